	.target	sm_90a

	.elftype	@"ET_EXEC"


//--------------------- .note.nv.tkinfo           --------------------------
	.section	.note.nv.tkinfo,"",@"SHT_NOTE"
	.sectionflags	@"SHF_NOTE_NV_TKINFO"
	.tkinfo
        /*0018*/ 	.word	0x00000002
        /*0030*/ 	.string	""
        /*0030*/ 	.string	"ptxas"
        /*0030*/ 	.string	"Cuda compilation tools, release 13.0, V13.0.88"
        /*0030*/ 	.string	"Build cuda_13.0.r13.0/compiler.36424714_0"
        /*0030*/ 	.string	"-arch sm_90a -m 64 "



//--------------------- .note.nv.cuinfo           --------------------------
	.section	.note.nv.cuinfo,"",@"SHT_NOTE"
	.sectionflags	@"SHF_NOTE_NV_CUINFO"
        /*0018*/ 	.short	0x0002
        /*001a*/ 	.short	0x005a
        /*001c*/ 	.short	0x0082
	.zero		2


//--------------------- .nv.info                  --------------------------
	.section	.nv.info,"",@"SHT_CUDA_INFO"
	.align	4


	//----- nvinfo : EIATTR_REGCOUNT
	.align		4
        /*0000*/ 	.byte	0x04, 0x2f
        /*0002*/ 	.short	(.L_23 - .L_22)
	.align		4
.L_22:
        /*0004*/ 	.word	index@(_ZN7cutlass13device_kernelIN5flash11enable_sm90INS1_16FlashAttnFwdSm90INS1_25CollectiveMainloopFwdSm90ILi2EN4cute5tupleIJNS5_1CILi1EEES8_S8_EEENS6_IJNS7_ILi128EEENS7_ILi80EEENS7_ILi256EEEEEELi256ENS_6half_tEfNS_4arch4Sm90ELb1ELb0ELb0ELb1ELb1ELb1ELb0ELb1ELb1ELb1ELb1ELb0EEENS1_21CollectiveEpilogueFwdINS6_IJSA_SC_SB_EEES9_SE_SG_Li256ELb1ELb1ELb1ELb0EEENS1_36VarlenDynamicPersistentTileSchedulerILi128ELi80ELi256ELi128ELb1ELb1ELb1ELb1ELb1ELb1EEEEEEEEEvNT_6ParamsE)
        /*0008*/ 	.word	0x000000a8


	//----- nvinfo : EIATTR_FRAME_SIZE
	.align		4
.L_23:
        /*000c*/ 	.byte	0x04, 0x11
        /*000e*/ 	.short	(.L_25 - .L_24)
	.align		4
.L_24:
        /*0010*/ 	.word	index@(_ZN7cutlass13device_kernelIN5flash11enable_sm90INS1_16FlashAttnFwdSm90INS1_25CollectiveMainloopFwdSm90ILi2EN4cute5tupleIJNS5_1CILi1EEES8_S8_EEENS6_IJNS7_ILi128EEENS7_ILi80EEENS7_ILi256EEEEEELi256ENS_6half_tEfNS_4arch4Sm90ELb1ELb0ELb0ELb1ELb1ELb1ELb0ELb1ELb1ELb1ELb1ELb0EEENS1_21CollectiveEpilogueFwdINS6_IJSA_SC_SB_EEES9_SE_SG_Li256ELb1ELb1ELb1ELb0EEENS1_36VarlenDynamicPersistentTileSchedulerILi128ELi80ELi256ELi128ELb1ELb1ELb1ELb1ELb1ELb1EEEEEEEEEvNT_6ParamsE)
        /*0014*/ 	.word	0x000001c8


	//----- nvinfo : EIATTR_REGCOUNT
	.align		4
.L_25:
        /*0018*/ 	.byte	0x04, 0x2f
        /*001a*/ 	.short	(.L_27 - .L_26)
	.align		4
.L_26:
        /*001c*/ 	.word	index@(_ZN7cutlass13device_kernelIN5flash11enable_sm90INS1_16FlashAttnFwdSm90INS1_25CollectiveMainloopFwdSm90ILi2EN4cute5tupleIJNS5_1CILi1EEES8_S8_EEENS6_IJNS7_ILi128EEENS7_ILi80EEENS7_ILi256EEEEEELi256ENS_6half_tEfNS_4arch4Sm90ELb1ELb0ELb0ELb1ELb1ELb0ELb0ELb1ELb1ELb1ELb1ELb0EEENS1_21CollectiveEpilogueFwdINS6_IJSA_SC_SB_EEES9_SE_SG_Li256ELb1ELb1ELb1ELb0EEENS1_36VarlenDynamicPersistentTileSchedulerILi128ELi80ELi256ELi128ELb1ELb1ELb1ELb1ELb1ELb1EEEEEEEEEvNT_6ParamsE)
        /*0020*/ 	.word	0x000000a8


	//----- nvinfo : EIATTR_FRAME_SIZE
	.align		4
.L_27:
        /*0024*/ 	.byte	0x04, 0x11
        /*0026*/ 	.short	(.L_29 - .L_28)
	.align		4
.L_28:
        /*0028*/ 	.word	index@(_ZN7cutlass13device_kernelIN5flash11enable_sm90INS1_16FlashAttnFwdSm90INS1_25CollectiveMainloopFwdSm90ILi2EN4cute5tupleIJNS5_1CILi1EEES8_S8_EEENS6_IJNS7_ILi128EEENS7_ILi80EEENS7_ILi256EEEEEELi256ENS_6half_tEfNS_4arch4Sm90ELb1ELb0ELb0ELb1ELb1ELb0ELb0ELb1ELb1ELb1ELb1ELb0EEENS1_21CollectiveEpilogueFwdINS6_IJSA_SC_SB_EEES9_SE_SG_Li256ELb1ELb1ELb1ELb0EEENS1_36VarlenDynamicPersistentTileSchedulerILi128ELi80ELi256ELi128ELb1ELb1ELb1ELb1ELb1ELb1EEEEEEEEEvNT_6ParamsE)
        /*002c*/ 	.word	0x00000048


	//----- nvinfo : EIATTR_REGCOUNT
	.align		4
.L_29:
        /*0030*/ 	.byte	0x04, 0x2f
        /*0032*/ 	.short	(.L_31 - .L_30)
	.align		4
.L_30:
        /*0034*/ 	.word	index@(_ZN7cutlass13device_kernelIN5flash11enable_sm90INS1_16FlashAttnFwdSm90INS1_25CollectiveMainloopFwdSm90ILi2EN4cute5tupleIJNS5_1CILi1EEES8_S8_EEENS6_IJNS7_ILi128EEENS7_ILi80EEENS7_ILi256EEEEEELi256ENS_6half_tEfNS_4arch4Sm90ELb1ELb0ELb0ELb0ELb1ELb0ELb0ELb1ELb1ELb1ELb1ELb0EEENS1_21CollectiveEpilogueFwdINS6_IJSA_SC_SB_EEES9_SE_SG_Li256ELb0ELb1ELb1ELb0EEENS1_19SingleTileSchedulerILb0ELb1ELb1ELi128EEEEEEEEEvNT_6ParamsE)
        /*0038*/ 	.word	0x000000a8


	//----- nvinfo : EIATTR_FRAME_SIZE
	.align		4
.L_31:
        /*003c*/ 	.byte	0x04, 0x11
        /*003e*/ 	.short	(.L_33 - .L_32)
	.align		4
.L_32:
        /*0040*/ 	.word	index@(_ZN7cutlass13device_kernelIN5flash11enable_sm90INS1_16FlashAttnFwdSm90INS1_25CollectiveMainloopFwdSm90ILi2EN4cute5tupleIJNS5_1CILi1EEES8_S8_EEENS6_IJNS7_ILi128EEENS7_ILi80EEENS7_ILi256EEEEEELi256ENS_6half_tEfNS_4arch4Sm90ELb1ELb0ELb0ELb0ELb1ELb0ELb0ELb1ELb1ELb1ELb1ELb0EEENS1_21CollectiveEpilogueFwdINS6_IJSA_SC_SB_EEES9_SE_SG_Li256ELb0ELb1ELb1ELb0EEENS1_19SingleTileSchedulerILb0ELb1ELb1ELi128EEEEEEEEEvNT_6ParamsE)
        /*0044*/ 	.word	0x00000008


	//----- nvinfo : EIATTR_REGCOUNT
	.align		4
.L_33:
        /*0048*/ 	.byte	0x04, 0x2f
        /*004a*/ 	.short	(.L_35 - .L_34)
	.align		4
.L_34:
        /*004c*/ 	.word	index@(_ZN7cutlass13device_kernelIN5flash11enable_sm90INS1_16FlashAttnFwdSm90INS1_25CollectiveMainloopFwdSm90ILi2EN4cute5tupleIJNS5_1CILi1EEES8_S8_EEENS6_IJNS7_ILi128EEENS7_ILi64EEENS7_ILi256EEEEEELi256ENS_6half_tEfNS_4arch4Sm90ELb0ELb1ELb0ELb1ELb1ELb1ELb0ELb1ELb1ELb1ELb1ELb0EEENS1_21CollectiveEpilogueFwdINS6_IJSA_SC_SB_EEES9_SE_SG_Li256ELb1ELb1ELb1ELb0EEENS1_36VarlenDynamicPersistentTileSchedulerILi128ELi64ELi256ELi128ELb1ELb1ELb1ELb1ELb0ELb1EEEEEEEEEvNT_6ParamsE)
        /*0050*/ 	.word	0x000000a8


	//----- nvinfo : EIATTR_FRAME_SIZE
	.align		4
.L_35:
        /*0054*/ 	.byte	0x04, 0x11
        /*0056*/ 	.short	(.L_37 - .L_36)
	.align		4
.L_36:
        /*0058*/ 	.word	index@(_ZN7cutlass13device_kernelIN5flash11enable_sm90INS1_16FlashAttnFwdSm90INS1_25CollectiveMainloopFwdSm90ILi2EN4cute5tupleIJNS5_1CILi1EEES8_S8_EEENS6_IJNS7_ILi128EEENS7_ILi64EEENS7_ILi256EEEEEELi256ENS_6half_tEfNS_4arch4Sm90ELb0ELb1ELb0ELb1ELb1ELb1ELb0ELb1ELb1ELb1ELb1ELb0EEENS1_21CollectiveEpilogueFwdINS6_IJSA_SC_SB_EEES9_SE_SG_Li256ELb1ELb1ELb1ELb0EEENS1_36VarlenDynamicPersistentTileSchedulerILi128ELi64ELi256ELi128ELb1ELb1ELb1ELb1ELb0ELb1EEEEEEEEEvNT_6ParamsE)
        /*005c*/ 	.word	0x00000100


	//----- nvinfo : EIATTR_REGCOUNT
	.align		4
.L_37:
        /*0060*/ 	.byte	0x04, 0x2f
        /*0062*/ 	.short	(.L_39 - .L_38)
	.align		4
.L_38:
        /*0064*/ 	.word	index@(_ZN7cutlass13device_kernelIN5flash11enable_sm90INS1_16FlashAttnFwdSm90INS1_25CollectiveMainloopFwdSm90ILi2EN4cute5tupleIJNS5_1CILi1EEES8_S8_EEENS6_IJNS7_ILi128EEENS7_ILi64EEENS7_ILi256EEEEEELi256ENS_6half_tEfNS_4arch4Sm90ELb0ELb1ELb0ELb1ELb1ELb0ELb0ELb1ELb1ELb1ELb1ELb0EEENS1_21CollectiveEpilogueFwdINS6_IJSA_SC_SB_EEES9_SE_SG_Li256ELb1ELb1ELb1ELb0EEENS1_36VarlenDynamicPersistentTileSchedulerILi128ELi64ELi256ELi128ELb1ELb1ELb1ELb1ELb0ELb1EEEEEEEEEvNT_6ParamsE)
        /*0068*/ 	.word	0x000000a8


	//----- nvinfo : EIATTR_FRAME_SIZE
	.align		4
.L_39:
        /*006c*/ 	.byte	0x04, 0x11
        /*006e*/ 	.short	(.L_41 - .L_40)
	.align		4
.L_40:
        /*0070*/ 	.word	index@(_ZN7cutlass13device_kernelIN5flash11enable_sm90INS1_16FlashAttnFwdSm90INS1_25CollectiveMainloopFwdSm90ILi2EN4cute5tupleIJNS5_1CILi1EEES8_S8_EEENS6_IJNS7_ILi128EEENS7_ILi64EEENS7_ILi256EEEEEELi256ENS_6half_tEfNS_4arch4Sm90ELb0ELb1ELb0ELb1ELb1ELb0ELb0ELb1ELb1ELb1ELb1ELb0EEENS1_21CollectiveEpilogueFwdINS6_IJSA_SC_SB_EEES9_SE_SG_Li256ELb1ELb1ELb1ELb0EEENS1_36VarlenDynamicPersistentTileSchedulerILi128ELi64ELi256ELi128ELb1ELb1ELb1ELb1ELb0ELb1EEEEEEEEEvNT_6ParamsE)
        /*0074*/ 	.word	0x00000038


	//----- nvinfo : EIATTR_REGCOUNT
	.align		4
.L_41:
        /*0078*/ 	.byte	0x04, 0x2f
        /*007a*/ 	.short	(.L_43 - .L_42)
	.align		4
.L_42:
        /*007c*/ 	.word	index@(_ZN7cutlass13device_kernelIN5flash11enable_sm90INS1_16FlashAttnFwdSm90INS1_25CollectiveMainloopFwdSm90ILi2EN4cute5tupleIJNS5_1CILi1EEES8_S8_EEENS6_IJNS7_ILi128EEENS7_ILi64EEENS7_ILi256EEEEEELi256ENS_6half_tEfNS_4arch4Sm90ELb0ELb1ELb0ELb0ELb1ELb0ELb0ELb1ELb1ELb1ELb1ELb0EEENS1_21CollectiveEpilogueFwdINS6_IJSA_SC_SB_EEES9_SE_SG_Li256ELb0ELb1ELb1ELb0EEENS1_19SingleTileSchedulerILb0ELb1ELb1ELi128EEEEEEEEEvNT_6ParamsE)
        /*0080*/ 	.word	0x000000a8


	//----- nvinfo : EIATTR_FRAME_SIZE
	.align		4
.L_43:
        /*0084*/ 	.byte	0x04, 0x11
        /*0086*/ 	.short	(.L_45 - .L_44)
	.align		4
.L_44:
        /*0088*/ 	.word	index@(_ZN7cutlass13device_kernelIN5flash11enable_sm90INS1_16FlashAttnFwdSm90INS1_25CollectiveMainloopFwdSm90ILi2EN4cute5tupleIJNS5_1CILi1EEES8_S8_EEENS6_IJNS7_ILi128EEENS7_ILi64EEENS7_ILi256EEEEEELi256ENS_6half_tEfNS_4arch4Sm90ELb0ELb1ELb0ELb0ELb1ELb0ELb0ELb1ELb1ELb1ELb1ELb0EEENS1_21CollectiveEpilogueFwdINS6_IJSA_SC_SB_EEES9_SE_SG_Li256ELb0ELb1ELb1ELb0EEENS1_19SingleTileSchedulerILb0ELb1ELb1ELi128EEEEEEEEEvNT_6ParamsE)
        /*008c*/ 	.word	0x00000008


	//----- nvinfo : EIATTR_REGCOUNT
	.align		4
.L_45:
        /*0090*/ 	.byte	0x04, 0x2f
        /*0092*/ 	.short	(.L_47 - .L_46)
	.align		4
.L_46:
        /*0094*/ 	.word	index@(_ZN7cutlass13device_kernelIN5flash11enable_sm90INS1_16FlashAttnFwdSm90INS1_25CollectiveMainloopFwdSm90ILi2EN4cute5tupleIJNS5_1CILi1EEES8_S8_EEENS6_IJNS7_ILi128EEENS7_ILi80EEENS7_ILi256EEEEEELi256ENS_6half_tEfNS_4arch4Sm90ELb0ELb0ELb0ELb1ELb1ELb1ELb0ELb1ELb1ELb1ELb1ELb0EEENS1_21CollectiveEpilogueFwdINS6_IJSA_SC_SB_EEES9_SE_SG_Li256ELb1ELb1ELb1ELb0EEENS1_36VarlenDynamicPersistentTileSchedulerILi128ELi80ELi256ELi128ELb1ELb1ELb1ELb0ELb1ELb1EEEEEEEEEvNT_6ParamsE)
        /*0098*/ 	.word	0x000000a8


	//----- nvinfo : EIATTR_FRAME_SIZE
	.align		4
.L_47:
        /*009c*/ 	.byte	0x04, 0x11
        /*009e*/ 	.short	(.L_49 - .L_48)
	.align		4
.L_48:
        /*00a0*/ 	.word	index@(_ZN7cutlass13device_kernelIN5flash11enable_sm90INS1_16FlashAttnFwdSm90INS1_25CollectiveMainloopFwdSm90ILi2EN4cute5tupleIJNS5_1CILi1EEES8_S8_EEENS6_IJNS7_ILi128EEENS7_ILi80EEENS7_ILi256EEEEEELi256ENS_6half_tEfNS_4arch4Sm90ELb0ELb0ELb0ELb1ELb1ELb1ELb0ELb1ELb1ELb1ELb1ELb0EEENS1_21CollectiveEpilogueFwdINS6_IJSA_SC_SB_EEES9_SE_SG_Li256ELb1ELb1ELb1ELb0EEENS1_36VarlenDynamicPersistentTileSchedulerILi128ELi80ELi256ELi128ELb1ELb1ELb1ELb0ELb1ELb1EEEEEEEEEvNT_6ParamsE)
        /*00a4*/ 	.word	0x000001c8


	//----- nvinfo : EIATTR_REGCOUNT
	.align		4
.L_49:
        /*00a8*/ 	.byte	0x04, 0x2f
        /*00aa*/ 	.short	(.L_51 - .L_50)
	.align		4
.L_50:
        /*00ac*/ 	.word	index@(_ZN7cutlass13device_kernelIN5flash11enable_sm90INS1_16FlashAttnFwdSm90INS1_25CollectiveMainloopFwdSm90ILi2EN4cute5tupleIJNS5_1CILi1EEES8_S8_EEENS6_IJNS7_ILi128EEENS7_ILi80EEENS7_ILi256EEEEEELi256ENS_6half_tEfNS_4arch4Sm90ELb0ELb0ELb0ELb1ELb1ELb0ELb0ELb1ELb1ELb1ELb1ELb0EEENS1_21CollectiveEpilogueFwdINS6_IJSA_SC_SB_EEES9_SE_SG_Li256ELb1ELb1ELb1ELb0EEENS1_36VarlenDynamicPersistentTileSchedulerILi128ELi80ELi256ELi128ELb1ELb1ELb1ELb0ELb1ELb1EEEEEEEEEvNT_6ParamsE)
        /*00b0*/ 	.word	0x000000a8


	//----- nvinfo : EIATTR_FRAME_SIZE
	.align		4
.L_51:
        /*00b4*/ 	.byte	0x04, 0x11
        /*00b6*/ 	.short	(.L_53 - .L_52)
	.align		4
.L_52:
        /*00b8*/ 	.word	index@(_ZN7cutlass13device_kernelIN5flash11enable_sm90INS1_16FlashAttnFwdSm90INS1_25CollectiveMainloopFwdSm90ILi2EN4cute5tupleIJNS5_1CILi1EEES8_S8_EEENS6_IJNS7_ILi128EEENS7_ILi80EEENS7_ILi256EEEEEELi256ENS_6half_tEfNS_4arch4Sm90ELb0ELb0ELb0ELb1ELb1ELb0ELb0ELb1ELb1ELb1ELb1ELb0EEENS1_21CollectiveEpilogueFwdINS6_IJSA_SC_SB_EEES9_SE_SG_Li256ELb1ELb1ELb1ELb0EEENS1_36VarlenDynamicPersistentTileSchedulerILi128ELi80ELi256ELi128ELb1ELb1ELb1ELb0ELb1ELb1EEEEEEEEEvNT_6ParamsE)
        /*00bc*/ 	.word	0x00000058


	//----- nvinfo : EIATTR_REGCOUNT
	.align		4
.L_53:
        /*00c0*/ 	.byte	0x04, 0x2f
        /*00c2*/ 	.short	(.L_55 - .L_54)
	.align		4
.L_54:
        /*00c4*/ 	.word	index@(_ZN7cutlass13device_kernelIN5flash11enable_sm90INS1_16FlashAttnFwdSm90INS1_25CollectiveMainloopFwdSm90ILi2EN4cute5tupleIJNS5_1CILi1EEES8_S8_EEENS6_IJNS7_ILi128EEENS7_ILi80EEENS7_ILi256EEEEEELi256ENS_6half_tEfNS_4arch4Sm90ELb0ELb0ELb0ELb0ELb1ELb0ELb0ELb1ELb1ELb1ELb1ELb0EEENS1_21CollectiveEpilogueFwdINS6_IJSA_SC_SB_EEES9_SE_SG_Li256ELb0ELb1ELb1ELb0EEENS1_19SingleTileSchedulerILb0ELb1ELb1ELi128EEEEEEEEEvNT_6ParamsE)
        /*00c8*/ 	.word	0x000000a8


	//----- nvinfo : EIATTR_FRAME_SIZE
	.align		4
.L_55:
        /*00cc*/ 	.byte	0x04, 0x11
        /*00ce*/ 	.short	(.L_57 - .L_56)
	.align		4
.L_56:
        /*00d0*/ 	.word	index@(_ZN7cutlass13device_kernelIN5flash11enable_sm90INS1_16FlashAttnFwdSm90INS1_25CollectiveMainloopFwdSm90ILi2EN4cute5tupleIJNS5_1CILi1EEES8_S8_EEENS6_IJNS7_ILi128EEENS7_ILi80EEENS7_ILi256EEEEEELi256ENS_6half_tEfNS_4arch4Sm90ELb0ELb0ELb0ELb0ELb1ELb0ELb0ELb1ELb1ELb1ELb1ELb0EEENS1_21CollectiveEpilogueFwdINS6_IJSA_SC_SB_EEES9_SE_SG_Li256ELb0ELb1ELb1ELb0EEENS1_19SingleTileSchedulerILb0ELb1ELb1ELi128EEEEEEEEEvNT_6ParamsE)
        /*00d4*/ 	.word	0x00000008


	//----- nvinfo : EIATTR_MIN_STACK_SIZE
	.align		4
.L_57:
        /*00d8*/ 	.byte	0x04, 0x12
        /*00da*/ 	.short	(.L_59 - .L_58)
	.align		4
.L_58:
        /*00dc*/ 	.word	index@(_ZN7cutlass13device_kernelIN5flash11enable_sm90INS1_16FlashAttnFwdSm90INS1_25CollectiveMainloopFwdSm90ILi2EN4cute5tupleIJNS5_1CILi1EEES8_S8_EEENS6_IJNS7_ILi128EEENS7_ILi80EEENS7_ILi256EEEEEELi256ENS_6half_tEfNS_4arch4Sm90ELb0ELb0ELb0ELb0ELb1ELb0ELb0ELb1ELb1ELb1ELb1ELb0EEENS1_21CollectiveEpilogueFwdINS6_IJSA_SC_SB_EEES9_SE_SG_Li256ELb0ELb1ELb1ELb0EEENS1_19SingleTileSchedulerILb0ELb1ELb1ELi128EEEEEEEEEvNT_6ParamsE)
        /*00e0*/ 	.word	0x00000008


	//----- nvinfo : EIATTR_MIN_STACK_SIZE
	.align		4
.L_59:
        /*00e4*/ 	.byte	0x04, 0x12
        /*00e6*/ 	.short	(.L_61 - .L_60)
	.align		4
.L_60:
        /*00e8*/ 	.word	index@(_ZN7cutlass13device_kernelIN5flash11enable_sm90INS1_16FlashAttnFwdSm90INS1_25CollectiveMainloopFwdSm90ILi2EN4cute5tupleIJNS5_1CILi1EEES8_S8_EEENS6_IJNS7_ILi128EEENS7_ILi80EEENS7_ILi256EEEEEELi256ENS_6half_tEfNS_4arch4Sm90ELb0ELb0ELb0ELb1ELb1ELb0ELb0ELb1ELb1ELb1ELb1ELb0EEENS1_21CollectiveEpilogueFwdINS6_IJSA_SC_SB_EEES9_SE_SG_Li256ELb1ELb1ELb1ELb0EEENS1_36VarlenDynamicPersistentTileSchedulerILi128ELi80ELi256ELi128ELb1ELb1ELb1ELb0ELb1ELb1EEEEEEEEEvNT_6ParamsE)
        /*00ec*/ 	.word	0x00000058


	//----- nvinfo : EIATTR_MIN_STACK_SIZE
	.align		4
.L_61:
        /*00f0*/ 	.byte	0x04, 0x12
        /*00f2*/ 	.short	(.L_63 - .L_62)
	.align		4
.L_62:
        /*00f4*/ 	.word	index@(_ZN7cutlass13device_kernelIN5flash11enable_sm90INS1_16FlashAttnFwdSm90INS1_25CollectiveMainloopFwdSm90ILi2EN4cute5tupleIJNS5_1CILi1EEES8_S8_EEENS6_IJNS7_ILi128EEENS7_ILi80EEENS7_ILi256EEEEEELi256ENS_6half_tEfNS_4arch4Sm90ELb0ELb0ELb0ELb1ELb1ELb1ELb0ELb1ELb1ELb1ELb1ELb0EEENS1_21CollectiveEpilogueFwdINS6_IJSA_SC_SB_EEES9_SE_SG_Li256ELb1ELb1ELb1ELb0EEENS1_36VarlenDynamicPersistentTileSchedulerILi128ELi80ELi256ELi128ELb1ELb1ELb1ELb0ELb1ELb1EEEEEEEEEvNT_6ParamsE)
        /*00f8*/ 	.word	0x000001c8


	//----- nvinfo : EIATTR_MIN_STACK_SIZE
	.align		4
.L_63:
        /*00fc*/ 	.byte	0x04, 0x12
        /*00fe*/ 	.short	(.L_65 - .L_64)
	.align		4
.L_64:
        /*0100*/ 	.word	index@(_ZN7cutlass13device_kernelIN5flash11enable_sm90INS1_16FlashAttnFwdSm90INS1_25CollectiveMainloopFwdSm90ILi2EN4cute5tupleIJNS5_1CILi1EEES8_S8_EEENS6_IJNS7_ILi128EEENS7_ILi64EEENS7_ILi256EEEEEELi256ENS_6half_tEfNS_4arch4Sm90ELb0ELb1ELb0ELb0ELb1ELb0ELb0ELb1ELb1ELb1ELb1ELb0EEENS1_21CollectiveEpilogueFwdINS6_IJSA_SC_SB_EEES9_SE_SG_Li256ELb0ELb1ELb1ELb0EEENS1_19SingleTileSchedulerILb0ELb1ELb1ELi128EEEEEEEEEvNT_6ParamsE)
        /*0104*/ 	.word	0x00000008


	//----- nvinfo : EIATTR_MIN_STACK_SIZE
	.align		4
.L_65:
        /*0108*/ 	.byte	0x04, 0x12
        /*010a*/ 	.short	(.L_67 - .L_66)
	.align		4
.L_66:
        /*010c*/ 	.word	index@(_ZN7cutlass13device_kernelIN5flash11enable_sm90INS1_16FlashAttnFwdSm90INS1_25CollectiveMainloopFwdSm90ILi2EN4cute5tupleIJNS5_1CILi1EEES8_S8_EEENS6_IJNS7_ILi128EEENS7_ILi64EEENS7_ILi256EEEEEELi256ENS_6half_tEfNS_4arch4Sm90ELb0ELb1ELb0ELb1ELb1ELb0ELb0ELb1ELb1ELb1ELb1ELb0EEENS1_21CollectiveEpilogueFwdINS6_IJSA_SC_SB_EEES9_SE_SG_Li256ELb1ELb1ELb1ELb0EEENS1_36VarlenDynamicPersistentTileSchedulerILi128ELi64ELi256ELi128ELb1ELb1ELb1ELb1ELb0ELb1EEEEEEEEEvNT_6ParamsE)
        /*0110*/ 	.word	0x00000038


	//----- nvinfo : EIATTR_MIN_STACK_SIZE
	.align		4
.L_67:
        /*0114*/ 	.byte	0x04, 0x12
        /*0116*/ 	.short	(.L_69 - .L_68)
	.align		4
.L_68:
        /*0118*/ 	.word	index@(_ZN7cutlass13device_kernelIN5flash11enable_sm90INS1_16FlashAttnFwdSm90INS1_25CollectiveMainloopFwdSm90ILi2EN4cute5tupleIJNS5_1CILi1EEES8_S8_EEENS6_IJNS7_ILi128EEENS7_ILi64EEENS7_ILi256EEEEEELi256ENS_6half_tEfNS_4arch4Sm90ELb0ELb1ELb0ELb1ELb1ELb1ELb0ELb1ELb1ELb1ELb1ELb0EEENS1_21CollectiveEpilogueFwdINS6_IJSA_SC_SB_EEES9_SE_SG_Li256ELb1ELb1ELb1ELb0EEENS1_36VarlenDynamicPersistentTileSchedulerILi128ELi64ELi256ELi128ELb1ELb1ELb1ELb1ELb0ELb1EEEEEEEEEvNT_6ParamsE)
        /*011c*/ 	.word	0x00000100


	//----- nvinfo : EIATTR_MIN_STACK_SIZE
	.align		4
.L_69:
        /*0120*/ 	.byte	0x04, 0x12
        /*0122*/ 	.short	(.L_71 - .L_70)
	.align		4
.L_70:
        /*0124*/ 	.word	index@(_ZN7cutlass13device_kernelIN5flash11enable_sm90INS1_16FlashAttnFwdSm90INS1_25CollectiveMainloopFwdSm90ILi2EN4cute5tupleIJNS5_1CILi1EEES8_S8_EEENS6_IJNS7_ILi128EEENS7_ILi80EEENS7_ILi256EEEEEELi256ENS_6half_tEfNS_4arch4Sm90ELb1ELb0ELb0ELb0ELb1ELb0ELb0ELb1ELb1ELb1ELb1ELb0EEENS1_21CollectiveEpilogueFwdINS6_IJSA_SC_SB_EEES9_SE_SG_Li256ELb0ELb1ELb1ELb0EEENS1_19SingleTileSchedulerILb0ELb1ELb1ELi128EEEEEEEEEvNT_6ParamsE)
        /*0128*/ 	.word	0x00000008


	//----- nvinfo : EIATTR_MIN_STACK_SIZE
	.align		4
.L_71:
        /*012c*/ 	.byte	0x04, 0x12
        /*012e*/ 	.short	(.L_73 - .L_72)
	.align		4
.L_72:
        /*0130*/ 	.word	index@(_ZN7cutlass13device_kernelIN5flash11enable_sm90INS1_16FlashAttnFwdSm90INS1_25CollectiveMainloopFwdSm90ILi2EN4cute5tupleIJNS5_1CILi1EEES8_S8_EEENS6_IJNS7_ILi128EEENS7_ILi80EEENS7_ILi256EEEEEELi256ENS_6half_tEfNS_4arch4Sm90ELb1ELb0ELb0ELb1ELb1ELb0ELb0ELb1ELb1ELb1ELb1ELb0EEENS1_21CollectiveEpilogueFwdINS6_IJSA_SC_SB_EEES9_SE_SG_Li256ELb1ELb1ELb1ELb0EEENS1_36VarlenDynamicPersistentTileSchedulerILi128ELi80ELi256ELi128ELb1ELb1ELb1ELb1ELb1ELb1EEEEEEEEEvNT_6ParamsE)
        /*0134*/ 	.word	0x00000048


	//----- nvinfo : EIATTR_MIN_STACK_SIZE
	.align		4
.L_73:
        /*0138*/ 	.byte	0x04, 0x12
        /*013a*/ 	.short	(.L_75 - .L_74)
	.align		4
.L_74:
        /*013c*/ 	.word	index@(_ZN7cutlass13device_kernelIN5flash11enable_sm90INS1_16FlashAttnFwdSm90INS1_25CollectiveMainloopFwdSm90ILi2EN4cute5tupleIJNS5_1CILi1EEES8_S8_EEENS6_IJNS7_ILi128EEENS7_ILi80EEENS7_ILi256EEEEEELi256ENS_6half_tEfNS_4arch4Sm90ELb1ELb0ELb0ELb1ELb1ELb1ELb0ELb1ELb1ELb1ELb1ELb0EEENS1_21CollectiveEpilogueFwdINS6_IJSA_SC_SB_EEES9_SE_SG_Li256ELb1ELb1ELb1ELb0EEENS1_36VarlenDynamicPersistentTileSchedulerILi128ELi80ELi256ELi128ELb1ELb1ELb1ELb1ELb1ELb1EEEEEEEEEvNT_6ParamsE)
        /*0140*/ 	.word	0x000001c8
.L_75:


//--------------------- .nv.compat                --------------------------
	.section	.nv.compat,"",@"SHT_CUDA_COMPAT_INFO"
	.align	4
        /*0000*/ 	.byte	0x02, 0x09, 0x01, 0x00, 0x02, 0x02, 0x04, 0x00, 0x02, 0x05, 0x05, 0x00, 0x03, 0x07, 0x01, 0x01
        /*0010*/ 	.byte	0x02, 0x03, 0x01, 0x00, 0x02, 0x06, 0x01, 0x00, 0x04, 0x0b, 0x08, 0x00, 0x00, 0x00, 0x00, 0x00
        /*0020*/ 	.byte	0x00, 0x00, 0x00, 0x00


//--------------------- .nv.info._ZN7cutlass13device_kernelIN5flash11enable_sm90INS1_16FlashAttnFwdSm90INS1_25CollectiveMainloopFwdSm90ILi2EN4cute5tupleIJNS5_1CILi1EEES8_S8_EEENS6_IJNS7_ILi128EEENS7_ILi80EEENS7_ILi256EEEEEELi256ENS_6half_tEfNS_4arch4Sm90ELb0ELb0ELb0ELb0ELb1ELb0ELb0ELb1ELb1ELb1ELb1ELb0EEENS1_21CollectiveEpilogueFwdINS6_IJSA_SC_SB_EEES9_SE_SG_Li256ELb0ELb1ELb1ELb0EEENS1_19SingleTileSchedulerILb0ELb1ELb1ELi128EEEEEEEEEvNT_6ParamsE --------------------------
	.section	.nv.info._ZN7cutlass13device_kernelIN5flash11enable_sm90INS1_16FlashAttnFwdSm90INS1_25CollectiveMainloopFwdSm90ILi2EN4cute5tupleIJNS5_1CILi1EEES8_S8_EEENS6_IJNS7_ILi128EEENS7_ILi80EEENS7_ILi256EEEEEELi256ENS_6half_tEfNS_4arch4Sm90ELb0ELb0ELb0ELb0ELb1ELb0ELb0ELb1ELb1ELb1ELb1ELb0EEENS1_21CollectiveEpilogueFwdINS6_IJSA_SC_SB_EEES9_SE_SG_Li256ELb0ELb1ELb1ELb0EEENS1_19SingleTileSchedulerILb0ELb1ELb1ELi128EEEEEEEEEvNT_6ParamsE,"",@"SHT_CUDA_INFO"
	.sectionflags	@""
	.align	4


	//----- nvinfo : EIATTR_CUDA_API_VERSION
	.align		4
        /*0000*/ 	.byte	0x04, 0x37
        /*0002*/ 	.short	(.L_77 - .L_76)
.L_76:
        /*0004*/ 	.word	0x00000082


	//----- nvinfo : EIATTR_KPARAM_INFO
	.align		4
.L_77:
        /*0008*/ 	.byte	0x04, 0x17
        /*000a*/ 	.short	(.L_79 - .L_78)
.L_78:
        /*000c*/ 	.word	0x00000000
        /*0010*/ 	.short	0x0000
        /*0012*/ 	.short	0x0070
        /*0014*/ 	.byte	0x00, 0xf0, 0x01, 0x28


	//----- nvinfo : EIATTR_SPARSE_MMA_MASK
	.align		4
.L_79:
        /*0018*/ 	.byte	0x03, 0x50
        /*001a*/ 	.short	0x0000


	//----- nvinfo : EIATTR_MAXREG_COUNT
	.align		4
        /*001c*/ 	.byte	0x03, 0x1b
        /*001e*/ 	.short	0x00a8


	//----- nvinfo : EIATTR_NUM_BARRIERS
	.align		4
        /*0020*/ 	.byte	0x02, 0x4c
        /*0022*/ 	.byte	0x09
	.zero		1


	//----- nvinfo : EIATTR_EXTERNS
	.align		4
        /*0024*/ 	.byte	0x04, 0x0f
        /*0026*/ 	.short	(.L_81 - .L_80)


	//   ....[0]....
	.align		4
.L_80:
        /*0028*/ 	.word	index@(__assertfail)


	//----- nvinfo : EIATTR_ANNOTATIONS
	.align		4
.L_81:
        /*002c*/ 	.byte	0x04, 0x55
        /*002e*/ 	.short	(.L_83 - .L_82)


	//   ....[0]....
.L_82:
        /*0030*/ 	.word	0x00000001
        /*0034*/ 	.byte	0xa0, 0x08, 0x00, 0x00, 0x01, 0x00, 0x00, 0x00, 0x80, 0x14, 0x00, 0x00, 0x01, 0x00, 0x00, 0x00
        /*0044*/ 	.byte	0xf0, 0xd8, 0x00, 0x00, 0x01, 0x00, 0x00, 0x00, 0x60, 0xd9, 0x00, 0x00, 0x01, 0x00, 0x00, 0x00
        /*0054*/ 	.byte	0xc0, 0xf0, 0x00, 0x00, 0x01, 0x00, 0x00, 0x00, 0x60, 0x09, 0x01, 0x00


	//----- nvinfo : EIATTR_MERCURY_ISA_VERSION
	.align		4
.L_83:
        /*0060*/ 	.byte	0x03, 0x5f
        /*0062*/ 	.short	0x0101


	//----- nvinfo : EIATTR_INT_WARP_WIDE_INSTR_OFFSETS
	.align		4
        /*0064*/ 	.byte	0x04, 0x31
        /*0066*/ 	.short	(.L_85 - .L_84)


	//   ....[0]....
.L_84:
        /*0068*/ 	.word	0x000000c0


	//   ....[1]....
        /*006c*/ 	.word	0x000000d0


	//   ....[2]....
        /*0070*/ 	.word	0x00000170


	//----- nvinfo : EIATTR_COOP_GROUP_MASK_REGIDS
	.align		4
.L_85:
        /*0074*/ 	.byte	0x04, 0x29
        /*0076*/ 	.short	(.L_87 - .L_86)


	//   ....[0]....
.L_86:
        /*0078*/ 	.word	0xffffffff


	//   ....[1]....
        /*007c*/ 	.word	0xffffffff


	//   ....[2]....
        /*0080*/ 	.word	0xffffffff


	//   ....[3]....
        /*0084*/ 	.word	0xffffffff


	//   ....[4]....
        /*0088*/ 	.word	0xffffffff


	//   ....[5]....
        /*008c*/ 	.word	0xffffffff


	//   ....[6]....
        /*0090*/ 	.word	0xffffffff


	//   ....[7]....
        /*0094*/ 	.word	0xffffffff


	//   ....[8]....
        /*0098*/ 	.word	0xffffffff


	//   ....[9]....
        /*009c*/ 	.word	0xffffffff


	//   ....[10]....
        /*00a0*/ 	.word	0xffffffff


	//   ....[11]....
        /*00a4*/ 	.word	0xffffffff


	//   ....[12]....
        /*00a8*/ 	.word	0xffffffff


	//   ....[13]....
        /*00ac*/ 	.word	0xffffffff


	//   ....[14]....
        /*00b0*/ 	.word	0xffffffff


	//   ....[15]....
        /*00b4*/ 	.word	0xffffffff


	//   ....[16]....
        /*00b8*/ 	.word	0xffffffff


	//   ....[17]....
        /*00bc*/ 	.word	0xffffffff


	//   ....[18]....
        /*00c0*/ 	.word	0xffffffff


	//   ....[19]....
        /*00c4*/ 	.word	0xffffffff


	//   ....[20]....
        /*00c8*/ 	.word	0xffffffff


	//   ....[21]....
        /*00cc*/ 	.word	0xffffffff


	//   ....[22]....
        /*00d0*/ 	.word	0xffffffff


	//   ....[23]....
        /*00d4*/ 	.word	0xffffffff


	//   ....[24]....
        /*00d8*/ 	.word	0xffffffff


	//   ....[25]....
        /*00dc*/ 	.word	0xffffffff


	//   ....[26]....
        /*00e0*/ 	.word	0xffffffff


	//   ....[27]....
        /*00e4*/ 	.word	0xffffffff


	//   ....[28]....
        /*00e8*/ 	.word	0xffffffff


	//   ....[29]....
        /*00ec*/ 	.word	0xffffffff


	//   ....[30]....
        /*00f0*/ 	.word	0xffffffff


	//   ....[31]....
        /*00f4*/ 	.word	0xffffffff


	//   ....[32]....
        /*00f8*/ 	.word	0xffffffff


	//   ....[33]....
        /*00fc*/ 	.word	0xffffffff


	//   ....[34]....
        /*0100*/ 	.word	0xffffffff


	//   ....[35]....
        /*0104*/ 	.word	0xffffffff


	//   ....[36]....
        /*0108*/ 	.word	0xffffffff


	//   ....[37]....
        /*010c*/ 	.word	0xffffffff


	//   ....[38]....
        /*0110*/ 	.word	0xffffffff


	//   ....[39]....
        /*0114*/ 	.word	0xffffffff


	//   ....[40]....
        /*0118*/ 	.word	0xffffffff


	//   ....[41]....
        /*011c*/ 	.word	0xffffffff


	//   ....[42]....
        /*0120*/ 	.word	0xffffffff


	//   ....[43]....
        /*0124*/ 	.word	0xffffffff


	//   ....[44]....
        /*0128*/ 	.word	0xffffffff


	//   ....[45]....
        /*012c*/ 	.word	0xffffffff


	//   ....[46]....
        /*0130*/ 	.word	0xffffffff


	//   ....[47]....
        /*0134*/ 	.word	0xffffffff


	//   ....[48]....
        /*0138*/ 	.word	0xffffffff


	//   ....[49]....
        /*013c*/ 	.word	0xffffffff


	//   ....[50]....
        /*0140*/ 	.word	0xffffffff


	//   ....[51]....
        /*0144*/ 	.word	0xffffffff


	//   ....[52]....
        /*0148*/ 	.word	0xffffffff


	//   ....[53]....
        /*014c*/ 	.word	0xffffffff


	//   ....[54]....
        /*0150*/ 	.word	0xffffffff


	//   ....[55]....
        /*0154*/ 	.word	0xffffffff


	//   ....[56]....
        /*0158*/ 	.word	0xffffffff


	//   ....[57]....
        /*015c*/ 	.word	0xffffffff


	//   ....[58]....
        /*0160*/ 	.word	0xffffffff


	//   ....[59]....
        /*0164*/ 	.word	0xffffffff


	//   ....[60]....
        /*0168*/ 	.word	0xffffffff


	//   ....[61]....
        /*016c*/ 	.word	0xffffffff


	//   ....[62]....
        /*0170*/ 	.word	0xffffffff


	//   ....[63]....
        /*0174*/ 	.word	0xffffffff


	//   ....[64]....
        /*0178*/ 	.word	0xffffffff


	//   ....[65]....
        /*017c*/ 	.word	0xffffffff


	//   ....[66]....
        /*0180*/ 	.word	0xffffffff


	//   ....[67]....
        /*0184*/ 	.word	0xffffffff


	//   ....[68]....
        /*0188*/ 	.word	0xffffffff


	//   ....[69]....
        /*018c*/ 	.word	0xffffffff


	//   ....[70]....
        /*0190*/ 	.word	0xffffffff


	//   ....[71]....
        /*0194*/ 	.word	0xffffffff


	//   ....[72]....
        /*0198*/ 	.word	0xffffffff


	//   ....[73]....
        /*019c*/ 	.word	0xffffffff


	//   ....[74]....
        /*01a0*/ 	.word	0xffffffff


	//   ....[75]....
        /*01a4*/ 	.word	0xffffffff


	//   ....[76]....
        /*01a8*/ 	.word	0xffffffff


	//   ....[77]....
        /*01ac*/ 	.word	0xffffffff


	//   ....[78]....
        /*01b0*/ 	.word	0xffffffff


	//   ....[79]....
        /*01b4*/ 	.word	0xffffffff


	//   ....[80]....
        /*01b8*/ 	.word	0xffffffff


	//   ....[81]....
        /*01bc*/ 	.word	0xffffffff


	//   ....[82]....
        /*01c0*/ 	.word	0xffffffff


	//   ....[83]....
        /*01c4*/ 	.word	0xffffffff


	//   ....[84]....
        /*01c8*/ 	.word	0xffffffff


	//   ....[85]....
        /*01cc*/ 	.word	0x0500000f


	//   ....[86]....
        /*01d0*/ 	.word	0x0500000f


	//   ....[87]....
        /*01d4*/ 	.word	0x0500000f


	//   ....[88]....
        /*01d8*/ 	.word	0x0500000f


	//   ....[89]....
        /*01dc*/ 	.word	0x0500000f


	//   ....[90]....
        /*01e0*/ 	.word	0x0500000f


	//   ....[91]....
        /*01e4*/ 	.word	0x0500000f


	//   ....[92]....
        /*01e8*/ 	.word	0x0500000f


	//   ....[93]....
        /*01ec*/ 	.word	0x0500000f


	//   ....[94]....
        /*01f0*/ 	.word	0x0500000f


	//   ....[95]....
        /*01f4*/ 	.word	0x0500000f


	//   ....[96]....
        /*01f8*/ 	.word	0x0500000f


	//   ....[97]....
        /*01fc*/ 	.word	0x0500000f


	//   ....[98]....
        /*0200*/ 	.word	0x0500000f


	//   ....[99]....
        /*0204*/ 	.word	0x0500000f


	//   ....[100]....
        /*0208*/ 	.word	0x0500000f


	//   ....[101]....
        /*020c*/ 	.word	0x0500000f


	//   ....[102]....
        /*0210*/ 	.word	0x0500000f


	//   ....[103]....
        /*0214*/ 	.word	0x0500000f


	//   ....[104]....
        /*0218*/ 	.word	0x0500000f


	//   ....[105]....
        /*021c*/ 	.word	0x0500000f


	//   ....[106]....
        /*0220*/ 	.word	0x0500000f


	//   ....[107]....
        /*0224*/ 	.word	0x0500000f


	//   ....[108]....
        /*0228*/ 	.word	0x0500000f


	//   ....[109]....
        /*022c*/ 	.word	0x0500000f


	//   ....[110]....
        /*0230*/ 	.word	0x0500000f


	//   ....[111]....
        /*0234*/ 	.word	0x0500000f


	//   ....[112]....
        /*0238*/ 	.word	0x0500000f


	//   ....[113]....
        /*023c*/ 	.word	0x0500000f


	//   ....[114]....
        /*0240*/ 	.word	0x0500000f


	//   ....[115]....
        /*0244*/ 	.word	0x0500000f


	//   ....[116]....
        /*0248*/ 	.word	0x0500000f


	//   ....[117]....
        /*024c*/ 	.word	0x0500000f


	//   ....[118]....
        /*0250*/ 	.word	0x0500000f


	//   ....[119]....
        /*0254*/ 	.word	0x0500000f


	//   ....[120]....
        /*0258*/ 	.word	0x0500000f


	//   ....[121]....
        /*025c*/ 	.word	0x0500000f


	//   ....[122]....
        /*0260*/ 	.word	0x0500000f


	//   ....[123]....
        /*0264*/ 	.word	0x0500000f


	//   ....[124]....
        /*0268*/ 	.word	0x0500000f


	//   ....[125]....
        /*026c*/ 	.word	0x0500000f


	//   ....[126]....
        /*0270*/ 	.word	0x0500000f


	//   ....[127]....
        /*0274*/ 	.word	0x0500000f


	//   ....[128]....
        /*0278*/ 	.word	0x0500000f


	//   ....[129]....
        /*027c*/ 	.word	0x0500000f


	//   ....[130]....
        /*0280*/ 	.word	0x0500000f


	//   ....[131]....
        /*0284*/ 	.word	0x0500000f


	//   ....[132]....
        /*0288*/ 	.word	0x0500000f


	//   ....[133]....
        /*028c*/ 	.word	0x0500000f


	//   ....[134]....
        /*0290*/ 	.word	0x0500000f


	//   ....[135]....
        /*0294*/ 	.word	0x0500000f


	//   ....[136]....
        /*0298*/ 	.word	0x0500000f


	//   ....[137]....
        /*029c*/ 	.word	0x0500000f


	//   ....[138]....
        /*02a0*/ 	.word	0x0500000f


	//   ....[139]....
        /*02a4*/ 	.word	0x0500000f


	//   ....[140]....
        /*02a8*/ 	.word	0x0500000f


	//   ....[141]....
        /*02ac*/ 	.word	0x0500000f


	//   ....[142]....
        /*02b0*/ 	.word	0x0500000f


	//----- nvinfo : EIATTR_COOP_GROUP_INSTR_OFFSETS
	.align		4
.L_87:
        /*02b4*/ 	.byte	0x04, 0x28
        /*02b6*/ 	.short	(.L_89 - .L_88)


	//   ....[0]....
.L_88:
        /*02b8*/ 	.word	0x00000070


	//   ....[1]....
        /*02bc*/ 	.word	0x000000b0


	//   ....[2]....
        /*02c0*/ 	.word	0x000002d0


	//   ....[3]....
        /*02c4*/ 	.word	0x00000430


	//   ....[4]....
        /*02c8*/ 	.word	0x00000550


	//   ....[5]....
        /*02cc*/ 	.word	0x000006b0


	//   ....[6]....
        /*02d0*/ 	.word	0x00001260


	//   ....[7]....
        /*02d4*/ 	.word	0x000043d0


	//   ....[8]....
        /*02d8*/ 	.word	0x000044d0


	//   ....[9]....
        /*02dc*/ 	.word	0x000048e0


	//   ....[10]....
        /*02e0*/ 	.word	0x00004950


	//   ....[11]....
        /*02e4*/ 	.word	0x00008710


	//   ....[12]....
        /*02e8*/ 	.word	0x00008720


	//   ....[13]....
        /*02ec*/ 	.word	0x00008780


	//   ....[14]....
        /*02f0*/ 	.word	0x00008790


	//   ....[15]....
        /*02f4*/ 	.word	0x00009b60


	//   ....[16]....
        /*02f8*/ 	.word	0x00009b90


	//   ....[17]....
        /*02fc*/ 	.word	0x00009c30


	//   ....[18]....
        /*0300*/ 	.word	0x00009c90


	//   ....[19]....
        /*0304*/ 	.word	0x0000af60


	//   ....[20]....
        /*0308*/ 	.word	0x0000afc0


	//   ....[21]....
        /*030c*/ 	.word	0x0000b000


	//   ....[22]....
        /*0310*/ 	.word	0x0000b040


	//   ....[23]....
        /*0314*/ 	.word	0x0000b060


	//   ....[24]....
        /*0318*/ 	.word	0x0000b090


	//   ....[25]....
        /*031c*/ 	.word	0x0000bce0


	//   ....[26]....
        /*0320*/ 	.word	0x0000bcf0


	//   ....[27]....
        /*0324*/ 	.word	0x0000cd60


	//   ....[28]....
        /*0328*/ 	.word	0x0000df90


	//   ....[29]....
        /*032c*/ 	.word	0x0000dfd0


	//   ....[30]....
        /*0330*/ 	.word	0x0000e000


	//   ....[31]....
        /*0334*/ 	.word	0x0000e020


	//   ....[32]....
        /*0338*/ 	.word	0x0000e030


	//   ....[33]....
        /*033c*/ 	.word	0x0000e0a0


	//   ....[34]....
        /*0340*/ 	.word	0x0000e0d0


	//   ....[35]....
        /*0344*/ 	.word	0x0000e130


	//   ....[36]....
        /*0348*/ 	.word	0x0000e160


	//   ....[37]....
        /*034c*/ 	.word	0x0000e1c0


	//   ....[38]....
        /*0350*/ 	.word	0x0000e890


	//   ....[39]....
        /*0354*/ 	.word	0x0000e8d0


	//   ....[40]....
        /*0358*/ 	.word	0x0000e900


	//   ....[41]....
        /*035c*/ 	.word	0x0000e920


	//   ....[42]....
        /*0360*/ 	.word	0x0000e930


	//   ....[43]....
        /*0364*/ 	.word	0x0000e9c0


	//   ....[44]....
        /*0368*/ 	.word	0x0000ea00


	//   ....[45]....
        /*036c*/ 	.word	0x0000ea60


	//   ....[46]....
        /*0370*/ 	.word	0x0000ea90


	//   ....[47]....
        /*0374*/ 	.word	0x0000eb00


	//   ....[48]....
        /*0378*/ 	.word	0x0000eb40


	//   ....[49]....
        /*037c*/ 	.word	0x0000eba0


	//   ....[50]....
        /*0380*/ 	.word	0x0000ebd0


	//   ....[51]....
        /*0384*/ 	.word	0x0000ec30


	//   ....[52]....
        /*0388*/ 	.word	0x0000ec70


	//   ....[53]....
        /*038c*/ 	.word	0x0000ecd0


	//   ....[54]....
        /*0390*/ 	.word	0x0000f540


	//   ....[55]....
        /*0394*/ 	.word	0x0000f580


	//   ....[56]....
        /*0398*/ 	.word	0x0000f5b0


	//   ....[57]....
        /*039c*/ 	.word	0x0000f5d0


	//   ....[58]....
        /*03a0*/ 	.word	0x0000f5f0


	//   ....[59]....
        /*03a4*/ 	.word	0x0000f610


	//   ....[60]....
        /*03a8*/ 	.word	0x0000f640


	//   ....[61]....
        /*03ac*/ 	.word	0x0000f660


	//   ....[62]....
        /*03b0*/ 	.word	0x0000f670


	//   ....[63]....
        /*03b4*/ 	.word	0x0000f6f0


	//   ....[64]....
        /*03b8*/ 	.word	0x0000fa90


	//   ....[65]....
        /*03bc*/ 	.word	0x0000fac0


	//   ....[66]....
        /*03c0*/ 	.word	0x0000fae0


	//   ....[67]....
        /*03c4*/ 	.word	0x0000fb80


	//   ....[68]....
        /*03c8*/ 	.word	0x0000fba0


	//   ....[69]....
        /*03cc*/ 	.word	0x0000fc40


	//   ....[70]....
        /*03d0*/ 	.word	0x0000fc60


	//   ....[71]....
        /*03d4*/ 	.word	0x0000fd00


	//   ....[72]....
        /*03d8*/ 	.word	0x0000fd20


	//   ....[73]....
        /*03dc*/ 	.word	0x0000fd30


	//   ....[74]....
        /*03e0*/ 	.word	0x00010270


	//   ....[75]....
        /*03e4*/ 	.word	0x000102b0


	//   ....[76]....
        /*03e8*/ 	.word	0x000102e0


	//   ....[77]....
        /*03ec*/ 	.word	0x00010310


	//   ....[78]....
        /*03f0*/ 	.word	0x000103f0


	//   ....[79]....
        /*03f4*/ 	.word	0x00010410


	//   ....[80]....
        /*03f8*/ 	.word	0x000104c0


	//   ....[81]....
        /*03fc*/ 	.word	0x000104e0


	//   ....[82]....
        /*0400*/ 	.word	0x00010530


	//   ....[83]....
        /*0404*/ 	.word	0x000105a0


	//   ....[84]....
        /*0408*/ 	.word	0x000108f0


	//   ....[85]....
        /*040c*/ 	.word	0x00010de0


	//   ....[86]....
        /*0410*/ 	.word	0x00010ed0


	//   ....[87]....
        /*0414*/ 	.word	0x00010f90


	//   ....[88]....
        /*0418*/ 	.word	0x000110b0


	//   ....[89]....
        /*041c*/ 	.word	0x00011110


	//   ....[90]....
        /*0420*/ 	.word	0x00011210


	//   ....[91]....
        /*0424*/ 	.word	0x00011270


	//   ....[92]....
        /*0428*/ 	.word	0x00011370


	//   ....[93]....
        /*042c*/ 	.word	0x000113d0


	//   ....[94]....
        /*0430*/ 	.word	0x000114c0


	//   ....[95]....
        /*0434*/ 	.word	0x00011510


	//   ....[96]....
        /*0438*/ 	.word	0x000115a0


	//   ....[97]....
        /*043c*/ 	.word	0x00011600


	//   ....[98]....
        /*0440*/ 	.word	0x00011740


	//   ....[99]....
        /*0444*/ 	.word	0x000117b0


	//   ....[100]....
        /*0448*/ 	.word	0x000118b0


	//   ....[101]....
        /*044c*/ 	.word	0x00011920


	//   ....[102]....
        /*0450*/ 	.word	0x00011a20


	//   ....[103]....
        /*0454*/ 	.word	0x00011a90


	//   ....[104]....
        /*0458*/ 	.word	0x00011b90


	//   ....[105]....
        /*045c*/ 	.word	0x00011c00


	//   ....[106]....
        /*0460*/ 	.word	0x00011d00


	//   ....[107]....
        /*0464*/ 	.word	0x00011d70


	//   ....[108]....
        /*0468*/ 	.word	0x00011e70


	//   ....[109]....
        /*046c*/ 	.word	0x00011ed0


	//   ....[110]....
        /*0470*/ 	.word	0x00011fc0


	//   ....[111]....
        /*0474*/ 	.word	0x00012010


	//   ....[112]....
        /*0478*/ 	.word	0x00012150


	//   ....[113]....
        /*047c*/ 	.word	0x00012210


	//   ....[114]....
        /*0480*/ 	.word	0x00012350


	//   ....[115]....
        /*0484*/ 	.word	0x000123a0


	//   ....[116]....
        /*0488*/ 	.word	0x000124b0


	//   ....[117]....
        /*048c*/ 	.word	0x00012500


	//   ....[118]....
        /*0490*/ 	.word	0x00012620


	//   ....[119]....
        /*0494*/ 	.word	0x00012670


	//   ....[120]....
        /*0498*/ 	.word	0x000127a0


	//   ....[121]....
        /*049c*/ 	.word	0x000127f0


	//   ....[122]....
        /*04a0*/ 	.word	0x000128d0


	//   ....[123]....
        /*04a4*/ 	.word	0x00012970


	//   ....[124]....
        /*04a8*/ 	.word	0x00012aa0


	//   ....[125]....
        /*04ac*/ 	.word	0x00012af0


	//   ....[126]....
        /*04b0*/ 	.word	0x00012c20


	//   ....[127]....
        /*04b4*/ 	.word	0x00012c70


	//   ....[128]....
        /*04b8*/ 	.word	0x00012da0


	//   ....[129]....
        /*04bc*/ 	.word	0x00012df0


	//   ....[130]....
        /*04c0*/ 	.word	0x00012f20


	//   ....[131]....
        /*04c4*/ 	.word	0x00012f70


	//   ....[132]....
        /*04c8*/ 	.word	0x00013050


	//   ....[133]....
        /*04cc*/ 	.word	0x000130f0


	//   ....[134]....
        /*04d0*/ 	.word	0x00013290


	//   ....[135]....
        /*04d4*/ 	.word	0x000132e0


	//   ....[136]....
        /*04d8*/ 	.word	0x00013420


	//   ....[137]....
        /*04dc*/ 	.word	0x00013470


	//   ....[138]....
        /*04e0*/ 	.word	0x000135b0


	//   ....[139]....
        /*04e4*/ 	.word	0x00013600


	//   ....[140]....
        /*04e8*/ 	.word	0x00013730


	//   ....[141]....
        /*04ec*/ 	.word	0x00013780


	//   ....[142]....
        /*04f0*/ 	.word	0x00013890


	//----- nvinfo : EIATTR_REG_RECONFIG
	.align		4
.L_89:
        /*04f4*/ 	.byte	0x01, 0x54
	.zero		2


	//----- nvinfo : EIATTR_SYSCALL_OFFSETS
	.align		4
        /*04f8*/ 	.byte	0x04, 0x46
        /*04fa*/ 	.short	(.L_91 - .L_90)


	//   ....[0]....
.L_90:
        /*04fc*/ 	.word	0x00001430


	//   ....[1]....
        /*0500*/ 	.word	0x0000d4b0


	//   ....[2]....
        /*0504*/ 	.word	0x0000d5f0


	//   ....[3]....
        /*0508*/ 	.word	0x0000d6e0


	//   ....[4]....
        /*050c*/ 	.word	0x0000e5b0


	//----- nvinfo : EIATTR_MBARRIER_INSTR_OFFSETS
	.align		4
.L_91:
        /*0510*/ 	.byte	0x04, 0x39
        /*0512*/ 	.short	(.L_93 - .L_92)


	//   ....[0]....
.L_92:
        /*0514*/ 	.word	0x00000180
        /*0518*/ 	.word	0x000000ff
        /*051c*/ 	.word	0x00038800
        /*0520*/ 	.short	0x0100
        /*0522*/ 	.byte	0x08
	.zero		1


	//   ....[1]....
        /*0524*/ 	.word	0x00000190
        /*0528*/ 	.word	0x000000ff
        /*052c*/ 	.word	0x00038820
        /*0530*/ 	.short	0x0100
        /*0532*/ 	.byte	0x08
	.zero		1


	//   ....[2]....
        /*0534*/ 	.word	0x00000280
        /*0538*/ 	.word	0x000000ff
        /*053c*/ 	.word	0x00038830
        /*0540*/ 	.short	0x0100
        /*0542*/ 	.byte	0x08
	.zero		1


	//   ....[3]....
        /*0544*/ 	.word	0x00000290
        /*0548*/ 	.word	0x000000ff
        /*054c*/ 	.word	0x00038840
        /*0550*/ 	.short	0x0100
        /*0552*/ 	.byte	0x08
	.zero		1


	//   ....[4]....
        /*0554*/ 	.word	0x000002a0
        /*0558*/ 	.word	0x000000ff
        /*055c*/ 	.word	0x00038838
        /*0560*/ 	.short	0x0100
        /*0562*/ 	.byte	0x08
	.zero		1


	//   ....[5]....
        /*0564*/ 	.word	0x000002b0
        /*0568*/ 	.word	0x000000ff
        /*056c*/ 	.word	0x00038848
        /*0570*/ 	.short	0x0100
        /*0572*/ 	.byte	0x08
	.zero		1


	//   ....[6]....
        /*0574*/ 	.word	0x000003e0
        /*0578*/ 	.word	0x000000ff
        /*057c*/ 	.word	0x00038850
        /*0580*/ 	.short	0x0100
        /*0582*/ 	.byte	0x08
	.zero		1


	//   ....[7]....
        /*0584*/ 	.word	0x000003f0
        /*0588*/ 	.word	0x000000ff
        /*058c*/ 	.word	0x00038860
        /*0590*/ 	.short	0x0100
        /*0592*/ 	.byte	0x08
	.zero		1


	//   ....[8]....
        /*0594*/ 	.word	0x00000400
        /*0598*/ 	.word	0x000000ff
        /*059c*/ 	.word	0x00038858
        /*05a0*/ 	.short	0x0100
        /*05a2*/ 	.byte	0x08
	.zero		1


	//   ....[9]....
        /*05a4*/ 	.word	0x00000410
        /*05a8*/ 	.word	0x000000ff
        /*05ac*/ 	.word	0x00038868
        /*05b0*/ 	.short	0x0100
        /*05b2*/ 	.byte	0x08
	.zero		1


	//   ....[10]....
        /*05b4*/ 	.word	0x00000500
        /*05b8*/ 	.word	0x000000ff
        /*05bc*/ 	.word	0x00038870
        /*05c0*/ 	.short	0x0100
        /*05c2*/ 	.byte	0x06
	.zero		1


	//   ....[11]....
        /*05c4*/ 	.word	0x00000510
        /*05c8*/ 	.word	0x000000ff
        /*05cc*/ 	.word	0x00038880
        /*05d0*/ 	.short	0x0100
        /*05d2*/ 	.byte	0x06
	.zero		1


	//   ....[12]....
        /*05d4*/ 	.word	0x00000520
        /*05d8*/ 	.word	0x000000ff
        /*05dc*/ 	.word	0x00038878
        /*05e0*/ 	.short	0x0100
        /*05e2*/ 	.byte	0x06
	.zero		1


	//   ....[13]....
        /*05e4*/ 	.word	0x00000530
        /*05e8*/ 	.word	0x000000ff
        /*05ec*/ 	.word	0x00038888
        /*05f0*/ 	.short	0x0100
        /*05f2*/ 	.byte	0x06
	.zero		1


	//   ....[14]....
        /*05f4*/ 	.word	0x00000660
        /*05f8*/ 	.word	0x000000ff
        /*05fc*/ 	.word	0x00038890
        /*0600*/ 	.short	0x0100
        /*0602*/ 	.byte	0x08
	.zero		1


	//   ....[15]....
        /*0604*/ 	.word	0x00000670
        /*0608*/ 	.word	0x000000ff
        /*060c*/ 	.word	0x000388a0
        /*0610*/ 	.short	0x0100
        /*0612*/ 	.byte	0x08
	.zero		1


	//   ....[16]....
        /*0614*/ 	.word	0x00000680
        /*0618*/ 	.word	0x000000ff
        /*061c*/ 	.word	0x00038898
        /*0620*/ 	.short	0x0100
        /*0622*/ 	.byte	0x08
	.zero		1


	//   ....[17]....
        /*0624*/ 	.word	0x00000690
        /*0628*/ 	.word	0x000000ff
        /*062c*/ 	.word	0x000388a8
        /*0630*/ 	.short	0x0100
        /*0632*/ 	.byte	0x08
	.zero		1


	//   ....[18]....
        /*0634*/ 	.word	0x000007d0
        /*0638*/ 	.word	0x000000ff
        /*063c*/ 	.word	0x000388b0
        /*0640*/ 	.short	0x0100
        /*0642*/ 	.byte	0x08
	.zero		1


	//   ....[19]....
        /*0644*/ 	.word	0x000007e0
        /*0648*/ 	.word	0x000000ff
        /*064c*/ 	.word	0x000388c0
        /*0650*/ 	.short	0x0100
        /*0652*/ 	.byte	0x08
	.zero		1


	//   ....[20]....
        /*0654*/ 	.word	0x000007f0
        /*0658*/ 	.word	0x000000ff
        /*065c*/ 	.word	0x000388b8
        /*0660*/ 	.short	0x0100
        /*0662*/ 	.byte	0x08
	.zero		1


	//   ....[21]....
        /*0664*/ 	.word	0x00000800
        /*0668*/ 	.word	0x000000ff
        /*066c*/ 	.word	0x000388c8
        /*0670*/ 	.short	0x0100
        /*0672*/ 	.byte	0x08
	.zero		1


	//   ....[22]....
        /*0674*/ 	.word	0x00001460
        /*0678*/ 	.word	0x000000ff
        /*067c*/ 	.word	0x00038800
        /*0680*/ 	.short	0x010a
        /*0682*/ 	.byte	0x04
	.zero		1


	//   ....[23]....
        /*0684*/ 	.word	0x00001500
        /*0688*/ 	.word	0x000000ff
        /*068c*/ 	.word	0x00038830
        /*0690*/ 	.short	0x010a
        /*0692*/ 	.byte	0x04
	.zero		1


	//   ....[24]....
        /*0694*/ 	.word	0x00001570
        /*0698*/ 	.word	0x000000ff
        /*069c*/ 	.word	0x00038830
        /*06a0*/ 	.short	0x010a
        /*06a2*/ 	.byte	0x04
	.zero		1


	//   ....[25]....
        /*06a4*/ 	.word	0x00003b90
        /*06a8*/ 	.word	0x000000ff
        /*06ac*/ 	.word	0x00000000
        /*06b0*/ 	.short	0x0101
        /*06b2*/ 	.byte	0x07
	.zero		1


	//   ....[26]....
        /*06b4*/ 	.word	0x00005830
        /*06b8*/ 	.word	0x000000ff
        /*06bc*/ 	.word	0x00038830
        /*06c0*/ 	.short	0x010a
        /*06c2*/ 	.byte	0x07
	.zero		1


	//   ....[27]....
        /*06c4*/ 	.word	0x00005880
        /*06c8*/ 	.word	0x000000ff
        /*06cc*/ 	.word	0x00038830
        /*06d0*/ 	.short	0x010a
        /*06d2*/ 	.byte	0x06
	.zero		1


	//   ....[28]....
        /*06d4*/ 	.word	0x00008190
        /*06d8*/ 	.word	0x000000ff
        /*06dc*/ 	.word	0x00038850
        /*06e0*/ 	.short	0x010a
        /*06e2*/ 	.byte	0x07
	.zero		1


	//   ....[29]....
        /*06e4*/ 	.word	0x000081d0
        /*06e8*/ 	.word	0x000000ff
        /*06ec*/ 	.word	0x00038850
        /*06f0*/ 	.short	0x010a
        /*06f2*/ 	.byte	0x07
	.zero		1


	//   ....[30]....
        /*06f4*/ 	.word	0x00008760
        /*06f8*/ 	.word	0x000000ff
        /*06fc*/ 	.word	0x00000000
        /*0700*/ 	.short	0x0101
        /*0702*/ 	.byte	0x0a
	.zero		1


	//   ....[31]....
        /*0704*/ 	.word	0x00009130
        /*0708*/ 	.word	0x000000ff
        /*070c*/ 	.word	0x00000000
        /*0710*/ 	.short	0x0101
        /*0712*/ 	.byte	0x07
	.zero		1


	//   ....[32]....
        /*0714*/ 	.word	0x00009ac0
        /*0718*/ 	.word	0x000000ff
        /*071c*/ 	.word	0x00038850
        /*0720*/ 	.short	0x010a
        /*0722*/ 	.byte	0x05
	.zero		1


	//   ....[33]....
        /*0724*/ 	.word	0x00009b00
        /*0728*/ 	.word	0x000000ff
        /*072c*/ 	.word	0x00038850
        /*0730*/ 	.short	0x010a
        /*0732*/ 	.byte	0x05
	.zero		1


	//   ....[34]....
        /*0734*/ 	.word	0x0000a160
        /*0738*/ 	.word	0x000000ff
        /*073c*/ 	.word	0x00000000
        /*0740*/ 	.short	0x0101
        /*0742*/ 	.byte	0x04
	.zero		1


	//   ....[35]....
        /*0744*/ 	.word	0x0000b080
        /*0748*/ 	.word	0x000000ff
        /*074c*/ 	.word	0x00000000
        /*0750*/ 	.short	0x0101
        /*0752*/ 	.byte	0x04
	.zero		1


	//   ....[36]....
        /*0754*/ 	.word	0x0000dd70
        /*0758*/ 	.word	0x000000ff
        /*075c*/ 	.word	0x00038840
        /*0760*/ 	.short	0x010a
        /*0762*/ 	.byte	0x2a
	.zero		1


	//   ....[37]....
        /*0764*/ 	.word	0x0000e370
        /*0768*/ 	.word	0x000000ff
        /*076c*/ 	.word	0x00038830
        /*0770*/ 	.short	0x0107
        /*0772*/ 	.byte	0x2a
	.zero		1


	//   ....[38]....
        /*0774*/ 	.word	0x0000e3e0
        /*0778*/ 	.word	0x000000ff
        /*077c*/ 	.word	0x00038830
        /*0780*/ 	.short	0x0101
        /*0782*/ 	.byte	0x2a
	.zero		1


	//   ....[39]....
        /*0784*/ 	.word	0x0000ee50
        /*0788*/ 	.word	0x000000ff
        /*078c*/ 	.word	0x00038800
        /*0790*/ 	.short	0x0107
        /*0792*/ 	.byte	0x2a
	.zero		1


	//   ....[40]....
        /*0794*/ 	.word	0x0000eeb0
        /*0798*/ 	.word	0x000000ff
        /*079c*/ 	.word	0x00038800
        /*07a0*/ 	.short	0x0101
        /*07a2*/ 	.byte	0x2a
	.zero		1


	//   ....[41]....
        /*07a4*/ 	.word	0x0000eec0
        /*07a8*/ 	.word	0x000000ff
        /*07ac*/ 	.word	0x00038820
        /*07b0*/ 	.short	0x010a
        /*07b2*/ 	.byte	0x2a
	.zero		1


	//   ....[42]....
        /*07b4*/ 	.word	0x0000f340
        /*07b8*/ 	.word	0x00000013
        /*07bc*/ 	.word	0x00038840
        /*07c0*/ 	.short	0x010a
        /*07c2*/ 	.byte	0x3f
	.zero		1


	//   ....[43]....
        /*07c4*/ 	.word	0x0000f910
        /*07c8*/ 	.word	0x00000013
        /*07cc*/ 	.word	0x00038830
        /*07d0*/ 	.short	0x0107
        /*07d2*/ 	.byte	0x3f
	.zero		1


	//   ....[44]....
        /*07d4*/ 	.word	0x0000f9c0
        /*07d8*/ 	.word	0x00000013
        /*07dc*/ 	.word	0x00038830
        /*07e0*/ 	.short	0x0101
        /*07e2*/ 	.byte	0x3f
	.zero		1


	//   ....[45]....
        /*07e4*/ 	.word	0x0000fa20
        /*07e8*/ 	.word	0x00000004
        /*07ec*/ 	.word	0x00038860
        /*07f0*/ 	.short	0x010a
        /*07f2*/ 	.byte	0x3f
	.zero		1


	//   ....[46]....
        /*07f4*/ 	.word	0x0000fee0
        /*07f8*/ 	.word	0x00000004
        /*07fc*/ 	.word	0x00038850
        /*0800*/ 	.short	0x0107
        /*0802*/ 	.byte	0x3f
	.zero		1


	//   ....[47]....
        /*0804*/ 	.word	0x00010060
        /*0808*/ 	.word	0x00000004
        /*080c*/ 	.word	0x00038850
        /*0810*/ 	.short	0x0101
        /*0812*/ 	.byte	0x3f
	.zero		1


	//   ....[48]....
        /*0814*/ 	.word	0x000101e0
        /*0818*/ 	.word	0x00000000
        /*081c*/ 	.word	0x00038860
        /*0820*/ 	.short	0x010a
        /*0822*/ 	.byte	0x3f
	.zero		1


	//   ....[49]....
        /*0824*/ 	.word	0x00010730
        /*0828*/ 	.word	0x00000000
        /*082c*/ 	.word	0x00038850
        /*0830*/ 	.short	0x0107
        /*0832*/ 	.byte	0x3f
	.zero		1


	//   ....[50]....
        /*0834*/ 	.word	0x000107f0
        /*0838*/ 	.word	0x00000000
        /*083c*/ 	.word	0x00038850
        /*0840*/ 	.short	0x0101
        /*0842*/ 	.byte	0x3f
	.zero		1


	//   ....[51]....
        /*0844*/ 	.word	0x00010880
        /*0848*/ 	.word	0x00000007
        /*084c*/ 	.word	0x00038820
        /*0850*/ 	.short	0x010a
        /*0852*/ 	.byte	0x3f
	.zero		1


	//   ....[52]....
        /*0854*/ 	.word	0x00010a00
        /*0858*/ 	.word	0x00000005
        /*085c*/ 	.word	0x00038840
        /*0860*/ 	.short	0x010a
        /*0862*/ 	.byte	0x3f
	.zero		1


	//   ....[53]....
        /*0864*/ 	.word	0x00010aa0
        /*0868*/ 	.word	0x00000003
        /*086c*/ 	.word	0x00038840
        /*0870*/ 	.short	0x010a
        /*0872*/ 	.byte	0x3f
	.zero		1


	//   ....[54]....
        /*0874*/ 	.word	0x00010ae0
        /*0878*/ 	.word	0x00000005
        /*087c*/ 	.word	0x00038860
        /*0880*/ 	.short	0x010a
        /*0882*/ 	.byte	0x3f
	.zero		1


	//   ....[55]....
        /*0884*/ 	.word	0x00010b20
        /*0888*/ 	.word	0x00000003
        /*088c*/ 	.word	0x00038860
        /*0890*/ 	.short	0x010a
        /*0892*/ 	.byte	0x3f
	.zero		1


	//   ....[56]....
        /*0894*/ 	.word	0x00010ba0
        /*0898*/ 	.word	0x00000003
        /*089c*/ 	.word	0x00038800
        /*08a0*/ 	.short	0x010a
        /*08a2*/ 	.byte	0x3f
	.zero		1


	//   ....[57]....
        /*08a4*/ 	.word	0x00010c10
        /*08a8*/ 	.word	0x00000003
        /*08ac*/ 	.word	0x00038830
        /*08b0*/ 	.short	0x010a
        /*08b2*/ 	.byte	0x3f
	.zero		1


	//   ....[58]....
        /*08b4*/ 	.word	0x00010c80
        /*08b8*/ 	.word	0x00000006
        /*08bc*/ 	.word	0x00038830
        /*08c0*/ 	.short	0x010a
        /*08c2*/ 	.byte	0x3f
	.zero		1


	//   ....[59]....
        /*08c4*/ 	.word	0x00010ce0
        /*08c8*/ 	.word	0x00000003
        /*08cc*/ 	.word	0x00038850
        /*08d0*/ 	.short	0x010a
        /*08d2*/ 	.byte	0x3f
	.zero		1


	//   ....[60]....
        /*08d4*/ 	.word	0x00010d40
        /*08d8*/ 	.word	0x00000005
        /*08dc*/ 	.word	0x00038850
        /*08e0*/ 	.short	0x010a
        /*08e2*/ 	.byte	0x3f
	.zero		1


	//   ....[61]....
        /*08e4*/ 	.word	0x00010e20
        /*08e8*/ 	.word	0x00000003
        /*08ec*/ 	.word	0x00038840
        /*08f0*/ 	.short	0x010a
        /*08f2*/ 	.byte	0x3f
	.zero		1


	//   ....[62]....
        /*08f4*/ 	.word	0x00012050
        /*08f8*/ 	.word	0x00000003
        /*08fc*/ 	.word	0x00038820
        /*0900*/ 	.short	0x010a
        /*0902*/ 	.byte	0x3f
	.zero		1


	//   ....[63]....
        /*0904*/ 	.word	0x000120a0
        /*0908*/ 	.word	0x00000013
        /*090c*/ 	.word	0x00038840
        /*0910*/ 	.short	0x010a
        /*0912*/ 	.byte	0x3f
	.zero		1


	//   ....[64]....
        /*0914*/ 	.word	0x00012820
        /*0918*/ 	.word	0x00000004
        /*091c*/ 	.word	0x00038860
        /*0920*/ 	.short	0x010a
        /*0922*/ 	.byte	0x3f
	.zero		1


	//   ....[65]....
        /*0924*/ 	.word	0x00012fa0
        /*0928*/ 	.word	0x00000000
        /*092c*/ 	.word	0x00038860
        /*0930*/ 	.short	0x010a
        /*0932*/ 	.byte	0x3f
	.zero		1


	//   ....[66]....
        /*0934*/ 	.word	0x000137b0
        /*0938*/ 	.word	0x00000007
        /*093c*/ 	.word	0x00038820
        /*0940*/ 	.short	0x010a
        /*0942*/ 	.byte	0x3f
	.zero		1


	//   ....[67]....
        /*0944*/ 	.word	0x00013950
        /*0948*/ 	.word	0x00000005
        /*094c*/ 	.word	0x00038840
        /*0950*/ 	.short	0x010a
        /*0952*/ 	.byte	0x3f
	.zero		1


	//   ....[68]....
        /*0954*/ 	.word	0x000139a0
        /*0958*/ 	.word	0x00000003
        /*095c*/ 	.word	0x00038840
        /*0960*/ 	.short	0x010a
        /*0962*/ 	.byte	0x3f
	.zero		1


	//   ....[69]....
        /*0964*/ 	.word	0x000139f0
        /*0968*/ 	.word	0x00000005
        /*096c*/ 	.word	0x00038860
        /*0970*/ 	.short	0x010a
        /*0972*/ 	.byte	0x3f
	.zero		1


	//----- nvinfo : EIATTR_NUM_MBARRIERS
	.align		4
.L_93:
        /*0974*/ 	.byte	0x03, 0x38
        /*0976*/ 	.short	0x0016


	//----- nvinfo : EIATTR_EXIT_INSTR_OFFSETS
	.align		4
        /*0978*/ 	.byte	0x04, 0x1c
        /*097a*/ 	.short	(.L_95 - .L_94)


	//   ....[0]....
.L_94:
        /*097c*/ 	.word	0x00010b70


	//----- nvinfo : EIATTR_MAX_THREADS
	.align		4
.L_95:
        /*0980*/ 	.byte	0x04, 0x05
        /*0982*/ 	.short	(.L_97 - .L_96)
.L_96:
        /*0984*/ 	.word	0x00000180
        /*0988*/ 	.word	0x00000001
        /*098c*/ 	.word	0x00000001


	//----- nvinfo : EIATTR_CRS_STACK_SIZE
	.align		4
.L_97:
        /*0990*/ 	.byte	0x04, 0x1e
        /*0992*/ 	.short	(.L_99 - .L_98)
.L_98:
        /*0994*/ 	.word	0x00000000


	//----- nvinfo : EIATTR_CBANK_PARAM_SIZE
	.align		4
.L_99:
        /*0998*/ 	.byte	0x03, 0x19
        /*099a*/ 	.short	0x0a70


	//----- nvinfo : EIATTR_PARAM_CBANK
	.align		4
        /*099c*/ 	.byte	0x04, 0x0a
        /*099e*/ 	.short	(.L_101 - .L_100)
	.align		4
.L_100:
        /*09a0*/ 	.word	index@(.nv.constant0._ZN7cutlass13device_kernelIN5flash11enable_sm90INS1_16FlashAttnFwdSm90INS1_25CollectiveMainloopFwdSm90ILi2EN4cute5tupleIJNS5_1CILi1EEES8_S8_EEENS6_IJNS7_ILi128EEENS7_ILi80EEENS7_ILi256EEEEEELi256ENS_6half_tEfNS_4arch4Sm90ELb0ELb0ELb0ELb0ELb1ELb0ELb0ELb1ELb1ELb1ELb1ELb0EEENS1_21CollectiveEpilogueFwdINS6_IJSA_SC_SB_EEES9_SE_SG_Li256ELb0ELb1ELb1ELb0EEENS1_19SingleTileSchedulerILb0ELb1ELb1ELi128EEEEEEEEEvNT_6ParamsE)
        /*09a4*/ 	.short	0x0210
        /*09a6*/ 	.short	0x0a70


	//----- nvinfo : EIATTR_SW_WAR
	.align		4
.L_101:
        /*09a8*/ 	.byte	0x04, 0x36
        /*09aa*/ 	.short	(.L_103 - .L_102)
.L_102:
        /*09ac*/ 	.word	0x00000008
.L_103:


//--------------------- .nv.info._ZN7cutlass13device_kernelIN5flash11enable_sm90INS1_16FlashAttnFwdSm90INS1_25CollectiveMainloopFwdSm90ILi2EN4cute5tupleIJNS5_1CILi1EEES8_S8_EEENS6_IJNS7_ILi128EEENS7_ILi80EEENS7_ILi256EEEEEELi256ENS_6half_tEfNS_4arch4Sm90ELb0ELb0ELb0ELb1ELb1ELb0ELb0ELb1ELb1ELb1ELb1ELb0EEENS1_21CollectiveEpilogueFwdINS6_IJSA_SC_SB_EEES9_SE_SG_Li256ELb1ELb1ELb1ELb0EEENS1_36VarlenDynamicPersistentTileSchedulerILi128ELi80ELi256ELi128ELb1ELb1ELb1ELb0ELb1ELb1EEEEEEEEEvNT_6ParamsE --------------------------
	.section	.nv.info._ZN7cutlass13device_kernelIN5flash11enable_sm90INS1_16FlashAttnFwdSm90INS1_25CollectiveMainloopFwdSm90ILi2EN4cute5tupleIJNS5_1CILi1EEES8_S8_EEENS6_IJNS7_ILi128EEENS7_ILi80EEENS7_ILi256EEEEEELi256ENS_6half_tEfNS_4arch4Sm90ELb0ELb0ELb0ELb1ELb1ELb0ELb0ELb1ELb1ELb1ELb1ELb0EEENS1_21CollectiveEpilogueFwdINS6_IJSA_SC_SB_EEES9_SE_SG_Li256ELb1ELb1ELb1ELb0EEENS1_36VarlenDynamicPersistentTileSchedulerILi128ELi80ELi256ELi128ELb1ELb1ELb1ELb0ELb1ELb1EEEEEEEEEvNT_6ParamsE,"",@"SHT_CUDA_INFO"
	.sectionflags	@""
	.align	4


	//----- nvinfo : EIATTR_CUDA_API_VERSION
	.align		4
        /*0000*/ 	.byte	0x04, 0x37
        /*0002*/ 	.short	(.L_105 - .L_104)
.L_104:
        /*0004*/ 	.word	0x00000082


	//----- nvinfo : EIATTR_KPARAM_INFO
	.align		4
.L_105:
        /*0008*/ 	.byte	0x04, 0x17
        /*000a*/ 	.short	(.L_107 - .L_106)
.L_106:
        /*000c*/ 	.word	0x00000000
        /*0010*/ 	.short	0x0000
        /*0012*/ 	.short	0x0070
        /*0014*/ 	.byte	0x00, 0xf0, 0x01, 0x2a


	//----- nvinfo : EIATTR_SPARSE_MMA_MASK
	.align		4
.L_107:
        /*0018*/ 	.byte	0x03, 0x50
        /*001a*/ 	.short	0x0000


	//----- nvinfo : EIATTR_MAXREG_COUNT
	.align		4
        /*001c*/ 	.byte	0x03, 0x1b
        /*001e*/ 	.short	0x00a8


	//----- nvinfo : EIATTR_NUM_BARRIERS
	.align		4
        /*0020*/ 	.byte	0x02, 0x4c
        /*0022*/ 	.byte	0x09
	.zero		1


	//----- nvinfo : EIATTR_EXTERNS
	.align		4
        /*0024*/ 	.byte	0x04, 0x0f
        /*0026*/ 	.short	(.L_109 - .L_108)


	//   ....[0]....
	.align		4
.L_108:
        /*0028*/ 	.word	index@(__assertfail)


	//----- nvinfo : EIATTR_ANNOTATIONS
	.align		4
.L_109:
        /*002c*/ 	.byte	0x04, 0x55
        /*002e*/ 	.short	(.L_111 - .L_110)


	//   ....[0]....
.L_110:
        /*0030*/ 	.word	0x00000001
        /*0034*/ 	.byte	0xa0, 0x08, 0x00, 0x00, 0x01, 0x00, 0x00, 0x00, 0xa0, 0x09, 0x00, 0x00, 0x01, 0x00, 0x00, 0x00
        /* <DEDUP_REMOVED lines=28> */
        /*0204*/ 	.byte	0x60, 0x59, 0x01, 0x00


	//----- nvinfo : EIATTR_MERCURY_ISA_VERSION
	.align		4
.L_111:
        /*0208*/ 	.byte	0x03, 0x5f
        /*020a*/ 	.short	0x0101


	//----- nvinfo : EIATTR_UNUSED_LOAD_BYTE_OFFSET
	.align		4
        /*020c*/ 	.byte	0x04, 0x44
        /*020e*/ 	.short	(.L_113 - .L_112)


	//   ....[0]....
.L_112:
        /*0210*/ 	.word	0x00000950
        /*0214*/ 	.word	0x0000fff0


	//   ....[1]....
        /*0218*/ 	.word	0x0000b370
        /*021c*/ 	.word	0x0000fff0


	//----- nvinfo : EIATTR_INT_WARP_WIDE_INSTR_OFFSETS
	.align		4
.L_113:
        /*0220*/ 	.byte	0x04, 0x31
        /*0222*/ 	.short	(.L_115 - .L_114)


	//   ....[0]....
.L_114:
        /*0224*/ 	.word	0x000000c0


	//   ....[1]....
        /*0228*/ 	.word	0x000000d0


	//   ....[2]....
        /*022c*/ 	.word	0x00000170


	//   ....[3]....
        /*0230*/ 	.word	0x000114b0


	//   ....[4]....
        /*0234*/ 	.word	0x00011540


	//   ....[5]....
        /*0238*/ 	.word	0x00014420


	//   ....[6]....
        /*023c*/ 	.word	0x000144b0


	//----- nvinfo : EIATTR_COOP_GROUP_MASK_REGIDS
	.align		4
.L_115:
        /*0240*/ 	.byte	0x04, 0x29
        /*0242*/ 	.short	(.L_117 - .L_116)


	//   ....[0]....
.L_116:
        /*0244*/ 	.word	0xffffffff


	//   ....[1]....
        /*0248*/ 	.word	0xffffffff


	//   ....[2]....
        /*024c*/ 	.word	0xffffffff


	//   ....[3]....
        /*0250*/ 	.word	0xffffffff


	//   ....[4]....
        /*0254*/ 	.word	0xffffffff


	//   ....[5]....
        /*0258*/ 	.word	0xffffffff


	//   ....[6]....
        /*025c*/ 	.word	0xffffffff


	//   ....[7]....
        /*0260*/ 	.word	0xffffffff


	//   ....[8]....
        /*0264*/ 	.word	0xffffffff


	//   ....[9]....
        /*0268*/ 	.word	0xffffffff


	//   ....[10]....
        /*026c*/ 	.word	0xffffffff


	//   ....[11]....
        /*0270*/ 	.word	0xffffffff


	//   ....[12]....
        /*0274*/ 	.word	0xffffffff


	//   ....[13]....
        /*0278*/ 	.word	0xffffffff


	//   ....[14]....
        /*027c*/ 	.word	0xffffffff


	//   ....[15]....
        /*0280*/ 	.word	0xffffffff


	//   ....[16]....
        /*0284*/ 	.word	0xffffffff


	//   ....[17]....
        /*0288*/ 	.word	0xffffffff


	//   ....[18]....
        /*028c*/ 	.word	0xffffffff


	//   ....[19]....
        /*0290*/ 	.word	0xffffffff


	//   ....[20]....
        /*0294*/ 	.word	0xffffffff


	//   ....[21]....
        /*0298*/ 	.word	0xffffffff


	//   ....[22]....
        /*029c*/ 	.word	0xffffffff


	//   ....[23]....
        /*02a0*/ 	.word	0xffffffff


	//   ....[24]....
        /*02a4*/ 	.word	0xffffffff


	//   ....[25]....
        /*02a8*/ 	.word	0xffffffff


	//   ....[26]....
        /*02ac*/ 	.word	0xffffffff


	//   ....[27]....
        /*02b0*/ 	.word	0xffffffff


	//   ....[28]....
        /*02b4*/ 	.word	0xffffffff


	//   ....[29]....
        /*02b8*/ 	.word	0xffffffff


	//   ....[30]....
        /*02bc*/ 	.word	0xffffffff


	//   ....[31]....
        /*02c0*/ 	.word	0xffffffff


	//   ....[32]....
        /*02c4*/ 	.word	0xffffffff


	//   ....[33]....
        /*02c8*/ 	.word	0xffffffff


	//   ....[34]....
        /*02cc*/ 	.word	0xffffffff


	//   ....[35]....
        /*02d0*/ 	.word	0xffffffff


	//   ....[36]....
        /*02d4*/ 	.word	0xffffffff


	//   ....[37]....
        /*02d8*/ 	.word	0xffffffff


	//   ....[38]....
        /*02dc*/ 	.word	0xffffffff


	//   ....[39]....
        /*02e0*/ 	.word	0xffffffff


	//   ....[40]....
        /*02e4*/ 	.word	0xffffffff


	//   ....[41]....
        /*02e8*/ 	.word	0xffffffff


	//   ....[42]....
        /*02ec*/ 	.word	0xffffffff


	//   ....[43]....
        /*02f0*/ 	.word	0xffffffff


	//   ....[44]....
        /*02f4*/ 	.word	0xffffffff


	//   ....[45]....
        /*02f8*/ 	.word	0xffffffff


	//   ....[46]....
        /*02fc*/ 	.word	0xffffffff


	//   ....[47]....
        /*0300*/ 	.word	0xffffffff


	//   ....[48]....
        /*0304*/ 	.word	0xffffffff


	//   ....[49]....
        /*0308*/ 	.word	0xffffffff


	//   ....[50]....
        /*030c*/ 	.word	0xffffffff


	//   ....[51]....
        /*0310*/ 	.word	0xffffffff


	//   ....[52]....
        /*0314*/ 	.word	0xffffffff


	//   ....[53]....
        /*0318*/ 	.word	0xffffffff


	//   ....[54]....
        /*031c*/ 	.word	0xffffffff


	//   ....[55]....
        /*0320*/ 	.word	0xffffffff


	//   ....[56]....
        /*0324*/ 	.word	0xffffffff


	//   ....[57]....
        /*0328*/ 	.word	0xffffffff


	//   ....[58]....
        /*032c*/ 	.word	0xffffffff


	//   ....[59]....
        /*0330*/ 	.word	0xffffffff


	//   ....[60]....
        /*0334*/ 	.word	0xffffffff


	//   ....[61]....
        /*0338*/ 	.word	0xffffffff


	//   ....[62]....
        /*033c*/ 	.word	0xffffffff


	//   ....[63]....
        /*0340*/ 	.word	0xffffffff


	//   ....[64]....
        /*0344*/ 	.word	0xffffffff


	//   ....[65]....
        /*0348*/ 	.word	0xffffffff


	//   ....[66]....
        /*034c*/ 	.word	0xffffffff


	//   ....[67]....
        /*0350*/ 	.word	0xffffffff


	//   ....[68]....
        /*0354*/ 	.word	0xffffffff


	//   ....[69]....
        /*0358*/ 	.word	0xffffffff


	//   ....[70]....
        /*035c*/ 	.word	0xffffffff


	//   ....[71]....
        /*0360*/ 	.word	0xffffffff


	//   ....[72]....
        /*0364*/ 	.word	0xffffffff


	//   ....[73]....
        /*0368*/ 	.word	0xffffffff


	//   ....[74]....
        /*036c*/ 	.word	0xffffffff


	//   ....[75]....
        /*0370*/ 	.word	0xffffffff


	//   ....[76]....
        /*0374*/ 	.word	0xffffffff


	//   ....[77]....
        /*0378*/ 	.word	0xffffffff


	//   ....[78]....
        /*037c*/ 	.word	0xffffffff


	//   ....[79]....
        /*0380*/ 	.word	0xffffffff


	//   ....[80]....
        /*0384*/ 	.word	0xffffffff


	//   ....[81]....
        /*0388*/ 	.word	0xffffffff


	//   ....[82]....
        /*038c*/ 	.word	0xffffffff


	//   ....[83]....
        /*0390*/ 	.word	0xffffffff


	//   ....[84]....
        /*0394*/ 	.word	0xffffffff


	//   ....[85]....
        /*0398*/ 	.word	0xffffffff


	//   ....[86]....
        /*039c*/ 	.word	0xffffffff


	//   ....[87]....
        /*03a0*/ 	.word	0xffffffff


	//   ....[88]....
        /*03a4*/ 	.word	0xffffffff


	//   ....[89]....
        /*03a8*/ 	.word	0xffffffff


	//   ....[90]....
        /*03ac*/ 	.word	0xffffffff


	//   ....[91]....
        /*03b0*/ 	.word	0xffffffff


	//   ....[92]....
        /*03b4*/ 	.word	0xffffffff


	//   ....[93]....
        /*03b8*/ 	.word	0xffffffff


	//   ....[94]....
        /*03bc*/ 	.word	0xffffffff


	//   ....[95]....
        /*03c0*/ 	.word	0xffffffff


	//   ....[96]....
        /*03c4*/ 	.word	0xffffffff


	//   ....[97]....
        /*03c8*/ 	.word	0xffffffff


	//   ....[98]....
        /*03cc*/ 	.word	0xffffffff


	//   ....[99]....
        /*03d0*/ 	.word	0xffffffff


	//   ....[100]....
        /*03d4*/ 	.word	0xffffffff


	//   ....[101]....
        /*03d8*/ 	.word	0xffffffff


	//   ....[102]....
        /*03dc*/ 	.word	0xffffffff


	//   ....[103]....
        /*03e0*/ 	.word	0xffffffff


	//   ....[104]....
        /*03e4*/ 	.word	0xffffffff


	//   ....[105]....
        /*03e8*/ 	.word	0xffffffff


	//   ....[106]....
        /*03ec*/ 	.word	0xffffffff


	//   ....[107]....
        /*03f0*/ 	.word	0xffffffff


	//   ....[108]....
        /*03f4*/ 	.word	0xffffffff


	//   ....[109]....
        /*03f8*/ 	.word	0xffffffff


	//   ....[110]....
        /*03fc*/ 	.word	0xffffffff


	//   ....[111]....
        /*0400*/ 	.word	0xffffffff


	//   ....[112]....
        /*0404*/ 	.word	0xffffffff


	//   ....[113]....
        /*0408*/ 	.word	0xffffffff


	//   ....[114]....
        /*040c*/ 	.word	0xffffffff


	//   ....[115]....
        /*0410*/ 	.word	0xffffffff


	//   ....[116]....
        /*0414*/ 	.word	0xffffffff


	//   ....[117]....
        /*0418*/ 	.word	0xffffffff


	//   ....[118]....
        /*041c*/ 	.word	0xffffffff


	//   ....[119]....
        /*0420*/ 	.word	0xffffffff


	//   ....[120]....
        /*0424*/ 	.word	0xffffffff


	//   ....[121]....
        /*0428*/ 	.word	0xffffffff


	//   ....[122]....
        /*042c*/ 	.word	0xffffffff


	//   ....[123]....
        /*0430*/ 	.word	0xffffffff


	//   ....[124]....
        /*0434*/ 	.word	0xffffffff


	//   ....[125]....
        /*0438*/ 	.word	0xffffffff


	//   ....[126]....
        /*043c*/ 	.word	0xffffffff


	//   ....[127]....
        /*0440*/ 	.word	0xffffffff


	//   ....[128]....
        /*0444*/ 	.word	0xffffffff


	//   ....[129]....
        /*0448*/ 	.word	0xffffffff


	//   ....[130]....
        /*044c*/ 	.word	0xffffffff


	//   ....[131]....
        /*0450*/ 	.word	0xffffffff


	//   ....[132]....
        /*0454*/ 	.word	0xffffffff


	//   ....[133]....
        /*0458*/ 	.word	0xffffffff


	//   ....[134]....
        /*045c*/ 	.word	0xffffffff


	//   ....[135]....
        /*0460*/ 	.word	0x0500000f


	//   ....[136]....
        /*0464*/ 	.word	0x0500000f


	//   ....[137]....
        /*0468*/ 	.word	0x0500000f


	//   ....[138]....
        /*046c*/ 	.word	0x0500000f


	//   ....[139]....
        /*0470*/ 	.word	0x0500000f


	//   ....[140]....
        /*0474*/ 	.word	0x0500000f


	//   ....[141]....
        /*0478*/ 	.word	0x0500000f


	//   ....[142]....
        /*047c*/ 	.word	0x0500000f


	//   ....[143]....
        /*0480*/ 	.word	0x0500000f


	//   ....[144]....
        /*0484*/ 	.word	0x0500000f


	//   ....[145]....
        /*0488*/ 	.word	0x0500000f


	//   ....[146]....
        /*048c*/ 	.word	0x0500000f


	//   ....[147]....
        /*0490*/ 	.word	0x0500000f


	//   ....[148]....
        /*0494*/ 	.word	0x0500000f


	//   ....[149]....
        /*0498*/ 	.word	0x0500000f


	//   ....[150]....
        /*049c*/ 	.word	0x0500000f


	//   ....[151]....
        /*04a0*/ 	.word	0x0500000f


	//   ....[152]....
        /*04a4*/ 	.word	0x0500000f


	//   ....[153]....
        /*04a8*/ 	.word	0x0500000f


	//   ....[154]....
        /*04ac*/ 	.word	0x0500000f


	//   ....[155]....
        /*04b0*/ 	.word	0x0500000f


	//   ....[156]....
        /*04b4*/ 	.word	0x0500000f


	//   ....[157]....
        /*04b8*/ 	.word	0x0500000f


	//   ....[158]....
        /*04bc*/ 	.word	0x0500000f


	//   ....[159]....
        /*04c0*/ 	.word	0x0500000f


	//   ....[160]....
        /*04c4*/ 	.word	0x0500000f


	//   ....[161]....
        /*04c8*/ 	.word	0x0500000f


	//   ....[162]....
        /*04cc*/ 	.word	0x0500000f


	//   ....[163]....
        /*04d0*/ 	.word	0x0500000f


	//   ....[164]....
        /*04d4*/ 	.word	0x0500000f


	//   ....[165]....
        /*04d8*/ 	.word	0x0500000f


	//   ....[166]....
        /*04dc*/ 	.word	0x0500000f


	//   ....[167]....
        /*04e0*/ 	.word	0x0500000f


	//   ....[168]....
        /*04e4*/ 	.word	0x0500000f


	//   ....[169]....
        /*04e8*/ 	.word	0x0500000f


	//   ....[170]....
        /*04ec*/ 	.word	0x0500000f


	//   ....[171]....
        /*04f0*/ 	.word	0x0500000f


	//   ....[172]....
        /*04f4*/ 	.word	0x0500000f


	//   ....[173]....
        /*04f8*/ 	.word	0x0500000f


	//   ....[174]....
        /*04fc*/ 	.word	0x0500000f


	//   ....[175]....
        /*0500*/ 	.word	0x0500000f


	//   ....[176]....
        /*0504*/ 	.word	0x0500000f


	//   ....[177]....
        /*0508*/ 	.word	0x0500000f


	//   ....[178]....
        /*050c*/ 	.word	0x0500000f


	//   ....[179]....
        /*0510*/ 	.word	0x0500000f


	//   ....[180]....
        /*0514*/ 	.word	0x0500000f


	//   ....[181]....
        /*0518*/ 	.word	0x0500000f


	//   ....[182]....
        /*051c*/ 	.word	0x0500000f


	//   ....[183]....
        /*0520*/ 	.word	0x0500000f


	//   ....[184]....
        /*0524*/ 	.word	0x0500000f


	//   ....[185]....
        /*0528*/ 	.word	0x0500000f


	//   ....[186]....
        /*052c*/ 	.word	0x0500000f


	//   ....[187]....
        /*0530*/ 	.word	0x0500000f


	//   ....[188]....
        /*0534*/ 	.word	0x0500000f


	//   ....[189]....
        /*0538*/ 	.word	0x0500000f


	//   ....[190]....
        /*053c*/ 	.word	0x0500000f


	//   ....[191]....
        /*0540*/ 	.word	0x0500000f


	//   ....[192]....
        /*0544*/ 	.word	0x0500000f


	//   ....[193]....
        /*0548*/ 	.word	0x0500000f


	//   ....[194]....
        /*054c*/ 	.word	0x0500000f


	//   ....[195]....
        /*0550*/ 	.word	0x0500000f


	//   ....[196]....
        /*0554*/ 	.word	0x0500000f


	//   ....[197]....
        /*0558*/ 	.word	0x0500000f


	//   ....[198]....
        /*055c*/ 	.word	0x0500000f


	//   ....[199]....
        /*0560*/ 	.word	0x0500000f


	//   ....[200]....
        /*0564*/ 	.word	0x0500000f


	//   ....[201]....
        /*0568*/ 	.word	0x0500000f


	//   ....[202]....
        /*056c*/ 	.word	0x0500000f


	//   ....[203]....
        /*0570*/ 	.word	0x0500000f


	//   ....[204]....
        /*0574*/ 	.word	0x0500000f


	//   ....[205]....
        /*0578*/ 	.word	0x0500000f


	//   ....[206]....
        /*057c*/ 	.word	0x0500000f


	//   ....[207]....
        /*0580*/ 	.word	0x0500000f


	//   ....[208]....
        /*0584*/ 	.word	0x0500000f


	//   ....[209]....
        /*0588*/ 	.word	0x0500000f


	//   ....[210]....
        /*058c*/ 	.word	0x0500000f


	//----- nvinfo : EIATTR_COOP_GROUP_INSTR_OFFSETS
	.align		4
.L_117:
        /*0590*/ 	.byte	0x04, 0x28
        /*0592*/ 	.short	(.L_119 - .L_118)


	//   ....[0]....
.L_118:
        /*0594*/ 	.word	0x00000070


	//   ....[1]....
        /*0598*/ 	.word	0x000000b0


	//   ....[2]....
        /*059c*/ 	.word	0x000002d0


	//   ....[3]....
        /*05a0*/ 	.word	0x00000430


	//   ....[4]....
        /*05a4*/ 	.word	0x00000550


	//   ....[5]....
        /*05a8*/ 	.word	0x000006b0


	//   ....[6]....
        /*05ac*/ 	.word	0x00001d10


	//   ....[7]....
        /*05b0*/ 	.word	0x00004f10


	//   ....[8]....
        /*05b4*/ 	.word	0x00004fe0


	//   ....[9]....
        /*05b8*/ 	.word	0x00005370


	//   ....[10]....
        /*05bc*/ 	.word	0x000053d0


	//   ....[11]....
        /*05c0*/ 	.word	0x000090d0


	//   ....[12]....
        /*05c4*/ 	.word	0x00009100


	//   ....[13]....
        /*05c8*/ 	.word	0x000093f0


	//   ....[14]....
        /*05cc*/ 	.word	0x00009460


	//   ....[15]....
        /*05d0*/ 	.word	0x0000a650


	//   ....[16]....
        /*05d4*/ 	.word	0x0000a6b0


	//   ....[17]....
        /*05d8*/ 	.word	0x0000a730


	//   ....[18]....
        /*05dc*/ 	.word	0x0000a8f0


	//   ....[19]....
        /*05e0*/ 	.word	0x0000c580


	//   ....[20]....
        /*05e4*/ 	.word	0x0000c590


	//   ....[21]....
        /*05e8*/ 	.word	0x0000c5a0


	//   ....[22]....
        /*05ec*/ 	.word	0x0000c5c0


	//   ....[23]....
        /*05f0*/ 	.word	0x0000d0d0


	//   ....[24]....
        /*05f4*/ 	.word	0x0000d0f0


	//   ....[25]....
        /*05f8*/ 	.word	0x0000d290


	//   ....[26]....
        /*05fc*/ 	.word	0x0000d2b0


	//   ....[27]....
        /*0600*/ 	.word	0x0000d3f0


	//   ....[28]....
        /*0604*/ 	.word	0x0000d410


	//   ....[29]....
        /*0608*/ 	.word	0x0000d560


	//   ....[30]....
        /*060c*/ 	.word	0x0000d580


	//   ....[31]....
        /*0610*/ 	.word	0x0000db50


	//   ....[32]....
        /*0614*/ 	.word	0x0000db90


	//   ....[33]....
        /*0618*/ 	.word	0x0000e600


	//   ....[34]....
        /*061c*/ 	.word	0x0000e610


	//   ....[35]....
        /*0620*/ 	.word	0x0000f9a0


	//   ....[36]....
        /*0624*/ 	.word	0x0000f9d0


	//   ....[37]....
        /*0628*/ 	.word	0x0000fb40


	//   ....[38]....
        /*062c*/ 	.word	0x0000fb60


	//   ....[39]....
        /*0630*/ 	.word	0x0000fca0


	//   ....[40]....
        /*0634*/ 	.word	0x0000fcc0


	//   ....[41]....
        /*0638*/ 	.word	0x0000fe10


	//   ....[42]....
        /*063c*/ 	.word	0x0000fe30


	//   ....[43]....
        /*0640*/ 	.word	0x00010010


	//   ....[44]....
        /*0644*/ 	.word	0x00010200


	//   ....[45]....
        /*0648*/ 	.word	0x00010230


	//   ....[46]....
        /*064c*/ 	.word	0x00010260


	//   ....[47]....
        /*0650*/ 	.word	0x00010290


	//   ....[48]....
        /*0654*/ 	.word	0x000102c0


	//   ....[49]....
        /*0658*/ 	.word	0x000102f0


	//   ....[50]....
        /*065c*/ 	.word	0x00010460


	//   ....[51]....
        /*0660*/ 	.word	0x00010490


	//   ....[52]....
        /*0664*/ 	.word	0x000104c0


	//   ....[53]....
        /*0668*/ 	.word	0x000104f0


	//   ....[54]....
        /*066c*/ 	.word	0x00010520


	//   ....[55]....
        /*0670*/ 	.word	0x00010550


	//   ....[56]....
        /*0674*/ 	.word	0x000105e0


	//   ....[57]....
        /*0678*/ 	.word	0x00010610


	//   ....[58]....
        /*067c*/ 	.word	0x00010620


	//   ....[59]....
        /*0680*/ 	.word	0x000106b0


	//   ....[60]....
        /*0684*/ 	.word	0x00012070


	//   ....[61]....
        /*0688*/ 	.word	0x000120b0


	//   ....[62]....
        /*068c*/ 	.word	0x000120e0


	//   ....[63]....
        /*0690*/ 	.word	0x00012190


	//   ....[64]....
        /*0694*/ 	.word	0x000121d0


	//   ....[65]....
        /*0698*/ 	.word	0x00012230


	//   ....[66]....
        /*069c*/ 	.word	0x00012270


	//   ....[67]....
        /*06a0*/ 	.word	0x000122d0


	//   ....[68]....
        /*06a4*/ 	.word	0x000122f0


	//   ....[69]....
        /*06a8*/ 	.word	0x00012320


	//   ....[70]....
        /*06ac*/ 	.word	0x00012af0


	//   ....[71]....
        /*06b0*/ 	.word	0x00012b20


	//   ....[72]....
        /*06b4*/ 	.word	0x00012b80


	//   ....[73]....
        /*06b8*/ 	.word	0x00012be0


	//   ....[74]....
        /*06bc*/ 	.word	0x00012c30


	//   ....[75]....
        /*06c0*/ 	.word	0x00012ca0


	//   ....[76]....
        /*06c4*/ 	.word	0x00012cf0


	//   ....[77]....
        /*06c8*/ 	.word	0x00012d60


	//   ....[78]....
        /*06cc*/ 	.word	0x00012db0


	//   ....[79]....
        /*06d0*/ 	.word	0x00012e20


	//   ....[80]....
        /*06d4*/ 	.word	0x00012e70


	//   ....[81]....
        /*06d8*/ 	.word	0x00012ee0


	//   ....[82]....
        /*06dc*/ 	.word	0x00012f30


	//   ....[83]....
        /*06e0*/ 	.word	0x00012fa0


	//   ....[84]....
        /*06e4*/ 	.word	0x00012ff0


	//   ....[85]....
        /*06e8*/ 	.word	0x00013040


	//   ....[86]....
        /*06ec*/ 	.word	0x000137d0


	//   ....[87]....
        /*06f0*/ 	.word	0x00013800


	//   ....[88]....
        /*06f4*/ 	.word	0x00013830


	//   ....[89]....
        /*06f8*/ 	.word	0x000138f0


	//   ....[90]....
        /*06fc*/ 	.word	0x00013920


	//   ....[91]....
        /*0700*/ 	.word	0x00013970


	//   ....[92]....
        /*0704*/ 	.word	0x000139a0


	//   ....[93]....
        /*0708*/ 	.word	0x000139f0


	//   ....[94]....
        /*070c*/ 	.word	0x00013a20


	//   ....[95]....
        /*0710*/ 	.word	0x00013a90


	//   ....[96]....
        /*0714*/ 	.word	0x00013d70


	//   ....[97]....
        /*0718*/ 	.word	0x00013d90


	//   ....[98]....
        /*071c*/ 	.word	0x00013da0


	//   ....[99]....
        /*0720*/ 	.word	0x00013e50


	//   ....[100]....
        /*0724*/ 	.word	0x00013e60


	//   ....[101]....
        /*0728*/ 	.word	0x00013f10


	//   ....[102]....
        /*072c*/ 	.word	0x00013f20


	//   ....[103]....
        /*0730*/ 	.word	0x00013fd0


	//   ....[104]....
        /*0734*/ 	.word	0x00013fe0


	//   ....[105]....
        /*0738*/ 	.word	0x00013ff0


	//   ....[106]....
        /*073c*/ 	.word	0x00014600


	//   ....[107]....
        /*0740*/ 	.word	0x00014640


	//   ....[108]....
        /*0744*/ 	.word	0x00014680


	//   ....[109]....
        /*0748*/ 	.word	0x000146a0


	//   ....[110]....
        /*074c*/ 	.word	0x000146c0


	//   ....[111]....
        /*0750*/ 	.word	0x00014770


	//   ....[112]....
        /*0754*/ 	.word	0x00014820


	//   ....[113]....
        /*0758*/ 	.word	0x00014850


	//   ....[114]....
        /*075c*/ 	.word	0x00014860


	//   ....[115]....
        /*0760*/ 	.word	0x000148f0


	//   ....[116]....
        /*0764*/ 	.word	0x00014d60


	//   ....[117]....
        /*0768*/ 	.word	0x00014d90


	//   ....[118]....
        /*076c*/ 	.word	0x00014df0


	//   ....[119]....
        /*0770*/ 	.word	0x00014e20


	//   ....[120]....
        /*0774*/ 	.word	0x00014e50


	//   ....[121]....
        /*0778*/ 	.word	0x00014e80


	//   ....[122]....
        /*077c*/ 	.word	0x00014eb0


	//   ....[123]....
        /*0780*/ 	.word	0x00014ee0


	//   ....[124]....
        /*0784*/ 	.word	0x00015080


	//   ....[125]....
        /*0788*/ 	.word	0x000150b0


	//   ....[126]....
        /*078c*/ 	.word	0x000150e0


	//   ....[127]....
        /*0790*/ 	.word	0x00015110


	//   ....[128]....
        /*0794*/ 	.word	0x00015140


	//   ....[129]....
        /*0798*/ 	.word	0x00015170


	//   ....[130]....
        /*079c*/ 	.word	0x00015230


	//   ....[131]....
        /*07a0*/ 	.word	0x00015250


	//   ....[132]....
        /*07a4*/ 	.word	0x00015260


	//   ....[133]....
        /*07a8*/ 	.word	0x000152c0


	//   ....[134]....
        /*07ac*/ 	.word	0x000158e0


	//   ....[135]....
        /*07b0*/ 	.word	0x00015db0


	//   ....[136]....
        /*07b4*/ 	.word	0x00015ea0


	//   ....[137]....
        /*07b8*/ 	.word	0x00015f70


	//   ....[138]....
        /*07bc*/ 	.word	0x00015fe0


	//   ....[139]....
        /*07c0*/ 	.word	0x00016080


	//   ....[140]....
        /*07c4*/ 	.word	0x00016160


	//   ....[141]....
        /*07c8*/ 	.word	0x00016260


	//   ....[142]....
        /*07cc*/ 	.word	0x000162d0


	//   ....[143]....
        /*07d0*/ 	.word	0x000163c0


	//   ....[144]....
        /*07d4*/ 	.word	0x00016430


	//   ....[145]....
        /*07d8*/ 	.word	0x00016510


	//   ....[146]....
        /*07dc*/ 	.word	0x000165c0


	//   ....[147]....
        /*07e0*/ 	.word	0x00016630


	//   ....[148]....
        /*07e4*/ 	.word	0x000166b0


	//   ....[149]....
        /*07e8*/ 	.word	0x00016780


	//   ....[150]....
        /*07ec*/ 	.word	0x00016800


	//   ....[151]....
        /*07f0*/ 	.word	0x000168f0


	//   ....[152]....
        /*07f4*/ 	.word	0x00016970


	//   ....[153]....
        /*07f8*/ 	.word	0x00016a60


	//   ....[154]....
        /*07fc*/ 	.word	0x00016ae0


	//   ....[155]....
        /*0800*/ 	.word	0x00016bd0


	//   ....[156]....
        /*0804*/ 	.word	0x00016c50


	//   ....[157]....
        /*0808*/ 	.word	0x00016d40


	//   ....[158]....
        /*080c*/ 	.word	0x00016dc0


	//   ....[159]....
        /*0810*/ 	.word	0x00016eb0


	//   ....[160]....
        /*0814*/ 	.word	0x00016f30


	//   ....[161]....
        /*0818*/ 	.word	0x00017000


	//   ....[162]....
        /*081c*/ 	.word	0x00017130


	//   ....[163]....
        /*0820*/ 	.word	0x00017200


	//   ....[164]....
        /*0824*/ 	.word	0x000172d0


	//   ....[165]....
        /*0828*/ 	.word	0x000173b0


	//   ....[166]....
        /*082c*/ 	.word	0x00017410


	//   ....[167]....
        /*0830*/ 	.word	0x000174f0


	//   ....[168]....
        /*0834*/ 	.word	0x00017550


	//   ....[169]....
        /*0838*/ 	.word	0x00017630


	//   ....[170]....
        /*083c*/ 	.word	0x00017690


	//   ....[171]....
        /*0840*/ 	.word	0x000177a0


	//   ....[172]....
        /*0844*/ 	.word	0x00017890


	//   ....[173]....
        /*0848*/ 	.word	0x00017930


	//   ....[174]....
        /*084c*/ 	.word	0x00017990


	//   ....[175]....
        /*0850*/ 	.word	0x00017ab0


	//   ....[176]....
        /*0854*/ 	.word	0x00017b10


	//   ....[177]....
        /*0858*/ 	.word	0x00017c30


	//   ....[178]....
        /*085c*/ 	.word	0x00017c90


	//   ....[179]....
        /*0860*/ 	.word	0x00017db0


	//   ....[180]....
        /*0864*/ 	.word	0x00017e10


	//   ....[181]....
        /*0868*/ 	.word	0x00017ee0


	//   ....[182]....
        /*086c*/ 	.word	0x00018040


	//   ....[183]....
        /*0870*/ 	.word	0x000180e0


	//   ....[184]....
        /*0874*/ 	.word	0x00018230


	//   ....[185]....
        /*0878*/ 	.word	0x000182e0


	//   ....[186]....
        /*087c*/ 	.word	0x00018340


	//   ....[187]....
        /*0880*/ 	.word	0x00018400


	//   ....[188]....
        /*0884*/ 	.word	0x000184e0


	//   ....[189]....
        /*0888*/ 	.word	0x000185a0


	//   ....[190]....
        /*088c*/ 	.word	0x00018680


	//   ....[191]....
        /*0890*/ 	.word	0x00018740


	//   ....[192]....
        /*0894*/ 	.word	0x00018850


	//   ....[193]....
        /*0898*/ 	.word	0x000188f0


	//   ....[194]....
        /*089c*/ 	.word	0x00018a70


	//   ....[195]....
        /*08a0*/ 	.word	0x00018ae0


	//   ....[196]....
        /*08a4*/ 	.word	0x00018b50


	//   ....[197]....
        /*08a8*/ 	.word	0x00018bc0


	//   ....[198]....
        /*08ac*/ 	.word	0x00018c30


	//   ....[199]....
        /*08b0*/ 	.word	0x00018cb0


	//   ....[200]....
        /*08b4*/ 	.word	0x00018d30


	//   ....[201]....
        /*08b8*/ 	.word	0x00018dc0


	//   ....[202]....
        /*08bc*/ 	.word	0x00018e30


	//   ....[203]....
        /*08c0*/ 	.word	0x00018ea0


	//   ....[204]....
        /*08c4*/ 	.word	0x00018f10


	//   ....[205]....
        /*08c8*/ 	.word	0x00018f90


	//   ....[206]....
        /*08cc*/ 	.word	0x00019000


	//   ....[207]....
        /*08d0*/ 	.word	0x000190a0


	//   ....[208]....
        /*08d4*/ 	.word	0x000190f0


	//   ....[209]....
        /*08d8*/ 	.word	0x00019180


	//   ....[210]....
        /*08dc*/ 	.word	0x000192b0


	//----- nvinfo : EIATTR_REG_RECONFIG
	.align		4
.L_119:
        /*08e0*/ 	.byte	0x01, 0x54
	.zero		2


	//----- nvinfo : EIATTR_SYSCALL_OFFSETS
	.align		4
        /*08e4*/ 	.byte	0x04, 0x46
        /*08e6*/ 	.short	(.L_121 - .L_120)


	//   ....[0]....
.L_120:
        /*08e8*/ 	.word	0x00001e90


	//   ....[1]....
        /*08ec*/ 	.word	0x000116a0


	//   ....[2]....
        /*08f0*/ 	.word	0x000117f0


	//   ....[3]....
        /*08f4*/ 	.word	0x000118e0


	//   ....[4]....
        /*08f8*/ 	.word	0x00012770


	//----- nvinfo : EIATTR_MBARRIER_INSTR_OFFSETS
	.align		4
.L_121:
        /*08fc*/ 	.byte	0x04, 0x39
        /*08fe*/ 	.short	(.L_123 - .L_122)


	//   ....[0]....
.L_122:
        /*0900*/ 	.word	0x00000180
        /*0904*/ 	.word	0x000000ff
        /*0908*/ 	.word	0x00038800
        /*090c*/ 	.short	0x0100
        /*090e*/ 	.byte	0x08
	.zero		1


	//   ....[1]....
        /*0910*/ 	.word	0x00000190
        /*0914*/ 	.word	0x000000ff
        /*0918*/ 	.word	0x00038820
        /*091c*/ 	.short	0x0100
        /*091e*/ 	.byte	0x08
	.zero		1


	//   ....[2]....
        /*0920*/ 	.word	0x00000280
        /*0924*/ 	.word	0x000000ff
        /*0928*/ 	.word	0x00038830
        /*092c*/ 	.short	0x0100
        /*092e*/ 	.byte	0x08
	.zero		1


	//   ....[3]....
        /*0930*/ 	.word	0x00000290
        /*0934*/ 	.word	0x000000ff
        /*0938*/ 	.word	0x00038840
        /*093c*/ 	.short	0x0100
        /*093e*/ 	.byte	0x08
	.zero		1


	//   ....[4]....
        /*0940*/ 	.word	0x000002a0
        /*0944*/ 	.word	0x000000ff
        /*0948*/ 	.word	0x00038838
        /*094c*/ 	.short	0x0100
        /*094e*/ 	.byte	0x08
	.zero		1


	//   ....[5]....
        /*0950*/ 	.word	0x000002b0
        /*0954*/ 	.word	0x000000ff
        /*0958*/ 	.word	0x00038848
        /*095c*/ 	.short	0x0100
        /*095e*/ 	.byte	0x08
	.zero		1


	//   ....[6]....
        /*0960*/ 	.word	0x000003e0
        /*0964*/ 	.word	0x000000ff
        /*0968*/ 	.word	0x00038850
        /*096c*/ 	.short	0x0100
        /*096e*/ 	.byte	0x08
	.zero		1


	//   ....[7]....
        /*0970*/ 	.word	0x000003f0
        /*0974*/ 	.word	0x000000ff
        /*0978*/ 	.word	0x00038860
        /*097c*/ 	.short	0x0100
        /*097e*/ 	.byte	0x08
	.zero		1


	//   ....[8]....
        /*0980*/ 	.word	0x00000400
        /*0984*/ 	.word	0x000000ff
        /*0988*/ 	.word	0x00038858
        /*098c*/ 	.short	0x0100
        /*098e*/ 	.byte	0x08
	.zero		1


	//   ....[9]....
        /*0990*/ 	.word	0x00000410
        /*0994*/ 	.word	0x000000ff
        /*0998*/ 	.word	0x00038868
        /*099c*/ 	.short	0x0100
        /*099e*/ 	.byte	0x08
	.zero		1


	//   ....[10]....
        /*09a0*/ 	.word	0x00000500
        /*09a4*/ 	.word	0x000000ff
        /*09a8*/ 	.word	0x00038870
        /*09ac*/ 	.short	0x0100
        /*09ae*/ 	.byte	0x06
	.zero		1


	//   ....[11]....
        /*09b0*/ 	.word	0x00000510
        /*09b4*/ 	.word	0x000000ff
        /*09b8*/ 	.word	0x00038880
        /*09bc*/ 	.short	0x0100
        /*09be*/ 	.byte	0x06
	.zero		1


	//   ....[12]....
        /*09c0*/ 	.word	0x00000520
        /*09c4*/ 	.word	0x000000ff
        /*09c8*/ 	.word	0x00038878
        /*09cc*/ 	.short	0x0100
        /*09ce*/ 	.byte	0x06
	.zero		1


	//   ....[13]....
        /*09d0*/ 	.word	0x00000530
        /*09d4*/ 	.word	0x000000ff
        /*09d8*/ 	.word	0x00038888
        /*09dc*/ 	.short	0x0100
        /*09de*/ 	.byte	0x06
	.zero		1


	//   ....[14]....
        /*09e0*/ 	.word	0x00000660
        /*09e4*/ 	.word	0x000000ff
        /*09e8*/ 	.word	0x00038890
        /*09ec*/ 	.short	0x0100
        /*09ee*/ 	.byte	0x08
	.zero		1


	//   ....[15]....
        /*09f0*/ 	.word	0x00000670
        /*09f4*/ 	.word	0x000000ff
        /*09f8*/ 	.word	0x000388a0
        /*09fc*/ 	.short	0x0100
        /*09fe*/ 	.byte	0x08
	.zero		1


	//   ....[16]....
        /*0a00*/ 	.word	0x00000680
        /*0a04*/ 	.word	0x000000ff
        /*0a08*/ 	.word	0x00038898
        /*0a0c*/ 	.short	0x0100
        /*0a0e*/ 	.byte	0x08
	.zero		1


	//   ....[17]....
        /*0a10*/ 	.word	0x00000690
        /*0a14*/ 	.word	0x000000ff
        /*0a18*/ 	.word	0x000388a8
        /*0a1c*/ 	.short	0x0100
        /*0a1e*/ 	.byte	0x08
	.zero		1


	//   ....[18]....
        /*0a20*/ 	.word	0x000007d0
        /*0a24*/ 	.word	0x000000ff
        /*0a28*/ 	.word	0x000388b0
        /*0a2c*/ 	.short	0x0100
        /*0a2e*/ 	.byte	0x08
	.zero		1


	//   ....[19]....
        /*0a30*/ 	.word	0x000007e0
        /*0a34*/ 	.word	0x000000ff
        /*0a38*/ 	.word	0x000388c0
        /*0a3c*/ 	.short	0x0100
        /*0a3e*/ 	.byte	0x08
	.zero		1


	//   ....[20]....
        /*0a40*/ 	.word	0x000007f0
        /*0a44*/ 	.word	0x000000ff
        /*0a48*/ 	.word	0x000388b8
        /*0a4c*/ 	.short	0x0100
        /*0a4e*/ 	.byte	0x08
	.zero		1


	//   ....[21]....
        /*0a50*/ 	.word	0x00000800
        /*0a54*/ 	.word	0x000000ff
        /*0a58*/ 	.word	0x000388c8
        /*0a5c*/ 	.short	0x0100
        /*0a5e*/ 	.byte	0x08
	.zero		1


	//   ....[22]....
        /*0a60*/ 	.word	0x00001f90
        /*0a64*/ 	.word	0x00000005
        /*0a68*/ 	.word	0x00038800
        /*0a6c*/ 	.short	0x010a
        /*0a6e*/ 	.byte	0x3f
	.zero		1


	//   ....[23]....
        /*0a70*/ 	.word	0x00002020
        /*0a74*/ 	.word	0x00000000
        /*0a78*/ 	.word	0x00038830
        /*0a7c*/ 	.short	0x010a
        /*0a7e*/ 	.byte	0x3f
	.zero		1


	//   ....[24]....
        /*0a80*/ 	.word	0x00002070
        /*0a84*/ 	.word	0x00000000
        /*0a88*/ 	.word	0x00038830
        /*0a8c*/ 	.short	0x010a
        /*0a8e*/ 	.byte	0x3f
	.zero		1


	//   ....[25]....
        /*0a90*/ 	.word	0x00005840
        /*0a94*/ 	.word	0x00000015
        /*0a98*/ 	.word	0x00000000
        /*0a9c*/ 	.short	0x0101
        /*0a9e*/ 	.byte	0x3f
	.zero		1


	//   ....[26]....
        /*0aa0*/ 	.word	0x00006300
        /*0aa4*/ 	.word	0x000000ff
        /*0aa8*/ 	.word	0x00038830
        /*0aac*/ 	.short	0x010a
        /*0aae*/ 	.byte	0x3d
	.zero		1


	//   ....[27]....
        /*0ab0*/ 	.word	0x00006340
        /*0ab4*/ 	.word	0x000000ff
        /*0ab8*/ 	.word	0x00038830
        /*0abc*/ 	.short	0x010a
        /*0abe*/ 	.byte	0x3d
	.zero		1


	//   ....[28]....
        /*0ac0*/ 	.word	0x00008c90
        /*0ac4*/ 	.word	0x000000e5
        /*0ac8*/ 	.word	0x00038850
        /*0acc*/ 	.short	0x010a
        /*0ace*/ 	.byte	0x3f
	.zero		1


	//   ....[29]....
        /*0ad0*/ 	.word	0x00008cd0
        /*0ad4*/ 	.word	0x000000e5
        /*0ad8*/ 	.word	0x00038850
        /*0adc*/ 	.short	0x010a
        /*0ade*/ 	.byte	0x3f
	.zero		1


	//   ....[30]....
        /*0ae0*/ 	.word	0x00008ff0
        /*0ae4*/ 	.word	0x000000ff
        /*0ae8*/ 	.word	0x00000000
        /*0aec*/ 	.short	0x0101
        /*0aee*/ 	.byte	0x3d
	.zero		1


	//   ....[31]....
        /*0af0*/ 	.word	0x00009b40
        /*0af4*/ 	.word	0x000000e5
        /*0af8*/ 	.word	0x00000000
        /*0afc*/ 	.short	0x0101
        /*0afe*/ 	.byte	0x3f
	.zero		1


	//   ....[32]....
        /*0b00*/ 	.word	0x0000a560
        /*0b04*/ 	.word	0x0000000c
        /*0b08*/ 	.word	0x00038850
        /*0b0c*/ 	.short	0x010a
        /*0b0e*/ 	.byte	0x3f
	.zero		1


	//   ....[33]....
        /*0b10*/ 	.word	0x0000a5d0
        /*0b14*/ 	.word	0x0000000c
        /*0b18*/ 	.word	0x00038850
        /*0b1c*/ 	.short	0x010a
        /*0b1e*/ 	.byte	0x3f
	.zero		1


	//   ....[34]....
        /*0b20*/ 	.word	0x0000b2b0
        /*0b24*/ 	.word	0x00000003
        /*0b28*/ 	.word	0x00000000
        /*0b2c*/ 	.short	0x0101
        /*0b2e*/ 	.byte	0x3f
	.zero		1


	//   ....[35]....
        /*0b30*/ 	.word	0x0000d0c0
        /*0b34*/ 	.word	0x000000ff
        /*0b38*/ 	.word	0x00000000
        /*0b3c*/ 	.short	0x0101
        /*0b3e*/ 	.byte	0x08
	.zero		1


	//   ....[36]....
        /*0b40*/ 	.word	0x0000d970
        /*0b44*/ 	.word	0x000000ff
        /*0b48*/ 	.word	0x00000000
        /*0b4c*/ 	.short	0x0101
        /*0b4e*/ 	.byte	0x08
	.zero		1


	//   ....[37]....
        /*0b50*/ 	.word	0x00011ea0
        /*0b54*/ 	.word	0x00000005
        /*0b58*/ 	.word	0x00038840
        /*0b5c*/ 	.short	0x010a
        /*0b5e*/ 	.byte	0x3f
	.zero		1


	//   ....[38]....
        /*0b60*/ 	.word	0x00012490
        /*0b64*/ 	.word	0x00000005
        /*0b68*/ 	.word	0x00038830
        /*0b6c*/ 	.short	0x0107
        /*0b6e*/ 	.byte	0x3f
	.zero		1


	//   ....[39]....
        /*0b70*/ 	.word	0x00012570
        /*0b74*/ 	.word	0x00000005
        /*0b78*/ 	.word	0x00038830
        /*0b7c*/ 	.short	0x0101
        /*0b7e*/ 	.byte	0x3f
	.zero		1


	//   ....[40]....
        /*0b80*/ 	.word	0x00013130
        /*0b84*/ 	.word	0x00000016
        /*0b88*/ 	.word	0x00038800
        /*0b8c*/ 	.short	0x0107
        /*0b8e*/ 	.byte	0x3f
	.zero		1


	//   ....[41]....
        /*0b90*/ 	.word	0x00013250
        /*0b94*/ 	.word	0x00000016
        /*0b98*/ 	.word	0x00038800
        /*0b9c*/ 	.short	0x0101
        /*0b9e*/ 	.byte	0x3f
	.zero		1


	//   ....[42]....
        /*0ba0*/ 	.word	0x00013270
        /*0ba4*/ 	.word	0x00000016
        /*0ba8*/ 	.word	0x00038820
        /*0bac*/ 	.short	0x010a
        /*0bae*/ 	.byte	0x3f
	.zero		1


	//   ....[43]....
        /*0bb0*/ 	.word	0x00013640
        /*0bb4*/ 	.word	0x00000006
        /*0bb8*/ 	.word	0x00038840
        /*0bbc*/ 	.short	0x010a
        /*0bbe*/ 	.byte	0x3f
	.zero		1


	//   ....[44]....
        /*0bc0*/ 	.word	0x00013ba0
        /*0bc4*/ 	.word	0x00000006
        /*0bc8*/ 	.word	0x00038830
        /*0bcc*/ 	.short	0x0107
        /*0bce*/ 	.byte	0x3f
	.zero		1


	//   ....[45]....
        /*0bd0*/ 	.word	0x00013c50
        /*0bd4*/ 	.word	0x00000006
        /*0bd8*/ 	.word	0x00038830
        /*0bdc*/ 	.short	0x0101
        /*0bde*/ 	.byte	0x3f
	.zero		1


	//   ....[46]....
        /*0be0*/ 	.word	0x00013cb0
        /*0be4*/ 	.word	0x00000006
        /*0be8*/ 	.word	0x00038860
        /*0bec*/ 	.short	0x010a
        /*0bee*/ 	.byte	0x3f
	.zero		1


	//   ....[47]....
        /*0bf0*/ 	.word	0x000141b0
        /*0bf4*/ 	.word	0x00000006
        /*0bf8*/ 	.word	0x00038850
        /*0bfc*/ 	.short	0x0107
        /*0bfe*/ 	.byte	0x3f
	.zero		1


	//   ....[48]....
        /*0c00*/ 	.word	0x00014340
        /*0c04*/ 	.word	0x00000006
        /*0c08*/ 	.word	0x00038850
        /*0c0c*/ 	.short	0x0101
        /*0c0e*/ 	.byte	0x3f
	.zero		1


	//   ....[49]....
        /*0c10*/ 	.word	0x00014550
        /*0c14*/ 	.word	0x00000004
        /*0c18*/ 	.word	0x00038860
        /*0c1c*/ 	.short	0x010a
        /*0c1e*/ 	.byte	0x3f
	.zero		1


	//   ....[50]....
        /*0c20*/ 	.word	0x00014a70
        /*0c24*/ 	.word	0x00000004
        /*0c28*/ 	.word	0x00038850
        /*0c2c*/ 	.short	0x0107
        /*0c2e*/ 	.byte	0x3f
	.zero		1


	//   ....[51]....
        /*0c30*/ 	.word	0x00014b20
        /*0c34*/ 	.word	0x00000004
        /*0c38*/ 	.word	0x00038850
        /*0c3c*/ 	.short	0x0101
        /*0c3e*/ 	.byte	0x3f
	.zero		1


	//   ....[52]....
        /*0c40*/ 	.word	0x00015860
        /*0c44*/ 	.word	0x00000004
        /*0c48*/ 	.word	0x00038820
        /*0c4c*/ 	.short	0x010a
        /*0c4e*/ 	.byte	0x3f
	.zero		1


	//   ....[53]....
        /*0c50*/ 	.word	0x00015a00
        /*0c54*/ 	.word	0x00000005
        /*0c58*/ 	.word	0x00038840
        /*0c5c*/ 	.short	0x010a
        /*0c5e*/ 	.byte	0x3f
	.zero		1


	//   ....[54]....
        /*0c60*/ 	.word	0x00015aa0
        /*0c64*/ 	.word	0x0000001b
        /*0c68*/ 	.word	0x00038840
        /*0c6c*/ 	.short	0x010a
        /*0c6e*/ 	.byte	0x3f
	.zero		1


	//   ....[55]....
        /*0c70*/ 	.word	0x00015ae0
        /*0c74*/ 	.word	0x00000005
        /*0c78*/ 	.word	0x00038860
        /*0c7c*/ 	.short	0x010a
        /*0c7e*/ 	.byte	0x3f
	.zero		1


	//   ....[56]....
        /*0c80*/ 	.word	0x00015b20
        /*0c84*/ 	.word	0x0000001b
        /*0c88*/ 	.word	0x00038860
        /*0c8c*/ 	.short	0x010a
        /*0c8e*/ 	.byte	0x3f
	.zero		1


	//   ....[57]....
        /*0c90*/ 	.word	0x00015b80
        /*0c94*/ 	.word	0x00000005
        /*0c98*/ 	.word	0x00038800
        /*0c9c*/ 	.short	0x010a
        /*0c9e*/ 	.byte	0x3f
	.zero		1


	//   ....[58]....
        /*0ca0*/ 	.word	0x00015bd0
        /*0ca4*/ 	.word	0x00000000
        /*0ca8*/ 	.word	0x00038830
        /*0cac*/ 	.short	0x010a
        /*0cae*/ 	.byte	0x3f
	.zero		1


	//   ....[59]....
        /*0cb0*/ 	.word	0x00015c30
        /*0cb4*/ 	.word	0x00000004
        /*0cb8*/ 	.word	0x00038830
        /*0cbc*/ 	.short	0x010a
        /*0cbe*/ 	.byte	0x3f
	.zero		1


	//   ....[60]....
        /*0cc0*/ 	.word	0x00015c80
        /*0cc4*/ 	.word	0x000000e5
        /*0cc8*/ 	.word	0x00038850
        /*0ccc*/ 	.short	0x010a
        /*0cce*/ 	.byte	0x3f
	.zero		1


	//   ....[61]....
        /*0cd0*/ 	.word	0x00015cd0
        /*0cd4*/ 	.word	0x0000000c
        /*0cd8*/ 	.word	0x00038850
        /*0cdc*/ 	.short	0x010a
        /*0cde*/ 	.byte	0x3f
	.zero		1


	//   ....[62]....
        /*0ce0*/ 	.word	0x00015df0
        /*0ce4*/ 	.word	0x00000005
        /*0ce8*/ 	.word	0x00038840
        /*0cec*/ 	.short	0x010a
        /*0cee*/ 	.byte	0x3f
	.zero		1


	//   ....[63]....
        /*0cf0*/ 	.word	0x00017030
        /*0cf4*/ 	.word	0x00000016
        /*0cf8*/ 	.word	0x00038820
        /*0cfc*/ 	.short	0x010a
        /*0cfe*/ 	.byte	0x3f
	.zero		1


	//   ....[64]....
        /*0d00*/ 	.word	0x00017080
        /*0d04*/ 	.word	0x00000006
        /*0d08*/ 	.word	0x00038840
        /*0d0c*/ 	.short	0x010a
        /*0d0e*/ 	.byte	0x3f
	.zero		1


	//   ....[65]....
        /*0d10*/ 	.word	0x000177e0
        /*0d14*/ 	.word	0x00000006
        /*0d18*/ 	.word	0x00038860
        /*0d1c*/ 	.short	0x010a
        /*0d1e*/ 	.byte	0x3f
	.zero		1


	//   ....[66]....
        /*0d20*/ 	.word	0x00017f90
        /*0d24*/ 	.word	0x00000004
        /*0d28*/ 	.word	0x00038860
        /*0d2c*/ 	.short	0x010a
        /*0d2e*/ 	.byte	0x3f
	.zero		1


	//   ....[67]....
        /*0d30*/ 	.word	0x000191d0
        /*0d34*/ 	.word	0x00000004
        /*0d38*/ 	.word	0x00038820
        /*0d3c*/ 	.short	0x010a
        /*0d3e*/ 	.byte	0x3f
	.zero		1


	//   ....[68]....
        /*0d40*/ 	.word	0x00019370
        /*0d44*/ 	.word	0x00000005
        /*0d48*/ 	.word	0x00038840
        /*0d4c*/ 	.short	0x010a
        /*0d4e*/ 	.byte	0x3f
	.zero		1


	//   ....[69]....
        /*0d50*/ 	.word	0x000193c0
        /*0d54*/ 	.word	0x0000001b
        /*0d58*/ 	.word	0x00038840
        /*0d5c*/ 	.short	0x010a
        /*0d5e*/ 	.byte	0x3f
	.zero		1


	//   ....[70]....
        /*0d60*/ 	.word	0x00019410
        /*0d64*/ 	.word	0x00000005
        /*0d68*/ 	.word	0x00038860
        /*0d6c*/ 	.short	0x010a
        /*0d6e*/ 	.byte	0x3f
	.zero		1


	//----- nvinfo : EIATTR_NUM_MBARRIERS
	.align		4
.L_123:
        /*0d70*/ 	.byte	0x03, 0x38
        /*0d72*/ 	.short	0x0016


	//----- nvinfo : EIATTR_EXIT_INSTR_OFFSETS
	.align		4
        /*0d74*/ 	.byte	0x04, 0x1c
        /*0d76*/ 	.short	(.L_125 - .L_124)


	//   ....[0]....
.L_124:
        /*0d78*/ 	.word	0x00000990


	//   ....[1]....
        /*0d7c*/ 	.word	0x0000ffb0


	//   ....[2]....
        /*0d80*/ 	.word	0x00015b70


	//----- nvinfo : EIATTR_MAX_THREADS
	.align		4
.L_125:
        /*0d84*/ 	.byte	0x04, 0x05
        /*0d86*/ 	.short	(.L_127 - .L_126)
.L_126:
        /*0d88*/ 	.word	0x00000180
        /*0d8c*/ 	.word	0x00000001
        /*0d90*/ 	.word	0x00000001


	//----- nvinfo : EIATTR_CRS_STACK_SIZE
	.align		4
.L_127:
        /*0d94*/ 	.byte	0x04, 0x1e
        /*0d96*/ 	.short	(.L_129 - .L_128)
.L_128:
        /*0d98*/ 	.word	0x00000000


	//----- nvinfo : EIATTR_CBANK_PARAM_SIZE
	.align		4
.L_129:
        /*0d9c*/ 	.byte	0x03, 0x19
        /*0d9e*/ 	.short	0x0af0


	//----- nvinfo : EIATTR_PARAM_CBANK
	.align		4
        /*0da0*/ 	.byte	0x04, 0x0a
        /*0da2*/ 	.short	(.L_131 - .L_130)
	.align		4
.L_130:
        /*0da4*/ 	.word	index@(.nv.constant0._ZN7cutlass13device_kernelIN5flash11enable_sm90INS1_16FlashAttnFwdSm90INS1_25CollectiveMainloopFwdSm90ILi2EN4cute5tupleIJNS5_1CILi1EEES8_S8_EEENS6_IJNS7_ILi128EEENS7_ILi80EEENS7_ILi256EEEEEELi256ENS_6half_tEfNS_4arch4Sm90ELb0ELb0ELb0ELb1ELb1ELb0ELb0ELb1ELb1ELb1ELb1ELb0EEENS1_21CollectiveEpilogueFwdINS6_IJSA_SC_SB_EEES9_SE_SG_Li256ELb1ELb1ELb1ELb0EEENS1_36VarlenDynamicPersistentTileSchedulerILi128ELi80ELi256ELi128ELb1ELb1ELb1ELb0ELb1ELb1EEEEEEEEEvNT_6ParamsE)
        /*0da8*/ 	.short	0x0210
        /*0daa*/ 	.short	0x0af0


	//----- nvinfo : EIATTR_SW_WAR
	.align		4
.L_131:
        /*0dac*/ 	.byte	0x04, 0x36
        /*0dae*/ 	.short	(.L_133 - .L_132)
.L_132:
        /*0db0*/ 	.word	0x00000008
.L_133:


//--------------------- .nv.info._ZN7cutlass13device_kernelIN5flash11enable_sm90INS1_16FlashAttnFwdSm90INS1_25CollectiveMainloopFwdSm90ILi2EN4cute5tupleIJNS5_1CILi1EEES8_S8_EEENS6_IJNS7_ILi128EEENS7_ILi80EEENS7_ILi256EEEEEELi256ENS_6half_tEfNS_4arch4Sm90ELb0ELb0ELb0ELb1ELb1ELb1ELb0ELb1ELb1ELb1ELb1ELb0EEENS1_21CollectiveEpilogueFwdINS6_IJSA_SC_SB_EEES9_SE_SG_Li256ELb1ELb1ELb1ELb0EEENS1_36VarlenDynamicPersistentTileSchedulerILi128ELi80ELi256ELi128ELb1ELb1ELb1ELb0ELb1ELb1EEEEEEEEEvNT_6ParamsE --------------------------
	.section	.nv.info._ZN7cutlass13device_kernelIN5flash11enable_sm90INS1_16FlashAttnFwdSm90INS1_25CollectiveMainloopFwdSm90ILi2EN4cute5tupleIJNS5_1CILi1EEES8_S8_EEENS6_IJNS7_ILi128EEENS7_ILi80EEENS7_ILi256EEEEEELi256ENS_6half_tEfNS_4arch4Sm90ELb0ELb0ELb0ELb1ELb1ELb1ELb0ELb1ELb1ELb1ELb1ELb0EEENS1_21CollectiveEpilogueFwdINS6_IJSA_SC_SB_EEES9_SE_SG_Li256ELb1ELb1ELb1ELb0EEENS1_36VarlenDynamicPersistentTileSchedulerILi128ELi80ELi256ELi128ELb1ELb1ELb1ELb0ELb1ELb1EEEEEEEEEvNT_6ParamsE,"",@"SHT_CUDA_INFO"
	.sectionflags	@""
	.align	4


	//----- nvinfo : EIATTR_CUDA_API_VERSION
	.align		4
        /*0000*/ 	.byte	0x04, 0x37
        /*0002*/ 	.short	(.L_135 - .L_134)
.L_134:
        /*0004*/ 	.word	0x00000082


	//----- nvinfo : EIATTR_KPARAM_INFO
	.align		4
.L_135:
        /*0008*/ 	.byte	0x04, 0x17
        /*000a*/ 	.short	(.L_137 - .L_136)
.L_136:
        /*000c*/ 	.word	0x00000000
        /*0010*/ 	.short	0x0000
        /*0012*/ 	.short	0x0070
        /*0014*/ 	.byte	0x00, 0xf0, 0x01, 0x2a


	//----- nvinfo : EIATTR_SPARSE_MMA_MASK
	.align		4
.L_137:
        /*0018*/ 	.byte	0x03, 0x50
        /*001a*/ 	.short	0x0000


	//----- nvinfo : EIATTR_MAXREG_COUNT
	.align		4
        /*001c*/ 	.byte	0x03, 0x1b
        /*001e*/ 	.short	0x00a8


	//----- nvinfo : EIATTR_NUM_BARRIERS
	.align		4
        /*0020*/ 	.byte	0x02, 0x4c
        /*0022*/ 	.byte	0x10
	.zero		1


	//----- nvinfo : EIATTR_EXTERNS
	.align		4
        /*0024*/ 	.byte	0x04, 0x0f
        /*0026*/ 	.short	(.L_139 - .L_138)


	//   ....[0]....
	.align		4
.L_138:
        /*0028*/ 	.word	index@(__assertfail)


	//----- nvinfo : EIATTR_ANNOTATIONS
	.align		4
.L_139:
        /*002c*/ 	.byte	0x04, 0x55
        /*002e*/ 	.short	(.L_141 - .L_140)


	//   ....[0]....
.L_140:
        /* <DEDUP_REMOVED lines=142> */


	//----- nvinfo : EIATTR_MERCURY_ISA_VERSION
	.align		4
.L_141:
        /*08f8*/ 	.byte	0x03, 0x5f
        /*08fa*/ 	.short	0x0101


	//----- nvinfo : EIATTR_UNUSED_LOAD_BYTE_OFFSET
	.align		4
        /*08fc*/ 	.byte	0x04, 0x44
        /*08fe*/ 	.short	(.L_143 - .L_142)


	//   ....[0]....
.L_142:
        /*0900*/ 	.word	0x00000a30
        /*0904*/ 	.word	0x0000fff0


	//   ....[1]....
        /*0908*/ 	.word	0x0001def0
        /*090c*/ 	.word	0x0000fff0


	//----- nvinfo : EIATTR_INT_WARP_WIDE_INSTR_OFFSETS
	.align		4
.L_143:
        /*0910*/ 	.byte	0x04, 0x31
        /*0912*/ 	.short	(.L_145 - .L_144)


	//   ....[0]....
.L_144:
        /*0914*/ 	.word	0x00000130


	//   ....[1]....
        /*0918*/ 	.word	0x00000170


	//   ....[2]....
        /*091c*/ 	.word	0x000001e0


	//   ....[3]....
        /*0920*/ 	.word	0x00025830


	//   ....[4]....
        /*0924*/ 	.word	0x000258d0


	//   ....[5]....
        /*0928*/ 	.word	0x000288e0


	//   ....[6]....
        /*092c*/ 	.word	0x00028980


	//----- nvinfo : EIATTR_COOP_GROUP_MASK_REGIDS
	.align		4
.L_145:
        /*0930*/ 	.byte	0x04, 0x29
        /*0932*/ 	.short	(.L_147 - .L_146)


	//   ....[0]....
.L_146:
        /*0934*/ 	.word	0xffffffff


	//   ....[1]....
        /*0938*/ 	.word	0xffffffff


	//   ....[2]....
        /*093c*/ 	.word	0xffffffff


	//   ....[3]....
        /*0940*/ 	.word	0xffffffff


	//   ....[4]....
        /*0944*/ 	.word	0xffffffff


	//   ....[5]....
        /*0948*/ 	.word	0xffffffff


	//   ....[6]....
        /*094c*/ 	.word	0xffffffff


	//   ....[7]....
        /*0950*/ 	.word	0xffffffff


	//   ....[8]....
        /*0954*/ 	.word	0xffffffff


	//   ....[9]....
        /*0958*/ 	.word	0xffffffff


	//   ....[10]....
        /*095c*/ 	.word	0xffffffff


	//   ....[11]....
        /*0960*/ 	.word	0xffffffff


	//   ....[12]....
        /*0964*/ 	.word	0xffffffff


	//   ....[13]....
        /*0968*/ 	.word	0xffffffff


	//   ....[14]....
        /*096c*/ 	.word	0xffffffff


	//   ....[15]....
        /*0970*/ 	.word	0xffffffff


	//   ....[16]....
        /*0974*/ 	.word	0xffffffff


	//   ....[17]....
        /*0978*/ 	.word	0xffffffff


	//   ....[18]....
        /*097c*/ 	.word	0xffffffff


	//   ....[19]....
        /*0980*/ 	.word	0xffffffff


	//   ....[20]....
        /*0984*/ 	.word	0xffffffff


	//   ....[21]....
        /*0988*/ 	.word	0xffffffff


	//   ....[22]....
        /*098c*/ 	.word	0xffffffff


	//   ....[23]....
        /*0990*/ 	.word	0xffffffff


	//   ....[24]....
        /*0994*/ 	.word	0xffffffff


	//   ....[25]....
        /*0998*/ 	.word	0xffffffff


	//   ....[26]....
        /*099c*/ 	.word	0xffffffff


	//   ....[27]....
        /*09a0*/ 	.word	0xffffffff


	//   ....[28]....
        /*09a4*/ 	.word	0xffffffff


	//   ....[29]....
        /*09a8*/ 	.word	0xffffffff


	//   ....[30]....
        /*09ac*/ 	.word	0xffffffff


	//   ....[31]....
        /*09b0*/ 	.word	0xffffffff


	//   ....[32]....
        /*09b4*/ 	.word	0xffffffff


	//   ....[33]....
        /*09b8*/ 	.word	0xffffffff


	//   ....[34]....
        /*09bc*/ 	.word	0xffffffff


	//   ....[35]....
        /*09c0*/ 	.word	0xffffffff


	//   ....[36]....
        /*09c4*/ 	.word	0xffffffff


	//   ....[37]....
        /*09c8*/ 	.word	0xffffffff


	//   ....[38]....
        /*09cc*/ 	.word	0xffffffff


	//   ....[39]....
        /*09d0*/ 	.word	0xffffffff


	//   ....[40]....
        /*09d4*/ 	.word	0xffffffff


	//   ....[41]....
        /*09d8*/ 	.word	0xffffffff


	//   ....[42]....
        /*09dc*/ 	.word	0xffffffff


	//   ....[43]....
        /*09e0*/ 	.word	0xffffffff


	//   ....[44]....
        /*09e4*/ 	.word	0xffffffff


	//   ....[45]....
        /*09e8*/ 	.word	0xffffffff


	//   ....[46]....
        /*09ec*/ 	.word	0xffffffff


	//   ....[47]....
        /*09f0*/ 	.word	0xffffffff


	//   ....[48]....
        /*09f4*/ 	.word	0xffffffff


	//   ....[49]....
        /*09f8*/ 	.word	0xffffffff


	//   ....[50]....
        /*09fc*/ 	.word	0xffffffff


	//   ....[51]....
        /*0a00*/ 	.word	0xffffffff


	//   ....[52]....
        /*0a04*/ 	.word	0xffffffff


	//   ....[53]....
        /*0a08*/ 	.word	0xffffffff


	//   ....[54]....
        /*0a0c*/ 	.word	0xffffffff


	//   ....[55]....
        /*0a10*/ 	.word	0xffffffff


	//   ....[56]....
        /*0a14*/ 	.word	0xffffffff


	//   ....[57]....
        /*0a18*/ 	.word	0xffffffff


	//   ....[58]....
        /*0a1c*/ 	.word	0xffffffff


	//   ....[59]....
        /*0a20*/ 	.word	0xffffffff


	//   ....[60]....
        /*0a24*/ 	.word	0xffffffff


	//   ....[61]....
        /*0a28*/ 	.word	0xffffffff


	//   ....[62]....
        /*0a2c*/ 	.word	0xffffffff


	//   ....[63]....
        /*0a30*/ 	.word	0xffffffff


	//   ....[64]....
        /*0a34*/ 	.word	0xffffffff


	//   ....[65]....
        /*0a38*/ 	.word	0xffffffff


	//   ....[66]....
        /*0a3c*/ 	.word	0xffffffff


	//   ....[67]....
        /*0a40*/ 	.word	0xffffffff


	//   ....[68]....
        /*0a44*/ 	.word	0xffffffff


	//   ....[69]....
        /*0a48*/ 	.word	0xffffffff


	//   ....[70]....
        /*0a4c*/ 	.word	0xffffffff


	//   ....[71]....
        /*0a50*/ 	.word	0xffffffff


	//   ....[72]....
        /*0a54*/ 	.word	0xffffffff


	//   ....[73]....
        /*0a58*/ 	.word	0xffffffff


	//   ....[74]....
        /*0a5c*/ 	.word	0xffffffff


	//   ....[75]....
        /*0a60*/ 	.word	0xffffffff


	//   ....[76]....
        /*0a64*/ 	.word	0xffffffff


	//   ....[77]....
        /*0a68*/ 	.word	0xffffffff


	//   ....[78]....
        /*0a6c*/ 	.word	0xffffffff


	//   ....[79]....
        /*0a70*/ 	.word	0xffffffff


	//   ....[80]....
        /*0a74*/ 	.word	0xffffffff


	//   ....[81]....
        /*0a78*/ 	.word	0xffffffff


	//   ....[82]....
        /*0a7c*/ 	.word	0xffffffff


	//   ....[83]....
        /*0a80*/ 	.word	0xffffffff


	//   ....[84]....
        /*0a84*/ 	.word	0xffffffff


	//   ....[85]....
        /*0a88*/ 	.word	0xffffffff


	//   ....[86]....
        /*0a8c*/ 	.word	0xffffffff


	//   ....[87]....
        /*0a90*/ 	.word	0xffffffff


	//   ....[88]....
        /*0a94*/ 	.word	0xffffffff


	//   ....[89]....
        /*0a98*/ 	.word	0xffffffff


	//   ....[90]....
        /*0a9c*/ 	.word	0xffffffff


	//   ....[91]....
        /*0aa0*/ 	.word	0xffffffff


	//   ....[92]....
        /*0aa4*/ 	.word	0xffffffff


	//   ....[93]....
        /*0aa8*/ 	.word	0xffffffff


	//   ....[94]....
        /*0aac*/ 	.word	0xffffffff


	//   ....[95]....
        /*0ab0*/ 	.word	0xffffffff


	//   ....[96]....
        /*0ab4*/ 	.word	0xffffffff


	//   ....[97]....
        /*0ab8*/ 	.word	0xffffffff


	//   ....[98]....
        /*0abc*/ 	.word	0xffffffff


	//   ....[99]....
        /*0ac0*/ 	.word	0xffffffff


	//   ....[100]....
        /*0ac4*/ 	.word	0xffffffff


	//   ....[101]....
        /*0ac8*/ 	.word	0xffffffff


	//   ....[102]....
        /*0acc*/ 	.word	0xffffffff


	//   ....[103]....
        /*0ad0*/ 	.word	0xffffffff


	//   ....[104]....
        /*0ad4*/ 	.word	0xffffffff


	//   ....[105]....
        /*0ad8*/ 	.word	0xffffffff


	//   ....[106]....
        /*0adc*/ 	.word	0xffffffff


	//   ....[107]....
        /*0ae0*/ 	.word	0xffffffff


	//   ....[108]....
        /*0ae4*/ 	.word	0xffffffff


	//   ....[109]....
        /*0ae8*/ 	.word	0xffffffff


	//   ....[110]....
        /*0aec*/ 	.word	0xffffffff


	//   ....[111]....
        /*0af0*/ 	.word	0xffffffff


	//   ....[112]....
        /*0af4*/ 	.word	0xffffffff


	//   ....[113]....
        /*0af8*/ 	.word	0xffffffff


	//   ....[114]....
        /*0afc*/ 	.word	0xffffffff


	//   ....[115]....
        /*0b00*/ 	.word	0xffffffff


	//   ....[116]....
        /*0b04*/ 	.word	0xffffffff


	//   ....[117]....
        /*0b08*/ 	.word	0xffffffff


	//   ....[118]....
        /*0b0c*/ 	.word	0xffffffff


	//   ....[119]....
        /*0b10*/ 	.word	0xffffffff


	//   ....[120]....
        /*0b14*/ 	.word	0xffffffff


	//   ....[121]....
        /*0b18*/ 	.word	0xffffffff


	//   ....[122]....
        /*0b1c*/ 	.word	0xffffffff


	//   ....[123]....
        /*0b20*/ 	.word	0xffffffff


	//   ....[124]....
        /*0b24*/ 	.word	0xffffffff


	//   ....[125]....
        /*0b28*/ 	.word	0xffffffff


	//   ....[126]....
        /*0b2c*/ 	.word	0xffffffff


	//   ....[127]....
        /*0b30*/ 	.word	0xffffffff


	//   ....[128]....
        /*0b34*/ 	.word	0xffffffff


	//   ....[129]....
        /*0b38*/ 	.word	0xffffffff


	//   ....[130]....
        /*0b3c*/ 	.word	0xffffffff


	//   ....[131]....
        /*0b40*/ 	.word	0xffffffff


	//   ....[132]....
        /*0b44*/ 	.word	0xffffffff


	//   ....[133]....
        /*0b48*/ 	.word	0xffffffff


	//   ....[134]....
        /*0b4c*/ 	.word	0xffffffff


	//   ....[135]....
        /*0b50*/ 	.word	0xffffffff


	//   ....[136]....
        /*0b54*/ 	.word	0xffffffff


	//   ....[137]....
        /*0b58*/ 	.word	0xffffffff


	//   ....[138]....
        /*0b5c*/ 	.word	0xffffffff


	//   ....[139]....
        /*0b60*/ 	.word	0xffffffff


	//   ....[140]....
        /*0b64*/ 	.word	0xffffffff


	//   ....[141]....
        /*0b68*/ 	.word	0xffffffff


	//   ....[142]....
        /*0b6c*/ 	.word	0xffffffff


	//   ....[143]....
        /*0b70*/ 	.word	0xffffffff


	//   ....[144]....
        /*0b74*/ 	.word	0xffffffff


	//   ....[145]....
        /*0b78*/ 	.word	0xffffffff


	//   ....[146]....
        /*0b7c*/ 	.word	0xffffffff


	//   ....[147]....
        /*0b80*/ 	.word	0xffffffff


	//   ....[148]....
        /*0b84*/ 	.word	0xffffffff


	//   ....[149]....
        /*0b88*/ 	.word	0xffffffff


	//   ....[150]....
        /*0b8c*/ 	.word	0xffffffff


	//   ....[151]....
        /*0b90*/ 	.word	0xffffffff


	//   ....[152]....
        /*0b94*/ 	.word	0xffffffff


	//   ....[153]....
        /*0b98*/ 	.word	0xffffffff


	//   ....[154]....
        /*0b9c*/ 	.word	0xffffffff


	//   ....[155]....
        /*0ba0*/ 	.word	0xffffffff


	//   ....[156]....
        /*0ba4*/ 	.word	0xffffffff


	//   ....[157]....
        /*0ba8*/ 	.word	0xffffffff


	//   ....[158]....
        /*0bac*/ 	.word	0xffffffff


	//   ....[159]....
        /*0bb0*/ 	.word	0xffffffff


	//   ....[160]....
        /*0bb4*/ 	.word	0xffffffff


	//   ....[161]....
        /*0bb8*/ 	.word	0xffffffff


	//   ....[162]....
        /*0bbc*/ 	.word	0xffffffff


	//   ....[163]....
        /*0bc0*/ 	.word	0xffffffff


	//   ....[164]....
        /*0bc4*/ 	.word	0xffffffff


	//   ....[165]....
        /*0bc8*/ 	.word	0xffffffff


	//   ....[166]....
        /*0bcc*/ 	.word	0xffffffff


	//   ....[167]....
        /*0bd0*/ 	.word	0xffffffff


	//   ....[168]....
        /*0bd4*/ 	.word	0xffffffff


	//   ....[169]....
        /*0bd8*/ 	.word	0x0500000f


	//   ....[170]....
        /*0bdc*/ 	.word	0x0500000f


	//   ....[171]....
        /*0be0*/ 	.word	0x0500000f


	//   ....[172]....
        /*0be4*/ 	.word	0x0500000f


	//   ....[173]....
        /*0be8*/ 	.word	0x0500000f


	//   ....[174]....
        /*0bec*/ 	.word	0x0500000f


	//   ....[175]....
        /*0bf0*/ 	.word	0x0500000f


	//   ....[176]....
        /*0bf4*/ 	.word	0x0500000f


	//   ....[177]....
        /*0bf8*/ 	.word	0x0500000f


	//   ....[178]....
        /*0bfc*/ 	.word	0x0500000f


	//   ....[179]....
        /*0c00*/ 	.word	0x0500000f


	//   ....[180]....
        /*0c04*/ 	.word	0x0500000f


	//   ....[181]....
        /*0c08*/ 	.word	0x0500000f


	//   ....[182]....
        /*0c0c*/ 	.word	0x0500000f


	//   ....[183]....
        /*0c10*/ 	.word	0x0500000f


	//   ....[184]....
        /*0c14*/ 	.word	0x0500000f


	//   ....[185]....
        /*0c18*/ 	.word	0x0500000f


	//   ....[186]....
        /*0c1c*/ 	.word	0x0500000f


	//   ....[187]....
        /*0c20*/ 	.word	0x0500000f


	//   ....[188]....
        /*0c24*/ 	.word	0x0500000f


	//   ....[189]....
        /*0c28*/ 	.word	0x0500000f


	//   ....[190]....
        /*0c2c*/ 	.word	0x0500000f


	//   ....[191]....
        /*0c30*/ 	.word	0x0500000f


	//   ....[192]....
        /*0c34*/ 	.word	0x0500000f


	//   ....[193]....
        /*0c38*/ 	.word	0x0500000f


	//   ....[194]....
        /*0c3c*/ 	.word	0x0500000f


	//   ....[195]....
        /*0c40*/ 	.word	0x0500000f


	//   ....[196]....
        /*0c44*/ 	.word	0x0500000f


	//   ....[197]....
        /*0c48*/ 	.word	0x0500000f


	//   ....[198]....
        /*0c4c*/ 	.word	0x0500000f


	//   ....[199]....
        /*0c50*/ 	.word	0x0500000f


	//   ....[200]....
        /*0c54*/ 	.word	0x0500000f


	//   ....[201]....
        /*0c58*/ 	.word	0x0500000f


	//   ....[202]....
        /*0c5c*/ 	.word	0x0500000f


	//   ....[203]....
        /*0c60*/ 	.word	0x0500000f


	//   ....[204]....
        /*0c64*/ 	.word	0x0500000f


	//   ....[205]....
        /*0c68*/ 	.word	0x0500000f


	//   ....[206]....
        /*0c6c*/ 	.word	0x0500000f


	//   ....[207]....
        /*0c70*/ 	.word	0x0500000f


	//   ....[208]....
        /*0c74*/ 	.word	0x0500000f


	//   ....[209]....
        /*0c78*/ 	.word	0x0500000f


	//   ....[210]....
        /*0c7c*/ 	.word	0x0500000f


	//   ....[211]....
        /*0c80*/ 	.word	0x0500000f


	//   ....[212]....
        /*0c84*/ 	.word	0x0500000f


	//   ....[213]....
        /*0c88*/ 	.word	0x0500000f


	//   ....[214]....
        /*0c8c*/ 	.word	0x0500000f


	//   ....[215]....
        /*0c90*/ 	.word	0x0500000f


	//   ....[216]....
        /*0c94*/ 	.word	0x0500000f


	//   ....[217]....
        /*0c98*/ 	.word	0x0500000f


	//   ....[218]....
        /*0c9c*/ 	.word	0x0500000f


	//   ....[219]....
        /*0ca0*/ 	.word	0x0500000f


	//   ....[220]....
        /*0ca4*/ 	.word	0x0500000f


	//   ....[221]....
        /*0ca8*/ 	.word	0x0500000f


	//   ....[222]....
        /*0cac*/ 	.word	0x0500000f


	//   ....[223]....
        /*0cb0*/ 	.word	0x0500000f


	//   ....[224]....
        /*0cb4*/ 	.word	0x0500000f


	//   ....[225]....
        /*0cb8*/ 	.word	0x0500000f


	//   ....[226]....
        /*0cbc*/ 	.word	0x0500000f


	//   ....[227]....
        /*0cc0*/ 	.word	0x0500000f


	//   ....[228]....
        /*0cc4*/ 	.word	0x0500000f


	//   ....[229]....
        /*0cc8*/ 	.word	0x0500000f


	//   ....[230]....
        /*0ccc*/ 	.word	0x0500000f


	//   ....[231]....
        /*0cd0*/ 	.word	0x0500000f


	//   ....[232]....
        /*0cd4*/ 	.word	0x0500000f


	//   ....[233]....
        /*0cd8*/ 	.word	0x0500000f


	//   ....[234]....
        /*0cdc*/ 	.word	0x0500000f


	//   ....[235]....
        /*0ce0*/ 	.word	0x0500000f


	//   ....[236]....
        /*0ce4*/ 	.word	0x0500000f


	//   ....[237]....
        /*0ce8*/ 	.word	0x0500000f


	//   ....[238]....
        /*0cec*/ 	.word	0x0500000f


	//   ....[239]....
        /*0cf0*/ 	.word	0x0500000f


	//   ....[240]....
        /*0cf4*/ 	.word	0x0500000f


	//   ....[241]....
        /*0cf8*/ 	.word	0x0500000f


	//   ....[242]....
        /*0cfc*/ 	.word	0x0500000f


	//   ....[243]....
        /*0d00*/ 	.word	0x0500000f


	//   ....[244]....
        /*0d04*/ 	.word	0x0500000f


	//   ....[245]....
        /*0d08*/ 	.word	0x0500000f


	//   ....[246]....
        /*0d0c*/ 	.word	0x0500000f


	//   ....[247]....
        /*0d10*/ 	.word	0x0500000f


	//   ....[248]....
        /*0d14*/ 	.word	0x0500000f


	//   ....[249]....
        /*0d18*/ 	.word	0x0500000f


	//   ....[250]....
        /*0d1c*/ 	.word	0x0500000f


	//   ....[251]....
        /*0d20*/ 	.word	0x0500000f


	//   ....[252]....
        /*0d24*/ 	.word	0x0500000f


	//   ....[253]....
        /*0d28*/ 	.word	0x0500000f


	//   ....[254]....
        /*0d2c*/ 	.word	0x0500000f


	//   ....[255]....
        /*0d30*/ 	.word	0x0500000f


	//   ....[0]....
        /*0d34*/ 	.word	0x0500000f


	//   ....[1]....
        /*0d38*/ 	.word	0x0500000f


	//   ....[2]....
        /*0d3c*/ 	.word	0x0500000f


	//   ....[3]....
        /*0d40*/ 	.word	0x0500000f


	//   ....[4]....
        /*0d44*/ 	.word	0x0500000f


	//   ....[5]....
        /*0d48*/ 	.word	0x0500000f


	//   ....[6]....
        /*0d4c*/ 	.word	0x0500000f


	//   ....[7]....
        /*0d50*/ 	.word	0x0500000f


	//   ....[8]....
        /*0d54*/ 	.word	0x0500000f


	//   ....[9]....
        /*0d58*/ 	.word	0x0500000f


	//   ....[10]....
        /*0d5c*/ 	.word	0x0500000f


	//   ....[11]....
        /*0d60*/ 	.word	0x0500000f


	//   ....[12]....
        /*0d64*/ 	.word	0x0500000f


	//   ....[13]....
        /*0d68*/ 	.word	0x0500000f


	//   ....[14]....
        /*0d6c*/ 	.word	0x0500000f


	//   ....[15]....
        /*0d70*/ 	.word	0x0500000f


	//----- nvinfo : EIATTR_COOP_GROUP_INSTR_OFFSETS
	.align		4
.L_147:
        /*0d74*/ 	.byte	0x04, 0x28
        /*0d76*/ 	.short	(.L_149 - .L_148)


	//   ....[0]....
.L_148:
        /*0d78*/ 	.word	0x00000060


	//   ....[1]....
        /*0d7c*/ 	.word	0x00000140


	//   ....[2]....
        /*0d80*/ 	.word	0x00000190


	//   ....[3]....
        /*0d84*/ 	.word	0x000003c0


	//   ....[4]....
        /*0d88*/ 	.word	0x00000520


	//   ....[5]....
        /*0d8c*/ 	.word	0x00000640


	//   ....[6]....
        /*0d90*/ 	.word	0x000007a0


	//   ....[7]....
        /*0d94*/ 	.word	0x00004240


	//   ....[8]....
        /*0d98*/ 	.word	0x00004250


	//   ....[9]....
        /*0d9c*/ 	.word	0x00005060


	//   ....[10]....
        /*0da0*/ 	.word	0x00005070


	//   ....[11]....
        /*0da4*/ 	.word	0x00005f00


	//   ....[12]....
        /*0da8*/ 	.word	0x00005f10


	//   ....[13]....
        /*0dac*/ 	.word	0x00007a30


	//   ....[14]....
        /*0db0*/ 	.word	0x00007a40


	//   ....[15]....
        /*0db4*/ 	.word	0x00008a90


	//   ....[16]....
        /*0db8*/ 	.word	0x00008aa0


	//   ....[17]....
        /*0dbc*/ 	.word	0x00009a50


	//   ....[18]....
        /*0dc0*/ 	.word	0x00009a60


	//   ....[19]....
        /*0dc4*/ 	.word	0x0000ac10


	//   ....[20]....
        /*0dc8*/ 	.word	0x0000ac20


	//   ....[21]....
        /*0dcc*/ 	.word	0x0000ade0


	//   ....[22]....
        /*0dd0*/ 	.word	0x0000adf0


	//   ....[23]....
        /*0dd4*/ 	.word	0x0000afc0


	//   ....[24]....
        /*0dd8*/ 	.word	0x0000afd0


	//   ....[25]....
        /*0ddc*/ 	.word	0x0000b410


	//   ....[26]....
        /*0de0*/ 	.word	0x0000b420


	//   ....[27]....
        /*0de4*/ 	.word	0x0000b5b0


	//   ....[28]....
        /*0de8*/ 	.word	0x0000b5d0


	//   ....[29]....
        /*0dec*/ 	.word	0x0000b760


	//   ....[30]....
        /*0df0*/ 	.word	0x0000b780


	//   ....[31]....
        /*0df4*/ 	.word	0x0000c1b0


	//   ....[32]....
        /*0df8*/ 	.word	0x0000c730


	//   ....[33]....
        /*0dfc*/ 	.word	0x0000c740


	//   ....[34]....
        /*0e00*/ 	.word	0x0000c750


	//   ....[35]....
        /*0e04*/ 	.word	0x0000c760


	//   ....[36]....
        /*0e08*/ 	.word	0x0000fa50


	//   ....[37]....
        /*0e0c*/ 	.word	0x0000fa60


	//   ....[38]....
        /*0e10*/ 	.word	0x0000fa70


	//   ....[39]....
        /*0e14*/ 	.word	0x0000fa80


	//   ....[40]....
        /*0e18*/ 	.word	0x000167c0


	//   ....[41]....
        /*0e1c*/ 	.word	0x000167e0


	//   ....[42]....
        /*0e20*/ 	.word	0x00016a30


	//   ....[43]....
        /*0e24*/ 	.word	0x00016a50


	//   ....[44]....
        /*0e28*/ 	.word	0x0001bca0


	//   ....[45]....
        /*0e2c*/ 	.word	0x0001bcd0


	//   ....[46]....
        /*0e30*/ 	.word	0x0001bfc0


	//   ....[47]....
        /*0e34*/ 	.word	0x0001c030


	//   ....[48]....
        /*0e38*/ 	.word	0x0001d1b0


	//   ....[49]....
        /*0e3c*/ 	.word	0x0001d420


	//   ....[50]....
        /*0e40*/ 	.word	0x0001d430


	//   ....[51]....
        /*0e44*/ 	.word	0x0001d460


	//   ....[52]....
        /*0e48*/ 	.word	0x0001efd0


	//   ....[53]....
        /*0e4c*/ 	.word	0x0001eff0


	//   ....[54]....
        /*0e50*/ 	.word	0x0001f000


	//   ....[55]....
        /*0e54*/ 	.word	0x0001f010


	//   ....[56]....
        /*0e58*/ 	.word	0x0001fa20


	//   ....[57]....
        /*0e5c*/ 	.word	0x0001fa30


	//   ....[58]....
        /*0e60*/ 	.word	0x0001fb90


	//   ....[59]....
        /*0e64*/ 	.word	0x0001fbb0


	//   ....[60]....
        /*0e68*/ 	.word	0x0001fd00


	//   ....[61]....
        /*0e6c*/ 	.word	0x0001fd20


	//   ....[62]....
        /*0e70*/ 	.word	0x0001fe80


	//   ....[63]....
        /*0e74*/ 	.word	0x0001fea0


	//   ....[64]....
        /*0e78*/ 	.word	0x000206a0


	//   ....[65]....
        /*0e7c*/ 	.word	0x000206d0


	//   ....[66]....
        /*0e80*/ 	.word	0x00020f20


	//   ....[67]....
        /*0e84*/ 	.word	0x00020f30


	//   ....[68]....
        /*0e88*/ 	.word	0x00022070


	//   ....[69]....
        /*0e8c*/ 	.word	0x00022090


	//   ....[70]....
        /*0e90*/ 	.word	0x000221e0


	//   ....[71]....
        /*0e94*/ 	.word	0x00022200


	//   ....[72]....
        /*0e98*/ 	.word	0x00022350


	//   ....[73]....
        /*0e9c*/ 	.word	0x00022370


	//   ....[74]....
        /*0ea0*/ 	.word	0x000224d0


	//   ....[75]....
        /*0ea4*/ 	.word	0x000224f0


	//   ....[76]....
        /*0ea8*/ 	.word	0x000226d0


	//   ....[77]....
        /*0eac*/ 	.word	0x000228d0


	//   ....[78]....
        /*0eb0*/ 	.word	0x00022900


	//   ....[79]....
        /*0eb4*/ 	.word	0x00022930


	//   ....[80]....
        /*0eb8*/ 	.word	0x00022960


	//   ....[81]....
        /*0ebc*/ 	.word	0x00022990


	//   ....[82]....
        /*0ec0*/ 	.word	0x000229c0


	//   ....[83]....
        /*0ec4*/ 	.word	0x00022b60


	//   ....[84]....
        /*0ec8*/ 	.word	0x00022b90


	//   ....[85]....
        /*0ecc*/ 	.word	0x00022bc0


	//   ....[86]....
        /*0ed0*/ 	.word	0x00022bf0


	//   ....[87]....
        /*0ed4*/ 	.word	0x00022c20


	//   ....[88]....
        /*0ed8*/ 	.word	0x00022c50


	//   ....[89]....
        /*0edc*/ 	.word	0x00022ce0


	//   ....[90]....
        /*0ee0*/ 	.word	0x00022d10


	//   ....[91]....
        /*0ee4*/ 	.word	0x00022d20


	//   ....[92]....
        /*0ee8*/ 	.word	0x00022db0


	//   ....[93]....
        /*0eec*/ 	.word	0x00023da0


	//   ....[94]....
        /*0ef0*/ 	.word	0x00026400


	//   ....[95]....
        /*0ef4*/ 	.word	0x00026440


	//   ....[96]....
        /*0ef8*/ 	.word	0x00026480


	//   ....[97]....
        /*0efc*/ 	.word	0x00026540


	//   ....[98]....
        /*0f00*/ 	.word	0x00026570


	//   ....[99]....
        /*0f04*/ 	.word	0x000265d0


	//   ....[100]....
        /*0f08*/ 	.word	0x00026610


	//   ....[101]....
        /*0f0c*/ 	.word	0x00026670


	//   ....[102]....
        /*0f10*/ 	.word	0x00026690


	//   ....[103]....
        /*0f14*/ 	.word	0x000266c0


	//   ....[104]....
        /*0f18*/ 	.word	0x00026ef0


	//   ....[105]....
        /*0f1c*/ 	.word	0x00026f30


	//   ....[106]....
        /*0f20*/ 	.word	0x00026f50


	//   ....[107]....
        /*0f24*/ 	.word	0x00026ff0


	//   ....[108]....
        /*0f28*/ 	.word	0x00027000


	//   ....[109]....
        /*0f2c*/ 	.word	0x000270b0


	//   ....[110]....
        /*0f30*/ 	.word	0x000270c0


	//   ....[111]....
        /*0f34*/ 	.word	0x00027170


	//   ....[112]....
        /*0f38*/ 	.word	0x00027180


	//   ....[113]....
        /*0f3c*/ 	.word	0x00027230


	//   ....[114]....
        /*0f40*/ 	.word	0x00027240


	//   ....[115]....
        /*0f44*/ 	.word	0x000272f0


	//   ....[116]....
        /*0f48*/ 	.word	0x00027300


	//   ....[117]....
        /*0f4c*/ 	.word	0x000273b0


	//   ....[118]....
        /*0f50*/ 	.word	0x000273c0


	//   ....[119]....
        /*0f54*/ 	.word	0x00027400


	//   ....[120]....
        /*0f58*/ 	.word	0x00027c20


	//   ....[121]....
        /*0f5c*/ 	.word	0x00027c60


	//   ....[122]....
        /*0f60*/ 	.word	0x00027c90


	//   ....[123]....
        /*0f64*/ 	.word	0x00027d50


	//   ....[124]....
        /*0f68*/ 	.word	0x00027d80


	//   ....[125]....
        /*0f6c*/ 	.word	0x00027dd0


	//   ....[126]....
        /*0f70*/ 	.word	0x00027e00


	//   ....[127]....
        /*0f74*/ 	.word	0x00027e50


	//   ....[128]....
        /*0f78*/ 	.word	0x00027e80


	//   ....[129]....
        /*0f7c*/ 	.word	0x00027ef0


	//   ....[130]....
        /*0f80*/ 	.word	0x000281f0


	//   ....[131]....
        /*0f84*/ 	.word	0x00028220


	//   ....[132]....
        /*0f88*/ 	.word	0x000282e0


	//   ....[133]....
        /*0f8c*/ 	.word	0x000282f0


	//   ....[134]....
        /*0f90*/ 	.word	0x000283a0


	//   ....[135]....
        /*0f94*/ 	.word	0x000283b0


	//   ....[136]....
        /*0f98*/ 	.word	0x00028460


	//   ....[137]....
        /*0f9c*/ 	.word	0x00028470


	//   ....[138]....
        /*0fa0*/ 	.word	0x00028480


	//   ....[139]....
        /*0fa4*/ 	.word	0x00028530


	//   ....[140]....
        /*0fa8*/ 	.word	0x00028ae0


	//   ....[141]....
        /*0fac*/ 	.word	0x00028b20


	//   ....[142]....
        /*0fb0*/ 	.word	0x00028bb0


	//   ....[143]....
        /*0fb4*/ 	.word	0x00028be0


	//   ....[144]....
        /*0fb8*/ 	.word	0x00028c70


	//   ....[145]....
        /*0fbc*/ 	.word	0x00028ca0


	//   ....[146]....
        /*0fc0*/ 	.word	0x00028d30


	//   ....[147]....
        /*0fc4*/ 	.word	0x00028d60


	//   ....[148]....
        /*0fc8*/ 	.word	0x00028d70


	//   ....[149]....
        /*0fcc*/ 	.word	0x00028e00


	//   ....[150]....
        /*0fd0*/ 	.word	0x00029290


	//   ....[151]....
        /*0fd4*/ 	.word	0x000292c0


	//   ....[152]....
        /*0fd8*/ 	.word	0x00029330


	//   ....[153]....
        /*0fdc*/ 	.word	0x00029360


	//   ....[154]....
        /*0fe0*/ 	.word	0x00029390


	//   ....[155]....
        /*0fe4*/ 	.word	0x000293c0


	//   ....[156]....
        /*0fe8*/ 	.word	0x000293f0


	//   ....[157]....
        /*0fec*/ 	.word	0x00029420


	//   ....[158]....
        /*0ff0*/ 	.word	0x000295d0


	//   ....[159]....
        /*0ff4*/ 	.word	0x00029600


	//   ....[160]....
        /*0ff8*/ 	.word	0x00029630


	//   ....[161]....
        /*0ffc*/ 	.word	0x00029660


	//   ....[162]....
        /*1000*/ 	.word	0x00029690


	//   ....[163]....
        /*1004*/ 	.word	0x000296c0


	//   ....[164]....
        /*1008*/ 	.word	0x00029780


	//   ....[165]....
        /*100c*/ 	.word	0x000297a0


	//   ....[166]....
        /*1010*/ 	.word	0x000297b0


	//   ....[167]....
        /*1014*/ 	.word	0x00029810


	//   ....[168]....
        /*1018*/ 	.word	0x00029e30


	//   ....[169]....
        /*101c*/ 	.word	0x0002a150


	//   ....[170]....
        /*1020*/ 	.word	0x0002a1e0


	//   ....[171]....
        /*1024*/ 	.word	0x0002a280


	//   ....[172]....
        /*1028*/ 	.word	0x0002a310


	//   ....[173]....
        /*102c*/ 	.word	0x0002a3b0


	//   ....[174]....
        /*1030*/ 	.word	0x0002a440


	//   ....[175]....
        /*1034*/ 	.word	0x0002a530


	//   ....[176]....
        /*1038*/ 	.word	0x0002a5c0


	//   ....[177]....
        /*103c*/ 	.word	0x0002a660


	//   ....[178]....
        /*1040*/ 	.word	0x0002a6f0


	//   ....[179]....
        /*1044*/ 	.word	0x0002a790


	//   ....[180]....
        /*1048*/ 	.word	0x0002a820


	//   ....[181]....
        /*104c*/ 	.word	0x0002a910


	//   ....[182]....
        /*1050*/ 	.word	0x0002a9a0


	//   ....[183]....
        /*1054*/ 	.word	0x0002aa40


	//   ....[184]....
        /*1058*/ 	.word	0x0002aad0


	//   ....[185]....
        /*105c*/ 	.word	0x0002ab70


	//   ....[186]....
        /*1060*/ 	.word	0x0002ac00


	//   ....[187]....
        /*1064*/ 	.word	0x0002acf0


	//   ....[188]....
        /*1068*/ 	.word	0x0002ad80


	//   ....[189]....
        /*106c*/ 	.word	0x0002add0


	//   ....[190]....
        /*1070*/ 	.word	0x0002ae20


	//   ....[191]....
        /*1074*/ 	.word	0x0002af10


	//   ....[192]....
        /*1078*/ 	.word	0x0002afa0


	//   ....[193]....
        /*107c*/ 	.word	0x0002aff0


	//   ....[194]....
        /*1080*/ 	.word	0x0002b040


	//   ....[195]....
        /*1084*/ 	.word	0x0002b2a0


	//   ....[196]....
        /*1088*/ 	.word	0x0002b580


	//   ....[197]....
        /*108c*/ 	.word	0x0002b670


	//   ....[198]....
        /*1090*/ 	.word	0x0002b730


	//   ....[199]....
        /*1094*/ 	.word	0x0002b8a0


	//   ....[200]....
        /*1098*/ 	.word	0x0002b8f0


	//   ....[201]....
        /*109c*/ 	.word	0x0002ba00


	//   ....[202]....
        /*10a0*/ 	.word	0x0002ba60


	//   ....[203]....
        /*10a4*/ 	.word	0x0002bb70


	//   ....[204]....
        /*10a8*/ 	.word	0x0002bbd0


	//   ....[205]....
        /*10ac*/ 	.word	0x0002bcd0


	//   ....[206]....
        /*10b0*/ 	.word	0x0002bd20


	//   ....[207]....
        /*10b4*/ 	.word	0x0002bdd0


	//   ....[208]....
        /*10b8*/ 	.word	0x0002be30


	//   ....[209]....
        /*10bc*/ 	.word	0x0002bf60


	//   ....[210]....
        /*10c0*/ 	.word	0x0002bfb0


	//   ....[211]....
        /*10c4*/ 	.word	0x0002c0f0


	//   ....[212]....
        /*10c8*/ 	.word	0x0002c140


	//   ....[213]....
        /*10cc*/ 	.word	0x0002c280


	//   ....[214]....
        /*10d0*/ 	.word	0x0002c2d0


	//   ....[215]....
        /*10d4*/ 	.word	0x0002c410


	//   ....[216]....
        /*10d8*/ 	.word	0x0002c460


	//   ....[217]....
        /*10dc*/ 	.word	0x0002c5a0


	//   ....[218]....
        /*10e0*/ 	.word	0x0002c5f0


	//   ....[219]....
        /*10e4*/ 	.word	0x0002c730


	//   ....[220]....
        /*10e8*/ 	.word	0x0002c780


	//   ....[221]....
        /*10ec*/ 	.word	0x0002c8a0


	//   ....[222]....
        /*10f0*/ 	.word	0x0002c8f0


	//   ....[223]....
        /*10f4*/ 	.word	0x0002ca20


	//   ....[224]....
        /*10f8*/ 	.word	0x0002caf0


	//   ....[225]....
        /*10fc*/ 	.word	0x0002cc60


	//   ....[226]....
        /*1100*/ 	.word	0x0002ccb0


	//   ....[227]....
        /*1104*/ 	.word	0x0002cdb0


	//   ....[228]....
        /*1108*/ 	.word	0x0002ce00


	//   ....[229]....
        /*110c*/ 	.word	0x0002cf00


	//   ....[230]....
        /*1110*/ 	.word	0x0002cf50


	//   ....[231]....
        /*1114*/ 	.word	0x0002d080


	//   ....[232]....
        /*1118*/ 	.word	0x0002d0d0


	//   ....[233]....
        /*111c*/ 	.word	0x0002d1c0


	//   ....[234]....
        /*1120*/ 	.word	0x0002d260


	//   ....[235]....
        /*1124*/ 	.word	0x0002d3a0


	//   ....[236]....
        /*1128*/ 	.word	0x0002d3f0


	//   ....[237]....
        /*112c*/ 	.word	0x0002d530


	//   ....[238]....
        /*1130*/ 	.word	0x0002d580


	//   ....[239]....
        /*1134*/ 	.word	0x0002d6c0


	//   ....[240]....
        /*1138*/ 	.word	0x0002d710


	//   ....[241]....
        /*113c*/ 	.word	0x0002d850


	//   ....[242]....
        /*1140*/ 	.word	0x0002d8a0


	//   ....[243]....
        /*1144*/ 	.word	0x0002d990


	//   ....[244]....
        /*1148*/ 	.word	0x0002da50


	//   ....[245]....
        /*114c*/ 	.word	0x0002dbe0


	//   ....[246]....
        /*1150*/ 	.word	0x0002dc30


	//   ....[247]....
        /*1154*/ 	.word	0x0002dd60


	//   ....[248]....
        /*1158*/ 	.word	0x0002ddb0


	//   ....[249]....
        /*115c*/ 	.word	0x0002dee0


	//   ....[250]....
        /*1160*/ 	.word	0x0002df30


	//   ....[251]....
        /*1164*/ 	.word	0x0002e060


	//   ....[252]....
        /*1168*/ 	.word	0x0002e0b0


	//   ....[253]....
        /*116c*/ 	.word	0x0002e140


	//   ....[254]....
        /*1170*/ 	.word	0x0002e1e0


	//   ....[255]....
        /*1174*/ 	.word	0x0002e370


	//   ....[0]....
        /*1178*/ 	.word	0x0002e3e0


	//   ....[1]....
        /*117c*/ 	.word	0x0002e450


	//   ....[2]....
        /*1180*/ 	.word	0x0002e4c0


	//   ....[3]....
        /*1184*/ 	.word	0x0002e530


	//   ....[4]....
        /*1188*/ 	.word	0x0002e5b0


	//   ....[5]....
        /*118c*/ 	.word	0x0002e630


	//   ....[6]....
        /*1190*/ 	.word	0x0002e6c0


	//   ....[7]....
        /*1194*/ 	.word	0x0002e730


	//   ....[8]....
        /*1198*/ 	.word	0x0002e7a0


	//   ....[9]....
        /*119c*/ 	.word	0x0002e810


	//   ....[10]....
        /*11a0*/ 	.word	0x0002e890


	//   ....[11]....
        /*11a4*/ 	.word	0x0002e900


	//   ....[12]....
        /*11a8*/ 	.word	0x0002e9a0


	//   ....[13]....
        /*11ac*/ 	.word	0x0002e9f0


	//   ....[14]....
        /*11b0*/ 	.word	0x0002ea80


	//   ....[15]....
        /*11b4*/ 	.word	0x0002ebb0


	//----- nvinfo : EIATTR_REG_RECONFIG
	.align		4
.L_149:
        /*11b8*/ 	.byte	0x01, 0x54
	.zero		2


	//----- nvinfo : EIATTR_SYSCALL_OFFSETS
	.align		4
        /*11bc*/ 	.byte	0x04, 0x46
        /*11be*/ 	.short	(.L_151 - .L_150)


	//   ....[0]....
.L_150:
        /*11c0*/ 	.word	0x00002630


	//   ....[1]....
        /*11c4*/ 	.word	0x00002780


	//   ....[2]....
        /*11c8*/ 	.word	0x0000c320


	//   ....[3]....
        /*11cc*/ 	.word	0x0000c6b0


	//   ....[4]....
        /*11d0*/ 	.word	0x00025a30


	//   ....[5]....
        /*11d4*/ 	.word	0x00025b80


	//   ....[6]....
        /*11d8*/ 	.word	0x00025c70


	//   ....[7]....
        /*11dc*/ 	.word	0x00026b50


	//----- nvinfo : EIATTR_MBARRIER_INSTR_OFFSETS
	.align		4
.L_151:
        /*11e0*/ 	.byte	0x04, 0x39
        /*11e2*/ 	.short	(.L_153 - .L_152)


	//   ....[0]....
.L_152:
        /*11e4*/ 	.word	0x00000270
        /*11e8*/ 	.word	0x000000ff
        /*11ec*/ 	.word	0x00038800
        /*11f0*/ 	.short	0x0100
        /*11f2*/ 	.byte	0x08
	.zero		1


	//   ....[1]....
        /*11f4*/ 	.word	0x00000280
        /*11f8*/ 	.word	0x000000ff
        /*11fc*/ 	.word	0x00038820
        /*1200*/ 	.short	0x0100
        /*1202*/ 	.byte	0x08
	.zero		1


	//   ....[2]....
        /*1204*/ 	.word	0x00000370
        /*1208*/ 	.word	0x000000ff
        /*120c*/ 	.word	0x00038830
        /*1210*/ 	.short	0x0100
        /*1212*/ 	.byte	0x08
	.zero		1


	//   ....[3]....
        /*1214*/ 	.word	0x00000380
        /*1218*/ 	.word	0x000000ff
        /*121c*/ 	.word	0x00038840
        /*1220*/ 	.short	0x0100
        /*1222*/ 	.byte	0x08
	.zero		1


	//   ....[4]....
        /*1224*/ 	.word	0x00000390
        /*1228*/ 	.word	0x000000ff
        /*122c*/ 	.word	0x00038838
        /*1230*/ 	.short	0x0100
        /*1232*/ 	.byte	0x08
	.zero		1


	//   ....[5]....
        /*1234*/ 	.word	0x000003a0
        /*1238*/ 	.word	0x000000ff
        /*123c*/ 	.word	0x00038848
        /*1240*/ 	.short	0x0100
        /*1242*/ 	.byte	0x08
	.zero		1


	//   ....[6]....
        /*1244*/ 	.word	0x000004d0
        /*1248*/ 	.word	0x000000ff
        /*124c*/ 	.word	0x00038850
        /*1250*/ 	.short	0x0100
        /*1252*/ 	.byte	0x08
	.zero		1


	//   ....[7]....
        /*1254*/ 	.word	0x000004e0
        /*1258*/ 	.word	0x000000ff
        /*125c*/ 	.word	0x00038860
        /*1260*/ 	.short	0x0100
        /*1262*/ 	.byte	0x08
	.zero		1


	//   ....[8]....
        /*1264*/ 	.word	0x000004f0
        /*1268*/ 	.word	0x000000ff
        /*126c*/ 	.word	0x00038858
        /*1270*/ 	.short	0x0100
        /*1272*/ 	.byte	0x08
	.zero		1


	//   ....[9]....
        /*1274*/ 	.word	0x00000500
        /*1278*/ 	.word	0x000000ff
        /*127c*/ 	.word	0x00038868
        /*1280*/ 	.short	0x0100
        /*1282*/ 	.byte	0x08
	.zero		1


	//   ....[10]....
        /*1284*/ 	.word	0x000005f0
        /*1288*/ 	.word	0x000000ff
        /*128c*/ 	.word	0x00038870
        /*1290*/ 	.short	0x0100
        /*1292*/ 	.byte	0x06
	.zero		1


	//   ....[11]....
        /*1294*/ 	.word	0x00000600
        /*1298*/ 	.word	0x000000ff
        /*129c*/ 	.word	0x00038880
        /*12a0*/ 	.short	0x0100
        /*12a2*/ 	.byte	0x06
	.zero		1


	//   ....[12]....
        /*12a4*/ 	.word	0x00000610
        /*12a8*/ 	.word	0x000000ff
        /*12ac*/ 	.word	0x00038878
        /*12b0*/ 	.short	0x0100
        /*12b2*/ 	.byte	0x06
	.zero		1


	//   ....[13]....
        /*12b4*/ 	.word	0x00000620
        /*12b8*/ 	.word	0x000000ff
        /*12bc*/ 	.word	0x00038888
        /*12c0*/ 	.short	0x0100
        /*12c2*/ 	.byte	0x06
	.zero		1


	//   ....[14]....
        /*12c4*/ 	.word	0x00000750
        /*12c8*/ 	.word	0x000000ff
        /*12cc*/ 	.word	0x00038890
        /*12d0*/ 	.short	0x0100
        /*12d2*/ 	.byte	0x08
	.zero		1


	//   ....[15]....
        /*12d4*/ 	.word	0x00000760
        /*12d8*/ 	.word	0x000000ff
        /*12dc*/ 	.word	0x000388a0
        /*12e0*/ 	.short	0x0100
        /*12e2*/ 	.byte	0x08
	.zero		1


	//   ....[16]....
        /*12e4*/ 	.word	0x00000770
        /*12e8*/ 	.word	0x000000ff
        /*12ec*/ 	.word	0x00038898
        /*12f0*/ 	.short	0x0100
        /*12f2*/ 	.byte	0x08
	.zero		1


	//   ....[17]....
        /*12f4*/ 	.word	0x00000780
        /*12f8*/ 	.word	0x000000ff
        /*12fc*/ 	.word	0x000388a8
        /*1300*/ 	.short	0x0100
        /*1302*/ 	.byte	0x08
	.zero		1


	//   ....[18]....
        /*1304*/ 	.word	0x000008b0
        /*1308*/ 	.word	0x000000ff
        /*130c*/ 	.word	0x000388b0
        /*1310*/ 	.short	0x0100
        /*1312*/ 	.byte	0x08
	.zero		1


	//   ....[19]....
        /*1314*/ 	.word	0x000008c0
        /*1318*/ 	.word	0x000000ff
        /*131c*/ 	.word	0x000388c0
        /*1320*/ 	.short	0x0100
        /*1322*/ 	.byte	0x08
	.zero		1


	//   ....[20]....
        /*1324*/ 	.word	0x000008d0
        /*1328*/ 	.word	0x000000ff
        /*132c*/ 	.word	0x000388b8
        /*1330*/ 	.short	0x0100
        /*1332*/ 	.byte	0x08
	.zero		1


	//   ....[21]....
        /*1334*/ 	.word	0x000008e0
        /*1338*/ 	.word	0x000000ff
        /*133c*/ 	.word	0x000388c8
        /*1340*/ 	.short	0x0100
        /*1342*/ 	.byte	0x08
	.zero		1


	//   ....[22]....
        /*1344*/ 	.word	0x000041f0
        /*1348*/ 	.word	0x00000057
        /*134c*/ 	.word	0x00038890
        /*1350*/ 	.short	0x010a
        /*1352*/ 	.byte	0x3f
	.zero		1


	//   ....[23]....
        /*1354*/ 	.word	0x000079c0
        /*1358*/ 	.word	0x00000057
        /*135c*/ 	.word	0x00038890
        /*1360*/ 	.short	0x010a
        /*1362*/ 	.byte	0x3f
	.zero		1


	//   ....[24]....
        /*1364*/ 	.word	0x0000aa70
        /*1368*/ 	.word	0x00000057
        /*136c*/ 	.word	0x00038890
        /*1370*/ 	.short	0x010a
        /*1372*/ 	.byte	0x3f
	.zero		1


	//   ....[25]....
        /*1374*/ 	.word	0x0000b250
        /*1378*/ 	.word	0x0000000b
        /*137c*/ 	.word	0x00000000
        /*1380*/ 	.short	0x0101
        /*1382*/ 	.byte	0x3f
	.zero		1


	//   ....[26]....
        /*1384*/ 	.word	0x0000b290
        /*1388*/ 	.word	0x00000057
        /*138c*/ 	.word	0x000388b0
        /*1390*/ 	.short	0x010a
        /*1392*/ 	.byte	0x3f
	.zero		1


	//   ....[27]....
        /*1394*/ 	.word	0x0000b9c0
        /*1398*/ 	.word	0x00000057
        /*139c*/ 	.word	0x00000000
        /*13a0*/ 	.short	0x0101
        /*13a2*/ 	.byte	0x3f
	.zero		1


	//   ....[28]....
        /*13a4*/ 	.word	0x0000c3b0
        /*13a8*/ 	.word	0x00000017
        /*13ac*/ 	.word	0x00038800
        /*13b0*/ 	.short	0x010a
        /*13b2*/ 	.byte	0x3f
	.zero		1


	//   ....[29]....
        /*13b4*/ 	.word	0x0000c400
        /*13b8*/ 	.word	0x00000017
        /*13bc*/ 	.word	0x00038800
        /*13c0*/ 	.short	0x010a
        /*13c2*/ 	.byte	0x3f
	.zero		1


	//   ....[30]....
        /*13c4*/ 	.word	0x0000ceb0
        /*13c8*/ 	.word	0x00000017
        /*13cc*/ 	.word	0x00038800
        /*13d0*/ 	.short	0x010a
        /*13d2*/ 	.byte	0x3f
	.zero		1


	//   ....[31]....
        /*13d4*/ 	.word	0x00010070
        /*13d8*/ 	.word	0x00000017
        /*13dc*/ 	.word	0x00038800
        /*13e0*/ 	.short	0x010a
        /*13e2*/ 	.byte	0x3f
	.zero		1


	//   ....[32]....
        /*13e4*/ 	.word	0x00013250
        /*13e8*/ 	.word	0x00000000
        /*13ec*/ 	.word	0x00038830
        /*13f0*/ 	.short	0x010a
        /*13f2*/ 	.byte	0x3f
	.zero		1


	//   ....[33]....
        /*13f4*/ 	.word	0x000132a0
        /*13f8*/ 	.word	0x00000000
        /*13fc*/ 	.word	0x00038830
        /*1400*/ 	.short	0x010a
        /*1402*/ 	.byte	0x3f
	.zero		1


	//   ....[34]....
        /*1404*/ 	.word	0x00016fc0
        /*1408*/ 	.word	0x00000000
        /*140c*/ 	.word	0x00000000
        /*1410*/ 	.short	0x0101
        /*1412*/ 	.byte	0x3f
	.zero		1


	//   ....[35]....
        /*1414*/ 	.word	0x00018060
        /*1418*/ 	.word	0x00000009
        /*141c*/ 	.word	0x00038830
        /*1420*/ 	.short	0x010a
        /*1422*/ 	.byte	0x3f
	.zero		1


	//   ....[36]....
        /*1424*/ 	.word	0x000180f0
        /*1428*/ 	.word	0x00000009
        /*142c*/ 	.word	0x00038830
        /*1430*/ 	.short	0x010a
        /*1432*/ 	.byte	0x3f
	.zero		1


	//   ....[37]....
        /*1434*/ 	.word	0x0001b7e0
        /*1438*/ 	.word	0x00000006
        /*143c*/ 	.word	0x00038850
        /*1440*/ 	.short	0x010a
        /*1442*/ 	.byte	0x3f
	.zero		1


	//   ....[38]....
        /*1444*/ 	.word	0x0001b830
        /*1448*/ 	.word	0x00000006
        /*144c*/ 	.word	0x00038850
        /*1450*/ 	.short	0x010a
        /*1452*/ 	.byte	0x3f
	.zero		1


	//   ....[39]....
        /*1454*/ 	.word	0x0001c350
        /*1458*/ 	.word	0x00000009
        /*145c*/ 	.word	0x00000000
        /*1460*/ 	.short	0x0101
        /*1462*/ 	.byte	0x3f
	.zero		1


	//   ....[40]....
        /*1464*/ 	.word	0x0001c720
        /*1468*/ 	.word	0x00000006
        /*146c*/ 	.word	0x00000000
        /*1470*/ 	.short	0x0101
        /*1472*/ 	.byte	0x3f
	.zero		1


	//   ....[41]....
        /*1474*/ 	.word	0x0001d0f0
        /*1478*/ 	.word	0x00000002
        /*147c*/ 	.word	0x00038850
        /*1480*/ 	.short	0x010a
        /*1482*/ 	.byte	0x3f
	.zero		1


	//   ....[42]....
        /*1484*/ 	.word	0x0001d140
        /*1488*/ 	.word	0x00000002
        /*148c*/ 	.word	0x00038850
        /*1490*/ 	.short	0x010a
        /*1492*/ 	.byte	0x3f
	.zero		1


	//   ....[43]....
        /*1494*/ 	.word	0x0001dde0
        /*1498*/ 	.word	0x00000002
        /*149c*/ 	.word	0x00000000
        /*14a0*/ 	.short	0x0101
        /*14a2*/ 	.byte	0x3f
	.zero		1


	//   ....[44]....
        /*14a4*/ 	.word	0x0001fa10
        /*14a8*/ 	.word	0x00000014
        /*14ac*/ 	.word	0x00000000
        /*14b0*/ 	.short	0x0101
        /*14b2*/ 	.byte	0x3f
	.zero		1


	//   ....[45]....
        /*14b4*/ 	.word	0x000206c0
        /*14b8*/ 	.word	0x00000038
        /*14bc*/ 	.word	0x00000000
        /*14c0*/ 	.short	0x0101
        /*14c2*/ 	.byte	0x3f
	.zero		1


	//   ....[46]....
        /*14c4*/ 	.word	0x00023e80
        /*14c8*/ 	.word	0x00000010
        /*14cc*/ 	.word	0x00038820
        /*14d0*/ 	.short	0x010a
        /*14d2*/ 	.byte	0x3f
	.zero		1


	//   ....[47]....
        /*14d4*/ 	.word	0x00023f10
        /*14d8*/ 	.word	0x0000000c
        /*14dc*/ 	.word	0x000388a0
        /*14e0*/ 	.short	0x010a
        /*14e2*/ 	.byte	0x3f
	.zero		1


	//   ....[48]....
        /*14e4*/ 	.word	0x00024460
        /*14e8*/ 	.word	0x0000000c
        /*14ec*/ 	.word	0x000388c0
        /*14f0*/ 	.short	0x010a
        /*14f2*/ 	.byte	0x3f
	.zero		1


	//   ....[49]....
        /*14f4*/ 	.word	0x00024a70
        /*14f8*/ 	.word	0x0000000b
        /*14fc*/ 	.word	0x000388a0
        /*1500*/ 	.short	0x010a
        /*1502*/ 	.byte	0x3f
	.zero		1


	//   ....[50]....
        /*1504*/ 	.word	0x00024fb0
        /*1508*/ 	.word	0x0000000b
        /*150c*/ 	.word	0x000388c0
        /*1510*/ 	.short	0x010a
        /*1512*/ 	.byte	0x3f
	.zero		1


	//   ....[51]....
        /*1514*/ 	.word	0x00026230
        /*1518*/ 	.word	0x00000005
        /*151c*/ 	.word	0x00038840
        /*1520*/ 	.short	0x010a
        /*1522*/ 	.byte	0x3f
	.zero		1


	//   ....[52]....
        /*1524*/ 	.word	0x00026840
        /*1528*/ 	.word	0x00000005
        /*152c*/ 	.word	0x00038830
        /*1530*/ 	.short	0x0107
        /*1532*/ 	.byte	0x3f
	.zero		1


	//   ....[53]....
        /*1534*/ 	.word	0x00026920
        /*1538*/ 	.word	0x00000005
        /*153c*/ 	.word	0x00038830
        /*1540*/ 	.short	0x0101
        /*1542*/ 	.byte	0x3f
	.zero		1


	//   ....[54]....
        /*1544*/ 	.word	0x00027550
        /*1548*/ 	.word	0x00000010
        /*154c*/ 	.word	0x00038800
        /*1550*/ 	.short	0x0107
        /*1552*/ 	.byte	0x3f
	.zero		1


	//   ....[55]....
        /*1554*/ 	.word	0x00027670
        /*1558*/ 	.word	0x00000010
        /*155c*/ 	.word	0x00038800
        /*1560*/ 	.short	0x0101
        /*1562*/ 	.byte	0x3f
	.zero		1


	//   ....[56]....
        /*1564*/ 	.word	0x00027690
        /*1568*/ 	.word	0x00000010
        /*156c*/ 	.word	0x00038820
        /*1570*/ 	.short	0x010a
        /*1572*/ 	.byte	0x3f
	.zero		1


	//   ....[57]....
        /*1574*/ 	.word	0x00027a90
        /*1578*/ 	.word	0x00000006
        /*157c*/ 	.word	0x00038840
        /*1580*/ 	.short	0x010a
        /*1582*/ 	.byte	0x3f
	.zero		1


	//   ....[58]....
        /*1584*/ 	.word	0x00028010
        /*1588*/ 	.word	0x00000006
        /*158c*/ 	.word	0x00038830
        /*1590*/ 	.short	0x0107
        /*1592*/ 	.byte	0x3f
	.zero		1


	//   ....[59]....
        /*1594*/ 	.word	0x000280d0
        /*1598*/ 	.word	0x00000006
        /*159c*/ 	.word	0x00038830
        /*15a0*/ 	.short	0x0101
        /*15a2*/ 	.byte	0x3f
	.zero		1


	//   ....[60]....
        /*15a4*/ 	.word	0x00028130
        /*15a8*/ 	.word	0x00000006
        /*15ac*/ 	.word	0x00038860
        /*15b0*/ 	.short	0x010a
        /*15b2*/ 	.byte	0x3f
	.zero		1


	//   ....[61]....
        /*15b4*/ 	.word	0x00028660
        /*15b8*/ 	.word	0x00000006
        /*15bc*/ 	.word	0x00038850
        /*15c0*/ 	.short	0x0107
        /*15c2*/ 	.byte	0x3f
	.zero		1


	//   ....[62]....
        /*15c4*/ 	.word	0x00028800
        /*15c8*/ 	.word	0x00000006
        /*15cc*/ 	.word	0x00038850
        /*15d0*/ 	.short	0x0101
        /*15d2*/ 	.byte	0x3f
	.zero		1


	//   ....[63]....
        /*15d4*/ 	.word	0x00028a30
        /*15d8*/ 	.word	0x00000004
        /*15dc*/ 	.word	0x00038860
        /*15e0*/ 	.short	0x010a
        /*15e2*/ 	.byte	0x3f
	.zero		1


	//   ....[64]....
        /*15e4*/ 	.word	0x00028f90
        /*15e8*/ 	.word	0x00000004
        /*15ec*/ 	.word	0x00038850
        /*15f0*/ 	.short	0x0107
        /*15f2*/ 	.byte	0x3f
	.zero		1


	//   ....[65]....
        /*15f4*/ 	.word	0x00029050
        /*15f8*/ 	.word	0x00000004
        /*15fc*/ 	.word	0x00038850
        /*1600*/ 	.short	0x0101
        /*1602*/ 	.byte	0x3f
	.zero		1


	//   ....[66]....
        /*1604*/ 	.word	0x00029db0
        /*1608*/ 	.word	0x00000005
        /*160c*/ 	.word	0x00038820
        /*1610*/ 	.short	0x010a
        /*1612*/ 	.byte	0x3f
	.zero		1


	//   ....[67]....
        /*1614*/ 	.word	0x00029f20
        /*1618*/ 	.word	0x00000003
        /*161c*/ 	.word	0x00038840
        /*1620*/ 	.short	0x010a
        /*1622*/ 	.byte	0x3f
	.zero		1


	//   ....[68]....
        /*1624*/ 	.word	0x00029fc0
        /*1628*/ 	.word	0x00000017
        /*162c*/ 	.word	0x00038840
        /*1630*/ 	.short	0x010a
        /*1632*/ 	.byte	0x3f
	.zero		1


	//   ....[69]....
        /*1634*/ 	.word	0x0002a000
        /*1638*/ 	.word	0x00000003
        /*163c*/ 	.word	0x00038860
        /*1640*/ 	.short	0x010a
        /*1642*/ 	.byte	0x3f
	.zero		1


	//   ....[70]....
        /*1644*/ 	.word	0x0002a040
        /*1648*/ 	.word	0x00000017
        /*164c*/ 	.word	0x00038860
        /*1650*/ 	.short	0x010a
        /*1652*/ 	.byte	0x3f
	.zero		1


	//   ....[71]....
        /*1654*/ 	.word	0x0002a0a0
        /*1658*/ 	.word	0x00000057
        /*165c*/ 	.word	0x00038890
        /*1660*/ 	.short	0x010a
        /*1662*/ 	.byte	0x3f
	.zero		1


	//   ....[72]....
        /*1664*/ 	.word	0x0002a480
        /*1668*/ 	.word	0x00000057
        /*166c*/ 	.word	0x00038890
        /*1670*/ 	.short	0x010a
        /*1672*/ 	.byte	0x3f
	.zero		1


	//   ....[73]....
        /*1674*/ 	.word	0x0002a860
        /*1678*/ 	.word	0x00000057
        /*167c*/ 	.word	0x00038890
        /*1680*/ 	.short	0x010a
        /*1682*/ 	.byte	0x3f
	.zero		1


	//   ....[74]....
        /*1684*/ 	.word	0x0002ac40
        /*1688*/ 	.word	0x00000057
        /*168c*/ 	.word	0x000388b0
        /*1690*/ 	.short	0x010a
        /*1692*/ 	.byte	0x3f
	.zero		1


	//   ....[75]....
        /*1694*/ 	.word	0x0002ae60
        /*1698*/ 	.word	0x00000017
        /*169c*/ 	.word	0x00038800
        /*16a0*/ 	.short	0x010a
        /*16a2*/ 	.byte	0x3f
	.zero		1


	//   ....[76]....
        /*16a4*/ 	.word	0x0002b080
        /*16a8*/ 	.word	0x00000017
        /*16ac*/ 	.word	0x00038800
        /*16b0*/ 	.short	0x010a
        /*16b2*/ 	.byte	0x3f
	.zero		1


	//   ....[77]....
        /*16b4*/ 	.word	0x0002b0d0
        /*16b8*/ 	.word	0x00000000
        /*16bc*/ 	.word	0x00038830
        /*16c0*/ 	.short	0x010a
        /*16c2*/ 	.byte	0x3f
	.zero		1


	//   ....[78]....
        /*16c4*/ 	.word	0x0002b120
        /*16c8*/ 	.word	0x00000009
        /*16cc*/ 	.word	0x00038830
        /*16d0*/ 	.short	0x010a
        /*16d2*/ 	.byte	0x3f
	.zero		1


	//   ....[79]....
        /*16d4*/ 	.word	0x0002b170
        /*16d8*/ 	.word	0x00000006
        /*16dc*/ 	.word	0x00038850
        /*16e0*/ 	.short	0x010a
        /*16e2*/ 	.byte	0x3f
	.zero		1


	//   ....[80]....
        /*16e4*/ 	.word	0x0002b1c0
        /*16e8*/ 	.word	0x00000002
        /*16ec*/ 	.word	0x00038850
        /*16f0*/ 	.short	0x010a
        /*16f2*/ 	.byte	0x3f
	.zero		1


	//   ....[81]....
        /*16f4*/ 	.word	0x0002b360
        /*16f8*/ 	.word	0x00000010
        /*16fc*/ 	.word	0x00038820
        /*1700*/ 	.short	0x010a
        /*1702*/ 	.byte	0x3f
	.zero		1


	//   ....[82]....
        /*1704*/ 	.word	0x0002b3b0
        /*1708*/ 	.word	0x0000000c
        /*170c*/ 	.word	0x000388a0
        /*1710*/ 	.short	0x010a
        /*1712*/ 	.byte	0x3f
	.zero		1


	//   ....[83]....
        /*1714*/ 	.word	0x0002b400
        /*1718*/ 	.word	0x0000000c
        /*171c*/ 	.word	0x000388c0
        /*1720*/ 	.short	0x010a
        /*1722*/ 	.byte	0x3f
	.zero		1


	//   ....[84]....
        /*1724*/ 	.word	0x0002b450
        /*1728*/ 	.word	0x0000000b
        /*172c*/ 	.word	0x000388a0
        /*1730*/ 	.short	0x010a
        /*1732*/ 	.byte	0x3f
	.zero		1


	//   ....[85]....
        /*1734*/ 	.word	0x0002b4a0
        /*1738*/ 	.word	0x0000000b
        /*173c*/ 	.word	0x000388c0
        /*1740*/ 	.short	0x010a
        /*1742*/ 	.byte	0x3f
	.zero		1


	//   ....[86]....
        /*1744*/ 	.word	0x0002b5c0
        /*1748*/ 	.word	0x00000005
        /*174c*/ 	.word	0x00038840
        /*1750*/ 	.short	0x010a
        /*1752*/ 	.byte	0x3f
	.zero		1


	//   ....[87]....
        /*1754*/ 	.word	0x0002c920
        /*1758*/ 	.word	0x00000010
        /*175c*/ 	.word	0x00038820
        /*1760*/ 	.short	0x010a
        /*1762*/ 	.byte	0x3f
	.zero		1


	//   ....[88]....
        /*1764*/ 	.word	0x0002c970
        /*1768*/ 	.word	0x00000006
        /*176c*/ 	.word	0x00038840
        /*1770*/ 	.short	0x010a
        /*1772*/ 	.byte	0x3f
	.zero		1


	//   ....[89]....
        /*1774*/ 	.word	0x0002d110
        /*1778*/ 	.word	0x00000006
        /*177c*/ 	.word	0x00038860
        /*1780*/ 	.short	0x010a
        /*1782*/ 	.byte	0x3f
	.zero		1


	//   ....[90]....
        /*1784*/ 	.word	0x0002d8e0
        /*1788*/ 	.word	0x00000004
        /*178c*/ 	.word	0x00038860
        /*1790*/ 	.short	0x010a
        /*1792*/ 	.byte	0x3f
	.zero		1


	//   ....[91]....
        /*1794*/ 	.word	0x0002ead0
        /*1798*/ 	.word	0x00000005
        /*179c*/ 	.word	0x00038820
        /*17a0*/ 	.short	0x010a
        /*17a2*/ 	.byte	0x3f
	.zero		1


	//   ....[92]....
        /*17a4*/ 	.word	0x0002ec70
        /*17a8*/ 	.word	0x00000003
        /*17ac*/ 	.word	0x00038840
        /*17b0*/ 	.short	0x010a
        /*17b2*/ 	.byte	0x3f
	.zero		1


	//   ....[93]....
        /*17b4*/ 	.word	0x0002ecc0
        /*17b8*/ 	.word	0x00000017
        /*17bc*/ 	.word	0x00038840
        /*17c0*/ 	.short	0x010a
        /*17c2*/ 	.byte	0x3f
	.zero		1


	//   ....[94]....
        /*17c4*/ 	.word	0x0002ed10
        /*17c8*/ 	.word	0x00000003
        /*17cc*/ 	.word	0x00038860
        /*17d0*/ 	.short	0x010a
        /*17d2*/ 	.byte	0x3f
	.zero		1


	//----- nvinfo : EIATTR_NUM_MBARRIERS
	.align		4
.L_153:
        /*17d4*/ 	.byte	0x03, 0x38
        /*17d6*/ 	.short	0x0016


	//----- nvinfo : EIATTR_EXIT_INSTR_OFFSETS
	.align		4
        /*17d8*/ 	.byte	0x04, 0x1c
        /*17da*/ 	.short	(.L_155 - .L_154)


	//   ....[0]....
.L_154:
        /*17dc*/ 	.word	0x0002a090


	//----- nvinfo : EIATTR_MAX_THREADS
	.align		4
.L_155:
        /*17e0*/ 	.byte	0x04, 0x05
        /*17e2*/ 	.short	(.L_157 - .L_156)
.L_156:
        /*17e4*/ 	.word	0x00000180
        /*17e8*/ 	.word	0x00000001
        /*17ec*/ 	.word	0x00000001


	//----- nvinfo : EIATTR_CRS_STACK_SIZE
	.align		4
.L_157:
        /*17f0*/ 	.byte	0x04, 0x1e
        /*17f2*/ 	.short	(.L_159 - .L_158)
.L_158:
        /*17f4*/ 	.word	0x00000000


	//----- nvinfo : EIATTR_CBANK_PARAM_SIZE
	.align		4
.L_159:
        /*17f8*/ 	.byte	0x03, 0x19
        /*17fa*/ 	.short	0x0af0


	//----- nvinfo : EIATTR_PARAM_CBANK
	.align		4
        /*17fc*/ 	.byte	0x04, 0x0a
        /*17fe*/ 	.short	(.L_161 - .L_160)
	.align		4
.L_160:
        /*1800*/ 	.word	index@(.nv.constant0._ZN7cutlass13device_kernelIN5flash11enable_sm90INS1_16FlashAttnFwdSm90INS1_25CollectiveMainloopFwdSm90ILi2EN4cute5tupleIJNS5_1CILi1EEES8_S8_EEENS6_IJNS7_ILi128EEENS7_ILi80EEENS7_ILi256EEEEEELi256ENS_6half_tEfNS_4arch4Sm90ELb0ELb0ELb0ELb1ELb1ELb1ELb0ELb1ELb1ELb1ELb1ELb0EEENS1_21CollectiveEpilogueFwdINS6_IJSA_SC_SB_EEES9_SE_SG_Li256ELb1ELb1ELb1ELb0EEENS1_36VarlenDynamicPersistentTileSchedulerILi128ELi80ELi256ELi128ELb1ELb1ELb1ELb0ELb1ELb1EEEEEEEEEvNT_6ParamsE)
        /*1804*/ 	.short	0x0210
        /*1806*/ 	.short	0x0af0


	//----- nvinfo : EIATTR_SW_WAR
	.align		4
.L_161:
        /*1808*/ 	.byte	0x04, 0x36
        /*180a*/ 	.short	(.L_163 - .L_162)
.L_162:
        /*180c*/ 	.word	0x00000008
.L_163:


//--------------------- .nv.info._ZN7cutlass13device_kernelIN5flash11enable_sm90INS1_16FlashAttnFwdSm90INS1_25CollectiveMainloopFwdSm90ILi2EN4cute5tupleIJNS5_1CILi1EEES8_S8_EEENS6_IJNS7_ILi128EEENS7_ILi64EEENS7_ILi256EEEEEELi256ENS_6half_tEfNS_4arch4Sm90ELb0ELb1ELb0ELb0ELb1ELb0ELb0ELb1ELb1ELb1ELb1ELb0EEENS1_21CollectiveEpilogueFwdINS6_IJSA_SC_SB_EEES9_SE_SG_Li256ELb0ELb1ELb1ELb0EEENS1_19SingleTileSchedulerILb0ELb1ELb1ELi128EEEEEEEEEvNT_6ParamsE --------------------------
	.section	.nv.info._ZN7cutlass13device_kernelIN5flash11enable_sm90INS1_16FlashAttnFwdSm90INS1_25CollectiveMainloopFwdSm90ILi2EN4cute5tupleIJNS5_1CILi1EEES8_S8_EEENS6_IJNS7_ILi128EEENS7_ILi64EEENS7_ILi256EEEEEELi256ENS_6half_tEfNS_4arch4Sm90ELb0ELb1ELb0ELb0ELb1ELb0ELb0ELb1ELb1ELb1ELb1ELb0EEENS1_21CollectiveEpilogueFwdINS6_IJSA_SC_SB_EEES9_SE_SG_Li256ELb0ELb1ELb1ELb0EEENS1_19SingleTileSchedulerILb0ELb1ELb1ELi128EEEEEEEEEvNT_6ParamsE,"",@"SHT_CUDA_INFO"
	.sectionflags	@""
	.align	4


	//----- nvinfo : EIATTR_CUDA_API_VERSION
	.align		4
        /*0000*/ 	.byte	0x04, 0x37
        /*0002*/ 	.short	(.L_165 - .L_164)
.L_164:
        /*0004*/ 	.word	0x00000082


	//----- nvinfo : EIATTR_KPARAM_INFO
	.align		4
.L_165:
        /*0008*/ 	.byte	0x04, 0x17
        /*000a*/ 	.short	(.L_167 - .L_166)
.L_166:
        /*000c*/ 	.word	0x00000000
        /*0010*/ 	.short	0x0000
        /*0012*/ 	.short	0x0070
        /*0014*/ 	.byte	0x00, 0xf0, 0x01, 0x28


	//----- nvinfo : EIATTR_SPARSE_MMA_MASK
	.align		4
.L_167:
        /*0018*/ 	.byte	0x03, 0x50
        /*001a*/ 	.short	0x0000


	//----- nvinfo : EIATTR_MAXREG_COUNT
	.align		4
        /*001c*/ 	.byte	0x03, 0x1b
        /*001e*/ 	.short	0x00a8


	//----- nvinfo : EIATTR_NUM_BARRIERS
	.align		4
        /*0020*/ 	.byte	0x02, 0x4c
        /*0022*/ 	.byte	0x09
	.zero		1


	//----- nvinfo : EIATTR_EXTERNS
	.align		4
        /*0024*/ 	.byte	0x04, 0x0f
        /*0026*/ 	.short	(.L_169 - .L_168)


	//   ....[0]....
	.align		4
.L_168:
        /*0028*/ 	.word	index@(__assertfail)


	//----- nvinfo : EIATTR_ANNOTATIONS
	.align		4
.L_169:
        /*002c*/ 	.byte	0x04, 0x55
        /*002e*/ 	.short	(.L_171 - .L_170)


	//   ....[0]....
.L_170:
        /*0030*/ 	.word	0x00000001
        /*0034*/ 	.byte	0xb0, 0x08, 0x00, 0x00, 0x01, 0x00, 0x00, 0x00, 0xe0, 0x09, 0x00, 0x00, 0x01, 0x00, 0x00, 0x00
        /*0044*/ 	.byte	0x90, 0x19, 0x00, 0x00, 0x01, 0x00, 0x00, 0x00, 0x30, 0xcd, 0x00, 0x00, 0x01, 0x00, 0x00, 0x00
        /*0054*/ 	.byte	0x40, 0xef, 0x00, 0x00, 0x01, 0x00, 0x00, 0x00, 0xd0, 0x02, 0x01, 0x00, 0x01, 0x00, 0x00, 0x00
        /*0064*/ 	.byte	0x70, 0x04, 0x01, 0x00, 0x01, 0x00, 0x00, 0x00, 0x00, 0x19, 0x01, 0x00, 0x01, 0x00, 0x00, 0x00
        /*0074*/ 	.byte	0xa0, 0x2e, 0x01, 0x00


	//----- nvinfo : EIATTR_MERCURY_ISA_VERSION
	.align		4
.L_171:
        /*0078*/ 	.byte	0x03, 0x5f
        /*007a*/ 	.short	0x0101


	//----- nvinfo : EIATTR_INT_WARP_WIDE_INSTR_OFFSETS
	.align		4
        /*007c*/ 	.byte	0x04, 0x31
        /*007e*/ 	.short	(.L_173 - .L_172)


	//   ....[0]....
.L_172:
        /*0080*/ 	.word	0x000000c0


	//   ....[1]....
        /*0084*/ 	.word	0x000000d0


	//   ....[2]....
        /*0088*/ 	.word	0x00000170


	//----- nvinfo : EIATTR_COOP_GROUP_MASK_REGIDS
	.align		4
.L_173:
        /*008c*/ 	.byte	0x04, 0x29
        /*008e*/ 	.short	(.L_175 - .L_174)


	//   ....[0]....
.L_174:
        /*0090*/ 	.word	0xffffffff


	//   ....[1]....
        /*0094*/ 	.word	0xffffffff


	//   ....[2]....
        /*0098*/ 	.word	0xffffffff


	//   ....[3]....
        /*009c*/ 	.word	0xffffffff


	//   ....[4]....
        /*00a0*/ 	.word	0xffffffff


	//   ....[5]....
        /*00a4*/ 	.word	0xffffffff


	//   ....[6]....
        /*00a8*/ 	.word	0xffffffff


	//   ....[7]....
        /*00ac*/ 	.word	0xffffffff


	//   ....[8]....
        /*00b0*/ 	.word	0xffffffff


	//   ....[9]....
        /*00b4*/ 	.word	0xffffffff


	//   ....[10]....
        /*00b8*/ 	.word	0xffffffff


	//   ....[11]....
        /*00bc*/ 	.word	0xffffffff


	//   ....[12]....
        /*00c0*/ 	.word	0xffffffff


	//   ....[13]....
        /*00c4*/ 	.word	0xffffffff


	//   ....[14]....
        /*00c8*/ 	.word	0xffffffff


	//   ....[15]....
        /*00cc*/ 	.word	0xffffffff


	//   ....[16]....
        /*00d0*/ 	.word	0xffffffff


	//   ....[17]....
        /*00d4*/ 	.word	0xffffffff


	//   ....[18]....
        /*00d8*/ 	.word	0xffffffff


	//   ....[19]....
        /*00dc*/ 	.word	0xffffffff


	//   ....[20]....
        /*00e0*/ 	.word	0xffffffff


	//   ....[21]....
        /*00e4*/ 	.word	0xffffffff


	//   ....[22]....
        /*00e8*/ 	.word	0xffffffff


	//   ....[23]....
        /*00ec*/ 	.word	0xffffffff


	//   ....[24]....
        /*00f0*/ 	.word	0xffffffff


	//   ....[25]....
        /*00f4*/ 	.word	0xffffffff


	//   ....[26]....
        /*00f8*/ 	.word	0xffffffff


	//   ....[27]....
        /*00fc*/ 	.word	0xffffffff


	//   ....[28]....
        /*0100*/ 	.word	0xffffffff


	//   ....[29]....
        /*0104*/ 	.word	0xffffffff


	//   ....[30]....
        /*0108*/ 	.word	0xffffffff


	//   ....[31]....
        /*010c*/ 	.word	0xffffffff


	//   ....[32]....
        /*0110*/ 	.word	0xffffffff


	//   ....[33]....
        /*0114*/ 	.word	0xffffffff


	//   ....[34]....
        /*0118*/ 	.word	0xffffffff


	//   ....[35]....
        /*011c*/ 	.word	0xffffffff


	//   ....[36]....
        /*0120*/ 	.word	0xffffffff


	//   ....[37]....
        /*0124*/ 	.word	0xffffffff


	//   ....[38]....
        /*0128*/ 	.word	0xffffffff


	//   ....[39]....
        /*012c*/ 	.word	0xffffffff


	//   ....[40]....
        /*0130*/ 	.word	0xffffffff


	//   ....[41]....
        /*0134*/ 	.word	0xffffffff


	//   ....[42]....
        /*0138*/ 	.word	0xffffffff


	//   ....[43]....
        /*013c*/ 	.word	0xffffffff


	//   ....[44]....
        /*0140*/ 	.word	0xffffffff


	//   ....[45]....
        /*0144*/ 	.word	0xffffffff


	//   ....[46]....
        /*0148*/ 	.word	0xffffffff


	//   ....[47]....
        /*014c*/ 	.word	0xffffffff


	//   ....[48]....
        /*0150*/ 	.word	0xffffffff


	//   ....[49]....
        /*0154*/ 	.word	0xffffffff


	//   ....[50]....
        /*0158*/ 	.word	0xffffffff


	//   ....[51]....
        /*015c*/ 	.word	0xffffffff


	//   ....[52]....
        /*0160*/ 	.word	0xffffffff


	//   ....[53]....
        /*0164*/ 	.word	0xffffffff


	//   ....[54]....
        /*0168*/ 	.word	0xffffffff


	//   ....[55]....
        /*016c*/ 	.word	0xffffffff


	//   ....[56]....
        /*0170*/ 	.word	0xffffffff


	//   ....[57]....
        /*0174*/ 	.word	0xffffffff


	//   ....[58]....
        /*0178*/ 	.word	0xffffffff


	//   ....[59]....
        /*017c*/ 	.word	0xffffffff


	//   ....[60]....
        /*0180*/ 	.word	0xffffffff


	//   ....[61]....
        /*0184*/ 	.word	0xffffffff


	//   ....[62]....
        /*0188*/ 	.word	0xffffffff


	//   ....[63]....
        /*018c*/ 	.word	0xffffffff


	//   ....[64]....
        /*0190*/ 	.word	0xffffffff


	//   ....[65]....
        /*0194*/ 	.word	0xffffffff


	//   ....[66]....
        /*0198*/ 	.word	0xffffffff


	//   ....[67]....
        /*019c*/ 	.word	0xffffffff


	//   ....[68]....
        /*01a0*/ 	.word	0xffffffff


	//   ....[69]....
        /*01a4*/ 	.word	0xffffffff


	//   ....[70]....
        /*01a8*/ 	.word	0xffffffff


	//   ....[71]....
        /*01ac*/ 	.word	0xffffffff


	//   ....[72]....
        /*01b0*/ 	.word	0xffffffff


	//   ....[73]....
        /*01b4*/ 	.word	0xffffffff


	//   ....[74]....
        /*01b8*/ 	.word	0xffffffff


	//   ....[75]....
        /*01bc*/ 	.word	0xffffffff


	//   ....[76]....
        /*01c0*/ 	.word	0xffffffff


	//   ....[77]....
        /*01c4*/ 	.word	0xffffffff


	//   ....[78]....
        /*01c8*/ 	.word	0xffffffff


	//   ....[79]....
        /*01cc*/ 	.word	0xffffffff


	//   ....[80]....
        /*01d0*/ 	.word	0xffffffff


	//   ....[81]....
        /*01d4*/ 	.word	0xffffffff


	//   ....[82]....
        /*01d8*/ 	.word	0xffffffff


	//   ....[83]....
        /*01dc*/ 	.word	0xffffffff


	//   ....[84]....
        /*01e0*/ 	.word	0xffffffff


	//   ....[85]....
        /*01e4*/ 	.word	0xffffffff


	//   ....[86]....
        /*01e8*/ 	.word	0xffffffff


	//   ....[87]....
        /*01ec*/ 	.word	0xffffffff


	//   ....[88]....
        /*01f0*/ 	.word	0xffffffff


	//   ....[89]....
        /*01f4*/ 	.word	0xffffffff


	//   ....[90]....
        /*01f8*/ 	.word	0xffffffff


	//   ....[91]....
        /*01fc*/ 	.word	0x0500000f


	//   ....[92]....
        /*0200*/ 	.word	0x0500000f


	//   ....[93]....
        /*0204*/ 	.word	0x0500000f


	//   ....[94]....
        /*0208*/ 	.word	0x0500000f


	//   ....[95]....
        /*020c*/ 	.word	0x0500000f


	//   ....[96]....
        /*0210*/ 	.word	0x0500000f


	//   ....[97]....
        /*0214*/ 	.word	0x0500000f


	//   ....[98]....
        /*0218*/ 	.word	0x0500000f


	//   ....[99]....
        /*021c*/ 	.word	0x0500000f


	//   ....[100]....
        /*0220*/ 	.word	0x0500000f


	//   ....[101]....
        /*0224*/ 	.word	0x0500000f


	//   ....[102]....
        /*0228*/ 	.word	0x0500000f


	//   ....[103]....
        /*022c*/ 	.word	0x0500000f


	//   ....[104]....
        /*0230*/ 	.word	0x0500000f


	//   ....[105]....
        /*0234*/ 	.word	0x0500000f


	//   ....[106]....
        /*0238*/ 	.word	0x0500000f


	//   ....[107]....
        /*023c*/ 	.word	0x0500000f


	//   ....[108]....
        /*0240*/ 	.word	0x0500000f


	//   ....[109]....
        /*0244*/ 	.word	0x0500000f


	//   ....[110]....
        /*0248*/ 	.word	0x0500000f


	//   ....[111]....
        /*024c*/ 	.word	0x0500000f


	//   ....[112]....
        /*0250*/ 	.word	0x0500000f


	//   ....[113]....
        /*0254*/ 	.word	0x0500000f


	//   ....[114]....
        /*0258*/ 	.word	0x0500000f


	//   ....[115]....
        /*025c*/ 	.word	0x0500000f


	//   ....[116]....
        /*0260*/ 	.word	0x0500000f


	//   ....[117]....
        /*0264*/ 	.word	0x0500000f


	//   ....[118]....
        /*0268*/ 	.word	0x0500000f


	//   ....[119]....
        /*026c*/ 	.word	0x0500000f


	//   ....[120]....
        /*0270*/ 	.word	0x0500000f


	//   ....[121]....
        /*0274*/ 	.word	0x0500000f


	//   ....[122]....
        /*0278*/ 	.word	0x0500000f


	//   ....[123]....
        /*027c*/ 	.word	0x0500000f


	//   ....[124]....
        /*0280*/ 	.word	0x0500000f


	//   ....[125]....
        /*0284*/ 	.word	0x0500000f


	//   ....[126]....
        /*0288*/ 	.word	0x0500000f


	//   ....[127]....
        /*028c*/ 	.word	0x0500000f


	//   ....[128]....
        /*0290*/ 	.word	0x0500000f


	//   ....[129]....
        /*0294*/ 	.word	0x0500000f


	//   ....[130]....
        /*0298*/ 	.word	0x0500000f


	//   ....[131]....
        /*029c*/ 	.word	0x0500000f


	//   ....[132]....
        /*02a0*/ 	.word	0x0500000f


	//   ....[133]....
        /*02a4*/ 	.word	0x0500000f


	//   ....[134]....
        /*02a8*/ 	.word	0x0500000f


	//   ....[135]....
        /*02ac*/ 	.word	0x0500000f


	//   ....[136]....
        /*02b0*/ 	.word	0x0500000f


	//   ....[137]....
        /*02b4*/ 	.word	0x0500000f


	//   ....[138]....
        /*02b8*/ 	.word	0x0500000f


	//   ....[139]....
        /*02bc*/ 	.word	0x0500000f


	//   ....[140]....
        /*02c0*/ 	.word	0x0500000f


	//----- nvinfo : EIATTR_COOP_GROUP_INSTR_OFFSETS
	.align		4
.L_175:
        /*02c4*/ 	.byte	0x04, 0x28
        /*02c6*/ 	.short	(.L_177 - .L_176)


	//   ....[0]....
.L_176:
        /*02c8*/ 	.word	0x00000070


	//   ....[1]....
        /*02cc*/ 	.word	0x000000b0


	//   ....[2]....
        /*02d0*/ 	.word	0x000002d0


	//   ....[3]....
        /*02d4*/ 	.word	0x00000430


	//   ....[4]....
        /*02d8*/ 	.word	0x00000550


	//   ....[5]....
        /*02dc*/ 	.word	0x000006b0


	//   ....[6]....
        /*02e0*/ 	.word	0x00001770


	//   ....[7]....
        /*02e4*/ 	.word	0x00002770


	//   ....[8]....
        /*02e8*/ 	.word	0x00002a20


	//   ....[9]....
        /*02ec*/ 	.word	0x00003350


	//   ....[10]....
        /*02f0*/ 	.word	0x00003470


	//   ....[11]....
        /*02f4*/ 	.word	0x00003820


	//   ....[12]....
        /*02f8*/ 	.word	0x00003930


	//   ....[13]....
        /*02fc*/ 	.word	0x00005930


	//   ....[14]....
        /*0300*/ 	.word	0x00005b50


	//   ....[15]....
        /*0304*/ 	.word	0x00006280


	//   ....[16]....
        /*0308*/ 	.word	0x00006380


	//   ....[17]....
        /*030c*/ 	.word	0x00006700


	//   ....[18]....
        /*0310*/ 	.word	0x00006760


	//   ....[19]....
        /*0314*/ 	.word	0x000085d0


	//   ....[20]....
        /*0318*/ 	.word	0x000085e0


	//   ....[21]....
        /*031c*/ 	.word	0x00008640


	//   ....[22]....
        /*0320*/ 	.word	0x00008660


	//   ....[23]....
        /*0324*/ 	.word	0x0000a270


	//   ....[24]....
        /*0328*/ 	.word	0x0000a4d0


	//   ....[25]....
        /*032c*/ 	.word	0x0000ac20


	//   ....[26]....
        /*0330*/ 	.word	0x0000ad20


	//   ....[27]....
        /*0334*/ 	.word	0x0000b0a0


	//   ....[28]....
        /*0338*/ 	.word	0x0000b100


	//   ....[29]....
        /*033c*/ 	.word	0x0000c170


	//   ....[30]....
        /*0340*/ 	.word	0x0000c190


	//   ....[31]....
        /*0344*/ 	.word	0x0000c210


	//   ....[32]....
        /*0348*/ 	.word	0x0000c240


	//   ....[33]....
        /*034c*/ 	.word	0x0000d4d0


	//   ....[34]....
        /*0350*/ 	.word	0x0000d530


	//   ....[35]....
        /*0354*/ 	.word	0x0000d570


	//   ....[36]....
        /*0358*/ 	.word	0x0000d5b0


	//   ....[37]....
        /*035c*/ 	.word	0x0000d5e0


	//   ....[38]....
        /*0360*/ 	.word	0x0000d610


	//   ....[39]....
        /*0364*/ 	.word	0x0000e250


	//   ....[40]....
        /*0368*/ 	.word	0x0000e260


	//   ....[41]....
        /*036c*/ 	.word	0x0000f2b0


	//   ....[42]....
        /*0370*/ 	.word	0x00010960


	//   ....[43]....
        /*0374*/ 	.word	0x00010980


	//   ....[44]....
        /*0378*/ 	.word	0x00010990


	//   ....[45]....
        /*037c*/ 	.word	0x000109a0


	//   ....[46]....
        /*0380*/ 	.word	0x000109b0


	//   ....[47]....
        /*0384*/ 	.word	0x00010a20


	//   ....[48]....
        /*0388*/ 	.word	0x00010a50


	//   ....[49]....
        /*038c*/ 	.word	0x00010ab0


	//   ....[50]....
        /*0390*/ 	.word	0x000110e0


	//   ....[51]....
        /*0394*/ 	.word	0x00011110


	//   ....[52]....
        /*0398*/ 	.word	0x00011140


	//   ....[53]....
        /*039c*/ 	.word	0x00011160


	//   ....[54]....
        /*03a0*/ 	.word	0x00011170


	//   ....[55]....
        /*03a4*/ 	.word	0x00011200


	//   ....[56]....
        /*03a8*/ 	.word	0x00011230


	//   ....[57]....
        /*03ac*/ 	.word	0x000112a0


	//   ....[58]....
        /*03b0*/ 	.word	0x000112d0


	//   ....[59]....
        /*03b4*/ 	.word	0x00011340


	//   ....[60]....
        /*03b8*/ 	.word	0x00011370


	//   ....[61]....
        /*03bc*/ 	.word	0x000113e0


	//   ....[62]....
        /*03c0*/ 	.word	0x00011410


	//   ....[63]....
        /*03c4*/ 	.word	0x00011480


	//   ....[64]....
        /*03c8*/ 	.word	0x000114b0


	//   ....[65]....
        /*03cc*/ 	.word	0x00011510


	//   ....[66]....
        /*03d0*/ 	.word	0x00011d00


	//   ....[67]....
        /*03d4*/ 	.word	0x00011d30


	//   ....[68]....
        /*03d8*/ 	.word	0x00011d60


	//   ....[69]....
        /*03dc*/ 	.word	0x00011da0


	//   ....[70]....
        /*03e0*/ 	.word	0x00011dc0


	//   ....[71]....
        /*03e4*/ 	.word	0x00011de0


	//   ....[72]....
        /*03e8*/ 	.word	0x00011e10


	//   ....[73]....
        /*03ec*/ 	.word	0x00011e30


	//   ....[74]....
        /*03f0*/ 	.word	0x000121a0


	//   ....[75]....
        /*03f4*/ 	.word	0x000121c0


	//   ....[76]....
        /*03f8*/ 	.word	0x000121e0


	//   ....[77]....
        /*03fc*/ 	.word	0x00012280


	//   ....[78]....
        /*0400*/ 	.word	0x000122a0


	//   ....[79]....
        /*0404*/ 	.word	0x00012340


	//   ....[80]....
        /*0408*/ 	.word	0x00012360


	//   ....[81]....
        /*040c*/ 	.word	0x00012370


	//   ....[82]....
        /*0410*/ 	.word	0x000128a0


	//   ....[83]....
        /*0414*/ 	.word	0x000128d0


	//   ....[84]....
        /*0418*/ 	.word	0x00012900


	//   ....[85]....
        /*041c*/ 	.word	0x00012930


	//   ....[86]....
        /*0420*/ 	.word	0x00012a10


	//   ....[87]....
        /*0424*/ 	.word	0x00012a30


	//   ....[88]....
        /*0428*/ 	.word	0x00012a80


	//   ....[89]....
        /*042c*/ 	.word	0x00012af0


	//   ....[90]....
        /*0430*/ 	.word	0x00012e30


	//   ....[91]....
        /*0434*/ 	.word	0x00013490


	//   ....[92]....
        /*0438*/ 	.word	0x00013580


	//   ....[93]....
        /*043c*/ 	.word	0x00013620


	//   ....[94]....
        /*0440*/ 	.word	0x00013680


	//   ....[95]....
        /*0444*/ 	.word	0x00013760


	//   ....[96]....
        /*0448*/ 	.word	0x000137d0


	//   ....[97]....
        /*044c*/ 	.word	0x000138b0


	//   ....[98]....
        /*0450*/ 	.word	0x00013920


	//   ....[99]....
        /*0454*/ 	.word	0x000139f0


	//   ....[100]....
        /*0458*/ 	.word	0x00013a80


	//   ....[101]....
        /*045c*/ 	.word	0x00013ae0


	//   ....[102]....
        /*0460*/ 	.word	0x00013b80


	//   ....[103]....
        /*0464*/ 	.word	0x00013c60


	//   ....[104]....
        /*0468*/ 	.word	0x00013ce0


	//   ....[105]....
        /*046c*/ 	.word	0x00013dc0


	//   ....[106]....
        /*0470*/ 	.word	0x00013e40


	//   ....[107]....
        /*0474*/ 	.word	0x00013f20


	//   ....[108]....
        /*0478*/ 	.word	0x00013fa0


	//   ....[109]....
        /*047c*/ 	.word	0x00014080


	//   ....[110]....
        /*0480*/ 	.word	0x00014100


	//   ....[111]....
        /*0484*/ 	.word	0x000141e0


	//   ....[112]....
        /*0488*/ 	.word	0x00014260


	//   ....[113]....
        /*048c*/ 	.word	0x00014340


	//   ....[114]....
        /*0490*/ 	.word	0x000143b0


	//   ....[115]....
        /*0494*/ 	.word	0x00014480


	//   ....[116]....
        /*0498*/ 	.word	0x000145c0


	//   ....[117]....
        /*049c*/ 	.word	0x00014680


	//   ....[118]....
        /*04a0*/ 	.word	0x00014730


	//   ....[119]....
        /*04a4*/ 	.word	0x00014800


	//   ....[120]....
        /*04a8*/ 	.word	0x00014860


	//   ....[121]....
        /*04ac*/ 	.word	0x00014940


	//   ....[122]....
        /*04b0*/ 	.word	0x000149a0


	//   ....[123]....
        /*04b4*/ 	.word	0x00014ab0


	//   ....[124]....
        /*04b8*/ 	.word	0x00014b90


	//   ....[125]....
        /*04bc*/ 	.word	0x00014c30


	//   ....[126]....
        /*04c0*/ 	.word	0x00014c90


	//   ....[127]....
        /*04c4*/ 	.word	0x00014da0


	//   ....[128]....
        /*04c8*/ 	.word	0x00014e00


	//   ....[129]....
        /*04cc*/ 	.word	0x00014f10


	//   ....[130]....
        /*04d0*/ 	.word	0x00014f70


	//   ....[131]....
        /*04d4*/ 	.word	0x00015030


	//   ....[132]....
        /*04d8*/ 	.word	0x00015190


	//   ....[133]....
        /*04dc*/ 	.word	0x00015230


	//   ....[134]....
        /*04e0*/ 	.word	0x00015300


	//   ....[135]....
        /*04e4*/ 	.word	0x00015410


	//   ....[136]....
        /*04e8*/ 	.word	0x00015480


	//   ....[137]....
        /*04ec*/ 	.word	0x00015590


	//   ....[138]....
        /*04f0*/ 	.word	0x00015610


	//   ....[139]....
        /*04f4*/ 	.word	0x00015700


	//   ....[140]....
        /*04f8*/ 	.word	0x00015810


	//----- nvinfo : EIATTR_REG_RECONFIG
	.align		4
.L_177:
        /*04fc*/ 	.byte	0x01, 0x54
	.zero		2


	//----- nvinfo : EIATTR_SYSCALL_OFFSETS
	.align		4
        /*0500*/ 	.byte	0x04, 0x46
        /*0502*/ 	.short	(.L_179 - .L_178)


	//   ....[0]....
.L_178:
        /*0504*/ 	.word	0x00001940


	//   ....[1]....
        /*0508*/ 	.word	0x0000fe70


	//   ....[2]....
        /*050c*/ 	.word	0x0000ffb0


	//   ....[3]....
        /*0510*/ 	.word	0x000100a0


	//   ....[4]....
        /*0514*/ 	.word	0x00010e20


	//----- nvinfo : EIATTR_MBARRIER_INSTR_OFFSETS
	.align		4
.L_179:
        /*0518*/ 	.byte	0x04, 0x39
        /*051a*/ 	.short	(.L_181 - .L_180)


	//   ....[0]....
.L_180:
        /*051c*/ 	.word	0x00000180
        /*0520*/ 	.word	0x000000ff
        /*0524*/ 	.word	0x00030800
        /*0528*/ 	.short	0x0100
        /*052a*/ 	.byte	0x08
	.zero		1


	//   ....[1]....
        /*052c*/ 	.word	0x00000190
        /*0530*/ 	.word	0x000000ff
        /*0534*/ 	.word	0x00030820
        /*0538*/ 	.short	0x0100
        /*053a*/ 	.byte	0x08
	.zero		1


	//   ....[2]....
        /*053c*/ 	.word	0x00000280
        /*0540*/ 	.word	0x000000ff
        /*0544*/ 	.word	0x00030830
        /*0548*/ 	.short	0x0100
        /*054a*/ 	.byte	0x08
	.zero		1


	//   ....[3]....
        /*054c*/ 	.word	0x00000290
        /*0550*/ 	.word	0x000000ff
        /*0554*/ 	.word	0x00030840
        /*0558*/ 	.short	0x0100
        /*055a*/ 	.byte	0x08
	.zero		1


	//   ....[4]....
        /*055c*/ 	.word	0x000002a0
        /*0560*/ 	.word	0x000000ff
        /*0564*/ 	.word	0x00030838
        /*0568*/ 	.short	0x0100
        /*056a*/ 	.byte	0x08
	.zero		1


	//   ....[5]....
        /*056c*/ 	.word	0x000002b0
        /*0570*/ 	.word	0x000000ff
        /*0574*/ 	.word	0x00030848
        /*0578*/ 	.short	0x0100
        /*057a*/ 	.byte	0x08
	.zero		1


	//   ....[6]....
        /*057c*/ 	.word	0x000003e0
        /*0580*/ 	.word	0x000000ff
        /*0584*/ 	.word	0x00030850
        /*0588*/ 	.short	0x0100
        /*058a*/ 	.byte	0x08
	.zero		1


	//   ....[7]....
        /*058c*/ 	.word	0x000003f0
        /*0590*/ 	.word	0x000000ff
        /*0594*/ 	.word	0x00030860
        /*0598*/ 	.short	0x0100
        /*059a*/ 	.byte	0x08
	.zero		1


	//   ....[8]....
        /*059c*/ 	.word	0x00000400
        /*05a0*/ 	.word	0x000000ff
        /*05a4*/ 	.word	0x00030858
        /*05a8*/ 	.short	0x0100
        /*05aa*/ 	.byte	0x08
	.zero		1


	//   ....[9]....
        /*05ac*/ 	.word	0x00000410
        /*05b0*/ 	.word	0x000000ff
        /*05b4*/ 	.word	0x00030868
        /*05b8*/ 	.short	0x0100
        /*05ba*/ 	.byte	0x08
	.zero		1


	//   ....[10]....
        /*05bc*/ 	.word	0x00000500
        /*05c0*/ 	.word	0x000000ff
        /*05c4*/ 	.word	0x00030870
        /*05c8*/ 	.short	0x0100
        /*05ca*/ 	.byte	0x06
	.zero		1


	//   ....[11]....
        /*05cc*/ 	.word	0x00000510
        /*05d0*/ 	.word	0x000000ff
        /*05d4*/ 	.word	0x00030880
        /*05d8*/ 	.short	0x0100
        /*05da*/ 	.byte	0x06
	.zero		1


	//   ....[12]....
        /*05dc*/ 	.word	0x00000520
        /*05e0*/ 	.word	0x000000ff
        /*05e4*/ 	.word	0x00030878
        /*05e8*/ 	.short	0x0100
        /*05ea*/ 	.byte	0x06
	.zero		1


	//   ....[13]....
        /*05ec*/ 	.word	0x00000530
        /*05f0*/ 	.word	0x000000ff
        /*05f4*/ 	.word	0x00030888
        /*05f8*/ 	.short	0x0100
        /*05fa*/ 	.byte	0x06
	.zero		1


	//   ....[14]....
        /*05fc*/ 	.word	0x00000660
        /*0600*/ 	.word	0x000000ff
        /*0604*/ 	.word	0x00030890
        /*0608*/ 	.short	0x0100
        /*060a*/ 	.byte	0x08
	.zero		1


	//   ....[15]....
        /*060c*/ 	.word	0x00000670
        /*0610*/ 	.word	0x000000ff
        /*0614*/ 	.word	0x000308a0
        /*0618*/ 	.short	0x0100
        /*061a*/ 	.byte	0x08
	.zero		1


	//   ....[16]....
        /*061c*/ 	.word	0x00000680
        /*0620*/ 	.word	0x000000ff
        /*0624*/ 	.word	0x00030898
        /*0628*/ 	.short	0x0100
        /*062a*/ 	.byte	0x08
	.zero		1


	//   ....[17]....
        /*062c*/ 	.word	0x00000690
        /*0630*/ 	.word	0x000000ff
        /*0634*/ 	.word	0x000308a8
        /*0638*/ 	.short	0x0100
        /*063a*/ 	.byte	0x08
	.zero		1


	//   ....[18]....
        /*063c*/ 	.word	0x000007d0
        /*0640*/ 	.word	0x000000ff
        /*0644*/ 	.word	0x000308b0
        /*0648*/ 	.short	0x0100
        /*064a*/ 	.byte	0x08
	.zero		1


	//   ....[19]....
        /*064c*/ 	.word	0x000007e0
        /*0650*/ 	.word	0x000000ff
        /*0654*/ 	.word	0x000308c0
        /*0658*/ 	.short	0x0100
        /*065a*/ 	.byte	0x08
	.zero		1


	//   ....[20]....
        /*065c*/ 	.word	0x000007f0
        /*0660*/ 	.word	0x000000ff
        /*0664*/ 	.word	0x000308b8
        /*0668*/ 	.short	0x0100
        /*066a*/ 	.byte	0x08
	.zero		1


	//   ....[21]....
        /*066c*/ 	.word	0x00000800
        /*0670*/ 	.word	0x000000ff
        /*0674*/ 	.word	0x000308c8
        /*0678*/ 	.short	0x0100
        /*067a*/ 	.byte	0x08
	.zero		1


	//   ....[22]....
        /*067c*/ 	.word	0x00001970
        /*0680*/ 	.word	0x000000ff
        /*0684*/ 	.word	0x00030800
        /*0688*/ 	.short	0x010a
        /*068a*/ 	.byte	0x04
	.zero		1


	//   ....[23]....
        /*068c*/ 	.word	0x00001a10
        /*0690*/ 	.word	0x000000ff
        /*0694*/ 	.word	0x00030830
        /*0698*/ 	.short	0x010a
        /*069a*/ 	.byte	0x04
	.zero		1


	//   ....[24]....
        /*069c*/ 	.word	0x00001a80
        /*06a0*/ 	.word	0x000000ff
        /*06a4*/ 	.word	0x00030830
        /*06a8*/ 	.short	0x010a
        /*06aa*/ 	.byte	0x04
	.zero		1


	//   ....[25]....
        /*06ac*/ 	.word	0x00002800
        /*06b0*/ 	.word	0x000000ff
        /*06b4*/ 	.word	0x00000000
        /*06b8*/ 	.short	0x0101
        /*06ba*/ 	.byte	0x04
	.zero		1


	//   ....[26]....
        /*06bc*/ 	.word	0x00004680
        /*06c0*/ 	.word	0x000000ff
        /*06c4*/ 	.word	0x00030830
        /*06c8*/ 	.short	0x010a
        /*06ca*/ 	.byte	0x07
	.zero		1


	//   ....[27]....
        /*06cc*/ 	.word	0x000046c0
        /*06d0*/ 	.word	0x000000ff
        /*06d4*/ 	.word	0x00030830
        /*06d8*/ 	.short	0x010a
        /*06da*/ 	.byte	0x07
	.zero		1


	//   ....[28]....
        /*06dc*/ 	.word	0x00005560
        /*06e0*/ 	.word	0x000000ff
        /*06e4*/ 	.word	0x00030850
        /*06e8*/ 	.short	0x010a
        /*06ea*/ 	.byte	0x06
	.zero		1


	//   ....[29]....
        /*06ec*/ 	.word	0x000055a0
        /*06f0*/ 	.word	0x000000ff
        /*06f4*/ 	.word	0x00030850
        /*06f8*/ 	.short	0x010a
        /*06fa*/ 	.byte	0x06
	.zero		1


	//   ....[30]....
        /*06fc*/ 	.word	0x000058e0
        /*0700*/ 	.word	0x000000ff
        /*0704*/ 	.word	0x00000000
        /*0708*/ 	.short	0x0101
        /*070a*/ 	.byte	0x07
	.zero		1


	//   ....[31]....
        /*070c*/ 	.word	0x00006e40
        /*0710*/ 	.word	0x000000ff
        /*0714*/ 	.word	0x00000000
        /*0718*/ 	.short	0x0101
        /*071a*/ 	.byte	0x06
	.zero		1


	//   ....[32]....
        /*071c*/ 	.word	0x000072e0
        /*0720*/ 	.word	0x000000ff
        /*0724*/ 	.word	0x00030830
        /*0728*/ 	.short	0x010a
        /*072a*/ 	.byte	0x05
	.zero		1


	//   ....[33]....
        /*072c*/ 	.word	0x00007320
        /*0730*/ 	.word	0x000000ff
        /*0734*/ 	.word	0x00030830
        /*0738*/ 	.short	0x010a
        /*073a*/ 	.byte	0x05
	.zero		1


	//   ....[34]....
        /*073c*/ 	.word	0x00008140
        /*0740*/ 	.word	0x000000ff
        /*0744*/ 	.word	0x00030850
        /*0748*/ 	.short	0x010a
        /*074a*/ 	.byte	0x05
	.zero		1


	//   ....[35]....
        /*074c*/ 	.word	0x00008180
        /*0750*/ 	.word	0x000000ff
        /*0754*/ 	.word	0x00030850
        /*0758*/ 	.short	0x010a
        /*075a*/ 	.byte	0x05
	.zero		1


	//   ....[36]....
        /*075c*/ 	.word	0x00008650
        /*0760*/ 	.word	0x000000ff
        /*0764*/ 	.word	0x00000000
        /*0768*/ 	.short	0x0101
        /*076a*/ 	.byte	0x06
	.zero		1


	//   ....[37]....
        /*076c*/ 	.word	0x00008e90
        /*0770*/ 	.word	0x000000ff
        /*0774*/ 	.word	0x00000000
        /*0778*/ 	.short	0x0101
        /*077a*/ 	.byte	0x05
	.zero		1


	//   ....[38]....
        /*077c*/ 	.word	0x00009060
        /*0780*/ 	.word	0x000000ff
        /*0784*/ 	.word	0x00030830
        /*0788*/ 	.short	0x010a
        /*078a*/ 	.byte	0x07
	.zero		1


	//   ....[39]....
        /*078c*/ 	.word	0x000090a0
        /*0790*/ 	.word	0x000000ff
        /*0794*/ 	.word	0x00030830
        /*0798*/ 	.short	0x010a
        /*079a*/ 	.byte	0x07
	.zero		1


	//   ....[40]....
        /*079c*/ 	.word	0x00009ed0
        /*07a0*/ 	.word	0x000000ff
        /*07a4*/ 	.word	0x00030850
        /*07a8*/ 	.short	0x010a
        /*07aa*/ 	.byte	0x05
	.zero		1


	//   ....[41]....
        /*07ac*/ 	.word	0x00009f10
        /*07b0*/ 	.word	0x000000ff
        /*07b4*/ 	.word	0x00030850
        /*07b8*/ 	.short	0x010a
        /*07ba*/ 	.byte	0x05
	.zero		1


	//   ....[42]....
        /*07bc*/ 	.word	0x0000a2b0
        /*07c0*/ 	.word	0x000000ff
        /*07c4*/ 	.word	0x00000000
        /*07c8*/ 	.short	0x0101
        /*07ca*/ 	.byte	0x07
	.zero		1


	//   ....[43]....
        /*07cc*/ 	.word	0x0000b7f0
        /*07d0*/ 	.word	0x000000ff
        /*07d4*/ 	.word	0x00000000
        /*07d8*/ 	.short	0x0101
        /*07da*/ 	.byte	0x05
	.zero		1


	//   ....[44]....
        /*07dc*/ 	.word	0x0000c0e0
        /*07e0*/ 	.word	0x000000ff
        /*07e4*/ 	.word	0x00030850
        /*07e8*/ 	.short	0x010a
        /*07ea*/ 	.byte	0x05
	.zero		1


	//   ....[45]....
        /*07ec*/ 	.word	0x0000c120
        /*07f0*/ 	.word	0x000000ff
        /*07f4*/ 	.word	0x00030850
        /*07f8*/ 	.short	0x010a
        /*07fa*/ 	.byte	0x05
	.zero		1


	//   ....[46]....
        /*07fc*/ 	.word	0x0000c6e0
        /*0800*/ 	.word	0x000000ff
        /*0804*/ 	.word	0x00000000
        /*0808*/ 	.short	0x0101
        /*080a*/ 	.byte	0x04
	.zero		1


	//   ....[47]....
        /*080c*/ 	.word	0x0000d600
        /*0810*/ 	.word	0x000000ff
        /*0814*/ 	.word	0x00000000
        /*0818*/ 	.short	0x0101
        /*081a*/ 	.byte	0x04
	.zero		1


	//   ....[48]....
        /*081c*/ 	.word	0x00010700
        /*0820*/ 	.word	0x000000ff
        /*0824*/ 	.word	0x00030840
        /*0828*/ 	.short	0x010a
        /*082a*/ 	.byte	0x2d
	.zero		1


	//   ....[49]....
        /*082c*/ 	.word	0x00010be0
        /*0830*/ 	.word	0x000000ff
        /*0834*/ 	.word	0x00030830
        /*0838*/ 	.short	0x0107
        /*083a*/ 	.byte	0x2d
	.zero		1


	//   ....[50]....
        /*083c*/ 	.word	0x00010c50
        /*0840*/ 	.word	0x000000ff
        /*0844*/ 	.word	0x00030830
        /*0848*/ 	.short	0x0101
        /*084a*/ 	.byte	0x2d
	.zero		1


	//   ....[51]....
        /*084c*/ 	.word	0x00011680
        /*0850*/ 	.word	0x000000ff
        /*0854*/ 	.word	0x00030800
        /*0858*/ 	.short	0x0107
        /*085a*/ 	.byte	0x2d
	.zero		1


	//   ....[52]....
        /*085c*/ 	.word	0x00011700
        /*0860*/ 	.word	0x000000ff
        /*0864*/ 	.word	0x00030800
        /*0868*/ 	.short	0x0101
        /*086a*/ 	.byte	0x2d
	.zero		1


	//   ....[53]....
        /*086c*/ 	.word	0x00011710
        /*0870*/ 	.word	0x000000ff
        /*0874*/ 	.word	0x00030820
        /*0878*/ 	.short	0x010a
        /*087a*/ 	.byte	0x2d
	.zero		1


	//   ....[54]....
        /*087c*/ 	.word	0x00011b00
        /*0880*/ 	.word	0x00000015
        /*0884*/ 	.word	0x00030840
        /*0888*/ 	.short	0x010a
        /*088a*/ 	.byte	0x3f
	.zero		1


	//   ....[55]....
        /*088c*/ 	.word	0x00012020
        /*0890*/ 	.word	0x00000015
        /*0894*/ 	.word	0x00030830
        /*0898*/ 	.short	0x0107
        /*089a*/ 	.byte	0x3f
	.zero		1


	//   ....[56]....
        /*089c*/ 	.word	0x000120d0
        /*08a0*/ 	.word	0x00000015
        /*08a4*/ 	.word	0x00030830
        /*08a8*/ 	.short	0x0101
        /*08aa*/ 	.byte	0x3f
	.zero		1


	//   ....[57]....
        /*08ac*/ 	.word	0x00012130
        /*08b0*/ 	.word	0x00000004
        /*08b4*/ 	.word	0x00030860
        /*08b8*/ 	.short	0x010a
        /*08ba*/ 	.byte	0x3f
	.zero		1


	//   ....[58]....
        /*08bc*/ 	.word	0x00012520
        /*08c0*/ 	.word	0x00000004
        /*08c4*/ 	.word	0x00030850
        /*08c8*/ 	.short	0x0107
        /*08ca*/ 	.byte	0x3f
	.zero		1


	//   ....[59]....
        /*08cc*/ 	.word	0x00012690
        /*08d0*/ 	.word	0x00000004
        /*08d4*/ 	.word	0x00030850
        /*08d8*/ 	.short	0x0101
        /*08da*/ 	.byte	0x3f
	.zero		1


	//   ....[60]....
        /*08dc*/ 	.word	0x00012810
        /*08e0*/ 	.word	0x00000000
        /*08e4*/ 	.word	0x00030860
        /*08e8*/ 	.short	0x010a
        /*08ea*/ 	.byte	0x3f
	.zero		1


	//   ....[61]....
        /*08ec*/ 	.word	0x00012c70
        /*08f0*/ 	.word	0x00000000
        /*08f4*/ 	.word	0x00030850
        /*08f8*/ 	.short	0x0107
        /*08fa*/ 	.byte	0x3f
	.zero		1


	//   ....[62]....
        /*08fc*/ 	.word	0x00012d30
        /*0900*/ 	.word	0x00000000
        /*0904*/ 	.word	0x00030850
        /*0908*/ 	.short	0x0101
        /*090a*/ 	.byte	0x3f
	.zero		1


	//   ....[63]....
        /*090c*/ 	.word	0x00012dc0
        /*0910*/ 	.word	0x00000007
        /*0914*/ 	.word	0x00030820
        /*0918*/ 	.short	0x010a
        /*091a*/ 	.byte	0x3f
	.zero		1


	//   ....[64]....
        /*091c*/ 	.word	0x00012f40
        /*0920*/ 	.word	0x00000005
        /*0924*/ 	.word	0x00030840
        /*0928*/ 	.short	0x010a
        /*092a*/ 	.byte	0x3f
	.zero		1


	//   ....[65]....
        /*092c*/ 	.word	0x00012fe0
        /*0930*/ 	.word	0x00000003
        /*0934*/ 	.word	0x00030840
        /*0938*/ 	.short	0x010a
        /*093a*/ 	.byte	0x3f
	.zero		1


	//   ....[66]....
        /*093c*/ 	.word	0x00013020
        /*0940*/ 	.word	0x00000005
        /*0944*/ 	.word	0x00030860
        /*0948*/ 	.short	0x010a
        /*094a*/ 	.byte	0x3f
	.zero		1


	//   ....[67]....
        /*094c*/ 	.word	0x00013060
        /*0950*/ 	.word	0x00000003
        /*0954*/ 	.word	0x00030860
        /*0958*/ 	.short	0x010a
        /*095a*/ 	.byte	0x3f
	.zero		1


	//   ....[68]....
        /*095c*/ 	.word	0x000130e0
        /*0960*/ 	.word	0x00000003
        /*0964*/ 	.word	0x00030800
        /*0968*/ 	.short	0x010a
        /*096a*/ 	.byte	0x3f
	.zero		1


	//   ....[69]....
        /*096c*/ 	.word	0x00013150
        /*0970*/ 	.word	0x00000003
        /*0974*/ 	.word	0x00030830
        /*0978*/ 	.short	0x010a
        /*097a*/ 	.byte	0x3f
	.zero		1


	//   ....[70]....
        /*097c*/ 	.word	0x000131b0
        /*0980*/ 	.word	0x00000004
        /*0984*/ 	.word	0x00030830
        /*0988*/ 	.short	0x010a
        /*098a*/ 	.byte	0x3f
	.zero		1


	//   ....[71]....
        /*098c*/ 	.word	0x00013210
        /*0990*/ 	.word	0x00000003
        /*0994*/ 	.word	0x00030850
        /*0998*/ 	.short	0x010a
        /*099a*/ 	.byte	0x3f
	.zero		1


	//   ....[72]....
        /*099c*/ 	.word	0x00013270
        /*09a0*/ 	.word	0x00000004
        /*09a4*/ 	.word	0x00030830
        /*09a8*/ 	.short	0x010a
        /*09aa*/ 	.byte	0x3f
	.zero		1


	//   ....[73]....
        /*09ac*/ 	.word	0x000132d0
        /*09b0*/ 	.word	0x00000003
        /*09b4*/ 	.word	0x00030850
        /*09b8*/ 	.short	0x010a
        /*09ba*/ 	.byte	0x3f
	.zero		1


	//   ....[74]....
        /*09bc*/ 	.word	0x00013330
        /*09c0*/ 	.word	0x00000004
        /*09c4*/ 	.word	0x00030830
        /*09c8*/ 	.short	0x010a
        /*09ca*/ 	.byte	0x3f
	.zero		1


	//   ....[75]....
        /*09cc*/ 	.word	0x00013390
        /*09d0*/ 	.word	0x00000003
        /*09d4*/ 	.word	0x00030850
        /*09d8*/ 	.short	0x010a
        /*09da*/ 	.byte	0x3f
	.zero		1


	//   ....[76]....
        /*09dc*/ 	.word	0x000133f0
        /*09e0*/ 	.word	0x00000005
        /*09e4*/ 	.word	0x00030850
        /*09e8*/ 	.short	0x010a
        /*09ea*/ 	.byte	0x3f
	.zero		1


	//   ....[77]....
        /*09ec*/ 	.word	0x000134d0
        /*09f0*/ 	.word	0x00000003
        /*09f4*/ 	.word	0x00030840
        /*09f8*/ 	.short	0x010a
        /*09fa*/ 	.byte	0x3f
	.zero		1


	//   ....[78]....
        /*09fc*/ 	.word	0x000144c0
        /*0a00*/ 	.word	0x00000003
        /*0a04*/ 	.word	0x00030820
        /*0a08*/ 	.short	0x010a
        /*0a0a*/ 	.byte	0x3f
	.zero		1


	//   ....[79]....
        /*0a0c*/ 	.word	0x00014510
        /*0a10*/ 	.word	0x00000015
        /*0a14*/ 	.word	0x00030840
        /*0a18*/ 	.short	0x010a
        /*0a1a*/ 	.byte	0x3f
	.zero		1


	//   ....[80]....
        /*0a1c*/ 	.word	0x00014ae0
        /*0a20*/ 	.word	0x00000004
        /*0a24*/ 	.word	0x00030860
        /*0a28*/ 	.short	0x010a
        /*0a2a*/ 	.byte	0x3f
	.zero		1


	//   ....[81]....
        /*0a2c*/ 	.word	0x000150e0
        /*0a30*/ 	.word	0x00000000
        /*0a34*/ 	.word	0x00030860
        /*0a38*/ 	.short	0x010a
        /*0a3a*/ 	.byte	0x3f
	.zero		1


	//   ....[82]....
        /*0a3c*/ 	.word	0x00015730
        /*0a40*/ 	.word	0x00000007
        /*0a44*/ 	.word	0x00030820
        /*0a48*/ 	.short	0x010a
        /*0a4a*/ 	.byte	0x3f
	.zero		1


	//   ....[83]....
        /*0a4c*/ 	.word	0x000158d0
        /*0a50*/ 	.word	0x00000005
        /*0a54*/ 	.word	0x00030840
        /*0a58*/ 	.short	0x010a
        /*0a5a*/ 	.byte	0x3f
	.zero		1


	//   ....[84]....
        /*0a5c*/ 	.word	0x00015920
        /*0a60*/ 	.word	0x00000003
        /*0a64*/ 	.word	0x00030840
        /*0a68*/ 	.short	0x010a
        /*0a6a*/ 	.byte	0x3f
	.zero		1


	//   ....[85]....
        /*0a6c*/ 	.word	0x00015970
        /*0a70*/ 	.word	0x00000005
        /*0a74*/ 	.word	0x00030860
        /*0a78*/ 	.short	0x010a
        /*0a7a*/ 	.byte	0x3f
	.zero		1


	//----- nvinfo : EIATTR_NUM_MBARRIERS
	.align		4
.L_181:
        /*0a7c*/ 	.byte	0x03, 0x38
        /*0a7e*/ 	.short	0x0016


	//----- nvinfo : EIATTR_EXIT_INSTR_OFFSETS
	.align		4
        /*0a80*/ 	.byte	0x04, 0x1c
        /*0a82*/ 	.short	(.L_183 - .L_182)


	//   ....[0]....
.L_182:
        /*0a84*/ 	.word	0x000130b0


	//----- nvinfo : EIATTR_MAX_THREADS
	.align		4
.L_183:
        /*0a88*/ 	.byte	0x04, 0x05
        /*0a8a*/ 	.short	(.L_185 - .L_184)
.L_184:
        /*0a8c*/ 	.word	0x00000180
        /*0a90*/ 	.word	0x00000001
        /*0a94*/ 	.word	0x00000001


	//----- nvinfo : EIATTR_CRS_STACK_SIZE
	.align		4
.L_185:
        /*0a98*/ 	.byte	0x04, 0x1e
        /*0a9a*/ 	.short	(.L_187 - .L_186)
.L_186:
        /*0a9c*/ 	.word	0x00000000


	//----- nvinfo : EIATTR_CBANK_PARAM_SIZE
	.align		4
.L_187:
        /*0aa0*/ 	.byte	0x03, 0x19
        /*0aa2*/ 	.short	0x0a70


	//----- nvinfo : EIATTR_PARAM_CBANK
	.align		4
        /*0aa4*/ 	.byte	0x04, 0x0a
        /*0aa6*/ 	.short	(.L_189 - .L_188)
	.align		4
.L_188:
        /*0aa8*/ 	.word	index@(.nv.constant0._ZN7cutlass13device_kernelIN5flash11enable_sm90INS1_16FlashAttnFwdSm90INS1_25CollectiveMainloopFwdSm90ILi2EN4cute5tupleIJNS5_1CILi1EEES8_S8_EEENS6_IJNS7_ILi128EEENS7_ILi64EEENS7_ILi256EEEEEELi256ENS_6half_tEfNS_4arch4Sm90ELb0ELb1ELb0ELb0ELb1ELb0ELb0ELb1ELb1ELb1ELb1ELb0EEENS1_21CollectiveEpilogueFwdINS6_IJSA_SC_SB_EEES9_SE_SG_Li256ELb0ELb1ELb1ELb0EEENS1_19SingleTileSchedulerILb0ELb1ELb1ELi128EEEEEEEEEvNT_6ParamsE)
        /*0aac*/ 	.short	0x0210
        /*0aae*/ 	.short	0x0a70


	//----- nvinfo : EIATTR_SW_WAR
	.align		4
.L_189:
        /*0ab0*/ 	.byte	0x04, 0x36
        /*0ab2*/ 	.short	(.L_191 - .L_190)
.L_190:
        /*0ab4*/ 	.word	0x00000008
.L_191:


//--------------------- .nv.info._ZN7cutlass13device_kernelIN5flash11enable_sm90INS1_16FlashAttnFwdSm90INS1_25CollectiveMainloopFwdSm90ILi2EN4cute5tupleIJNS5_1CILi1EEES8_S8_EEENS6_IJNS7_ILi128EEENS7_ILi64EEENS7_ILi256EEEEEELi256ENS_6half_tEfNS_4arch4Sm90ELb0ELb1ELb0ELb1ELb1ELb0ELb0ELb1ELb1ELb1ELb1ELb0EEENS1_21CollectiveEpilogueFwdINS6_IJSA_SC_SB_EEES9_SE_SG_Li256ELb1ELb1ELb1ELb0EEENS1_36VarlenDynamicPersistentTileSchedulerILi128ELi64ELi256ELi128ELb1ELb1ELb1ELb1ELb0ELb1EEEEEEEEEvNT_6ParamsE --------------------------
	.section	.nv.info._ZN7cutlass13device_kernelIN5flash11enable_sm90INS1_16FlashAttnFwdSm90INS1_25CollectiveMainloopFwdSm90ILi2EN4cute5tupleIJNS5_1CILi1EEES8_S8_EEENS6_IJNS7_ILi128EEENS7_ILi64EEENS7_ILi256EEEEEELi256ENS_6half_tEfNS_4arch4Sm90ELb0ELb1ELb0ELb1ELb1ELb0ELb0ELb1ELb1ELb1ELb1ELb0EEENS1_21CollectiveEpilogueFwdINS6_IJSA_SC_SB_EEES9_SE_SG_Li256ELb1ELb1ELb1ELb0EEENS1_36VarlenDynamicPersistentTileSchedulerILi128ELi64ELi256ELi128ELb1ELb1ELb1ELb1ELb0ELb1EEEEEEEEEvNT_6ParamsE,"",@"SHT_CUDA_INFO"
	.sectionflags	@""
	.align	4


	//----- nvinfo : EIATTR_CUDA_API_VERSION
	.align		4
        /*0000*/ 	.byte	0x04, 0x37
        /*0002*/ 	.short	(.L_193 - .L_192)
.L_192:
        /*0004*/ 	.word	0x00000082


	//----- nvinfo : EIATTR_KPARAM_INFO
	.align		4
.L_193:
        /*0008*/ 	.byte	0x04, 0x17
        /*000a*/ 	.short	(.L_195 - .L_194)
.L_194:
        /*000c*/ 	.word	0x00000000
        /*0010*/ 	.short	0x0000
        /*0012*/ 	.short	0x0070
        /*0014*/ 	.byte	0x00, 0xf0, 0x01, 0x2a


	//----- nvinfo : EIATTR_SPARSE_MMA_MASK
	.align		4
.L_195:
        /*0018*/ 	.byte	0x03, 0x50
        /*001a*/ 	.short	0x0000


	//----- nvinfo : EIATTR_MAXREG_COUNT
	.align		4
        /*001c*/ 	.byte	0x03, 0x1b
        /*001e*/ 	.short	0x00a8


	//----- nvinfo : EIATTR_NUM_BARRIERS
	.align		4
        /*0020*/ 	.byte	0x02, 0x4c
        /*0022*/ 	.byte	0x09
	.zero		1


	//----- nvinfo : EIATTR_EXTERNS
	.align		4
        /*0024*/ 	.byte	0x04, 0x0f
        /*0026*/ 	.short	(.L_197 - .L_196)


	//   ....[0]....
	.align		4
.L_196:
        /*0028*/ 	.word	index@(__assertfail)


	//----- nvinfo : EIATTR_ANNOTATIONS
	.align		4
.L_197:
        /*002c*/ 	.byte	0x04, 0x55
        /*002e*/ 	.short	(.L_199 - .L_198)


	//   ....[0]....
.L_198:
        /* <DEDUP_REMOVED lines=21> */
        /*0174*/ 	.byte	0xb0, 0x82, 0x01, 0x00, 0x01, 0x00, 0x00, 0x00, 0x50, 0x84, 0x01, 0x00


	//----- nvinfo : EIATTR_MERCURY_ISA_VERSION
	.align		4
.L_199:
        /*0180*/ 	.byte	0x03, 0x5f
        /*0182*/ 	.short	0x0101


	//----- nvinfo : EIATTR_UNUSED_LOAD_BYTE_OFFSET
	.align		4
        /*0184*/ 	.byte	0x04, 0x44
        /*0186*/ 	.short	(.L_201 - .L_200)


	//   ....[0]....
.L_200:
        /*0188*/ 	.word	0x00000950
        /*018c*/ 	.word	0x0000fff0


	//   ....[1]....
        /*0190*/ 	.word	0x0000d870
        /*0194*/ 	.word	0x0000fff0


	//----- nvinfo : EIATTR_INT_WARP_WIDE_INSTR_OFFSETS
	.align		4
.L_201:
        /*0198*/ 	.byte	0x04, 0x31
        /*019a*/ 	.short	(.L_203 - .L_202)


	//   ....[0]....
.L_202:
        /*019c*/ 	.word	0x000000c0


	//   ....[1]....
        /*01a0*/ 	.word	0x000000d0


	//   ....[2]....
        /*01a4*/ 	.word	0x00000170


	//   ....[3]....
        /*01a8*/ 	.word	0x00013eb0


	//   ....[4]....
        /*01ac*/ 	.word	0x00013f40


	//   ....[5]....
        /*01b0*/ 	.word	0x00016bc0


	//   ....[6]....
        /*01b4*/ 	.word	0x00016c50


	//----- nvinfo : EIATTR_COOP_GROUP_MASK_REGIDS
	.align		4
.L_203:
        /*01b8*/ 	.byte	0x04, 0x29
        /*01ba*/ 	.short	(.L_205 - .L_204)


	//   ....[0]....
.L_204:
        /*01bc*/ 	.word	0xffffffff


	//   ....[1]....
        /*01c0*/ 	.word	0xffffffff


	//   ....[2]....
        /*01c4*/ 	.word	0xffffffff


	//   ....[3]....
        /*01c8*/ 	.word	0xffffffff


	//   ....[4]....
        /*01cc*/ 	.word	0xffffffff


	//   ....[5]....
        /*01d0*/ 	.word	0xffffffff


	//   ....[6]....
        /*01d4*/ 	.word	0xffffffff


	//   ....[7]....
        /*01d8*/ 	.word	0xffffffff


	//   ....[8]....
        /*01dc*/ 	.word	0xffffffff


	//   ....[9]....
        /*01e0*/ 	.word	0xffffffff


	//   ....[10]....
        /*01e4*/ 	.word	0xffffffff


	//   ....[11]....
        /*01e8*/ 	.word	0xffffffff


	//   ....[12]....
        /*01ec*/ 	.word	0xffffffff


	//   ....[13]....
        /*01f0*/ 	.word	0xffffffff


	//   ....[14]....
        /*01f4*/ 	.word	0xffffffff


	//   ....[15]....
        /*01f8*/ 	.word	0xffffffff


	//   ....[16]....
        /*01fc*/ 	.word	0xffffffff


	//   ....[17]....
        /*0200*/ 	.word	0xffffffff


	//   ....[18]....
        /*0204*/ 	.word	0xffffffff


	//   ....[19]....
        /*0208*/ 	.word	0xffffffff


	//   ....[20]....
        /*020c*/ 	.word	0xffffffff


	//   ....[21]....
        /*0210*/ 	.word	0xffffffff


	//   ....[22]....
        /*0214*/ 	.word	0xffffffff


	//   ....[23]....
        /*0218*/ 	.word	0xffffffff


	//   ....[24]....
        /*021c*/ 	.word	0xffffffff


	//   ....[25]....
        /*0220*/ 	.word	0xffffffff


	//   ....[26]....
        /*0224*/ 	.word	0xffffffff


	//   ....[27]....
        /*0228*/ 	.word	0xffffffff


	//   ....[28]....
        /*022c*/ 	.word	0xffffffff


	//   ....[29]....
        /*0230*/ 	.word	0xffffffff


	//   ....[30]....
        /*0234*/ 	.word	0xffffffff


	//   ....[31]....
        /*0238*/ 	.word	0xffffffff


	//   ....[32]....
        /*023c*/ 	.word	0xffffffff


	//   ....[33]....
        /*0240*/ 	.word	0xffffffff


	//   ....[34]....
        /*0244*/ 	.word	0xffffffff


	//   ....[35]....
        /*0248*/ 	.word	0xffffffff


	//   ....[36]....
        /*024c*/ 	.word	0xffffffff


	//   ....[37]....
        /*0250*/ 	.word	0xffffffff


	//   ....[38]....
        /*0254*/ 	.word	0xffffffff


	//   ....[39]....
        /*0258*/ 	.word	0xffffffff


	//   ....[40]....
        /*025c*/ 	.word	0xffffffff


	//   ....[41]....
        /*0260*/ 	.word	0xffffffff


	//   ....[42]....
        /*0264*/ 	.word	0xffffffff


	//   ....[43]....
        /*0268*/ 	.word	0xffffffff


	//   ....[44]....
        /*026c*/ 	.word	0xffffffff


	//   ....[45]....
        /*0270*/ 	.word	0xffffffff


	//   ....[46]....
        /*0274*/ 	.word	0xffffffff


	//   ....[47]....
        /*0278*/ 	.word	0xffffffff


	//   ....[48]....
        /*027c*/ 	.word	0xffffffff


	//   ....[49]....
        /*0280*/ 	.word	0xffffffff


	//   ....[50]....
        /*0284*/ 	.word	0xffffffff


	//   ....[51]....
        /*0288*/ 	.word	0xffffffff


	//   ....[52]....
        /*028c*/ 	.word	0xffffffff


	//   ....[53]....
        /*0290*/ 	.word	0xffffffff


	//   ....[54]....
        /*0294*/ 	.word	0xffffffff


	//   ....[55]....
        /*0298*/ 	.word	0xffffffff


	//   ....[56]....
        /*029c*/ 	.word	0xffffffff


	//   ....[57]....
        /*02a0*/ 	.word	0xffffffff


	//   ....[58]....
        /*02a4*/ 	.word	0xffffffff


	//   ....[59]....
        /*02a8*/ 	.word	0xffffffff


	//   ....[60]....
        /*02ac*/ 	.word	0xffffffff


	//   ....[61]....
        /*02b0*/ 	.word	0xffffffff


	//   ....[62]....
        /*02b4*/ 	.word	0xffffffff


	//   ....[63]....
        /*02b8*/ 	.word	0xffffffff


	//   ....[64]....
        /*02bc*/ 	.word	0xffffffff


	//   ....[65]....
        /*02c0*/ 	.word	0xffffffff


	//   ....[66]....
        /*02c4*/ 	.word	0xffffffff


	//   ....[67]....
        /*02c8*/ 	.word	0xffffffff


	//   ....[68]....
        /*02cc*/ 	.word	0xffffffff


	//   ....[69]....
        /*02d0*/ 	.word	0xffffffff


	//   ....[70]....
        /*02d4*/ 	.word	0xffffffff


	//   ....[71]....
        /*02d8*/ 	.word	0xffffffff


	//   ....[72]....
        /*02dc*/ 	.word	0xffffffff


	//   ....[73]....
        /*02e0*/ 	.word	0xffffffff


	//   ....[74]....
        /*02e4*/ 	.word	0xffffffff


	//   ....[75]....
        /*02e8*/ 	.word	0xffffffff


	//   ....[76]....
        /*02ec*/ 	.word	0xffffffff


	//   ....[77]....
        /*02f0*/ 	.word	0xffffffff


	//   ....[78]....
        /*02f4*/ 	.word	0xffffffff


	//   ....[79]....
        /*02f8*/ 	.word	0xffffffff


	//   ....[80]....
        /*02fc*/ 	.word	0xffffffff


	//   ....[81]....
        /*0300*/ 	.word	0xffffffff


	//   ....[82]....
        /*0304*/ 	.word	0xffffffff


	//   ....[83]....
        /*0308*/ 	.word	0xffffffff


	//   ....[84]....
        /*030c*/ 	.word	0xffffffff


	//   ....[85]....
        /*0310*/ 	.word	0xffffffff


	//   ....[86]....
        /*0314*/ 	.word	0xffffffff


	//   ....[87]....
        /*0318*/ 	.word	0xffffffff


	//   ....[88]....
        /*031c*/ 	.word	0xffffffff


	//   ....[89]....
        /*0320*/ 	.word	0xffffffff


	//   ....[90]....
        /*0324*/ 	.word	0xffffffff


	//   ....[91]....
        /*0328*/ 	.word	0xffffffff


	//   ....[92]....
        /*032c*/ 	.word	0xffffffff


	//   ....[93]....
        /*0330*/ 	.word	0xffffffff


	//   ....[94]....
        /*0334*/ 	.word	0xffffffff


	//   ....[95]....
        /*0338*/ 	.word	0xffffffff


	//   ....[96]....
        /*033c*/ 	.word	0xffffffff


	//   ....[97]....
        /*0340*/ 	.word	0xffffffff


	//   ....[98]....
        /*0344*/ 	.word	0xffffffff


	//   ....[99]....
        /*0348*/ 	.word	0xffffffff


	//   ....[100]....
        /*034c*/ 	.word	0xffffffff


	//   ....[101]....
        /*0350*/ 	.word	0xffffffff


	//   ....[102]....
        /*0354*/ 	.word	0xffffffff


	//   ....[103]....
        /*0358*/ 	.word	0xffffffff


	//   ....[104]....
        /*035c*/ 	.word	0xffffffff


	//   ....[105]....
        /*0360*/ 	.word	0xffffffff


	//   ....[106]....
        /*0364*/ 	.word	0xffffffff


	//   ....[107]....
        /*0368*/ 	.word	0xffffffff


	//   ....[108]....
        /*036c*/ 	.word	0xffffffff


	//   ....[109]....
        /*0370*/ 	.word	0xffffffff


	//   ....[110]....
        /*0374*/ 	.word	0xffffffff


	//   ....[111]....
        /*0378*/ 	.word	0xffffffff


	//   ....[112]....
        /*037c*/ 	.word	0xffffffff


	//   ....[113]....
        /*0380*/ 	.word	0xffffffff


	//   ....[114]....
        /*0384*/ 	.word	0xffffffff


	//   ....[115]....
        /*0388*/ 	.word	0xffffffff


	//   ....[116]....
        /*038c*/ 	.word	0xffffffff


	//   ....[117]....
        /*0390*/ 	.word	0xffffffff


	//   ....[118]....
        /*0394*/ 	.word	0xffffffff


	//   ....[119]....
        /*0398*/ 	.word	0xffffffff


	//   ....[120]....
        /*039c*/ 	.word	0xffffffff


	//   ....[121]....
        /*03a0*/ 	.word	0xffffffff


	//   ....[122]....
        /*03a4*/ 	.word	0xffffffff


	//   ....[123]....
        /*03a8*/ 	.word	0xffffffff


	//   ....[124]....
        /*03ac*/ 	.word	0xffffffff


	//   ....[125]....
        /*03b0*/ 	.word	0xffffffff


	//   ....[126]....
        /*03b4*/ 	.word	0xffffffff


	//   ....[127]....
        /*03b8*/ 	.word	0xffffffff


	//   ....[128]....
        /*03bc*/ 	.word	0xffffffff


	//   ....[129]....
        /*03c0*/ 	.word	0xffffffff


	//   ....[130]....
        /*03c4*/ 	.word	0xffffffff


	//   ....[131]....
        /*03c8*/ 	.word	0xffffffff


	//   ....[132]....
        /*03cc*/ 	.word	0xffffffff


	//   ....[133]....
        /*03d0*/ 	.word	0xffffffff


	//   ....[134]....
        /*03d4*/ 	.word	0xffffffff


	//   ....[135]....
        /*03d8*/ 	.word	0xffffffff


	//   ....[136]....
        /*03dc*/ 	.word	0xffffffff


	//   ....[137]....
        /*03e0*/ 	.word	0xffffffff


	//   ....[138]....
        /*03e4*/ 	.word	0xffffffff


	//   ....[139]....
        /*03e8*/ 	.word	0xffffffff


	//   ....[140]....
        /*03ec*/ 	.word	0xffffffff


	//   ....[141]....
        /*03f0*/ 	.word	0x0500000f


	//   ....[142]....
        /*03f4*/ 	.word	0x0500000f


	//   ....[143]....
        /*03f8*/ 	.word	0x0500000f


	//   ....[144]....
        /*03fc*/ 	.word	0x0500000f


	//   ....[145]....
        /*0400*/ 	.word	0x0500000f


	//   ....[146]....
        /*0404*/ 	.word	0x0500000f


	//   ....[147]....
        /*0408*/ 	.word	0x0500000f


	//   ....[148]....
        /*040c*/ 	.word	0x0500000f


	//   ....[149]....
        /*0410*/ 	.word	0x0500000f


	//   ....[150]....
        /*0414*/ 	.word	0x0500000f


	//   ....[151]....
        /*0418*/ 	.word	0x0500000f


	//   ....[152]....
        /*041c*/ 	.word	0x0500000f


	//   ....[153]....
        /*0420*/ 	.word	0x0500000f


	//   ....[154]....
        /*0424*/ 	.word	0x0500000f


	//   ....[155]....
        /*0428*/ 	.word	0x0500000f


	//   ....[156]....
        /*042c*/ 	.word	0x0500000f


	//   ....[157]....
        /*0430*/ 	.word	0x0500000f


	//   ....[158]....
        /*0434*/ 	.word	0x0500000f


	//   ....[159]....
        /*0438*/ 	.word	0x0500000f


	//   ....[160]....
        /*043c*/ 	.word	0x0500000f


	//   ....[161]....
        /*0440*/ 	.word	0x0500000f


	//   ....[162]....
        /*0444*/ 	.word	0x0500000f


	//   ....[163]....
        /*0448*/ 	.word	0x0500000f


	//   ....[164]....
        /*044c*/ 	.word	0x0500000f


	//   ....[165]....
        /*0450*/ 	.word	0x0500000f


	//   ....[166]....
        /*0454*/ 	.word	0x0500000f


	//   ....[167]....
        /*0458*/ 	.word	0x0500000f


	//   ....[168]....
        /*045c*/ 	.word	0x0500000f


	//   ....[169]....
        /*0460*/ 	.word	0x0500000f


	//   ....[170]....
        /*0464*/ 	.word	0x0500000f


	//   ....[171]....
        /*0468*/ 	.word	0x0500000f


	//   ....[172]....
        /*046c*/ 	.word	0x0500000f


	//   ....[173]....
        /*0470*/ 	.word	0x0500000f


	//   ....[174]....
        /*0474*/ 	.word	0x0500000f


	//   ....[175]....
        /*0478*/ 	.word	0x0500000f


	//   ....[176]....
        /*047c*/ 	.word	0x0500000f


	//   ....[177]....
        /*0480*/ 	.word	0x0500000f


	//   ....[178]....
        /*0484*/ 	.word	0x0500000f


	//   ....[179]....
        /*0488*/ 	.word	0x0500000f


	//   ....[180]....
        /*048c*/ 	.word	0x0500000f


	//   ....[181]....
        /*0490*/ 	.word	0x0500000f


	//   ....[182]....
        /*0494*/ 	.word	0x0500000f


	//   ....[183]....
        /*0498*/ 	.word	0x0500000f


	//   ....[184]....
        /*049c*/ 	.word	0x0500000f


	//   ....[185]....
        /*04a0*/ 	.word	0x0500000f


	//   ....[186]....
        /*04a4*/ 	.word	0x0500000f


	//   ....[187]....
        /*04a8*/ 	.word	0x0500000f


	//   ....[188]....
        /*04ac*/ 	.word	0x0500000f


	//   ....[189]....
        /*04b0*/ 	.word	0x0500000f


	//   ....[190]....
        /*04b4*/ 	.word	0x0500000f


	//   ....[191]....
        /*04b8*/ 	.word	0x0500000f


	//   ....[192]....
        /*04bc*/ 	.word	0x0500000f


	//   ....[193]....
        /*04c0*/ 	.word	0x0500000f


	//   ....[194]....
        /*04c4*/ 	.word	0x0500000f


	//   ....[195]....
        /*04c8*/ 	.word	0x0500000f


	//   ....[196]....
        /*04cc*/ 	.word	0x0500000f


	//   ....[197]....
        /*04d0*/ 	.word	0x0500000f


	//   ....[198]....
        /*04d4*/ 	.word	0x0500000f


	//   ....[199]....
        /*04d8*/ 	.word	0x0500000f


	//   ....[200]....
        /*04dc*/ 	.word	0x0500000f


	//   ....[201]....
        /*04e0*/ 	.word	0x0500000f


	//   ....[202]....
        /*04e4*/ 	.word	0x0500000f


	//   ....[203]....
        /*04e8*/ 	.word	0x0500000f


	//   ....[204]....
        /*04ec*/ 	.word	0x0500000f


	//   ....[205]....
        /*04f0*/ 	.word	0x0500000f


	//   ....[206]....
        /*04f4*/ 	.word	0x0500000f


	//   ....[207]....
        /*04f8*/ 	.word	0x0500000f


	//   ....[208]....
        /*04fc*/ 	.word	0x0500000f


	//----- nvinfo : EIATTR_COOP_GROUP_INSTR_OFFSETS
	.align		4
.L_205:
        /*0500*/ 	.byte	0x04, 0x28
        /*0502*/ 	.short	(.L_207 - .L_206)


	//   ....[0]....
.L_206:
        /*0504*/ 	.word	0x00000070


	//   ....[1]....
        /*0508*/ 	.word	0x000000b0


	//   ....[2]....
        /*050c*/ 	.word	0x000002d0


	//   ....[3]....
        /*0510*/ 	.word	0x00000430


	//   ....[4]....
        /*0514*/ 	.word	0x00000550


	//   ....[5]....
        /*0518*/ 	.word	0x000006b0


	//   ....[6]....
        /*051c*/ 	.word	0x000022e0


	//   ....[7]....
        /*0520*/ 	.word	0x00003080


	//   ....[8]....
        /*0524*/ 	.word	0x00003290


	//   ....[9]....
        /*0528*/ 	.word	0x00003bf0


	//   ....[10]....
        /*052c*/ 	.word	0x00003cf0


	//   ....[11]....
        /*0530*/ 	.word	0x00004040


	//   ....[12]....
        /*0534*/ 	.word	0x00004120


	//   ....[13]....
        /*0538*/ 	.word	0x000060b0


	//   ....[14]....
        /*053c*/ 	.word	0x000062b0


	//   ....[15]....
        /*0540*/ 	.word	0x00006c50


	//   ....[16]....
        /*0544*/ 	.word	0x00006d50


	//   ....[17]....
        /*0548*/ 	.word	0x000070c0


	//   ....[18]....
        /*054c*/ 	.word	0x00007110


	//   ....[19]....
        /*0550*/ 	.word	0x00008e10


	//   ....[20]....
        /*0554*/ 	.word	0x00008e40


	//   ....[21]....
        /*0558*/ 	.word	0x00008f50


	//   ....[22]....
        /*055c*/ 	.word	0x00008f70


	//   ....[23]....
        /*0560*/ 	.word	0x0000ab20


	//   ....[24]....
        /*0564*/ 	.word	0x0000ad60


	//   ....[25]....
        /*0568*/ 	.word	0x0000b700


	//   ....[26]....
        /*056c*/ 	.word	0x0000b800


	//   ....[27]....
        /*0570*/ 	.word	0x0000bb60


	//   ....[28]....
        /*0574*/ 	.word	0x0000bbc0


	//   ....[29]....
        /*0578*/ 	.word	0x0000cbe0


	//   ....[30]....
        /*057c*/ 	.word	0x0000cc10


	//   ....[31]....
        /*0580*/ 	.word	0x0000ccd0


	//   ....[32]....
        /*0584*/ 	.word	0x0000cce0


	//   ....[33]....
        /*0588*/ 	.word	0x0000ea40


	//   ....[34]....
        /*058c*/ 	.word	0x0000ea50


	//   ....[35]....
        /*0590*/ 	.word	0x0000ea60


	//   ....[36]....
        /*0594*/ 	.word	0x0000ea70


	//   ....[37]....
        /*0598*/ 	.word	0x0000f530


	//   ....[38]....
        /*059c*/ 	.word	0x0000f540


	//   ....[39]....
        /*05a0*/ 	.word	0x0000f6b0


	//   ....[40]....
        /*05a4*/ 	.word	0x0000f6d0


	//   ....[41]....
        /*05a8*/ 	.word	0x0000f810


	//   ....[42]....
        /*05ac*/ 	.word	0x0000f830


	//   ....[43]....
        /*05b0*/ 	.word	0x0000f980


	//   ....[44]....
        /*05b4*/ 	.word	0x0000f9a0


	//   ....[45]....
        /*05b8*/ 	.word	0x0000ff80


	//   ....[46]....
        /*05bc*/ 	.word	0x0000ffb0


	//   ....[47]....
        /*05c0*/ 	.word	0x000108f0


	//   ....[48]....
        /*05c4*/ 	.word	0x00010900


	//   ....[49]....
        /*05c8*/ 	.word	0x00011be0


	//   ....[50]....
        /*05cc*/ 	.word	0x00011c10


	//   ....[51]....
        /*05d0*/ 	.word	0x00011d80


	//   ....[52]....
        /*05d4*/ 	.word	0x00011da0


	//   ....[53]....
        /*05d8*/ 	.word	0x00011ee0


	//   ....[54]....
        /*05dc*/ 	.word	0x00011f00


	//   ....[55]....
        /*05e0*/ 	.word	0x00012050


	//   ....[56]....
        /*05e4*/ 	.word	0x00012070


	//   ....[57]....
        /*05e8*/ 	.word	0x00012250


	//   ....[58]....
        /*05ec*/ 	.word	0x00012440


	//   ....[59]....
        /*05f0*/ 	.word	0x00012470


	//   ....[60]....
        /*05f4*/ 	.word	0x000124a0


	//   ....[61]....
        /*05f8*/ 	.word	0x000124d0


	//   ....[62]....
        /*05fc*/ 	.word	0x00012500


	//   ....[63]....
        /*0600*/ 	.word	0x00012530


	//   ....[64]....
        /*0604*/ 	.word	0x000126a0


	//   ....[65]....
        /*0608*/ 	.word	0x000126d0


	//   ....[66]....
        /*060c*/ 	.word	0x00012700


	//   ....[67]....
        /*0610*/ 	.word	0x00012730


	//   ....[68]....
        /*0614*/ 	.word	0x00012760


	//   ....[69]....
        /*0618*/ 	.word	0x00012790


	//   ....[70]....
        /*061c*/ 	.word	0x00012820


	//   ....[71]....
        /*0620*/ 	.word	0x00012850


	//   ....[72]....
        /*0624*/ 	.word	0x00012860


	//   ....[73]....
        /*0628*/ 	.word	0x000128a0


	//   ....[74]....
        /*062c*/ 	.word	0x00014ac0


	//   ....[75]....
        /*0630*/ 	.word	0x00014ae0


	//   ....[76]....
        /*0634*/ 	.word	0x00014af0


	//   ....[77]....
        /*0638*/ 	.word	0x00014ba0


	//   ....[78]....
        /*063c*/ 	.word	0x00014be0


	//   ....[79]....
        /*0640*/ 	.word	0x00014c40


	//   ....[80]....
        /*0644*/ 	.word	0x00014c60


	//   ....[81]....
        /*0648*/ 	.word	0x00014c90


	//   ....[82]....
        /*064c*/ 	.word	0x000153d0


	//   ....[83]....
        /*0650*/ 	.word	0x00015400


	//   ....[84]....
        /*0654*/ 	.word	0x00015460


	//   ....[85]....
        /*0658*/ 	.word	0x000154d0


	//   ....[86]....
        /*065c*/ 	.word	0x00015520


	//   ....[87]....
        /*0660*/ 	.word	0x00015590


	//   ....[88]....
        /*0664*/ 	.word	0x000155e0


	//   ....[89]....
        /*0668*/ 	.word	0x00015650


	//   ....[90]....
        /*066c*/ 	.word	0x000156a0


	//   ....[91]....
        /*0670*/ 	.word	0x00015710


	//   ....[92]....
        /*0674*/ 	.word	0x00015760


	//   ....[93]....
        /*0678*/ 	.word	0x000157d0


	//   ....[94]....
        /*067c*/ 	.word	0x00015820


	//   ....[95]....
        /*0680*/ 	.word	0x00015880


	//   ....[96]....
        /*0684*/ 	.word	0x00015890


	//   ....[97]....
        /*0688*/ 	.word	0x000158e0


	//   ....[98]....
        /*068c*/ 	.word	0x000160b0


	//   ....[99]....
        /*0690*/ 	.word	0x000160e0


	//   ....[100]....
        /*0694*/ 	.word	0x00016110


	//   ....[101]....
        /*0698*/ 	.word	0x000161d0


	//   ....[102]....
        /*069c*/ 	.word	0x00016200


	//   ....[103]....
        /*06a0*/ 	.word	0x00016250


	//   ....[104]....
        /*06a4*/ 	.word	0x00016280


	//   ....[105]....
        /*06a8*/ 	.word	0x000162f0


	//   ....[106]....
        /*06ac*/ 	.word	0x000165d0


	//   ....[107]....
        /*06b0*/ 	.word	0x000165f0


	//   ....[108]....
        /*06b4*/ 	.word	0x00016600


	//   ....[109]....
        /*06b8*/ 	.word	0x000166b0


	//   ....[110]....
        /*06bc*/ 	.word	0x000166c0


	//   ....[111]....
        /*06c0*/ 	.word	0x00016770


	//   ....[112]....
        /*06c4*/ 	.word	0x00016780


	//   ....[113]....
        /*06c8*/ 	.word	0x00016790


	//   ....[114]....
        /*06cc*/ 	.word	0x00016da0


	//   ....[115]....
        /*06d0*/ 	.word	0x00016de0


	//   ....[116]....
        /*06d4*/ 	.word	0x00016e20


	//   ....[117]....
        /*06d8*/ 	.word	0x00016e50


	//   ....[118]....
        /*06dc*/ 	.word	0x00016f00


	//   ....[119]....
        /*06e0*/ 	.word	0x00016f30


	//   ....[120]....
        /*06e4*/ 	.word	0x00016f40


	//   ....[121]....
        /*06e8*/ 	.word	0x00016fd0


	//   ....[122]....
        /*06ec*/ 	.word	0x00017440


	//   ....[123]....
        /*06f0*/ 	.word	0x00017470


	//   ....[124]....
        /*06f4*/ 	.word	0x000174d0


	//   ....[125]....
        /*06f8*/ 	.word	0x00017500


	//   ....[126]....
        /*06fc*/ 	.word	0x00017530


	//   ....[127]....
        /*0700*/ 	.word	0x00017560


	//   ....[128]....
        /*0704*/ 	.word	0x00017590


	//   ....[129]....
        /*0708*/ 	.word	0x000175c0


	//   ....[130]....
        /*070c*/ 	.word	0x00017760


	//   ....[131]....
        /*0710*/ 	.word	0x00017790


	//   ....[132]....
        /*0714*/ 	.word	0x000177c0


	//   ....[133]....
        /*0718*/ 	.word	0x000177f0


	//   ....[134]....
        /*071c*/ 	.word	0x00017820


	//   ....[135]....
        /*0720*/ 	.word	0x00017850


	//   ....[136]....
        /*0724*/ 	.word	0x00017910


	//   ....[137]....
        /*0728*/ 	.word	0x00017930


	//   ....[138]....
        /*072c*/ 	.word	0x00017950


	//   ....[139]....
        /*0730*/ 	.word	0x000179b0


	//   ....[140]....
        /*0734*/ 	.word	0x000183d0


	//   ....[141]....
        /*0738*/ 	.word	0x00018a50


	//   ....[142]....
        /*073c*/ 	.word	0x00018b40


	//   ....[143]....
        /*0740*/ 	.word	0x00018be0


	//   ....[144]....
        /*0744*/ 	.word	0x00018c40


	//   ....[145]....
        /*0748*/ 	.word	0x00018ce0


	//   ....[146]....
        /*074c*/ 	.word	0x00018dc0


	//   ....[147]....
        /*0750*/ 	.word	0x00018ec0


	//   ....[148]....
        /*0754*/ 	.word	0x00018f30


	//   ....[149]....
        /*0758*/ 	.word	0x00019010


	//   ....[150]....
        /*075c*/ 	.word	0x000190c0


	//   ....[151]....
        /*0760*/ 	.word	0x00019130


	//   ....[152]....
        /*0764*/ 	.word	0x000191b0


	//   ....[153]....
        /*0768*/ 	.word	0x00019290


	//   ....[154]....
        /*076c*/ 	.word	0x00019310


	//   ....[155]....
        /*0770*/ 	.word	0x00019400


	//   ....[156]....
        /*0774*/ 	.word	0x00019480


	//   ....[157]....
        /*0778*/ 	.word	0x00019570


	//   ....[158]....
        /*077c*/ 	.word	0x000195f0


	//   ....[159]....
        /*0780*/ 	.word	0x000196e0


	//   ....[160]....
        /*0784*/ 	.word	0x00019760


	//   ....[161]....
        /*0788*/ 	.word	0x00019850


	//   ....[162]....
        /*078c*/ 	.word	0x000198d0


	//   ....[163]....
        /*0790*/ 	.word	0x000199b0


	//   ....[164]....
        /*0794*/ 	.word	0x00019a30


	//   ....[165]....
        /*0798*/ 	.word	0x00019b00


	//   ....[166]....
        /*079c*/ 	.word	0x00019c30


	//   ....[167]....
        /*07a0*/ 	.word	0x00019d00


	//   ....[168]....
        /*07a4*/ 	.word	0x00019dd0


	//   ....[169]....
        /*07a8*/ 	.word	0x00019eb0


	//   ....[170]....
        /*07ac*/ 	.word	0x00019f10


	//   ....[171]....
        /*07b0*/ 	.word	0x00019ff0


	//   ....[172]....
        /*07b4*/ 	.word	0x0001a050


	//   ....[173]....
        /*07b8*/ 	.word	0x0001a160


	//   ....[174]....
        /*07bc*/ 	.word	0x0001a250


	//   ....[175]....
        /*07c0*/ 	.word	0x0001a2f0


	//   ....[176]....
        /*07c4*/ 	.word	0x0001a350


	//   ....[177]....
        /*07c8*/ 	.word	0x0001a470


	//   ....[178]....
        /*07cc*/ 	.word	0x0001a4d0


	//   ....[179]....
        /*07d0*/ 	.word	0x0001a5f0


	//   ....[180]....
        /*07d4*/ 	.word	0x0001a650


	//   ....[181]....
        /*07d8*/ 	.word	0x0001a720


	//   ....[182]....
        /*07dc*/ 	.word	0x0001a880


	//   ....[183]....
        /*07e0*/ 	.word	0x0001a920


	//   ....[184]....
        /*07e4*/ 	.word	0x0001aa70


	//   ....[185]....
        /*07e8*/ 	.word	0x0001ab20


	//   ....[186]....
        /*07ec*/ 	.word	0x0001ab80


	//   ....[187]....
        /*07f0*/ 	.word	0x0001ac40


	//   ....[188]....
        /*07f4*/ 	.word	0x0001ad20


	//   ....[189]....
        /*07f8*/ 	.word	0x0001ade0


	//   ....[190]....
        /*07fc*/ 	.word	0x0001aef0


	//   ....[191]....
        /*0800*/ 	.word	0x0001af90


	//   ....[192]....
        /*0804*/ 	.word	0x0001b110


	//   ....[193]....
        /*0808*/ 	.word	0x0001b180


	//   ....[194]....
        /*080c*/ 	.word	0x0001b1f0


	//   ....[195]....
        /*0810*/ 	.word	0x0001b260


	//   ....[196]....
        /*0814*/ 	.word	0x0001b2d0


	//   ....[197]....
        /*0818*/ 	.word	0x0001b350


	//   ....[198]....
        /*081c*/ 	.word	0x0001b3d0


	//   ....[199]....
        /*0820*/ 	.word	0x0001b460


	//   ....[200]....
        /*0824*/ 	.word	0x0001b4d0


	//   ....[201]....
        /*0828*/ 	.word	0x0001b540


	//   ....[202]....
        /*082c*/ 	.word	0x0001b5b0


	//   ....[203]....
        /*0830*/ 	.word	0x0001b630


	//   ....[204]....
        /*0834*/ 	.word	0x0001b6a0


	//   ....[205]....
        /*0838*/ 	.word	0x0001b730


	//   ....[206]....
        /*083c*/ 	.word	0x0001b790


	//   ....[207]....
        /*0840*/ 	.word	0x0001b820


	//   ....[208]....
        /*0844*/ 	.word	0x0001b950


	//----- nvinfo : EIATTR_REG_RECONFIG
	.align		4
.L_207:
        /*0848*/ 	.byte	0x01, 0x54
	.zero		2


	//----- nvinfo : EIATTR_SYSCALL_OFFSETS
	.align		4
        /*084c*/ 	.byte	0x04, 0x46
        /*084e*/ 	.short	(.L_209 - .L_208)


	//   ....[0]....
.L_208:
        /*0850*/ 	.word	0x00002460


	//   ....[1]....
        /*0854*/ 	.word	0x000140a0


	//   ....[2]....
        /*0858*/ 	.word	0x000141f0


	//   ....[3]....
        /*085c*/ 	.word	0x000142e0


	//   ....[4]....
        /*0860*/ 	.word	0x00015020


	//----- nvinfo : EIATTR_MBARRIER_INSTR_OFFSETS
	.align		4
.L_209:
        /*0864*/ 	.byte	0x04, 0x39
        /*0866*/ 	.short	(.L_211 - .L_210)


	//   ....[0]....
.L_210:
        /*0868*/ 	.word	0x00000180
        /*086c*/ 	.word	0x000000ff
        /*0870*/ 	.word	0x00030800
        /*0874*/ 	.short	0x0100
        /*0876*/ 	.byte	0x08
	.zero		1


	//   ....[1]....
        /*0878*/ 	.word	0x00000190
        /*087c*/ 	.word	0x000000ff
        /*0880*/ 	.word	0x00030820
        /*0884*/ 	.short	0x0100
        /*0886*/ 	.byte	0x08
	.zero		1


	//   ....[2]....
        /*0888*/ 	.word	0x00000280
        /*088c*/ 	.word	0x000000ff
        /*0890*/ 	.word	0x00030830
        /*0894*/ 	.short	0x0100
        /*0896*/ 	.byte	0x08
	.zero		1


	//   ....[3]....
        /*0898*/ 	.word	0x00000290
        /*089c*/ 	.word	0x000000ff
        /*08a0*/ 	.word	0x00030840
        /*08a4*/ 	.short	0x0100
        /*08a6*/ 	.byte	0x08
	.zero		1


	//   ....[4]....
        /*08a8*/ 	.word	0x000002a0
        /*08ac*/ 	.word	0x000000ff
        /*08b0*/ 	.word	0x00030838
        /*08b4*/ 	.short	0x0100
        /*08b6*/ 	.byte	0x08
	.zero		1


	//   ....[5]....
        /*08b8*/ 	.word	0x000002b0
        /*08bc*/ 	.word	0x000000ff
        /*08c0*/ 	.word	0x00030848
        /*08c4*/ 	.short	0x0100
        /*08c6*/ 	.byte	0x08
	.zero		1


	//   ....[6]....
        /*08c8*/ 	.word	0x000003e0
        /*08cc*/ 	.word	0x000000ff
        /*08d0*/ 	.word	0x00030850
        /*08d4*/ 	.short	0x0100
        /*08d6*/ 	.byte	0x08
	.zero		1


	//   ....[7]....
        /*08d8*/ 	.word	0x000003f0
        /*08dc*/ 	.word	0x000000ff
        /*08e0*/ 	.word	0x00030860
        /*08e4*/ 	.short	0x0100
        /*08e6*/ 	.byte	0x08
	.zero		1


	//   ....[8]....
        /*08e8*/ 	.word	0x00000400
        /*08ec*/ 	.word	0x000000ff
        /*08f0*/ 	.word	0x00030858
        /*08f4*/ 	.short	0x0100
        /*08f6*/ 	.byte	0x08
	.zero		1


	//   ....[9]....
        /*08f8*/ 	.word	0x00000410
        /*08fc*/ 	.word	0x000000ff
        /*0900*/ 	.word	0x00030868
        /*0904*/ 	.short	0x0100
        /*0906*/ 	.byte	0x08
	.zero		1


	//   ....[10]....
        /*0908*/ 	.word	0x00000500
        /*090c*/ 	.word	0x000000ff
        /*0910*/ 	.word	0x00030870
        /*0914*/ 	.short	0x0100
        /*0916*/ 	.byte	0x06
	.zero		1


	//   ....[11]....
        /*0918*/ 	.word	0x00000510
        /*091c*/ 	.word	0x000000ff
        /*0920*/ 	.word	0x00030880
        /*0924*/ 	.short	0x0100
        /*0926*/ 	.byte	0x06
	.zero		1


	//   ....[12]....
        /*0928*/ 	.word	0x00000520
        /*092c*/ 	.word	0x000000ff
        /*0930*/ 	.word	0x00030878
        /*0934*/ 	.short	0x0100
        /*0936*/ 	.byte	0x06
	.zero		1


	//   ....[13]....
        /*0938*/ 	.word	0x00000530
        /*093c*/ 	.word	0x000000ff
        /*0940*/ 	.word	0x00030888
        /*0944*/ 	.short	0x0100
        /*0946*/ 	.byte	0x06
	.zero		1


	//   ....[14]....
        /*0948*/ 	.word	0x00000660
        /*094c*/ 	.word	0x000000ff
        /*0950*/ 	.word	0x00030890
        /*0954*/ 	.short	0x0100
        /*0956*/ 	.byte	0x08
	.zero		1


	//   ....[15]....
        /*0958*/ 	.word	0x00000670
        /*095c*/ 	.word	0x000000ff
        /*0960*/ 	.word	0x000308a0
        /*0964*/ 	.short	0x0100
        /*0966*/ 	.byte	0x08
	.zero		1


	//   ....[16]....
        /*0968*/ 	.word	0x00000680
        /*096c*/ 	.word	0x000000ff
        /*0970*/ 	.word	0x00030898
        /*0974*/ 	.short	0x0100
        /*0976*/ 	.byte	0x08
	.zero		1


	//   ....[17]....
        /*0978*/ 	.word	0x00000690
        /*097c*/ 	.word	0x000000ff
        /*0980*/ 	.word	0x000308a8
        /*0984*/ 	.short	0x0100
        /*0986*/ 	.byte	0x08
	.zero		1


	//   ....[18]....
        /*0988*/ 	.word	0x000007d0
        /*098c*/ 	.word	0x000000ff
        /*0990*/ 	.word	0x000308b0
        /*0994*/ 	.short	0x0100
        /*0996*/ 	.byte	0x08
	.zero		1


	//   ....[19]....
        /*0998*/ 	.word	0x000007e0
        /*099c*/ 	.word	0x000000ff
        /*09a0*/ 	.word	0x000308c0
        /*09a4*/ 	.short	0x0100
        /*09a6*/ 	.byte	0x08
	.zero		1


	//   ....[20]....
        /*09a8*/ 	.word	0x000007f0
        /*09ac*/ 	.word	0x000000ff
        /*09b0*/ 	.word	0x000308b8
        /*09b4*/ 	.short	0x0100
        /*09b6*/ 	.byte	0x08
	.zero		1


	//   ....[21]....
        /*09b8*/ 	.word	0x00000800
        /*09bc*/ 	.word	0x000000ff
        /*09c0*/ 	.word	0x000308c8
        /*09c4*/ 	.short	0x0100
        /*09c6*/ 	.byte	0x08
	.zero		1


	//   ....[22]....
        /*09c8*/ 	.word	0x00002520
        /*09cc*/ 	.word	0x000000ff
        /*09d0*/ 	.word	0x00030800
        /*09d4*/ 	.short	0x010a
        /*09d6*/ 	.byte	0x28
	.zero		1


	//   ....[23]....
        /*09d8*/ 	.word	0x000025a0
        /*09dc*/ 	.word	0x00000003
        /*09e0*/ 	.word	0x00030830
        /*09e4*/ 	.short	0x010a
        /*09e6*/ 	.byte	0x3f
	.zero		1


	//   ....[24]....
        /*09e8*/ 	.word	0x000025e0
        /*09ec*/ 	.word	0x00000003
        /*09f0*/ 	.word	0x00030830
        /*09f4*/ 	.short	0x010a
        /*09f6*/ 	.byte	0x3f
	.zero		1


	//   ....[25]....
        /*09f8*/ 	.word	0x00003060
        /*09fc*/ 	.word	0x000000ff
        /*0a00*/ 	.word	0x00000000
        /*0a04*/ 	.short	0x0101
        /*0a06*/ 	.byte	0x04
	.zero		1


	//   ....[26]....
        /*0a08*/ 	.word	0x00004e70
        /*0a0c*/ 	.word	0x000000ff
        /*0a10*/ 	.word	0x00030830
        /*0a14*/ 	.short	0x010a
        /*0a16*/ 	.byte	0x06
	.zero		1


	//   ....[27]....
        /*0a18*/ 	.word	0x00004ed0
        /*0a1c*/ 	.word	0x000000ff
        /*0a20*/ 	.word	0x00030830
        /*0a24*/ 	.short	0x010a
        /*0a26*/ 	.byte	0x06
	.zero		1


	//   ....[28]....
        /*0a28*/ 	.word	0x00005d30
        /*0a2c*/ 	.word	0x000000ff
        /*0a30*/ 	.word	0x00030850
        /*0a34*/ 	.short	0x010a
        /*0a36*/ 	.byte	0x05
	.zero		1


	//   ....[29]....
        /*0a38*/ 	.word	0x00005d70
        /*0a3c*/ 	.word	0x000000ff
        /*0a40*/ 	.word	0x00030850
        /*0a44*/ 	.short	0x010a
        /*0a46*/ 	.byte	0x05
	.zero		1


	//   ....[30]....
        /*0a48*/ 	.word	0x00006060
        /*0a4c*/ 	.word	0x000000ff
        /*0a50*/ 	.word	0x00000000
        /*0a54*/ 	.short	0x0101
        /*0a56*/ 	.byte	0x06
	.zero		1


	//   ....[31]....
        /*0a58*/ 	.word	0x000077f0
        /*0a5c*/ 	.word	0x000000ff
        /*0a60*/ 	.word	0x00000000
        /*0a64*/ 	.short	0x0101
        /*0a66*/ 	.byte	0x05
	.zero		1


	//   ....[32]....
        /*0a68*/ 	.word	0x00007bc0
        /*0a6c*/ 	.word	0x000000ff
        /*0a70*/ 	.word	0x00030830
        /*0a74*/ 	.short	0x010a
        /*0a76*/ 	.byte	0x06
	.zero		1


	//   ....[33]....
        /*0a78*/ 	.word	0x00007c20
        /*0a7c*/ 	.word	0x000000ff
        /*0a80*/ 	.word	0x00030830
        /*0a84*/ 	.short	0x010a
        /*0a86*/ 	.byte	0x06
	.zero		1


	//   ....[34]....
        /*0a88*/ 	.word	0x00008a80
        /*0a8c*/ 	.word	0x000000ff
        /*0a90*/ 	.word	0x00030850
        /*0a94*/ 	.short	0x010a
        /*0a96*/ 	.byte	0x05
	.zero		1


	//   ....[35]....
        /*0a98*/ 	.word	0x00008ac0
        /*0a9c*/ 	.word	0x000000ff
        /*0aa0*/ 	.word	0x00030850
        /*0aa4*/ 	.short	0x010a
        /*0aa6*/ 	.byte	0x05
	.zero		1


	//   ....[36]....
        /*0aa8*/ 	.word	0x00008d90
        /*0aac*/ 	.word	0x000000ff
        /*0ab0*/ 	.word	0x00000000
        /*0ab4*/ 	.short	0x0101
        /*0ab6*/ 	.byte	0x06
	.zero		1


	//   ....[37]....
        /*0ab8*/ 	.word	0x000097a0
        /*0abc*/ 	.word	0x000000ff
        /*0ac0*/ 	.word	0x00000000
        /*0ac4*/ 	.short	0x0101
        /*0ac6*/ 	.byte	0x05
	.zero		1


	//   ....[38]....
        /*0ac8*/ 	.word	0x00009920
        /*0acc*/ 	.word	0x000000ff
        /*0ad0*/ 	.word	0x00030830
        /*0ad4*/ 	.short	0x010a
        /*0ad6*/ 	.byte	0x05
	.zero		1


	//   ....[39]....
        /*0ad8*/ 	.word	0x00009980
        /*0adc*/ 	.word	0x000000ff
        /*0ae0*/ 	.word	0x00030830
        /*0ae4*/ 	.short	0x010a
        /*0ae6*/ 	.byte	0x05
	.zero		1


	//   ....[40]....
        /*0ae8*/ 	.word	0x0000a7e0
        /*0aec*/ 	.word	0x000000ff
        /*0af0*/ 	.word	0x00030850
        /*0af4*/ 	.short	0x010a
        /*0af6*/ 	.byte	0x05
	.zero		1


	//   ....[41]....
        /*0af8*/ 	.word	0x0000a820
        /*0afc*/ 	.word	0x000000ff
        /*0b00*/ 	.word	0x00030850
        /*0b04*/ 	.short	0x010a
        /*0b06*/ 	.byte	0x05
	.zero		1


	//   ....[42]....
        /*0b08*/ 	.word	0x0000ab80
        /*0b0c*/ 	.word	0x000000ff
        /*0b10*/ 	.word	0x00000000
        /*0b14*/ 	.short	0x0101
        /*0b16*/ 	.byte	0x04
	.zero		1


	//   ....[43]....
        /*0b18*/ 	.word	0x0000c2b0
        /*0b1c*/ 	.word	0x000000ff
        /*0b20*/ 	.word	0x00000000
        /*0b24*/ 	.short	0x0101
        /*0b26*/ 	.byte	0x05
	.zero		1


	//   ....[44]....
        /*0b28*/ 	.word	0x0000cb50
        /*0b2c*/ 	.word	0x000000ff
        /*0b30*/ 	.word	0x00030850
        /*0b34*/ 	.short	0x010a
        /*0b36*/ 	.byte	0x05
	.zero		1


	//   ....[45]....
        /*0b38*/ 	.word	0x0000cb90
        /*0b3c*/ 	.word	0x000000ff
        /*0b40*/ 	.word	0x00030850
        /*0b44*/ 	.short	0x010a
        /*0b46*/ 	.byte	0x05
	.zero		1


	//   ....[46]....
        /*0b48*/ 	.word	0x0000d160
        /*0b4c*/ 	.word	0x000000ff
        /*0b50*/ 	.word	0x00000000
        /*0b54*/ 	.short	0x0101
        /*0b56*/ 	.byte	0x04
	.zero		1


	//   ....[47]....
        /*0b58*/ 	.word	0x0000f550
        /*0b5c*/ 	.word	0x000000ff
        /*0b60*/ 	.word	0x00000000
        /*0b64*/ 	.short	0x0101
        /*0b66*/ 	.byte	0x08
	.zero		1


	//   ....[48]....
        /*0b68*/ 	.word	0x0000fd80
        /*0b6c*/ 	.word	0x000000ff
        /*0b70*/ 	.word	0x00000000
        /*0b74*/ 	.short	0x0101
        /*0b76*/ 	.byte	0x08
	.zero		1


	//   ....[49]....
        /*0b78*/ 	.word	0x000148b0
        /*0b7c*/ 	.word	0x00000004
        /*0b80*/ 	.word	0x00030840
        /*0b84*/ 	.short	0x010a
        /*0b86*/ 	.byte	0x3f
	.zero		1


	//   ....[50]....
        /*0b88*/ 	.word	0x00014da0
        /*0b8c*/ 	.word	0x00000004
        /*0b90*/ 	.word	0x00030830
        /*0b94*/ 	.short	0x0107
        /*0b96*/ 	.byte	0x3f
	.zero		1


	//   ....[51]....
        /*0b98*/ 	.word	0x00014e50
        /*0b9c*/ 	.word	0x00000004
        /*0ba0*/ 	.word	0x00030830
        /*0ba4*/ 	.short	0x0101
        /*0ba6*/ 	.byte	0x3f
	.zero		1


	//   ....[52]....
        /*0ba8*/ 	.word	0x00015a10
        /*0bac*/ 	.word	0x00000011
        /*0bb0*/ 	.word	0x00030800
        /*0bb4*/ 	.short	0x0107
        /*0bb6*/ 	.byte	0x3f
	.zero		1


	//   ....[53]....
        /*0bb8*/ 	.word	0x00015b30
        /*0bbc*/ 	.word	0x00000011
        /*0bc0*/ 	.word	0x00030800
        /*0bc4*/ 	.short	0x0101
        /*0bc6*/ 	.byte	0x3f
	.zero		1


	//   ....[54]....
        /*0bc8*/ 	.word	0x00015b50
        /*0bcc*/ 	.word	0x00000011
        /*0bd0*/ 	.word	0x00030820
        /*0bd4*/ 	.short	0x010a
        /*0bd6*/ 	.byte	0x3f
	.zero		1


	//   ....[55]....
        /*0bd8*/ 	.word	0x00015f20
        /*0bdc*/ 	.word	0x00000007
        /*0be0*/ 	.word	0x00030840
        /*0be4*/ 	.short	0x010a
        /*0be6*/ 	.byte	0x3f
	.zero		1


	//   ....[56]....
        /*0be8*/ 	.word	0x00016400
        /*0bec*/ 	.word	0x00000007
        /*0bf0*/ 	.word	0x00030830
        /*0bf4*/ 	.short	0x0107
        /*0bf6*/ 	.byte	0x3f
	.zero		1


	//   ....[57]....
        /*0bf8*/ 	.word	0x000164b0
        /*0bfc*/ 	.word	0x00000007
        /*0c00*/ 	.word	0x00030830
        /*0c04*/ 	.short	0x0101
        /*0c06*/ 	.byte	0x3f
	.zero		1


	//   ....[58]....
        /*0c08*/ 	.word	0x00016510
        /*0c0c*/ 	.word	0x00000007
        /*0c10*/ 	.word	0x00030860
        /*0c14*/ 	.short	0x010a
        /*0c16*/ 	.byte	0x3f
	.zero		1


	//   ....[59]....
        /*0c18*/ 	.word	0x000169c0
        /*0c1c*/ 	.word	0x00000007
        /*0c20*/ 	.word	0x00030850
        /*0c24*/ 	.short	0x0107
        /*0c26*/ 	.byte	0x3f
	.zero		1


	//   ....[60]....
        /*0c28*/ 	.word	0x00016ae0
        /*0c2c*/ 	.word	0x00000007
        /*0c30*/ 	.word	0x00030850
        /*0c34*/ 	.short	0x0101
        /*0c36*/ 	.byte	0x3f
	.zero		1


	//   ....[61]....
        /*0c38*/ 	.word	0x00016cf0
        /*0c3c*/ 	.word	0x00000000
        /*0c40*/ 	.word	0x00030860
        /*0c44*/ 	.short	0x010a
        /*0c46*/ 	.byte	0x3f
	.zero		1


	//   ....[62]....
        /*0c48*/ 	.word	0x00017150
        /*0c4c*/ 	.word	0x00000000
        /*0c50*/ 	.word	0x00030850
        /*0c54*/ 	.short	0x0107
        /*0c56*/ 	.byte	0x3f
	.zero		1


	//   ....[63]....
        /*0c58*/ 	.word	0x00017200
        /*0c5c*/ 	.word	0x00000000
        /*0c60*/ 	.word	0x00030850
        /*0c64*/ 	.short	0x0101
        /*0c66*/ 	.byte	0x3f
	.zero		1


	//   ....[64]....
        /*0c68*/ 	.word	0x00018350
        /*0c6c*/ 	.word	0x00000007
        /*0c70*/ 	.word	0x00030820
        /*0c74*/ 	.short	0x010a
        /*0c76*/ 	.byte	0x3f
	.zero		1


	//   ....[65]....
        /*0c78*/ 	.word	0x000184f0
        /*0c7c*/ 	.word	0x00000005
        /*0c80*/ 	.word	0x00030840
        /*0c84*/ 	.short	0x010a
        /*0c86*/ 	.byte	0x3f
	.zero		1


	//   ....[66]....
        /*0c88*/ 	.word	0x00018590
        /*0c8c*/ 	.word	0x00000003
        /*0c90*/ 	.word	0x00030840
        /*0c94*/ 	.short	0x010a
        /*0c96*/ 	.byte	0x3f
	.zero		1


	//   ....[67]....
        /*0c98*/ 	.word	0x000185d0
        /*0c9c*/ 	.word	0x00000005
        /*0ca0*/ 	.word	0x00030860
        /*0ca4*/ 	.short	0x010a
        /*0ca6*/ 	.byte	0x3f
	.zero		1


	//   ....[68]....
        /*0ca8*/ 	.word	0x00018610
        /*0cac*/ 	.word	0x00000003
        /*0cb0*/ 	.word	0x00030860
        /*0cb4*/ 	.short	0x010a
        /*0cb6*/ 	.byte	0x3f
	.zero		1


	//   ....[69]....
        /*0cb8*/ 	.word	0x00018680
        /*0cbc*/ 	.word	0x00000003
        /*0cc0*/ 	.word	0x00030800
        /*0cc4*/ 	.short	0x010a
        /*0cc6*/ 	.byte	0x3f
	.zero		1


	//   ....[70]....
        /*0cc8*/ 	.word	0x000186d0
        /*0ccc*/ 	.word	0x00000003
        /*0cd0*/ 	.word	0x00030830
        /*0cd4*/ 	.short	0x010a
        /*0cd6*/ 	.byte	0x3f
	.zero		1


	//   ....[71]....
        /*0cd8*/ 	.word	0x00018730
        /*0cdc*/ 	.word	0x00000004
        /*0ce0*/ 	.word	0x00030830
        /*0ce4*/ 	.short	0x010a
        /*0ce6*/ 	.byte	0x3f
	.zero		1


	//   ....[72]....
        /*0ce8*/ 	.word	0x00018790
        /*0cec*/ 	.word	0x00000002
        /*0cf0*/ 	.word	0x00030850
        /*0cf4*/ 	.short	0x010a
        /*0cf6*/ 	.byte	0x3f
	.zero		1


	//   ....[73]....
        /*0cf8*/ 	.word	0x000187f0
        /*0cfc*/ 	.word	0x00000004
        /*0d00*/ 	.word	0x00030830
        /*0d04*/ 	.short	0x010a
        /*0d06*/ 	.byte	0x3f
	.zero		1


	//   ....[74]....
        /*0d08*/ 	.word	0x00018850
        /*0d0c*/ 	.word	0x00000002
        /*0d10*/ 	.word	0x00030850
        /*0d14*/ 	.short	0x010a
        /*0d16*/ 	.byte	0x3f
	.zero		1


	//   ....[75]....
        /*0d18*/ 	.word	0x000188b0
        /*0d1c*/ 	.word	0x00000004
        /*0d20*/ 	.word	0x00030830
        /*0d24*/ 	.short	0x010a
        /*0d26*/ 	.byte	0x3f
	.zero		1


	//   ....[76]....
        /*0d28*/ 	.word	0x00018910
        /*0d2c*/ 	.word	0x00000002
        /*0d30*/ 	.word	0x00030850
        /*0d34*/ 	.short	0x010a
        /*0d36*/ 	.byte	0x3f
	.zero		1


	//   ....[77]....
        /*0d38*/ 	.word	0x00018970
        /*0d3c*/ 	.word	0x00000007
        /*0d40*/ 	.word	0x00030850
        /*0d44*/ 	.short	0x010a
        /*0d46*/ 	.byte	0x3f
	.zero		1


	//   ....[78]....
        /*0d48*/ 	.word	0x00018a90
        /*0d4c*/ 	.word	0x00000004
        /*0d50*/ 	.word	0x00030840
        /*0d54*/ 	.short	0x010a
        /*0d56*/ 	.byte	0x3f
	.zero		1


	//   ....[79]....
        /*0d58*/ 	.word	0x00019b30
        /*0d5c*/ 	.word	0x00000011
        /*0d60*/ 	.word	0x00030820
        /*0d64*/ 	.short	0x010a
        /*0d66*/ 	.byte	0x3f
	.zero		1


	//   ....[80]....
        /*0d68*/ 	.word	0x00019b80
        /*0d6c*/ 	.word	0x00000007
        /*0d70*/ 	.word	0x00030840
        /*0d74*/ 	.short	0x010a
        /*0d76*/ 	.byte	0x3f
	.zero		1


	//   ....[81]....
        /*0d78*/ 	.word	0x0001a1a0
        /*0d7c*/ 	.word	0x00000007
        /*0d80*/ 	.word	0x00030860
        /*0d84*/ 	.short	0x010a
        /*0d86*/ 	.byte	0x3f
	.zero		1


	//   ....[82]....
        /*0d88*/ 	.word	0x0001a7d0
        /*0d8c*/ 	.word	0x00000000
        /*0d90*/ 	.word	0x00030860
        /*0d94*/ 	.short	0x010a
        /*0d96*/ 	.byte	0x3f
	.zero		1


	//   ....[83]....
        /*0d98*/ 	.word	0x0001b870
        /*0d9c*/ 	.word	0x00000007
        /*0da0*/ 	.word	0x00030820
        /*0da4*/ 	.short	0x010a
        /*0da6*/ 	.byte	0x3f
	.zero		1


	//   ....[84]....
        /*0da8*/ 	.word	0x0001ba10
        /*0dac*/ 	.word	0x00000005
        /*0db0*/ 	.word	0x00030840
        /*0db4*/ 	.short	0x010a
        /*0db6*/ 	.byte	0x3f
	.zero		1


	//   ....[85]....
        /*0db8*/ 	.word	0x0001ba60
        /*0dbc*/ 	.word	0x00000003
        /*0dc0*/ 	.word	0x00030840
        /*0dc4*/ 	.short	0x010a
        /*0dc6*/ 	.byte	0x3f
	.zero		1


	//   ....[86]....
        /*0dc8*/ 	.word	0x0001bab0
        /*0dcc*/ 	.word	0x00000005
        /*0dd0*/ 	.word	0x00030860
        /*0dd4*/ 	.short	0x010a
        /*0dd6*/ 	.byte	0x3f
	.zero		1


	//----- nvinfo : EIATTR_NUM_MBARRIERS
	.align		4
.L_211:
        /*0dd8*/ 	.byte	0x03, 0x38
        /*0dda*/ 	.short	0x0016


	//----- nvinfo : EIATTR_EXIT_INSTR_OFFSETS
	.align		4
        /*0ddc*/ 	.byte	0x04, 0x1c
        /*0dde*/ 	.short	(.L_213 - .L_212)


	//   ....[0]....
.L_212:
        /*0de0*/ 	.word	0x00000990


	//   ....[1]....
        /*0de4*/ 	.word	0x000121f0


	//   ....[2]....
        /*0de8*/ 	.word	0x00018660


	//----- nvinfo : EIATTR_MAX_THREADS
	.align		4
.L_213:
        /*0dec*/ 	.byte	0x04, 0x05
        /*0dee*/ 	.short	(.L_215 - .L_214)
.L_214:
        /*0df0*/ 	.word	0x00000180
        /*0df4*/ 	.word	0x00000001
        /*0df8*/ 	.word	0x00000001


	//----- nvinfo : EIATTR_CRS_STACK_SIZE
	.align		4
.L_215:
        /*0dfc*/ 	.byte	0x04, 0x1e
        /*0dfe*/ 	.short	(.L_217 - .L_216)
.L_216:
        /*0e00*/ 	.word	0x00000000


	//----- nvinfo : EIATTR_CBANK_PARAM_SIZE
	.align		4
.L_217:
        /*0e04*/ 	.byte	0x03, 0x19
        /*0e06*/ 	.short	0x0af0


	//----- nvinfo : EIATTR_PARAM_CBANK
	.align		4
        /*0e08*/ 	.byte	0x04, 0x0a
        /*0e0a*/ 	.short	(.L_219 - .L_218)
	.align		4
.L_218:
        /*0e0c*/ 	.word	index@(.nv.constant0._ZN7cutlass13device_kernelIN5flash11enable_sm90INS1_16FlashAttnFwdSm90INS1_25CollectiveMainloopFwdSm90ILi2EN4cute5tupleIJNS5_1CILi1EEES8_S8_EEENS6_IJNS7_ILi128EEENS7_ILi64EEENS7_ILi256EEEEEELi256ENS_6half_tEfNS_4arch4Sm90ELb0ELb1ELb0ELb1ELb1ELb0ELb0ELb1ELb1ELb1ELb1ELb0EEENS1_21CollectiveEpilogueFwdINS6_IJSA_SC_SB_EEES9_SE_SG_Li256ELb1ELb1ELb1ELb0EEENS1_36VarlenDynamicPersistentTileSchedulerILi128ELi64ELi256ELi128ELb1ELb1ELb1ELb1ELb0ELb1EEEEEEEEEvNT_6ParamsE)
        /*0e10*/ 	.short	0x0210
        /*0e12*/ 	.short	0x0af0


	//----- nvinfo : EIATTR_SW_WAR
	.align		4
.L_219:
        /*0e14*/ 	.byte	0x04, 0x36
        /*0e16*/ 	.short	(.L_221 - .L_220)
.L_220:
        /*0e18*/ 	.word	0x00000008
.L_221:


//--------------------- .nv.info._ZN7cutlass13device_kernelIN5flash11enable_sm90INS1_16FlashAttnFwdSm90INS1_25CollectiveMainloopFwdSm90ILi2EN4cute5tupleIJNS5_1CILi1EEES8_S8_EEENS6_IJNS7_ILi128EEENS7_ILi64EEENS7_ILi256EEEEEELi256ENS_6half_tEfNS_4arch4Sm90ELb0ELb1ELb0ELb1ELb1ELb1ELb0ELb1ELb1ELb1ELb1ELb0EEENS1_21CollectiveEpilogueFwdINS6_IJSA_SC_SB_EEES9_SE_SG_Li256ELb1ELb1ELb1ELb0EEENS1_36VarlenDynamicPersistentTileSchedulerILi128ELi64ELi256ELi128ELb1ELb1ELb1ELb1ELb0ELb1EEEEEEEEEvNT_6ParamsE --------------------------
	.section	.nv.info._ZN7cutlass13device_kernelIN5flash11enable_sm90INS1_16FlashAttnFwdSm90INS1_25CollectiveMainloopFwdSm90ILi2EN4cute5tupleIJNS5_1CILi1EEES8_S8_EEENS6_IJNS7_ILi128EEENS7_ILi64EEENS7_ILi256EEEEEELi256ENS_6half_tEfNS_4arch4Sm90ELb0ELb1ELb0ELb1ELb1ELb1ELb0ELb1ELb1ELb1ELb1ELb0EEENS1_21CollectiveEpilogueFwdINS6_IJSA_SC_SB_EEES9_SE_SG_Li256ELb1ELb1ELb1ELb0EEENS1_36VarlenDynamicPersistentTileSchedulerILi128ELi64ELi256ELi128ELb1ELb1ELb1ELb1ELb0ELb1EEEEEEEEEvNT_6ParamsE,"",@"SHT_CUDA_INFO"
	.sectionflags	@""
	.align	4


	//----- nvinfo : EIATTR_CUDA_API_VERSION
	.align		4
        /*0000*/ 	.byte	0x04, 0x37
        /*0002*/ 	.short	(.L_223 - .L_222)
.L_222:
        /*0004*/ 	.word	0x00000082


	//----- nvinfo : EIATTR_KPARAM_INFO
	.align		4
.L_223:
        /*0008*/ 	.byte	0x04, 0x17
        /*000a*/ 	.short	(.L_225 - .L_224)
.L_224:
        /*000c*/ 	.word	0x00000000
        /*0010*/ 	.short	0x0000
        /*0012*/ 	.short	0x0070
        /*0014*/ 	.byte	0x00, 0xf0, 0x01, 0x2a


	//----- nvinfo : EIATTR_SPARSE_MMA_MASK
	.align		4
.L_225:
        /*0018*/ 	.byte	0x03, 0x50
        /*001a*/ 	.short	0x0000


	//----- nvinfo : EIATTR_MAXREG_COUNT
	.align		4
        /*001c*/ 	.byte	0x03, 0x1b
        /*001e*/ 	.short	0x00a8


	//----- nvinfo : EIATTR_NUM_BARRIERS
	.align		4
        /*0020*/ 	.byte	0x02, 0x4c
        /*0022*/ 	.byte	0x10
	.zero		1


	//----- nvinfo : EIATTR_EXTERNS
	.align		4
        /*0024*/ 	.byte	0x04, 0x0f
        /*0026*/ 	.short	(.L_227 - .L_226)


	//   ....[0]....
	.align		4
.L_226:
        /*0028*/ 	.word	index@(__assertfail)


	//----- nvinfo : EIATTR_ANNOTATIONS
	.align		4
.L_227:
        /*002c*/ 	.byte	0x04, 0x55
        /*002e*/ 	.short	(.L_229 - .L_228)


	//   ....[0]....
.L_228:
        /* <DEDUP_REMOVED lines=152> */


	//----- nvinfo : EIATTR_MERCURY_ISA_VERSION
	.align		4
.L_229:
        /*0998*/ 	.byte	0x03, 0x5f
        /*099a*/ 	.short	0x0101


	//----- nvinfo : EIATTR_UNUSED_LOAD_BYTE_OFFSET
	.align		4
        /*099c*/ 	.byte	0x04, 0x44
        /*099e*/ 	.short	(.L_231 - .L_230)


	//   ....[0]....
.L_230:
        /*09a0*/ 	.word	0x00000a60
        /*09a4*/ 	.word	0x0000fff0


	//   ....[1]....
        /*09a8*/ 	.word	0x0001f4d0
        /*09ac*/ 	.word	0x0000fff0


	//----- nvinfo : EIATTR_INT_WARP_WIDE_INSTR_OFFSETS
	.align		4
.L_231:
        /*09b0*/ 	.byte	0x04, 0x31
        /*09b2*/ 	.short	(.L_233 - .L_232)


	//   ....[0]....
.L_232:
        /*09b4*/ 	.word	0x00000130


	//   ....[1]....
        /*09b8*/ 	.word	0x00000170


	//   ....[2]....
        /*09bc*/ 	.word	0x000001e0


	//   ....[3]....
        /*09c0*/ 	.word	0x00027a40


	//   ....[4]....
        /*09c4*/ 	.word	0x00027ad0


	//   ....[5]....
        /*09c8*/ 	.word	0x0002a7c0


	//   ....[6]....
        /*09cc*/ 	.word	0x0002a850


	//----- nvinfo : EIATTR_COOP_GROUP_MASK_REGIDS
	.align		4
.L_233:
        /*09d0*/ 	.byte	0x04, 0x29
        /*09d2*/ 	.short	(.L_235 - .L_234)


	//   ....[0]....
.L_234:
        /*09d4*/ 	.word	0xffffffff


	//   ....[1]....
        /*09d8*/ 	.word	0xffffffff


	//   ....[2]....
        /*09dc*/ 	.word	0xffffffff


	//   ....[3]....
        /*09e0*/ 	.word	0xffffffff


	//   ....[4]....
        /*09e4*/ 	.word	0xffffffff


	//   ....[5]....
        /*09e8*/ 	.word	0xffffffff


	//   ....[6]....
        /*09ec*/ 	.word	0xffffffff


	//   ....[7]....
        /*09f0*/ 	.word	0xffffffff


	//   ....[8]....
        /*09f4*/ 	.word	0xffffffff


	//   ....[9]....
        /*09f8*/ 	.word	0xffffffff


	//   ....[10]....
        /*09fc*/ 	.word	0xffffffff


	//   ....[11]....
        /*0a00*/ 	.word	0xffffffff


	//   ....[12]....
        /*0a04*/ 	.word	0xffffffff


	//   ....[13]....
        /*0a08*/ 	.word	0xffffffff


	//   ....[14]....
        /*0a0c*/ 	.word	0xffffffff


	//   ....[15]....
        /*0a10*/ 	.word	0xffffffff


	//   ....[16]....
        /*0a14*/ 	.word	0xffffffff


	//   ....[17]....
        /*0a18*/ 	.word	0xffffffff


	//   ....[18]....
        /*0a1c*/ 	.word	0xffffffff


	//   ....[19]....
        /*0a20*/ 	.word	0xffffffff


	//   ....[20]....
        /*0a24*/ 	.word	0xffffffff


	//   ....[21]....
        /*0a28*/ 	.word	0xffffffff


	//   ....[22]....
        /*0a2c*/ 	.word	0xffffffff


	//   ....[23]....
        /*0a30*/ 	.word	0xffffffff


	//   ....[24]....
        /*0a34*/ 	.word	0xffffffff


	//   ....[25]....
        /*0a38*/ 	.word	0xffffffff


	//   ....[26]....
        /*0a3c*/ 	.word	0xffffffff


	//   ....[27]....
        /*0a40*/ 	.word	0xffffffff


	//   ....[28]....
        /*0a44*/ 	.word	0xffffffff


	//   ....[29]....
        /*0a48*/ 	.word	0xffffffff


	//   ....[30]....
        /*0a4c*/ 	.word	0xffffffff


	//   ....[31]....
        /*0a50*/ 	.word	0xffffffff


	//   ....[32]....
        /*0a54*/ 	.word	0xffffffff


	//   ....[33]....
        /*0a58*/ 	.word	0xffffffff


	//   ....[34]....
        /*0a5c*/ 	.word	0xffffffff


	//   ....[35]....
        /*0a60*/ 	.word	0xffffffff


	//   ....[36]....
        /*0a64*/ 	.word	0xffffffff


	//   ....[37]....
        /*0a68*/ 	.word	0xffffffff


	//   ....[38]....
        /*0a6c*/ 	.word	0xffffffff


	//   ....[39]....
        /*0a70*/ 	.word	0xffffffff


	//   ....[40]....
        /*0a74*/ 	.word	0xffffffff


	//   ....[41]....
        /*0a78*/ 	.word	0xffffffff


	//   ....[42]....
        /*0a7c*/ 	.word	0xffffffff


	//   ....[43]....
        /*0a80*/ 	.word	0xffffffff


	//   ....[44]....
        /*0a84*/ 	.word	0xffffffff


	//   ....[45]....
        /*0a88*/ 	.word	0xffffffff


	//   ....[46]....
        /*0a8c*/ 	.word	0xffffffff


	//   ....[47]....
        /*0a90*/ 	.word	0xffffffff


	//   ....[48]....
        /*0a94*/ 	.word	0xffffffff


	//   ....[49]....
        /*0a98*/ 	.word	0xffffffff


	//   ....[50]....
        /*0a9c*/ 	.word	0xffffffff


	//   ....[51]....
        /*0aa0*/ 	.word	0xffffffff


	//   ....[52]....
        /*0aa4*/ 	.word	0xffffffff


	//   ....[53]....
        /*0aa8*/ 	.word	0xffffffff


	//   ....[54]....
        /*0aac*/ 	.word	0xffffffff


	//   ....[55]....
        /*0ab0*/ 	.word	0xffffffff


	//   ....[56]....
        /*0ab4*/ 	.word	0xffffffff


	//   ....[57]....
        /*0ab8*/ 	.word	0xffffffff


	//   ....[58]....
        /*0abc*/ 	.word	0xffffffff


	//   ....[59]....
        /*0ac0*/ 	.word	0xffffffff


	//   ....[60]....
        /*0ac4*/ 	.word	0xffffffff


	//   ....[61]....
        /*0ac8*/ 	.word	0xffffffff


	//   ....[62]....
        /*0acc*/ 	.word	0xffffffff


	//   ....[63]....
        /*0ad0*/ 	.word	0xffffffff


	//   ....[64]....
        /*0ad4*/ 	.word	0xffffffff


	//   ....[65]....
        /*0ad8*/ 	.word	0xffffffff


	//   ....[66]....
        /*0adc*/ 	.word	0xffffffff


	//   ....[67]....
        /*0ae0*/ 	.word	0xffffffff


	//   ....[68]....
        /*0ae4*/ 	.word	0xffffffff


	//   ....[69]....
        /*0ae8*/ 	.word	0xffffffff


	//   ....[70]....
        /*0aec*/ 	.word	0xffffffff


	//   ....[71]....
        /*0af0*/ 	.word	0xffffffff


	//   ....[72]....
        /*0af4*/ 	.word	0xffffffff


	//   ....[73]....
        /*0af8*/ 	.word	0xffffffff


	//   ....[74]....
        /*0afc*/ 	.word	0xffffffff


	//   ....[75]....
        /*0b00*/ 	.word	0xffffffff


	//   ....[76]....
        /*0b04*/ 	.word	0xffffffff


	//   ....[77]....
        /*0b08*/ 	.word	0xffffffff


	//   ....[78]....
        /*0b0c*/ 	.word	0xffffffff


	//   ....[79]....
        /*0b10*/ 	.word	0xffffffff


	//   ....[80]....
        /*0b14*/ 	.word	0xffffffff


	//   ....[81]....
        /*0b18*/ 	.word	0xffffffff


	//   ....[82]....
        /*0b1c*/ 	.word	0xffffffff


	//   ....[83]....
        /*0b20*/ 	.word	0xffffffff


	//   ....[84]....
        /*0b24*/ 	.word	0xffffffff


	//   ....[85]....
        /*0b28*/ 	.word	0xffffffff


	//   ....[86]....
        /*0b2c*/ 	.word	0xffffffff


	//   ....[87]....
        /*0b30*/ 	.word	0xffffffff


	//   ....[88]....
        /*0b34*/ 	.word	0xffffffff


	//   ....[89]....
        /*0b38*/ 	.word	0xffffffff


	//   ....[90]....
        /*0b3c*/ 	.word	0xffffffff


	//   ....[91]....
        /*0b40*/ 	.word	0xffffffff


	//   ....[92]....
        /*0b44*/ 	.word	0xffffffff


	//   ....[93]....
        /*0b48*/ 	.word	0xffffffff


	//   ....[94]....
        /*0b4c*/ 	.word	0xffffffff


	//   ....[95]....
        /*0b50*/ 	.word	0xffffffff


	//   ....[96]....
        /*0b54*/ 	.word	0xffffffff


	//   ....[97]....
        /*0b58*/ 	.word	0xffffffff


	//   ....[98]....
        /*0b5c*/ 	.word	0xffffffff


	//   ....[99]....
        /*0b60*/ 	.word	0xffffffff


	//   ....[100]....
        /*0b64*/ 	.word	0xffffffff


	//   ....[101]....
        /*0b68*/ 	.word	0xffffffff


	//   ....[102]....
        /*0b6c*/ 	.word	0xffffffff


	//   ....[103]....
        /*0b70*/ 	.word	0xffffffff


	//   ....[104]....
        /*0b74*/ 	.word	0xffffffff


	//   ....[105]....
        /*0b78*/ 	.word	0xffffffff


	//   ....[106]....
        /*0b7c*/ 	.word	0xffffffff


	//   ....[107]....
        /*0b80*/ 	.word	0xffffffff


	//   ....[108]....
        /*0b84*/ 	.word	0xffffffff


	//   ....[109]....
        /*0b88*/ 	.word	0xffffffff


	//   ....[110]....
        /*0b8c*/ 	.word	0xffffffff


	//   ....[111]....
        /*0b90*/ 	.word	0xffffffff


	//   ....[112]....
        /*0b94*/ 	.word	0xffffffff


	//   ....[113]....
        /*0b98*/ 	.word	0xffffffff


	//   ....[114]....
        /*0b9c*/ 	.word	0xffffffff


	//   ....[115]....
        /*0ba0*/ 	.word	0xffffffff


	//   ....[116]....
        /*0ba4*/ 	.word	0xffffffff


	//   ....[117]....
        /*0ba8*/ 	.word	0xffffffff


	//   ....[118]....
        /*0bac*/ 	.word	0xffffffff


	//   ....[119]....
        /*0bb0*/ 	.word	0xffffffff


	//   ....[120]....
        /*0bb4*/ 	.word	0xffffffff


	//   ....[121]....
        /*0bb8*/ 	.word	0xffffffff


	//   ....[122]....
        /*0bbc*/ 	.word	0xffffffff


	//   ....[123]....
        /*0bc0*/ 	.word	0xffffffff


	//   ....[124]....
        /*0bc4*/ 	.word	0xffffffff


	//   ....[125]....
        /*0bc8*/ 	.word	0xffffffff


	//   ....[126]....
        /*0bcc*/ 	.word	0xffffffff


	//   ....[127]....
        /*0bd0*/ 	.word	0xffffffff


	//   ....[128]....
        /*0bd4*/ 	.word	0xffffffff


	//   ....[129]....
        /*0bd8*/ 	.word	0xffffffff


	//   ....[130]....
        /*0bdc*/ 	.word	0xffffffff


	//   ....[131]....
        /*0be0*/ 	.word	0xffffffff


	//   ....[132]....
        /*0be4*/ 	.word	0xffffffff


	//   ....[133]....
        /*0be8*/ 	.word	0xffffffff


	//   ....[134]....
        /*0bec*/ 	.word	0xffffffff


	//   ....[135]....
        /*0bf0*/ 	.word	0xffffffff


	//   ....[136]....
        /*0bf4*/ 	.word	0xffffffff


	//   ....[137]....
        /*0bf8*/ 	.word	0xffffffff


	//   ....[138]....
        /*0bfc*/ 	.word	0xffffffff


	//   ....[139]....
        /*0c00*/ 	.word	0xffffffff


	//   ....[140]....
        /*0c04*/ 	.word	0xffffffff


	//   ....[141]....
        /*0c08*/ 	.word	0xffffffff


	//   ....[142]....
        /*0c0c*/ 	.word	0xffffffff


	//   ....[143]....
        /*0c10*/ 	.word	0xffffffff


	//   ....[144]....
        /*0c14*/ 	.word	0xffffffff


	//   ....[145]....
        /*0c18*/ 	.word	0xffffffff


	//   ....[146]....
        /*0c1c*/ 	.word	0xffffffff


	//   ....[147]....
        /*0c20*/ 	.word	0xffffffff


	//   ....[148]....
        /*0c24*/ 	.word	0xffffffff


	//   ....[149]....
        /*0c28*/ 	.word	0xffffffff


	//   ....[150]....
        /*0c2c*/ 	.word	0xffffffff


	//   ....[151]....
        /*0c30*/ 	.word	0xffffffff


	//   ....[152]....
        /*0c34*/ 	.word	0xffffffff


	//   ....[153]....
        /*0c38*/ 	.word	0xffffffff


	//   ....[154]....
        /*0c3c*/ 	.word	0xffffffff


	//   ....[155]....
        /*0c40*/ 	.word	0xffffffff


	//   ....[156]....
        /*0c44*/ 	.word	0xffffffff


	//   ....[157]....
        /*0c48*/ 	.word	0xffffffff


	//   ....[158]....
        /*0c4c*/ 	.word	0xffffffff


	//   ....[159]....
        /*0c50*/ 	.word	0xffffffff


	//   ....[160]....
        /*0c54*/ 	.word	0xffffffff


	//   ....[161]....
        /*0c58*/ 	.word	0xffffffff


	//   ....[162]....
        /*0c5c*/ 	.word	0xffffffff


	//   ....[163]....
        /*0c60*/ 	.word	0xffffffff


	//   ....[164]....
        /*0c64*/ 	.word	0xffffffff


	//   ....[165]....
        /*0c68*/ 	.word	0xffffffff


	//   ....[166]....
        /*0c6c*/ 	.word	0xffffffff


	//   ....[167]....
        /*0c70*/ 	.word	0xffffffff


	//   ....[168]....
        /*0c74*/ 	.word	0xffffffff


	//   ....[169]....
        /*0c78*/ 	.word	0xffffffff


	//   ....[170]....
        /*0c7c*/ 	.word	0xffffffff


	//   ....[171]....
        /*0c80*/ 	.word	0xffffffff


	//   ....[172]....
        /*0c84*/ 	.word	0xffffffff


	//   ....[173]....
        /*0c88*/ 	.word	0xffffffff


	//   ....[174]....
        /*0c8c*/ 	.word	0xffffffff


	//   ....[175]....
        /*0c90*/ 	.word	0xffffffff


	//   ....[176]....
        /*0c94*/ 	.word	0xffffffff


	//   ....[177]....
        /*0c98*/ 	.word	0xffffffff


	//   ....[178]....
        /*0c9c*/ 	.word	0xffffffff


	//   ....[179]....
        /*0ca0*/ 	.word	0xffffffff


	//   ....[180]....
        /*0ca4*/ 	.word	0xffffffff


	//   ....[181]....
        /*0ca8*/ 	.word	0xffffffff


	//   ....[182]....
        /*0cac*/ 	.word	0xffffffff


	//   ....[183]....
        /*0cb0*/ 	.word	0xffffffff


	//   ....[184]....
        /*0cb4*/ 	.word	0xffffffff


	//   ....[185]....
        /*0cb8*/ 	.word	0xffffffff


	//   ....[186]....
        /*0cbc*/ 	.word	0xffffffff


	//   ....[187]....
        /*0cc0*/ 	.word	0xffffffff


	//   ....[188]....
        /*0cc4*/ 	.word	0xffffffff


	//   ....[189]....
        /*0cc8*/ 	.word	0xffffffff


	//   ....[190]....
        /*0ccc*/ 	.word	0xffffffff


	//   ....[191]....
        /*0cd0*/ 	.word	0x0500000f


	//   ....[192]....
        /*0cd4*/ 	.word	0x0500000f


	//   ....[193]....
        /*0cd8*/ 	.word	0x0500000f


	//   ....[194]....
        /*0cdc*/ 	.word	0x0500000f


	//   ....[195]....
        /*0ce0*/ 	.word	0x0500000f


	//   ....[196]....
        /*0ce4*/ 	.word	0x0500000f


	//   ....[197]....
        /*0ce8*/ 	.word	0x0500000f


	//   ....[198]....
        /*0cec*/ 	.word	0x0500000f


	//   ....[199]....
        /*0cf0*/ 	.word	0x0500000f


	//   ....[200]....
        /*0cf4*/ 	.word	0x0500000f


	//   ....[201]....
        /*0cf8*/ 	.word	0x0500000f


	//   ....[202]....
        /*0cfc*/ 	.word	0x0500000f


	//   ....[203]....
        /*0d00*/ 	.word	0x0500000f


	//   ....[204]....
        /*0d04*/ 	.word	0x0500000f


	//   ....[205]....
        /*0d08*/ 	.word	0x0500000f


	//   ....[206]....
        /*0d0c*/ 	.word	0x0500000f


	//   ....[207]....
        /*0d10*/ 	.word	0x0500000f


	//   ....[208]....
        /*0d14*/ 	.word	0x0500000f


	//   ....[209]....
        /*0d18*/ 	.word	0x0500000f


	//   ....[210]....
        /*0d1c*/ 	.word	0x0500000f


	//   ....[211]....
        /*0d20*/ 	.word	0x0500000f


	//   ....[212]....
        /*0d24*/ 	.word	0x0500000f


	//   ....[213]....
        /*0d28*/ 	.word	0x0500000f


	//   ....[214]....
        /*0d2c*/ 	.word	0x0500000f


	//   ....[215]....
        /*0d30*/ 	.word	0x0500000f


	//   ....[216]....
        /*0d34*/ 	.word	0x0500000f


	//   ....[217]....
        /*0d38*/ 	.word	0x0500000f


	//   ....[218]....
        /*0d3c*/ 	.word	0x0500000f


	//   ....[219]....
        /*0d40*/ 	.word	0x0500000f


	//   ....[220]....
        /*0d44*/ 	.word	0x0500000f


	//   ....[221]....
        /*0d48*/ 	.word	0x0500000f


	//   ....[222]....
        /*0d4c*/ 	.word	0x0500000f


	//   ....[223]....
        /*0d50*/ 	.word	0x0500000f


	//   ....[224]....
        /*0d54*/ 	.word	0x0500000f


	//   ....[225]....
        /*0d58*/ 	.word	0x0500000f


	//   ....[226]....
        /*0d5c*/ 	.word	0x0500000f


	//   ....[227]....
        /*0d60*/ 	.word	0x0500000f


	//   ....[228]....
        /*0d64*/ 	.word	0x0500000f


	//   ....[229]....
        /*0d68*/ 	.word	0x0500000f


	//   ....[230]....
        /*0d6c*/ 	.word	0x0500000f


	//   ....[231]....
        /*0d70*/ 	.word	0x0500000f


	//   ....[232]....
        /*0d74*/ 	.word	0x0500000f


	//   ....[233]....
        /*0d78*/ 	.word	0x0500000f


	//   ....[234]....
        /*0d7c*/ 	.word	0x0500000f


	//   ....[235]....
        /*0d80*/ 	.word	0x0500000f


	//   ....[236]....
        /*0d84*/ 	.word	0x0500000f


	//   ....[237]....
        /*0d88*/ 	.word	0x0500000f


	//   ....[238]....
        /*0d8c*/ 	.word	0x0500000f


	//   ....[239]....
        /*0d90*/ 	.word	0x0500000f


	//   ....[240]....
        /*0d94*/ 	.word	0x0500000f


	//   ....[241]....
        /*0d98*/ 	.word	0x0500000f


	//   ....[242]....
        /*0d9c*/ 	.word	0x0500000f


	//   ....[243]....
        /*0da0*/ 	.word	0x0500000f


	//   ....[244]....
        /*0da4*/ 	.word	0x0500000f


	//   ....[245]....
        /*0da8*/ 	.word	0x0500000f


	//   ....[246]....
        /*0dac*/ 	.word	0x0500000f


	//   ....[247]....
        /*0db0*/ 	.word	0x0500000f


	//   ....[248]....
        /*0db4*/ 	.word	0x0500000f


	//   ....[249]....
        /*0db8*/ 	.word	0x0500000f


	//   ....[250]....
        /*0dbc*/ 	.word	0x0500000f


	//   ....[251]....
        /*0dc0*/ 	.word	0x0500000f


	//   ....[252]....
        /*0dc4*/ 	.word	0x0500000f


	//   ....[253]....
        /*0dc8*/ 	.word	0x0500000f


	//   ....[254]....
        /*0dcc*/ 	.word	0x0500000f


	//   ....[255]....
        /*0dd0*/ 	.word	0x0500000f


	//   ....[0]....
        /*0dd4*/ 	.word	0x0500000f


	//   ....[1]....
        /*0dd8*/ 	.word	0x0500000f


	//   ....[2]....
        /*0ddc*/ 	.word	0x0500000f


	//   ....[3]....
        /*0de0*/ 	.word	0x0500000f


	//   ....[4]....
        /*0de4*/ 	.word	0x0500000f


	//   ....[5]....
        /*0de8*/ 	.word	0x0500000f


	//   ....[6]....
        /*0dec*/ 	.word	0x0500000f


	//   ....[7]....
        /*0df0*/ 	.word	0x0500000f


	//   ....[8]....
        /*0df4*/ 	.word	0x0500000f


	//   ....[9]....
        /*0df8*/ 	.word	0x0500000f


	//   ....[10]....
        /*0dfc*/ 	.word	0x0500000f


	//   ....[11]....
        /*0e00*/ 	.word	0x0500000f


	//   ....[12]....
        /*0e04*/ 	.word	0x0500000f


	//   ....[13]....
        /*0e08*/ 	.word	0x0500000f


	//   ....[14]....
        /*0e0c*/ 	.word	0x0500000f


	//   ....[15]....
        /*0e10*/ 	.word	0x0500000f


	//   ....[16]....
        /*0e14*/ 	.word	0x0500000f


	//   ....[17]....
        /*0e18*/ 	.word	0x0500000f


	//   ....[18]....
        /*0e1c*/ 	.word	0x0500000f


	//   ....[19]....
        /*0e20*/ 	.word	0x0500000f


	//   ....[20]....
        /*0e24*/ 	.word	0x0500000f


	//   ....[21]....
        /*0e28*/ 	.word	0x0500000f


	//   ....[22]....
        /*0e2c*/ 	.word	0x0500000f


	//   ....[23]....
        /*0e30*/ 	.word	0x0500000f


	//   ....[24]....
        /*0e34*/ 	.word	0x0500000f


	//   ....[25]....
        /*0e38*/ 	.word	0x0500000f


	//   ....[26]....
        /*0e3c*/ 	.word	0x0500000f


	//   ....[27]....
        /*0e40*/ 	.word	0x0500000f


	//   ....[28]....
        /*0e44*/ 	.word	0x0500000f


	//   ....[29]....
        /*0e48*/ 	.word	0x0500000f


	//   ....[30]....
        /*0e4c*/ 	.word	0x0500000f


	//   ....[31]....
        /*0e50*/ 	.word	0x0500000f


	//   ....[32]....
        /*0e54*/ 	.word	0x0500000f


	//   ....[33]....
        /*0e58*/ 	.word	0x0500000f


	//   ....[34]....
        /*0e5c*/ 	.word	0x0500000f


	//   ....[35]....
        /*0e60*/ 	.word	0x0500000f


	//   ....[36]....
        /*0e64*/ 	.word	0x0500000f


	//   ....[37]....
        /*0e68*/ 	.word	0x0500000f


	//   ....[38]....
        /*0e6c*/ 	.word	0x0500000f


	//   ....[39]....
        /*0e70*/ 	.word	0x0500000f


	//   ....[40]....
        /*0e74*/ 	.word	0x0500000f


	//   ....[41]....
        /*0e78*/ 	.word	0x0500000f


	//   ....[42]....
        /*0e7c*/ 	.word	0x0500000f


	//   ....[43]....
        /*0e80*/ 	.word	0x0500000f


	//   ....[44]....
        /*0e84*/ 	.word	0x0500000f


	//   ....[45]....
        /*0e88*/ 	.word	0x0500000f


	//   ....[46]....
        /*0e8c*/ 	.word	0x0500000f


	//   ....[47]....
        /*0e90*/ 	.word	0x0500000f


	//----- nvinfo : EIATTR_COOP_GROUP_INSTR_OFFSETS
	.align		4
.L_235:
        /*0e94*/ 	.byte	0x04, 0x28
        /*0e96*/ 	.short	(.L_237 - .L_236)


	//   ....[0]....
.L_236:
        /*0e98*/ 	.word	0x00000060


	//   ....[1]....
        /*0e9c*/ 	.word	0x00000140


	//   ....[2]....
        /*0ea0*/ 	.word	0x00000190


	//   ....[3]....
        /*0ea4*/ 	.word	0x000003c0


	//   ....[4]....
        /*0ea8*/ 	.word	0x00000520


	//   ....[5]....
        /*0eac*/ 	.word	0x00000640


	//   ....[6]....
        /*0eb0*/ 	.word	0x000007a0


	//   ....[7]....
        /*0eb4*/ 	.word	0x00003d80


	//   ....[8]....
        /*0eb8*/ 	.word	0x00003d90


	//   ....[9]....
        /*0ebc*/ 	.word	0x00004bc0


	//   ....[10]....
        /*0ec0*/ 	.word	0x00004bd0


	//   ....[11]....
        /*0ec4*/ 	.word	0x00006290


	//   ....[12]....
        /*0ec8*/ 	.word	0x000062a0


	//   ....[13]....
        /*0ecc*/ 	.word	0x00007270


	//   ....[14]....
        /*0ed0*/ 	.word	0x00007280


	//   ....[15]....
        /*0ed4*/ 	.word	0x00008420


	//   ....[16]....
        /*0ed8*/ 	.word	0x00008430


	//   ....[17]....
        /*0edc*/ 	.word	0x00008600


	//   ....[18]....
        /*0ee0*/ 	.word	0x00008610


	//   ....[19]....
        /*0ee4*/ 	.word	0x00008a60


	//   ....[20]....
        /*0ee8*/ 	.word	0x00008a70


	//   ....[21]....
        /*0eec*/ 	.word	0x00008c20


	//   ....[22]....
        /*0ef0*/ 	.word	0x00008c40


	//   ....[23]....
        /*0ef4*/ 	.word	0x00009aa0


	//   ....[24]....
        /*0ef8*/ 	.word	0x0000a1d0


	//   ....[25]....
        /*0efc*/ 	.word	0x0000a1e0


	//   ....[26]....
        /*0f00*/ 	.word	0x0000a1f0


	//   ....[27]....
        /*0f04*/ 	.word	0x0000a200


	//   ....[28]....
        /*0f08*/ 	.word	0x0000a820


	//   ....[29]....
        /*0f0c*/ 	.word	0x0000a830


	//   ....[30]....
        /*0f10*/ 	.word	0x0000a840


	//   ....[31]....
        /*0f14*/ 	.word	0x0000a850


	//   ....[32]....
        /*0f18*/ 	.word	0x0000add0


	//   ....[33]....
        /*0f1c*/ 	.word	0x0000ade0


	//   ....[34]....
        /*0f20*/ 	.word	0x0000adf0


	//   ....[35]....
        /*0f24*/ 	.word	0x0000ae00


	//   ....[36]....
        /*0f28*/ 	.word	0x0000b3a0


	//   ....[37]....
        /*0f2c*/ 	.word	0x0000b3b0


	//   ....[38]....
        /*0f30*/ 	.word	0x0000b3c0


	//   ....[39]....
        /*0f34*/ 	.word	0x0000b3d0


	//   ....[40]....
        /*0f38*/ 	.word	0x0000ebb0


	//   ....[41]....
        /*0f3c*/ 	.word	0x0000ebc0


	//   ....[42]....
        /*0f40*/ 	.word	0x0000ebd0


	//   ....[43]....
        /*0f44*/ 	.word	0x0000ebe0


	//   ....[44]....
        /*0f48*/ 	.word	0x0000f080


	//   ....[45]....
        /*0f4c*/ 	.word	0x0000f090


	//   ....[46]....
        /*0f50*/ 	.word	0x0000f0a0


	//   ....[47]....
        /*0f54*/ 	.word	0x0000f0b0


	//   ....[48]....
        /*0f58*/ 	.word	0x0000f4d0


	//   ....[49]....
        /*0f5c*/ 	.word	0x0000f4e0


	//   ....[50]....
        /*0f60*/ 	.word	0x0000f4f0


	//   ....[51]....
        /*0f64*/ 	.word	0x0000f500


	//   ....[52]....
        /*0f68*/ 	.word	0x0000f940


	//   ....[53]....
        /*0f6c*/ 	.word	0x0000f950


	//   ....[54]....
        /*0f70*/ 	.word	0x0000f960


	//   ....[55]....
        /*0f74*/ 	.word	0x0000f970


	//   ....[56]....
        /*0f78*/ 	.word	0x000141b0


	//   ....[57]....
        /*0f7c*/ 	.word	0x000143e0


	//   ....[58]....
        /*0f80*/ 	.word	0x00014c90


	//   ....[59]....
        /*0f84*/ 	.word	0x00014da0


	//   ....[60]....
        /*0f88*/ 	.word	0x00015170


	//   ....[61]....
        /*0f8c*/ 	.word	0x000151e0


	//   ....[62]....
        /*0f90*/ 	.word	0x000174e0


	//   ....[63]....
        /*0f94*/ 	.word	0x00017750


	//   ....[64]....
        /*0f98*/ 	.word	0x00017e30


	//   ....[65]....
        /*0f9c*/ 	.word	0x00017fd0


	//   ....[66]....
        /*0fa0*/ 	.word	0x000184b0


	//   ....[67]....
        /*0fa4*/ 	.word	0x00018510


	//   ....[68]....
        /*0fa8*/ 	.word	0x0001a690


	//   ....[69]....
        /*0fac*/ 	.word	0x0001a6c0


	//   ....[70]....
        /*0fb0*/ 	.word	0x0001a7e0


	//   ....[71]....
        /*0fb4*/ 	.word	0x0001a800


	//   ....[72]....
        /*0fb8*/ 	.word	0x0001c840


	//   ....[73]....
        /*0fbc*/ 	.word	0x0001ca90


	//   ....[74]....
        /*0fc0*/ 	.word	0x0001d200


	//   ....[75]....
        /*0fc4*/ 	.word	0x0001d300


	//   ....[76]....
        /*0fc8*/ 	.word	0x0001d770


	//   ....[77]....
        /*0fcc*/ 	.word	0x0001d7d0


	//   ....[78]....
        /*0fd0*/ 	.word	0x0001e800


	//   ....[79]....
        /*0fd4*/ 	.word	0x0001e9f0


	//   ....[80]....
        /*0fd8*/ 	.word	0x0001ea00


	//   ....[81]....
        /*0fdc*/ 	.word	0x0001ea30


	//   ....[82]....
        /*0fe0*/ 	.word	0x00020550


	//   ....[83]....
        /*0fe4*/ 	.word	0x00020560


	//   ....[84]....
        /*0fe8*/ 	.word	0x00020570


	//   ....[85]....
        /*0fec*/ 	.word	0x00020580


	//   ....[86]....
        /*0ff0*/ 	.word	0x00020fc0


	//   ....[87]....
        /*0ff4*/ 	.word	0x00020fe0


	//   ....[88]....
        /*0ff8*/ 	.word	0x00021130


	//   ....[89]....
        /*0ffc*/ 	.word	0x00021150


	//   ....[90]....
        /*1000*/ 	.word	0x00021290


	//   ....[91]....
        /*1004*/ 	.word	0x000212b0


	//   ....[92]....
        /*1008*/ 	.word	0x00021400


	//   ....[93]....
        /*100c*/ 	.word	0x00021420


	//   ....[94]....
        /*1010*/ 	.word	0x00021b40


	//   ....[95]....
        /*1014*/ 	.word	0x00021b80


	//   ....[96]....
        /*1018*/ 	.word	0x00022670


	//   ....[97]....
        /*101c*/ 	.word	0x00022680


	//   ....[98]....
        /*1020*/ 	.word	0x00023770


	//   ....[99]....
        /*1024*/ 	.word	0x00023780


	//   ....[100]....
        /*1028*/ 	.word	0x000238d0


	//   ....[101]....
        /*102c*/ 	.word	0x000238f0


	//   ....[102]....
        /*1030*/ 	.word	0x00023a30


	//   ....[103]....
        /*1034*/ 	.word	0x00023a50


	//   ....[104]....
        /*1038*/ 	.word	0x00023ba0


	//   ....[105]....
        /*103c*/ 	.word	0x00023bc0


	//   ....[106]....
        /*1040*/ 	.word	0x00023d90


	//   ....[107]....
        /*1044*/ 	.word	0x00023f80


	//   ....[108]....
        /*1048*/ 	.word	0x00023fb0


	//   ....[109]....
        /*104c*/ 	.word	0x00023fe0


	//   ....[110]....
        /*1050*/ 	.word	0x00024010


	//   ....[111]....
        /*1054*/ 	.word	0x00024040


	//   ....[112]....
        /*1058*/ 	.word	0x00024070


	//   ....[113]....
        /*105c*/ 	.word	0x00024200


	//   ....[114]....
        /*1060*/ 	.word	0x00024230


	//   ....[115]....
        /*1064*/ 	.word	0x00024260


	//   ....[116]....
        /*1068*/ 	.word	0x00024290


	//   ....[117]....
        /*106c*/ 	.word	0x000242c0


	//   ....[118]....
        /*1070*/ 	.word	0x000242f0


	//   ....[119]....
        /*1074*/ 	.word	0x00024380


	//   ....[120]....
        /*1078*/ 	.word	0x000243b0


	//   ....[121]....
        /*107c*/ 	.word	0x000243c0


	//   ....[122]....
        /*1080*/ 	.word	0x00024400


	//   ....[123]....
        /*1084*/ 	.word	0x00025b80


	//   ....[124]....
        /*1088*/ 	.word	0x00028640


	//   ....[125]....
        /*108c*/ 	.word	0x00028660


	//   ....[126]....
        /*1090*/ 	.word	0x00028670


	//   ....[127]....
        /*1094*/ 	.word	0x00028720


	//   ....[128]....
        /*1098*/ 	.word	0x00028760


	//   ....[129]....
        /*109c*/ 	.word	0x000287c0


	//   ....[130]....
        /*10a0*/ 	.word	0x000287e0


	//   ....[131]....
        /*10a4*/ 	.word	0x00028810


	//   ....[132]....
        /*10a8*/ 	.word	0x00028fb0


	//   ....[133]....
        /*10ac*/ 	.word	0x00028fe0


	//   ....[134]....
        /*10b0*/ 	.word	0x00029000


	//   ....[135]....
        /*10b4*/ 	.word	0x000290a0


	//   ....[136]....
        /*10b8*/ 	.word	0x000290b0


	//   ....[137]....
        /*10bc*/ 	.word	0x00029160


	//   ....[138]....
        /*10c0*/ 	.word	0x00029170


	//   ....[139]....
        /*10c4*/ 	.word	0x00029220


	//   ....[140]....
        /*10c8*/ 	.word	0x00029230


	//   ....[141]....
        /*10cc*/ 	.word	0x000292e0


	//   ....[142]....
        /*10d0*/ 	.word	0x000292f0


	//   ....[143]....
        /*10d4*/ 	.word	0x000293a0


	//   ....[144]....
        /*10d8*/ 	.word	0x000293b0


	//   ....[145]....
        /*10dc*/ 	.word	0x00029460


	//   ....[146]....
        /*10e0*/ 	.word	0x00029470


	//   ....[147]....
        /*10e4*/ 	.word	0x000294b0


	//   ....[148]....
        /*10e8*/ 	.word	0x00029ca0


	//   ....[149]....
        /*10ec*/ 	.word	0x00029cd0


	//   ....[150]....
        /*10f0*/ 	.word	0x00029d00


	//   ....[151]....
        /*10f4*/ 	.word	0x00029dc0


	//   ....[152]....
        /*10f8*/ 	.word	0x00029df0


	//   ....[153]....
        /*10fc*/ 	.word	0x00029e40


	//   ....[154]....
        /*1100*/ 	.word	0x00029e70


	//   ....[155]....
        /*1104*/ 	.word	0x00029ee0


	//   ....[156]....
        /*1108*/ 	.word	0x0002a1c0


	//   ....[157]....
        /*110c*/ 	.word	0x0002a1e0


	//   ....[158]....
        /*1110*/ 	.word	0x0002a2a0


	//   ....[159]....
        /*1114*/ 	.word	0x0002a2b0


	//   ....[160]....
        /*1118*/ 	.word	0x0002a360


	//   ....[161]....
        /*111c*/ 	.word	0x0002a370


	//   ....[162]....
        /*1120*/ 	.word	0x0002a380


	//   ....[163]....
        /*1124*/ 	.word	0x0002a430


	//   ....[164]....
        /*1128*/ 	.word	0x0002a9a0


	//   ....[165]....
        /*112c*/ 	.word	0x0002a9e0


	//   ....[166]....
        /*1130*/ 	.word	0x0002aa60


	//   ....[167]....
        /*1134*/ 	.word	0x0002aa90


	//   ....[168]....
        /*1138*/ 	.word	0x0002ab20


	//   ....[169]....
        /*113c*/ 	.word	0x0002ab50


	//   ....[170]....
        /*1140*/ 	.word	0x0002ab60


	//   ....[171]....
        /*1144*/ 	.word	0x0002abf0


	//   ....[172]....
        /*1148*/ 	.word	0x0002b060


	//   ....[173]....
        /*114c*/ 	.word	0x0002b090


	//   ....[174]....
        /*1150*/ 	.word	0x0002b0f0


	//   ....[175]....
        /*1154*/ 	.word	0x0002b120


	//   ....[176]....
        /*1158*/ 	.word	0x0002b150


	//   ....[177]....
        /*115c*/ 	.word	0x0002b180


	//   ....[178]....
        /*1160*/ 	.word	0x0002b1b0


	//   ....[179]....
        /*1164*/ 	.word	0x0002b1e0


	//   ....[180]....
        /*1168*/ 	.word	0x0002b380


	//   ....[181]....
        /*116c*/ 	.word	0x0002b3b0


	//   ....[182]....
        /*1170*/ 	.word	0x0002b3e0


	//   ....[183]....
        /*1174*/ 	.word	0x0002b410


	//   ....[184]....
        /*1178*/ 	.word	0x0002b440


	//   ....[185]....
        /*117c*/ 	.word	0x0002b470


	//   ....[186]....
        /*1180*/ 	.word	0x0002b530


	//   ....[187]....
        /*1184*/ 	.word	0x0002b550


	//   ....[188]....
        /*1188*/ 	.word	0x0002b570


	//   ....[189]....
        /*118c*/ 	.word	0x0002b5d0


	//   ....[190]....
        /*1190*/ 	.word	0x0002bff0


	//   ....[191]....
        /*1194*/ 	.word	0x0002c330


	//   ....[192]....
        /*1198*/ 	.word	0x0002c3c0


	//   ....[193]....
        /*119c*/ 	.word	0x0002c460


	//   ....[194]....
        /*11a0*/ 	.word	0x0002c4f0


	//   ....[195]....
        /*11a4*/ 	.word	0x0002c5e0


	//   ....[196]....
        /*11a8*/ 	.word	0x0002c670


	//   ....[197]....
        /*11ac*/ 	.word	0x0002c710


	//   ....[198]....
        /*11b0*/ 	.word	0x0002c7a0


	//   ....[199]....
        /*11b4*/ 	.word	0x0002c890


	//   ....[200]....
        /*11b8*/ 	.word	0x0002c920


	//   ....[201]....
        /*11bc*/ 	.word	0x0002c9c0


	//   ....[202]....
        /*11c0*/ 	.word	0x0002ca50


	//   ....[203]....
        /*11c4*/ 	.word	0x0002cb40


	//   ....[204]....
        /*11c8*/ 	.word	0x0002cbd0


	//   ....[205]....
        /*11cc*/ 	.word	0x0002cc20


	//   ....[206]....
        /*11d0*/ 	.word	0x0002cc70


	//   ....[207]....
        /*11d4*/ 	.word	0x0002cd10


	//   ....[208]....
        /*11d8*/ 	.word	0x0002cda0


	//   ....[209]....
        /*11dc*/ 	.word	0x0002cdf0


	//   ....[210]....
        /*11e0*/ 	.word	0x0002ce40


	//   ....[211]....
        /*11e4*/ 	.word	0x0002cee0


	//   ....[212]....
        /*11e8*/ 	.word	0x0002cf70


	//   ....[213]....
        /*11ec*/ 	.word	0x0002cfc0


	//   ....[214]....
        /*11f0*/ 	.word	0x0002d010


	//   ....[215]....
        /*11f4*/ 	.word	0x0002d0b0


	//   ....[216]....
        /*11f8*/ 	.word	0x0002d140


	//   ....[217]....
        /*11fc*/ 	.word	0x0002d190


	//   ....[218]....
        /*1200*/ 	.word	0x0002d1e0


	//   ....[219]....
        /*1204*/ 	.word	0x0002d2d0


	//   ....[220]....
        /*1208*/ 	.word	0x0002d360


	//   ....[221]....
        /*120c*/ 	.word	0x0002d3b0


	//   ....[222]....
        /*1210*/ 	.word	0x0002d400


	//   ....[223]....
        /*1214*/ 	.word	0x0002d490


	//   ....[224]....
        /*1218*/ 	.word	0x0002d520


	//   ....[225]....
        /*121c*/ 	.word	0x0002d570


	//   ....[226]....
        /*1220*/ 	.word	0x0002d5c0


	//   ....[227]....
        /*1224*/ 	.word	0x0002d650


	//   ....[228]....
        /*1228*/ 	.word	0x0002d6e0


	//   ....[229]....
        /*122c*/ 	.word	0x0002d730


	//   ....[230]....
        /*1230*/ 	.word	0x0002d780


	//   ....[231]....
        /*1234*/ 	.word	0x0002d810


	//   ....[232]....
        /*1238*/ 	.word	0x0002d8a0


	//   ....[233]....
        /*123c*/ 	.word	0x0002d8f0


	//   ....[234]....
        /*1240*/ 	.word	0x0002d940


	//   ....[235]....
        /*1244*/ 	.word	0x0002dce0


	//   ....[236]....
        /*1248*/ 	.word	0x0002dfc0


	//   ....[237]....
        /*124c*/ 	.word	0x0002e0b0


	//   ....[238]....
        /*1250*/ 	.word	0x0002e150


	//   ....[239]....
        /*1254*/ 	.word	0x0002e1b0


	//   ....[240]....
        /*1258*/ 	.word	0x0002e250


	//   ....[241]....
        /*125c*/ 	.word	0x0002e330


	//   ....[242]....
        /*1260*/ 	.word	0x0002e430


	//   ....[243]....
        /*1264*/ 	.word	0x0002e4a0


	//   ....[244]....
        /*1268*/ 	.word	0x0002e580


	//   ....[245]....
        /*126c*/ 	.word	0x0002e630


	//   ....[246]....
        /*1270*/ 	.word	0x0002e690


	//   ....[247]....
        /*1274*/ 	.word	0x0002e6f0


	//   ....[248]....
        /*1278*/ 	.word	0x0002e800


	//   ....[249]....
        /*127c*/ 	.word	0x0002e860


	//   ....[250]....
        /*1280*/ 	.word	0x0002e980


	//   ....[251]....
        /*1284*/ 	.word	0x0002e9e0


	//   ....[252]....
        /*1288*/ 	.word	0x0002eb00


	//   ....[253]....
        /*128c*/ 	.word	0x0002eb60


	//   ....[254]....
        /*1290*/ 	.word	0x0002ec80


	//   ....[255]....
        /*1294*/ 	.word	0x0002ece0


	//   ....[0]....
        /*1298*/ 	.word	0x0002ee00


	//   ....[1]....
        /*129c*/ 	.word	0x0002ee60


	//   ....[2]....
        /*12a0*/ 	.word	0x0002ef80


	//   ....[3]....
        /*12a4*/ 	.word	0x0002efe0


	//   ....[4]....
        /*12a8*/ 	.word	0x0002f0e0


	//   ....[5]....
        /*12ac*/ 	.word	0x0002f210


	//   ....[6]....
        /*12b0*/ 	.word	0x0002f2d0


	//   ....[7]....
        /*12b4*/ 	.word	0x0002f3b0


	//   ....[8]....
        /*12b8*/ 	.word	0x0002f490


	//   ....[9]....
        /*12bc*/ 	.word	0x0002f4f0


	//   ....[10]....
        /*12c0*/ 	.word	0x0002f5d0


	//   ....[11]....
        /*12c4*/ 	.word	0x0002f630


	//   ....[12]....
        /*12c8*/ 	.word	0x0002f740


	//   ....[13]....
        /*12cc*/ 	.word	0x0002f830


	//   ....[14]....
        /*12d0*/ 	.word	0x0002f8d0


	//   ....[15]....
        /*12d4*/ 	.word	0x0002f930


	//   ....[16]....
        /*12d8*/ 	.word	0x0002fa50


	//   ....[17]....
        /*12dc*/ 	.word	0x0002fab0


	//   ....[18]....
        /*12e0*/ 	.word	0x0002fbd0


	//   ....[19]....
        /*12e4*/ 	.word	0x0002fc30


	//   ....[20]....
        /*12e8*/ 	.word	0x0002fd00


	//   ....[21]....
        /*12ec*/ 	.word	0x0002fe70


	//   ....[22]....
        /*12f0*/ 	.word	0x0002ff30


	//   ....[23]....
        /*12f4*/ 	.word	0x00030080


	//   ....[24]....
        /*12f8*/ 	.word	0x00030130


	//   ....[25]....
        /*12fc*/ 	.word	0x00030190


	//   ....[26]....
        /*1300*/ 	.word	0x00030250


	//   ....[27]....
        /*1304*/ 	.word	0x00030330


	//   ....[28]....
        /*1308*/ 	.word	0x000303f0


	//   ....[29]....
        /*130c*/ 	.word	0x00030500


	//   ....[30]....
        /*1310*/ 	.word	0x000305a0


	//   ....[31]....
        /*1314*/ 	.word	0x00030710


	//   ....[32]....
        /*1318*/ 	.word	0x00030780


	//   ....[33]....
        /*131c*/ 	.word	0x000307f0


	//   ....[34]....
        /*1320*/ 	.word	0x00030860


	//   ....[35]....
        /*1324*/ 	.word	0x000308d0


	//   ....[36]....
        /*1328*/ 	.word	0x00030950


	//   ....[37]....
        /*132c*/ 	.word	0x000309d0


	//   ....[38]....
        /*1330*/ 	.word	0x00030a60


	//   ....[39]....
        /*1334*/ 	.word	0x00030ad0


	//   ....[40]....
        /*1338*/ 	.word	0x00030b40


	//   ....[41]....
        /*133c*/ 	.word	0x00030bb0


	//   ....[42]....
        /*1340*/ 	.word	0x00030c30


	//   ....[43]....
        /*1344*/ 	.word	0x00030ca0


	//   ....[44]....
        /*1348*/ 	.word	0x00030d30


	//   ....[45]....
        /*134c*/ 	.word	0x00030d90


	//   ....[46]....
        /*1350*/ 	.word	0x00030e20


	//   ....[47]....
        /*1354*/ 	.word	0x00030f50


	//----- nvinfo : EIATTR_REG_RECONFIG
	.align		4
.L_237:
        /*1358*/ 	.byte	0x01, 0x54
	.zero		2


	//----- nvinfo : EIATTR_SYSCALL_OFFSETS
	.align		4
        /*135c*/ 	.byte	0x04, 0x46
        /*135e*/ 	.short	(.L_239 - .L_238)


	//   ....[0]....
.L_238:
        /*1360*/ 	.word	0x00002730


	//   ....[1]....
        /*1364*/ 	.word	0x00002880


	//   ....[2]....
        /*1368*/ 	.word	0x00009c40


	//   ....[3]....
        /*136c*/ 	.word	0x00009f60


	//   ....[4]....
        /*1370*/ 	.word	0x00027c30


	//   ....[5]....
        /*1374*/ 	.word	0x00027d80


	//   ....[6]....
        /*1378*/ 	.word	0x00027e70


	//   ....[7]....
        /*137c*/ 	.word	0x00028c20


	//----- nvinfo : EIATTR_MBARRIER_INSTR_OFFSETS
	.align		4
.L_239:
        /*1380*/ 	.byte	0x04, 0x39
        /*1382*/ 	.short	(.L_241 - .L_240)


	//   ....[0]....
.L_240:
        /*1384*/ 	.word	0x00000270
        /*1388*/ 	.word	0x000000ff
        /*138c*/ 	.word	0x00030800
        /*1390*/ 	.short	0x0100
        /*1392*/ 	.byte	0x08
	.zero		1


	//   ....[1]....
        /*1394*/ 	.word	0x00000280
        /*1398*/ 	.word	0x000000ff
        /*139c*/ 	.word	0x00030820
        /*13a0*/ 	.short	0x0100
        /*13a2*/ 	.byte	0x08
	.zero		1


	//   ....[2]....
        /*13a4*/ 	.word	0x00000370
        /*13a8*/ 	.word	0x000000ff
        /*13ac*/ 	.word	0x00030830
        /*13b0*/ 	.short	0x0100
        /*13b2*/ 	.byte	0x08
	.zero		1


	//   ....[3]....
        /*13b4*/ 	.word	0x00000380
        /*13b8*/ 	.word	0x000000ff
        /*13bc*/ 	.word	0x00030840
        /*13c0*/ 	.short	0x0100
        /*13c2*/ 	.byte	0x08
	.zero		1


	//   ....[4]....
        /*13c4*/ 	.word	0x00000390
        /*13c8*/ 	.word	0x000000ff
        /*13cc*/ 	.word	0x00030838
        /*13d0*/ 	.short	0x0100
        /*13d2*/ 	.byte	0x08
	.zero		1


	//   ....[5]....
        /*13d4*/ 	.word	0x000003a0
        /*13d8*/ 	.word	0x000000ff
        /*13dc*/ 	.word	0x00030848
        /*13e0*/ 	.short	0x0100
        /*13e2*/ 	.byte	0x08
	.zero		1


	//   ....[6]....
        /*13e4*/ 	.word	0x000004d0
        /*13e8*/ 	.word	0x000000ff
        /*13ec*/ 	.word	0x00030850
        /*13f0*/ 	.short	0x0100
        /*13f2*/ 	.byte	0x08
	.zero		1


	//   ....[7]....
        /*13f4*/ 	.word	0x000004e0
        /*13f8*/ 	.word	0x000000ff
        /*13fc*/ 	.word	0x00030860
        /*1400*/ 	.short	0x0100
        /*1402*/ 	.byte	0x08
	.zero		1


	//   ....[8]....
        /*1404*/ 	.word	0x000004f0
        /*1408*/ 	.word	0x000000ff
        /*140c*/ 	.word	0x00030858
        /*1410*/ 	.short	0x0100
        /*1412*/ 	.byte	0x08
	.zero		1


	//   ....[9]....
        /*1414*/ 	.word	0x00000500
        /*1418*/ 	.word	0x000000ff
        /*141c*/ 	.word	0x00030868
        /*1420*/ 	.short	0x0100
        /*1422*/ 	.byte	0x08
	.zero		1


	//   ....[10]....
        /*1424*/ 	.word	0x000005f0
        /*1428*/ 	.word	0x000000ff
        /*142c*/ 	.word	0x00030870
        /*1430*/ 	.short	0x0100
        /*1432*/ 	.byte	0x06
	.zero		1


	//   ....[11]....
        /*1434*/ 	.word	0x00000600
        /*1438*/ 	.word	0x000000ff
        /*143c*/ 	.word	0x00030880
        /*1440*/ 	.short	0x0100
        /*1442*/ 	.byte	0x06
	.zero		1


	//   ....[12]....
        /*1444*/ 	.word	0x00000610
        /*1448*/ 	.word	0x000000ff
        /*144c*/ 	.word	0x00030878
        /*1450*/ 	.short	0x0100
        /*1452*/ 	.byte	0x06
	.zero		1


	//   ....[13]....
        /*1454*/ 	.word	0x00000620
        /*1458*/ 	.word	0x000000ff
        /*145c*/ 	.word	0x00030888
        /*1460*/ 	.short	0x0100
        /*1462*/ 	.byte	0x06
	.zero		1


	//   ....[14]....
        /*1464*/ 	.word	0x00000750
        /*1468*/ 	.word	0x000000ff
        /*146c*/ 	.word	0x00030890
        /*1470*/ 	.short	0x0100
        /*1472*/ 	.byte	0x08
	.zero		1


	//   ....[15]....
        /*1474*/ 	.word	0x00000760
        /*1478*/ 	.word	0x000000ff
        /*147c*/ 	.word	0x000308a0
        /*1480*/ 	.short	0x0100
        /*1482*/ 	.byte	0x08
	.zero		1


	//   ....[16]....
        /*1484*/ 	.word	0x00000770
        /*1488*/ 	.word	0x000000ff
        /*148c*/ 	.word	0x00030898
        /*1490*/ 	.short	0x0100
        /*1492*/ 	.byte	0x08
	.zero		1


	//   ....[17]....
        /*1494*/ 	.word	0x00000780
        /*1498*/ 	.word	0x000000ff
        /*149c*/ 	.word	0x000308a8
        /*14a0*/ 	.short	0x0100
        /*14a2*/ 	.byte	0x08
	.zero		1


	//   ....[18]....
        /*14a4*/ 	.word	0x000008b0
        /*14a8*/ 	.word	0x000000ff
        /*14ac*/ 	.word	0x000308b0
        /*14b0*/ 	.short	0x0100
        /*14b2*/ 	.byte	0x08
	.zero		1


	//   ....[19]....
        /*14b4*/ 	.word	0x000008c0
        /*14b8*/ 	.word	0x000000ff
        /*14bc*/ 	.word	0x000308c0
        /*14c0*/ 	.short	0x0100
        /*14c2*/ 	.byte	0x08
	.zero		1


	//   ....[20]....
        /*14c4*/ 	.word	0x000008d0
        /*14c8*/ 	.word	0x000000ff
        /*14cc*/ 	.word	0x000308b8
        /*14d0*/ 	.short	0x0100
        /*14d2*/ 	.byte	0x08
	.zero		1


	//   ....[21]....
        /*14d4*/ 	.word	0x000008e0
        /*14d8*/ 	.word	0x000000ff
        /*14dc*/ 	.word	0x000308c8
        /*14e0*/ 	.short	0x0100
        /*14e2*/ 	.byte	0x08
	.zero		1


	//   ....[22]....
        /*14e4*/ 	.word	0x00003d30
        /*14e8*/ 	.word	0x00000058
        /*14ec*/ 	.word	0x00030890
        /*14f0*/ 	.short	0x010a
        /*14f2*/ 	.byte	0x3f
	.zero		1


	//   ....[23]....
        /*14f4*/ 	.word	0x00006230
        /*14f8*/ 	.word	0x00000058
        /*14fc*/ 	.word	0x00030890
        /*1500*/ 	.short	0x010a
        /*1502*/ 	.byte	0x3f
	.zero		1


	//   ....[24]....
        /*1504*/ 	.word	0x00008270
        /*1508*/ 	.word	0x00000058
        /*150c*/ 	.word	0x00030890
        /*1510*/ 	.short	0x010a
        /*1512*/ 	.byte	0x3f
	.zero		1


	//   ....[25]....
        /*1514*/ 	.word	0x000088a0
        /*1518*/ 	.word	0x0000000b
        /*151c*/ 	.word	0x00000000
        /*1520*/ 	.short	0x0101
        /*1522*/ 	.byte	0x3f
	.zero		1


	//   ....[26]....
        /*1524*/ 	.word	0x000088e0
        /*1528*/ 	.word	0x00000058
        /*152c*/ 	.word	0x000308b0
        /*1530*/ 	.short	0x010a
        /*1532*/ 	.byte	0x3f
	.zero		1


	//   ....[27]....
        /*1534*/ 	.word	0x00008ea0
        /*1538*/ 	.word	0x00000058
        /*153c*/ 	.word	0x00000000
        /*1540*/ 	.short	0x0101
        /*1542*/ 	.byte	0x3f
	.zero		1


	//   ....[28]....
        /*1544*/ 	.word	0x00009ce0
        /*1548*/ 	.word	0x00000011
        /*154c*/ 	.word	0x00030800
        /*1550*/ 	.short	0x010a
        /*1552*/ 	.byte	0x3f
	.zero		1


	//   ....[29]....
        /*1554*/ 	.word	0x00009d30
        /*1558*/ 	.word	0x00000011
        /*155c*/ 	.word	0x00030800
        /*1560*/ 	.short	0x010a
        /*1562*/ 	.byte	0x3f
	.zero		1


	//   ....[30]....
        /*1564*/ 	.word	0x0000b830
        /*1568*/ 	.word	0x00000011
        /*156c*/ 	.word	0x00030800
        /*1570*/ 	.short	0x010a
        /*1572*/ 	.byte	0x3f
	.zero		1


	//   ....[31]....
        /*1574*/ 	.word	0x0000fc50
        /*1578*/ 	.word	0x00000011
        /*157c*/ 	.word	0x00030800
        /*1580*/ 	.short	0x010a
        /*1582*/ 	.byte	0x3f
	.zero		1


	//   ....[32]....
        /*1584*/ 	.word	0x00013430
        /*1588*/ 	.word	0x00000000
        /*158c*/ 	.word	0x00030830
        /*1590*/ 	.short	0x010a
        /*1592*/ 	.byte	0x3f
	.zero		1


	//   ....[33]....
        /*1594*/ 	.word	0x000134e0
        /*1598*/ 	.word	0x00000000
        /*159c*/ 	.word	0x00030830
        /*15a0*/ 	.short	0x010a
        /*15a2*/ 	.byte	0x3f
	.zero		1


	//   ....[34]....
        /*15a4*/ 	.word	0x000141e0
        /*15a8*/ 	.word	0x00000000
        /*15ac*/ 	.word	0x00000000
        /*15b0*/ 	.short	0x0101
        /*15b2*/ 	.byte	0x3f
	.zero		1


	//   ....[35]....
        /*15b4*/ 	.word	0x00015ec0
        /*15b8*/ 	.word	0x000000df
        /*15bc*/ 	.word	0x00030830
        /*15c0*/ 	.short	0x010a
        /*15c2*/ 	.byte	0x3f
	.zero		1


	//   ....[36]....
        /*15c4*/ 	.word	0x00015f50
        /*15c8*/ 	.word	0x000000df
        /*15cc*/ 	.word	0x00030830
        /*15d0*/ 	.short	0x010a
        /*15d2*/ 	.byte	0x3f
	.zero		1


	//   ....[37]....
        /*15d4*/ 	.word	0x00017140
        /*15d8*/ 	.word	0x000000da
        /*15dc*/ 	.word	0x00030850
        /*15e0*/ 	.short	0x010a
        /*15e2*/ 	.byte	0x3f
	.zero		1


	//   ....[38]....
        /*15e4*/ 	.word	0x00017190
        /*15e8*/ 	.word	0x000000da
        /*15ec*/ 	.word	0x00030850
        /*15f0*/ 	.short	0x010a
        /*15f2*/ 	.byte	0x3f
	.zero		1


	//   ....[39]....
        /*15f4*/ 	.word	0x00017500
        /*15f8*/ 	.word	0x00000000
        /*15fc*/ 	.word	0x00000000
        /*1600*/ 	.short	0x0101
        /*1602*/ 	.byte	0x3f
	.zero		1


	//   ....[40]....
        /*1604*/ 	.word	0x00018a80
        /*1608*/ 	.word	0x000000da
        /*160c*/ 	.word	0x00000000
        /*1610*/ 	.short	0x0101
        /*1612*/ 	.byte	0x3f
	.zero		1


	//   ....[41]....
        /*1614*/ 	.word	0x00018ff0
        /*1618*/ 	.word	0x000000de
        /*161c*/ 	.word	0x00030830
        /*1620*/ 	.short	0x010a
        /*1622*/ 	.byte	0x3f
	.zero		1


	//   ....[42]....
        /*1624*/ 	.word	0x00019080
        /*1628*/ 	.word	0x000000de
        /*162c*/ 	.word	0x00030830
        /*1630*/ 	.short	0x010a
        /*1632*/ 	.byte	0x3f
	.zero		1


	//   ....[43]....
        /*1634*/ 	.word	0x0001a290
        /*1638*/ 	.word	0x00000008
        /*163c*/ 	.word	0x00030850
        /*1640*/ 	.short	0x010a
        /*1642*/ 	.byte	0x3f
	.zero		1


	//   ....[44]....
        /*1644*/ 	.word	0x0001a2e0
        /*1648*/ 	.word	0x00000008
        /*164c*/ 	.word	0x00030850
        /*1650*/ 	.short	0x010a
        /*1652*/ 	.byte	0x3f
	.zero		1


	//   ....[45]....
        /*1654*/ 	.word	0x0001ab70
        /*1658*/ 	.word	0x000000de
        /*165c*/ 	.word	0x00000000
        /*1660*/ 	.short	0x0101
        /*1662*/ 	.byte	0x3f
	.zero		1


	//   ....[46]....
        /*1664*/ 	.word	0x0001af60
        /*1668*/ 	.word	0x00000008
        /*166c*/ 	.word	0x00000000
        /*1670*/ 	.short	0x0101
        /*1672*/ 	.byte	0x3f
	.zero		1


	//   ....[47]....
        /*1674*/ 	.word	0x0001b1e0
        /*1678*/ 	.word	0x000000df
        /*167c*/ 	.word	0x00030830
        /*1680*/ 	.short	0x010a
        /*1682*/ 	.byte	0x3f
	.zero		1


	//   ....[48]....
        /*1684*/ 	.word	0x0001b270
        /*1688*/ 	.word	0x000000df
        /*168c*/ 	.word	0x00030830
        /*1690*/ 	.short	0x010a
        /*1692*/ 	.byte	0x3f
	.zero		1


	//   ....[49]....
        /*1694*/ 	.word	0x0001c480
        /*1698*/ 	.word	0x000000de
        /*169c*/ 	.word	0x00030850
        /*16a0*/ 	.short	0x010a
        /*16a2*/ 	.byte	0x3f
	.zero		1


	//   ....[50]....
        /*16a4*/ 	.word	0x0001c4d0
        /*16a8*/ 	.word	0x000000de
        /*16ac*/ 	.word	0x00030850
        /*16b0*/ 	.short	0x010a
        /*16b2*/ 	.byte	0x3f
	.zero		1


	//   ....[51]....
        /*16b4*/ 	.word	0x0001c8b0
        /*16b8*/ 	.word	0x000000df
        /*16bc*/ 	.word	0x00000000
        /*16c0*/ 	.short	0x0101
        /*16c2*/ 	.byte	0x3f
	.zero		1


	//   ....[52]....
        /*16c4*/ 	.word	0x0001ddd0
        /*16c8*/ 	.word	0x000000de
        /*16cc*/ 	.word	0x00000000
        /*16d0*/ 	.short	0x0101
        /*16d2*/ 	.byte	0x3f
	.zero		1


	//   ....[53]....
        /*16d4*/ 	.word	0x0001e750
        /*16d8*/ 	.word	0x00000003
        /*16dc*/ 	.word	0x00030850
        /*16e0*/ 	.short	0x010a
        /*16e2*/ 	.byte	0x3f
	.zero		1


	//   ....[54]....
        /*16e4*/ 	.word	0x0001e7a0
        /*16e8*/ 	.word	0x00000003
        /*16ec*/ 	.word	0x00030850
        /*16f0*/ 	.short	0x010a
        /*16f2*/ 	.byte	0x3f
	.zero		1


	//   ....[55]....
        /*16f4*/ 	.word	0x0001f3f0
        /*16f8*/ 	.word	0x00000003
        /*16fc*/ 	.word	0x00000000
        /*1700*/ 	.short	0x0101
        /*1702*/ 	.byte	0x3f
	.zero		1


	//   ....[56]....
        /*1704*/ 	.word	0x00020fb0
        /*1708*/ 	.word	0x00000000
        /*170c*/ 	.word	0x00000000
        /*1710*/ 	.short	0x0101
        /*1712*/ 	.byte	0x3f
	.zero		1


	//   ....[57]....
        /*1714*/ 	.word	0x00021ba0
        /*1718*/ 	.word	0x00000006
        /*171c*/ 	.word	0x00000000
        /*1720*/ 	.short	0x0101
        /*1722*/ 	.byte	0x3f
	.zero		1


	//   ....[58]....
        /*1724*/ 	.word	0x00025c60
        /*1728*/ 	.word	0x00000011
        /*172c*/ 	.word	0x00030820
        /*1730*/ 	.short	0x010a
        /*1732*/ 	.byte	0x3f
	.zero		1


	//   ....[59]....
        /*1734*/ 	.word	0x00025cf0
        /*1738*/ 	.word	0x0000000c
        /*173c*/ 	.word	0x000308a0
        /*1740*/ 	.short	0x010a
        /*1742*/ 	.byte	0x3f
	.zero		1


	//   ....[60]....
        /*1744*/ 	.word	0x00026250
        /*1748*/ 	.word	0x0000000c
        /*174c*/ 	.word	0x000308c0
        /*1750*/ 	.short	0x010a
        /*1752*/ 	.byte	0x3f
	.zero		1


	//   ....[61]....
        /*1754*/ 	.word	0x00026860
        /*1758*/ 	.word	0x00000007
        /*175c*/ 	.word	0x000308a0
        /*1760*/ 	.short	0x010a
        /*1762*/ 	.byte	0x3f
	.zero		1


	//   ....[62]....
        /*1764*/ 	.word	0x00026da0
        /*1768*/ 	.word	0x00000007
        /*176c*/ 	.word	0x000308c0
        /*1770*/ 	.short	0x010a
        /*1772*/ 	.byte	0x3f
	.zero		1


	//   ....[63]....
        /*1774*/ 	.word	0x00028430
        /*1778*/ 	.word	0x00000004
        /*177c*/ 	.word	0x00030840
        /*1780*/ 	.short	0x010a
        /*1782*/ 	.byte	0x3f
	.zero		1


	//   ....[64]....
        /*1784*/ 	.word	0x00028920
        /*1788*/ 	.word	0x00000004
        /*178c*/ 	.word	0x00030830
        /*1790*/ 	.short	0x0107
        /*1792*/ 	.byte	0x3f
	.zero		1


	//   ....[65]....
        /*1794*/ 	.word	0x000289d0
        /*1798*/ 	.word	0x00000004
        /*179c*/ 	.word	0x00030830
        /*17a0*/ 	.short	0x0101
        /*17a2*/ 	.byte	0x3f
	.zero		1


	//   ....[66]....
        /*17a4*/ 	.word	0x000295f0
        /*17a8*/ 	.word	0x00000011
        /*17ac*/ 	.word	0x00030800
        /*17b0*/ 	.short	0x0107
        /*17b2*/ 	.byte	0x3f
	.zero		1


	//   ....[67]....
        /*17b4*/ 	.word	0x00029710
        /*17b8*/ 	.word	0x00000011
        /*17bc*/ 	.word	0x00030800
        /*17c0*/ 	.short	0x0101
        /*17c2*/ 	.byte	0x3f
	.zero		1


	//   ....[68]....
        /*17c4*/ 	.word	0x00029730
        /*17c8*/ 	.word	0x00000011
        /*17cc*/ 	.word	0x00030820
        /*17d0*/ 	.short	0x010a
        /*17d2*/ 	.byte	0x3f
	.zero		1


	//   ....[69]....
        /*17d4*/ 	.word	0x00029b10
        /*17d8*/ 	.word	0x00000007
        /*17dc*/ 	.word	0x00030840
        /*17e0*/ 	.short	0x010a
        /*17e2*/ 	.byte	0x3f
	.zero		1


	//   ....[70]....
        /*17e4*/ 	.word	0x00029ff0
        /*17e8*/ 	.word	0x00000007
        /*17ec*/ 	.word	0x00030830
        /*17f0*/ 	.short	0x0107
        /*17f2*/ 	.byte	0x3f
	.zero		1


	//   ....[71]....
        /*17f4*/ 	.word	0x0002a0a0
        /*17f8*/ 	.word	0x00000007
        /*17fc*/ 	.word	0x00030830
        /*1800*/ 	.short	0x0101
        /*1802*/ 	.byte	0x3f
	.zero		1


	//   ....[72]....
        /*1804*/ 	.word	0x0002a100
        /*1808*/ 	.word	0x00000007
        /*180c*/ 	.word	0x00030860
        /*1810*/ 	.short	0x010a
        /*1812*/ 	.byte	0x3f
	.zero		1


	//   ....[73]....
        /*1814*/ 	.word	0x0002a5c0
        /*1818*/ 	.word	0x00000007
        /*181c*/ 	.word	0x00030850
        /*1820*/ 	.short	0x0107
        /*1822*/ 	.byte	0x3f
	.zero		1


	//   ....[74]....
        /*1824*/ 	.word	0x0002a6e0
        /*1828*/ 	.word	0x00000007
        /*182c*/ 	.word	0x00030850
        /*1830*/ 	.short	0x0101
        /*1832*/ 	.byte	0x3f
	.zero		1


	//   ....[75]....
        /*1834*/ 	.word	0x0002a8f0
        /*1838*/ 	.word	0x00000004
        /*183c*/ 	.word	0x00030860
        /*1840*/ 	.short	0x010a
        /*1842*/ 	.byte	0x3f
	.zero		1


	//   ....[76]....
        /*1844*/ 	.word	0x0002ad70
        /*1848*/ 	.word	0x00000004
        /*184c*/ 	.word	0x00030850
        /*1850*/ 	.short	0x0107
        /*1852*/ 	.byte	0x3f
	.zero		1


	//   ....[77]....
        /*1854*/ 	.word	0x0002ae20
        /*1858*/ 	.word	0x00000004
        /*185c*/ 	.word	0x00030850
        /*1860*/ 	.short	0x0101
        /*1862*/ 	.byte	0x3f
	.zero		1


	//   ....[78]....
        /*1864*/ 	.word	0x0002bf70
        /*1868*/ 	.word	0x00000005
        /*186c*/ 	.word	0x00030820
        /*1870*/ 	.short	0x010a
        /*1872*/ 	.byte	0x3f
	.zero		1


	//   ....[79]....
        /*1874*/ 	.word	0x0002c100
        /*1878*/ 	.word	0x00000003
        /*187c*/ 	.word	0x00030840
        /*1880*/ 	.short	0x010a
        /*1882*/ 	.byte	0x3f
	.zero		1


	//   ....[80]....
        /*1884*/ 	.word	0x0002c1a0
        /*1888*/ 	.word	0x00000005
        /*188c*/ 	.word	0x00030840
        /*1890*/ 	.short	0x010a
        /*1892*/ 	.byte	0x3f
	.zero		1


	//   ....[81]....
        /*1894*/ 	.word	0x0002c1e0
        /*1898*/ 	.word	0x00000003
        /*189c*/ 	.word	0x00030860
        /*18a0*/ 	.short	0x010a
        /*18a2*/ 	.byte	0x3f
	.zero		1


	//   ....[82]....
        /*18a4*/ 	.word	0x0002c220
        /*18a8*/ 	.word	0x00000005
        /*18ac*/ 	.word	0x00030860
        /*18b0*/ 	.short	0x010a
        /*18b2*/ 	.byte	0x3f
	.zero		1


	//   ....[83]....
        /*18b4*/ 	.word	0x0002c280
        /*18b8*/ 	.word	0x00000058
        /*18bc*/ 	.word	0x00030890
        /*18c0*/ 	.short	0x010a
        /*18c2*/ 	.byte	0x3f
	.zero		1


	//   ....[84]....
        /*18c4*/ 	.word	0x0002c530
        /*18c8*/ 	.word	0x00000058
        /*18cc*/ 	.word	0x00030890
        /*18d0*/ 	.short	0x010a
        /*18d2*/ 	.byte	0x3f
	.zero		1


	//   ....[85]....
        /*18d4*/ 	.word	0x0002c7e0
        /*18d8*/ 	.word	0x00000058
        /*18dc*/ 	.word	0x00030890
        /*18e0*/ 	.short	0x010a
        /*18e2*/ 	.byte	0x3f
	.zero		1


	//   ....[86]....
        /*18e4*/ 	.word	0x0002ca90
        /*18e8*/ 	.word	0x00000058
        /*18ec*/ 	.word	0x000308b0
        /*18f0*/ 	.short	0x010a
        /*18f2*/ 	.byte	0x3f
	.zero		1


	//   ....[87]....
        /*18f4*/ 	.word	0x0002d220
        /*18f8*/ 	.word	0x00000011
        /*18fc*/ 	.word	0x00030800
        /*1900*/ 	.short	0x010a
        /*1902*/ 	.byte	0x3f
	.zero		1


	//   ....[88]....
        /*1904*/ 	.word	0x0002d980
        /*1908*/ 	.word	0x00000011
        /*190c*/ 	.word	0x00030800
        /*1910*/ 	.short	0x010a
        /*1912*/ 	.byte	0x3f
	.zero		1


	//   ....[89]....
        /*1914*/ 	.word	0x0002d9d0
        /*1918*/ 	.word	0x00000000
        /*191c*/ 	.word	0x00030830
        /*1920*/ 	.short	0x010a
        /*1922*/ 	.byte	0x3f
	.zero		1


	//   ....[90]....
        /*1924*/ 	.word	0x0002da20
        /*1928*/ 	.word	0x000000df
        /*192c*/ 	.word	0x00030830
        /*1930*/ 	.short	0x010a
        /*1932*/ 	.byte	0x3f
	.zero		1


	//   ....[91]....
        /*1934*/ 	.word	0x0002da70
        /*1938*/ 	.word	0x000000da
        /*193c*/ 	.word	0x00030850
        /*1940*/ 	.short	0x010a
        /*1942*/ 	.byte	0x3f
	.zero		1


	//   ....[92]....
        /*1944*/ 	.word	0x0002dac0
        /*1948*/ 	.word	0x000000de
        /*194c*/ 	.word	0x00030830
        /*1950*/ 	.short	0x010a
        /*1952*/ 	.byte	0x3f
	.zero		1


	//   ....[93]....
        /*1954*/ 	.word	0x0002db10
        /*1958*/ 	.word	0x00000008
        /*195c*/ 	.word	0x00030850
        /*1960*/ 	.short	0x010a
        /*1962*/ 	.byte	0x3f
	.zero		1


	//   ....[94]....
        /*1964*/ 	.word	0x0002db60
        /*1968*/ 	.word	0x000000df
        /*196c*/ 	.word	0x00030830
        /*1970*/ 	.short	0x010a
        /*1972*/ 	.byte	0x3f
	.zero		1


	//   ....[95]....
        /*1974*/ 	.word	0x0002dbb0
        /*1978*/ 	.word	0x000000de
        /*197c*/ 	.word	0x00030850
        /*1980*/ 	.short	0x010a
        /*1982*/ 	.byte	0x3f
	.zero		1


	//   ....[96]....
        /*1984*/ 	.word	0x0002dc00
        /*1988*/ 	.word	0x00000003
        /*198c*/ 	.word	0x00030850
        /*1990*/ 	.short	0x010a
        /*1992*/ 	.byte	0x3f
	.zero		1


	//   ....[97]....
        /*1994*/ 	.word	0x0002dda0
        /*1998*/ 	.word	0x00000011
        /*199c*/ 	.word	0x00030820
        /*19a0*/ 	.short	0x010a
        /*19a2*/ 	.byte	0x3f
	.zero		1


	//   ....[98]....
        /*19a4*/ 	.word	0x0002ddf0
        /*19a8*/ 	.word	0x0000000c
        /*19ac*/ 	.word	0x000308a0
        /*19b0*/ 	.short	0x010a
        /*19b2*/ 	.byte	0x3f
	.zero		1


	//   ....[99]....
        /*19b4*/ 	.word	0x0002de40
        /*19b8*/ 	.word	0x0000000c
        /*19bc*/ 	.word	0x000308c0
        /*19c0*/ 	.short	0x010a
        /*19c2*/ 	.byte	0x3f
	.zero		1


	//   ....[100]....
        /*19c4*/ 	.word	0x0002de90
        /*19c8*/ 	.word	0x00000007
        /*19cc*/ 	.word	0x000308a0
        /*19d0*/ 	.short	0x010a
        /*19d2*/ 	.byte	0x3f
	.zero		1


	//   ....[101]....
        /*19d4*/ 	.word	0x0002dee0
        /*19d8*/ 	.word	0x00000007
        /*19dc*/ 	.word	0x000308c0
        /*19e0*/ 	.short	0x010a
        /*19e2*/ 	.byte	0x3f
	.zero		1


	//   ....[102]....
        /*19e4*/ 	.word	0x0002e000
        /*19e8*/ 	.word	0x00000004
        /*19ec*/ 	.word	0x00030840
        /*19f0*/ 	.short	0x010a
        /*19f2*/ 	.byte	0x3f
	.zero		1


	//   ....[103]....
        /*19f4*/ 	.word	0x0002f110
        /*19f8*/ 	.word	0x00000011
        /*19fc*/ 	.word	0x00030820
        /*1a00*/ 	.short	0x010a
        /*1a02*/ 	.byte	0x3f
	.zero		1


	//   ....[104]....
        /*1a04*/ 	.word	0x0002f160
        /*1a08*/ 	.word	0x00000007
        /*1a0c*/ 	.word	0x00030840
        /*1a10*/ 	.short	0x010a
        /*1a12*/ 	.byte	0x3f
	.zero		1


	//   ....[105]....
        /*1a14*/ 	.word	0x0002f780
        /*1a18*/ 	.word	0x00000007
        /*1a1c*/ 	.word	0x00030860
        /*1a20*/ 	.short	0x010a
        /*1a22*/ 	.byte	0x3f
	.zero		1


	//   ....[106]....
        /*1a24*/ 	.word	0x0002fdc0
        /*1a28*/ 	.word	0x00000004
        /*1a2c*/ 	.word	0x00030860
        /*1a30*/ 	.short	0x010a
        /*1a32*/ 	.byte	0x3f
	.zero		1


	//   ....[107]....
        /*1a34*/ 	.word	0x00030e70
        /*1a38*/ 	.word	0x00000005
        /*1a3c*/ 	.word	0x00030820
        /*1a40*/ 	.short	0x010a
        /*1a42*/ 	.byte	0x3f
	.zero		1


	//   ....[108]....
        /*1a44*/ 	.word	0x00031010
        /*1a48*/ 	.word	0x00000003
        /*1a4c*/ 	.word	0x00030840
        /*1a50*/ 	.short	0x010a
        /*1a52*/ 	.byte	0x3f
	.zero		1


	//   ....[109]....
        /*1a54*/ 	.word	0x00031060
        /*1a58*/ 	.word	0x00000005
        /*1a5c*/ 	.word	0x00030840
        /*1a60*/ 	.short	0x010a
        /*1a62*/ 	.byte	0x3f
	.zero		1


	//   ....[110]....
        /*1a64*/ 	.word	0x000310b0
        /*1a68*/ 	.word	0x00000003
        /*1a6c*/ 	.word	0x00030860
        /*1a70*/ 	.short	0x010a
        /*1a72*/ 	.byte	0x3f
	.zero		1


	//----- nvinfo : EIATTR_NUM_MBARRIERS
	.align		4
.L_241:
        /*1a74*/ 	.byte	0x03, 0x38
        /*1a76*/ 	.short	0x0016


	//----- nvinfo : EIATTR_EXIT_INSTR_OFFSETS
	.align		4
        /*1a78*/ 	.byte	0x04, 0x1c
        /*1a7a*/ 	.short	(.L_243 - .L_242)


	//   ....[0]....
.L_242:
        /*1a7c*/ 	.word	0x0002c270


	//----- nvinfo : EIATTR_MAX_THREADS
	.align		4
.L_243:
        /*1a80*/ 	.byte	0x04, 0x05
        /*1a82*/ 	.short	(.L_245 - .L_244)
.L_244:
        /*1a84*/ 	.word	0x00000180
        /*1a88*/ 	.word	0x00000001
        /*1a8c*/ 	.word	0x00000001


	//----- nvinfo : EIATTR_CRS_STACK_SIZE
	.align		4
.L_245:
        /*1a90*/ 	.byte	0x04, 0x1e
        /*1a92*/ 	.short	(.L_247 - .L_246)
.L_246:
        /*1a94*/ 	.word	0x00000000


	//----- nvinfo : EIATTR_CBANK_PARAM_SIZE
	.align		4
.L_247:
        /*1a98*/ 	.byte	0x03, 0x19
        /*1a9a*/ 	.short	0x0af0


	//----- nvinfo : EIATTR_PARAM_CBANK
	.align		4
        /*1a9c*/ 	.byte	0x04, 0x0a
        /*1a9e*/ 	.short	(.L_249 - .L_248)
	.align		4
.L_248:
        /*1aa0*/ 	.word	index@(.nv.constant0._ZN7cutlass13device_kernelIN5flash11enable_sm90INS1_16FlashAttnFwdSm90INS1_25CollectiveMainloopFwdSm90ILi2EN4cute5tupleIJNS5_1CILi1EEES8_S8_EEENS6_IJNS7_ILi128EEENS7_ILi64EEENS7_ILi256EEEEEELi256ENS_6half_tEfNS_4arch4Sm90ELb0ELb1ELb0ELb1ELb1ELb1ELb0ELb1ELb1ELb1ELb1ELb0EEENS1_21CollectiveEpilogueFwdINS6_IJSA_SC_SB_EEES9_SE_SG_Li256ELb1ELb1ELb1ELb0EEENS1_36VarlenDynamicPersistentTileSchedulerILi128ELi64ELi256ELi128ELb1ELb1ELb1ELb1ELb0ELb1EEEEEEEEEvNT_6ParamsE)
        /*1aa4*/ 	.short	0x0210
        /*1aa6*/ 	.short	0x0af0


	//----- nvinfo : EIATTR_SW_WAR
	.align		4
.L_249:
        /*1aa8*/ 	.byte	0x04, 0x36
        /*1aaa*/ 	.short	(.L_251 - .L_250)
.L_250:
        /*1aac*/ 	.word	0x00000008
.L_251:


//--------------------- .nv.info._ZN7cutlass13device_kernelIN5flash11enable_sm90INS1_16FlashAttnFwdSm90INS1_25CollectiveMainloopFwdSm90ILi2EN4cute5tupleIJNS5_1CILi1EEES8_S8_EEENS6_IJNS7_ILi128EEENS7_ILi80EEENS7_ILi256EEEEEELi256ENS_6half_tEfNS_4arch4Sm90ELb1ELb0ELb0ELb0ELb1ELb0ELb0ELb1ELb1ELb1ELb1ELb0EEENS1_21CollectiveEpilogueFwdINS6_IJSA_SC_SB_EEES9_SE_SG_Li256ELb0ELb1ELb1ELb0EEENS1_19SingleTileSchedulerILb0ELb1ELb1ELi128EEEEEEEEEvNT_6ParamsE --------------------------
	.section	.nv.info._ZN7cutlass13device_kernelIN5flash11enable_sm90INS1_16FlashAttnFwdSm90INS1_25CollectiveMainloopFwdSm90ILi2EN4cute5tupleIJNS5_1CILi1EEES8_S8_EEENS6_IJNS7_ILi128EEENS7_ILi80EEENS7_ILi256EEEEEELi256ENS_6half_tEfNS_4arch4Sm90ELb1ELb0ELb0ELb0ELb1ELb0ELb0ELb1ELb1ELb1ELb1ELb0EEENS1_21CollectiveEpilogueFwdINS6_IJSA_SC_SB_EEES9_SE_SG_Li256ELb0ELb1ELb1ELb0EEENS1_19SingleTileSchedulerILb0ELb1ELb1ELi128EEEEEEEEEvNT_6ParamsE,"",@"SHT_CUDA_INFO"
	.sectionflags	@""
	.align	4


	//----- nvinfo : EIATTR_CUDA_API_VERSION
	.align		4
        /*0000*/ 	.byte	0x04, 0x37
        /*0002*/ 	.short	(.L_253 - .L_252)
.L_252:
        /*0004*/ 	.word	0x00000082


	//----- nvinfo : EIATTR_KPARAM_INFO
	.align		4
.L_253:
        /*0008*/ 	.byte	0x04, 0x17
        /*000a*/ 	.short	(.L_255 - .L_254)
.L_254:
        /*000c*/ 	.word	0x00000000
        /*0010*/ 	.short	0x0000
        /*0012*/ 	.short	0x0070
        /*0014*/ 	.byte	0x00, 0xf0, 0x01, 0x28


	//----- nvinfo : EIATTR_SPARSE_MMA_MASK
	.align		4
.L_255:
        /*0018*/ 	.byte	0x03, 0x50
        /*001a*/ 	.short	0x0000


	//----- nvinfo : EIATTR_MAXREG_COUNT
	.align		4
        /*001c*/ 	.byte	0x03, 0x1b
        /*001e*/ 	.short	0x00a8


	//----- nvinfo : EIATTR_NUM_BARRIERS
	.align		4
        /*0020*/ 	.byte	0x02, 0x4c
        /*0022*/ 	.byte	0x09
	.zero		1


	//----- nvinfo : EIATTR_EXTERNS
	.align		4
        /*0024*/ 	.byte	0x04, 0x0f
        /*0026*/ 	.short	(.L_257 - .L_256)


	//   ....[0]....
	.align		4
.L_256:
        /*0028*/ 	.word	index@(__assertfail)


	//----- nvinfo : EIATTR_ANNOTATIONS
	.align		4
.L_257:
        /*002c*/ 	.byte	0x04, 0x55
        /*002e*/ 	.short	(.L_259 - .L_258)


	//   ....[0]....
.L_258:
        /*0030*/ 	.word	0x00000001
        /*0034*/ 	.byte	0xa0, 0x08, 0x00, 0x00, 0x01, 0x00, 0x00, 0x00, 0xf0, 0x15, 0x00, 0x00, 0x01, 0x00, 0x00, 0x00
        /*0044*/ 	.byte	0x30, 0x19, 0x01, 0x00, 0x01, 0x00, 0x00, 0x00, 0xc0, 0x1a, 0x01, 0x00, 0x01, 0x00, 0x00, 0x00
        /*0054*/ 	.byte	0xd0, 0x30, 0x01, 0x00, 0x01, 0x00, 0x00, 0x00, 0x70, 0x49, 0x01, 0x00


	//----- nvinfo : EIATTR_MERCURY_ISA_VERSION
	.align		4
.L_259:
        /*0060*/ 	.byte	0x03, 0x5f
        /*0062*/ 	.short	0x0101


	//----- nvinfo : EIATTR_INT_WARP_WIDE_INSTR_OFFSETS
	.align		4
        /*0064*/ 	.byte	0x04, 0x31
        /*0066*/ 	.short	(.L_261 - .L_260)


	//   ....[0]....
.L_260:
        /*0068*/ 	.word	0x000000c0


	//   ....[1]....
        /*006c*/ 	.word	0x000000d0


	//   ....[2]....
        /*0070*/ 	.word	0x00000170


	//----- nvinfo : EIATTR_COOP_GROUP_MASK_REGIDS
	.align		4
.L_261:
        /*0074*/ 	.byte	0x04, 0x29
        /*0076*/ 	.short	(.L_263 - .L_262)


	//   ....[0]....
.L_262:
        /*0078*/ 	.word	0xffffffff


	//   ....[1]....
        /*007c*/ 	.word	0xffffffff


	//   ....[2]....
        /*0080*/ 	.word	0xffffffff


	//   ....[3]....
        /*0084*/ 	.word	0xffffffff


	//   ....[4]....
        /*0088*/ 	.word	0xffffffff


	//   ....[5]....
        /*008c*/ 	.word	0xffffffff


	//   ....[6]....
        /*0090*/ 	.word	0xffffffff


	//   ....[7]....
        /*0094*/ 	.word	0xffffffff


	//   ....[8]....
        /*0098*/ 	.word	0xffffffff


	//   ....[9]....
        /*009c*/ 	.word	0xffffffff


	//   ....[10]....
        /*00a0*/ 	.word	0xffffffff


	//   ....[11]....
        /*00a4*/ 	.word	0xffffffff


	//   ....[12]....
        /*00a8*/ 	.word	0xffffffff


	//   ....[13]....
        /*00ac*/ 	.word	0xffffffff


	//   ....[14]....
        /*00b0*/ 	.word	0xffffffff


	//   ....[15]....
        /*00b4*/ 	.word	0xffffffff


	//   ....[16]....
        /*00b8*/ 	.word	0xffffffff


	//   ....[17]....
        /*00bc*/ 	.word	0xffffffff


	//   ....[18]....
        /*00c0*/ 	.word	0xffffffff


	//   ....[19]....
        /*00c4*/ 	.word	0xffffffff


	//   ....[20]....
        /*00c8*/ 	.word	0xffffffff


	//   ....[21]....
        /*00cc*/ 	.word	0xffffffff


	//   ....[22]....
        /*00d0*/ 	.word	0xffffffff


	//   ....[23]....
        /*00d4*/ 	.word	0xffffffff


	//   ....[24]....
        /*00d8*/ 	.word	0xffffffff


	//   ....[25]....
        /*00dc*/ 	.word	0xffffffff


	//   ....[26]....
        /*00e0*/ 	.word	0xffffffff


	//   ....[27]....
        /*00e4*/ 	.word	0xffffffff


	//   ....[28]....
        /*00e8*/ 	.word	0xffffffff


	//   ....[29]....
        /*00ec*/ 	.word	0xffffffff


	//   ....[30]....
        /*00f0*/ 	.word	0xffffffff


	//   ....[31]....
        /*00f4*/ 	.word	0xffffffff


	//   ....[32]....
        /*00f8*/ 	.word	0xffffffff


	//   ....[33]....
        /*00fc*/ 	.word	0xffffffff


	//   ....[34]....
        /*0100*/ 	.word	0xffffffff


	//   ....[35]....
        /*0104*/ 	.word	0xffffffff


	//   ....[36]....
        /*0108*/ 	.word	0xffffffff


	//   ....[37]....
        /*010c*/ 	.word	0xffffffff


	//   ....[38]....
        /*0110*/ 	.word	0xffffffff


	//   ....[39]....
        /*0114*/ 	.word	0xffffffff


	//   ....[40]....
        /*0118*/ 	.word	0xffffffff


	//   ....[41]....
        /*011c*/ 	.word	0xffffffff


	//   ....[42]....
        /*0120*/ 	.word	0xffffffff


	//   ....[43]....
        /*0124*/ 	.word	0xffffffff


	//   ....[44]....
        /*0128*/ 	.word	0xffffffff


	//   ....[45]....
        /*012c*/ 	.word	0xffffffff


	//   ....[46]....
        /*0130*/ 	.word	0xffffffff


	//   ....[47]....
        /*0134*/ 	.word	0xffffffff


	//   ....[48]....
        /*0138*/ 	.word	0xffffffff


	//   ....[49]....
        /*013c*/ 	.word	0xffffffff


	//   ....[50]....
        /*0140*/ 	.word	0xffffffff


	//   ....[51]....
        /*0144*/ 	.word	0xffffffff


	//   ....[52]....
        /*0148*/ 	.word	0xffffffff


	//   ....[53]....
        /*014c*/ 	.word	0xffffffff


	//   ....[54]....
        /*0150*/ 	.word	0xffffffff


	//   ....[55]....
        /*0154*/ 	.word	0xffffffff


	//   ....[56]....
        /*0158*/ 	.word	0xffffffff


	//   ....[57]....
        /*015c*/ 	.word	0xffffffff


	//   ....[58]....
        /*0160*/ 	.word	0xffffffff


	//   ....[59]....
        /*0164*/ 	.word	0xffffffff


	//   ....[60]....
        /*0168*/ 	.word	0xffffffff


	//   ....[61]....
        /*016c*/ 	.word	0xffffffff


	//   ....[62]....
        /*0170*/ 	.word	0xffffffff


	//   ....[63]....
        /*0174*/ 	.word	0xffffffff


	//   ....[64]....
        /*0178*/ 	.word	0xffffffff


	//   ....[65]....
        /*017c*/ 	.word	0xffffffff


	//   ....[66]....
        /*0180*/ 	.word	0xffffffff


	//   ....[67]....
        /*0184*/ 	.word	0xffffffff


	//   ....[68]....
        /*0188*/ 	.word	0xffffffff


	//   ....[69]....
        /*018c*/ 	.word	0xffffffff


	//   ....[70]....
        /*0190*/ 	.word	0xffffffff


	//   ....[71]....
        /*0194*/ 	.word	0xffffffff


	//   ....[72]....
        /*0198*/ 	.word	0xffffffff


	//   ....[73]....
        /*019c*/ 	.word	0xffffffff


	//   ....[74]....
        /*01a0*/ 	.word	0xffffffff


	//   ....[75]....
        /*01a4*/ 	.word	0xffffffff


	//   ....[76]....
        /*01a8*/ 	.word	0xffffffff


	//   ....[77]....
        /*01ac*/ 	.word	0xffffffff


	//   ....[78]....
        /*01b0*/ 	.word	0xffffffff


	//   ....[79]....
        /*01b4*/ 	.word	0xffffffff


	//   ....[80]....
        /*01b8*/ 	.word	0xffffffff


	//   ....[81]....
        /*01bc*/ 	.word	0xffffffff


	//   ....[82]....
        /*01c0*/ 	.word	0xffffffff


	//   ....[83]....
        /*01c4*/ 	.word	0xffffffff


	//   ....[84]....
        /*01c8*/ 	.word	0xffffffff


	//   ....[85]....
        /*01cc*/ 	.word	0xffffffff


	//   ....[86]....
        /*01d0*/ 	.word	0xffffffff


	//   ....[87]....
        /*01d4*/ 	.word	0xffffffff


	//   ....[88]....
        /*01d8*/ 	.word	0xffffffff


	//   ....[89]....
        /*01dc*/ 	.word	0xffffffff


	//   ....[90]....
        /*01e0*/ 	.word	0xffffffff


	//   ....[91]....
        /*01e4*/ 	.word	0xffffffff


	//   ....[92]....
        /*01e8*/ 	.word	0xffffffff


	//   ....[93]....
        /*01ec*/ 	.word	0x0500000f


	//   ....[94]....
        /*01f0*/ 	.word	0x0500000f


	//   ....[95]....
        /*01f4*/ 	.word	0x0500000f


	//   ....[96]....
        /*01f8*/ 	.word	0x0500000f


	//   ....[97]....
        /*01fc*/ 	.word	0x0500000f


	//   ....[98]....
        /*0200*/ 	.word	0x0500000f


	//   ....[99]....
        /*0204*/ 	.word	0x0500000f


	//   ....[100]....
        /*0208*/ 	.word	0x0500000f


	//   ....[101]....
        /*020c*/ 	.word	0x0500000f


	//   ....[102]....
        /*0210*/ 	.word	0x0500000f


	//   ....[103]....
        /*0214*/ 	.word	0x0500000f


	//   ....[104]....
        /*0218*/ 	.word	0x0500000f


	//   ....[105]....
        /*021c*/ 	.word	0x0500000f


	//   ....[106]....
        /*0220*/ 	.word	0x0500000f


	//   ....[107]....
        /*0224*/ 	.word	0x0500000f


	//   ....[108]....
        /*0228*/ 	.word	0x0500000f


	//   ....[109]....
        /*022c*/ 	.word	0x0500000f


	//   ....[110]....
        /*0230*/ 	.word	0x0500000f


	//   ....[111]....
        /*0234*/ 	.word	0x0500000f


	//   ....[112]....
        /*0238*/ 	.word	0x0500000f


	//   ....[113]....
        /*023c*/ 	.word	0x0500000f


	//   ....[114]....
        /*0240*/ 	.word	0x0500000f


	//   ....[115]....
        /*0244*/ 	.word	0x0500000f


	//   ....[116]....
        /*0248*/ 	.word	0x0500000f


	//   ....[117]....
        /*024c*/ 	.word	0x0500000f


	//   ....[118]....
        /*0250*/ 	.word	0x0500000f


	//   ....[119]....
        /*0254*/ 	.word	0x0500000f


	//   ....[120]....
        /*0258*/ 	.word	0x0500000f


	//   ....[121]....
        /*025c*/ 	.word	0x0500000f


	//   ....[122]....
        /*0260*/ 	.word	0x0500000f


	//   ....[123]....
        /*0264*/ 	.word	0x0500000f


	//   ....[124]....
        /*0268*/ 	.word	0x0500000f


	//   ....[125]....
        /*026c*/ 	.word	0x0500000f


	//   ....[126]....
        /*0270*/ 	.word	0x0500000f


	//   ....[127]....
        /*0274*/ 	.word	0x0500000f


	//   ....[128]....
        /*0278*/ 	.word	0x0500000f


	//   ....[129]....
        /*027c*/ 	.word	0x0500000f


	//   ....[130]....
        /*0280*/ 	.word	0x0500000f


	//   ....[131]....
        /*0284*/ 	.word	0x0500000f


	//   ....[132]....
        /*0288*/ 	.word	0x0500000f


	//   ....[133]....
        /*028c*/ 	.word	0x0500000f


	//   ....[134]....
        /*0290*/ 	.word	0x0500000f


	//   ....[135]....
        /*0294*/ 	.word	0x0500000f


	//   ....[136]....
        /*0298*/ 	.word	0x0500000f


	//   ....[137]....
        /*029c*/ 	.word	0x0500000f


	//   ....[138]....
        /*02a0*/ 	.word	0x0500000f


	//   ....[139]....
        /*02a4*/ 	.word	0x0500000f


	//   ....[140]....
        /*02a8*/ 	.word	0x0500000f


	//   ....[141]....
        /*02ac*/ 	.word	0x0500000f


	//   ....[142]....
        /*02b0*/ 	.word	0x0500000f


	//   ....[143]....
        /*02b4*/ 	.word	0x0500000f


	//   ....[144]....
        /*02b8*/ 	.word	0x0500000f


	//   ....[145]....
        /*02bc*/ 	.word	0x0500000f


	//   ....[146]....
        /*02c0*/ 	.word	0x0500000f


	//   ....[147]....
        /*02c4*/ 	.word	0x0500000f


	//   ....[148]....
        /*02c8*/ 	.word	0x0500000f


	//   ....[149]....
        /*02cc*/ 	.word	0x0500000f


	//   ....[150]....
        /*02d0*/ 	.word	0x0500000f


	//----- nvinfo : EIATTR_COOP_GROUP_INSTR_OFFSETS
	.align		4
.L_263:
        /*02d4*/ 	.byte	0x04, 0x28
        /*02d6*/ 	.short	(.L_265 - .L_264)


	//   ....[0]....
.L_264:
        /*02d8*/ 	.word	0x00000070


	//   ....[1]....
        /*02dc*/ 	.word	0x000000b0


	//   ....[2]....
        /*02e0*/ 	.word	0x000002d0


	//   ....[3]....
        /*02e4*/ 	.word	0x00000430


	//   ....[4]....
        /*02e8*/ 	.word	0x00000550


	//   ....[5]....
        /*02ec*/ 	.word	0x000006b0


	//   ....[6]....
        /*02f0*/ 	.word	0x000013d0


	//   ....[7]....
        /*02f4*/ 	.word	0x00003e10


	//   ....[8]....
        /*02f8*/ 	.word	0x00004540


	//   ....[9]....
        /*02fc*/ 	.word	0x00004550


	//   ....[10]....
        /*0300*/ 	.word	0x00004920


	//   ....[11]....
        /*0304*/ 	.word	0x00004940


	//   ....[12]....
        /*0308*/ 	.word	0x000049a0


	//   ....[13]....
        /*030c*/ 	.word	0x000082a0


	//   ....[14]....
        /*0310*/ 	.word	0x000086c0


	//   ....[15]....
        /*0314*/ 	.word	0x000086e0


	//   ....[16]....
        /*0318*/ 	.word	0x00008760


	//   ....[17]....
        /*031c*/ 	.word	0x00008d20


	//   ....[18]....
        /*0320*/ 	.word	0x00008d90


	//   ....[19]....
        /*0324*/ 	.word	0x0000c6a0


	//   ....[20]....
        /*0328*/ 	.word	0x0000c6b0


	//   ....[21]....
        /*032c*/ 	.word	0x0000c6e0


	//   ....[22]....
        /*0330*/ 	.word	0x0000c6f0


	//   ....[23]....
        /*0334*/ 	.word	0x0000da90


	//   ....[24]....
        /*0338*/ 	.word	0x0000daa0


	//   ....[25]....
        /*033c*/ 	.word	0x0000db40


	//   ....[26]....
        /*0340*/ 	.word	0x0000dba0


	//   ....[27]....
        /*0344*/ 	.word	0x0000ee70


	//   ....[28]....
        /*0348*/ 	.word	0x0000eed0


	//   ....[29]....
        /*034c*/ 	.word	0x0000ef10


	//   ....[30]....
        /*0350*/ 	.word	0x0000ef50


	//   ....[31]....
        /*0354*/ 	.word	0x0000ef80


	//   ....[32]....
        /*0358*/ 	.word	0x0000efb0


	//   ....[33]....
        /*035c*/ 	.word	0x0000fc00


	//   ....[34]....
        /*0360*/ 	.word	0x0000fc10


	//   ....[35]....
        /*0364*/ 	.word	0x00010c80


	//   ....[36]....
        /*0368*/ 	.word	0x00011f60


	//   ....[37]....
        /*036c*/ 	.word	0x00011fa0


	//   ....[38]....
        /*0370*/ 	.word	0x00011fd0


	//   ....[39]....
        /*0374*/ 	.word	0x00011ff0


	//   ....[40]....
        /*0378*/ 	.word	0x00012000


	//   ....[41]....
        /*037c*/ 	.word	0x00012070


	//   ....[42]....
        /*0380*/ 	.word	0x000120a0


	//   ....[43]....
        /*0384*/ 	.word	0x00012100


	//   ....[44]....
        /*0388*/ 	.word	0x00012130


	//   ....[45]....
        /*038c*/ 	.word	0x00012190


	//   ....[46]....
        /*0390*/ 	.word	0x00012890


	//   ....[47]....
        /*0394*/ 	.word	0x000128d0


	//   ....[48]....
        /*0398*/ 	.word	0x00012900


	//   ....[49]....
        /*039c*/ 	.word	0x00012930


	//   ....[50]....
        /*03a0*/ 	.word	0x00012940


	//   ....[51]....
        /*03a4*/ 	.word	0x000129d0


	//   ....[52]....
        /*03a8*/ 	.word	0x00012a00


	//   ....[53]....
        /*03ac*/ 	.word	0x00012a70


	//   ....[54]....
        /*03b0*/ 	.word	0x00012aa0


	//   ....[55]....
        /*03b4*/ 	.word	0x00012b10


	//   ....[56]....
        /*03b8*/ 	.word	0x00012b40


	//   ....[57]....
        /*03bc*/ 	.word	0x00012bb0


	//   ....[58]....
        /*03c0*/ 	.word	0x00012be0


	//   ....[59]....
        /*03c4*/ 	.word	0x00012c50


	//   ....[60]....
        /*03c8*/ 	.word	0x00012c80


	//   ....[61]....
        /*03cc*/ 	.word	0x00012ce0


	//   ....[62]....
        /*03d0*/ 	.word	0x00013550


	//   ....[63]....
        /*03d4*/ 	.word	0x00013590


	//   ....[64]....
        /*03d8*/ 	.word	0x000135c0


	//   ....[65]....
        /*03dc*/ 	.word	0x000135e0


	//   ....[66]....
        /*03e0*/ 	.word	0x00013600


	//   ....[67]....
        /*03e4*/ 	.word	0x00013620


	//   ....[68]....
        /*03e8*/ 	.word	0x00013650


	//   ....[69]....
        /*03ec*/ 	.word	0x00013670


	//   ....[70]....
        /*03f0*/ 	.word	0x00013680


	//   ....[71]....
        /*03f4*/ 	.word	0x00013700


	//   ....[72]....
        /*03f8*/ 	.word	0x00013aa0


	//   ....[73]....
        /*03fc*/ 	.word	0x00013ad0


	//   ....[74]....
        /*0400*/ 	.word	0x00013af0


	//   ....[75]....
        /*0404*/ 	.word	0x00013b90


	//   ....[76]....
        /*0408*/ 	.word	0x00013bb0


	//   ....[77]....
        /*040c*/ 	.word	0x00013c50


	//   ....[78]....
        /*0410*/ 	.word	0x00013c70


	//   ....[79]....
        /*0414*/ 	.word	0x00013d10


	//   ....[80]....
        /*0418*/ 	.word	0x00013d30


	//   ....[81]....
        /*041c*/ 	.word	0x00013d40


	//   ....[82]....
        /*0420*/ 	.word	0x00014280


	//   ....[83]....
        /*0424*/ 	.word	0x000142c0


	//   ....[84]....
        /*0428*/ 	.word	0x000142f0


	//   ....[85]....
        /*042c*/ 	.word	0x00014320


	//   ....[86]....
        /*0430*/ 	.word	0x00014400


	//   ....[87]....
        /*0434*/ 	.word	0x00014420


	//   ....[88]....
        /*0438*/ 	.word	0x000144d0


	//   ....[89]....
        /*043c*/ 	.word	0x000144f0


	//   ....[90]....
        /*0440*/ 	.word	0x00014540


	//   ....[91]....
        /*0444*/ 	.word	0x000145b0


	//   ....[92]....
        /*0448*/ 	.word	0x00014900


	//   ....[93]....
        /*044c*/ 	.word	0x00014eb0


	//   ....[94]....
        /*0450*/ 	.word	0x00014fa0


	//   ....[95]....
        /*0454*/ 	.word	0x00015070


	//   ....[96]....
        /*0458*/ 	.word	0x00015180


	//   ....[97]....
        /*045c*/ 	.word	0x000151e0


	//   ....[98]....
        /*0460*/ 	.word	0x000152e0


	//   ....[99]....
        /*0464*/ 	.word	0x00015340


	//   ....[100]....
        /*0468*/ 	.word	0x00015440


	//   ....[101]....
        /*046c*/ 	.word	0x000154a0


	//   ....[102]....
        /*0470*/ 	.word	0x00015590


	//   ....[103]....
        /*0474*/ 	.word	0x000155e0


	//   ....[104]....
        /*0478*/ 	.word	0x00015670


	//   ....[105]....
        /*047c*/ 	.word	0x000156e0


	//   ....[106]....
        /*0480*/ 	.word	0x00015820


	//   ....[107]....
        /*0484*/ 	.word	0x00015890


	//   ....[108]....
        /*0488*/ 	.word	0x00015990


	//   ....[109]....
        /*048c*/ 	.word	0x00015a00


	//   ....[110]....
        /*0490*/ 	.word	0x00015b00


	//   ....[111]....
        /*0494*/ 	.word	0x00015b70


	//   ....[112]....
        /*0498*/ 	.word	0x00015c70


	//   ....[113]....
        /*049c*/ 	.word	0x00015ce0


	//   ....[114]....
        /*04a0*/ 	.word	0x00015de0


	//   ....[115]....
        /*04a4*/ 	.word	0x00015e50


	//   ....[116]....
        /*04a8*/ 	.word	0x00015f50


	//   ....[117]....
        /*04ac*/ 	.word	0x00015fb0


	//   ....[118]....
        /*04b0*/ 	.word	0x000160a0


	//   ....[119]....
        /*04b4*/ 	.word	0x000160f0


	//   ....[120]....
        /*04b8*/ 	.word	0x00016230


	//   ....[121]....
        /*04bc*/ 	.word	0x00016310


	//   ....[122]....
        /*04c0*/ 	.word	0x00016430


	//   ....[123]....
        /*04c4*/ 	.word	0x00016480


	//   ....[124]....
        /*04c8*/ 	.word	0x00016590


	//   ....[125]....
        /*04cc*/ 	.word	0x000165e0


	//   ....[126]....
        /*04d0*/ 	.word	0x00016700


	//   ....[127]....
        /*04d4*/ 	.word	0x00016750


	//   ....[128]....
        /*04d8*/ 	.word	0x00016880


	//   ....[129]....
        /*04dc*/ 	.word	0x000168d0


	//   ....[130]....
        /*04e0*/ 	.word	0x000169b0


	//   ....[131]....
        /*04e4*/ 	.word	0x00016a50


	//   ....[132]....
        /*04e8*/ 	.word	0x00016b80


	//   ....[133]....
        /*04ec*/ 	.word	0x00016bd0


	//   ....[134]....
        /*04f0*/ 	.word	0x00016d00


	//   ....[135]....
        /*04f4*/ 	.word	0x00016d50


	//   ....[136]....
        /*04f8*/ 	.word	0x00016e80


	//   ....[137]....
        /*04fc*/ 	.word	0x00016ed0


	//   ....[138]....
        /*0500*/ 	.word	0x00017000


	//   ....[139]....
        /*0504*/ 	.word	0x00017050


	//   ....[140]....
        /*0508*/ 	.word	0x00017130


	//   ....[141]....
        /*050c*/ 	.word	0x000171d0


	//   ....[142]....
        /*0510*/ 	.word	0x00017370


	//   ....[143]....
        /*0514*/ 	.word	0x000173c0


	//   ....[144]....
        /*0518*/ 	.word	0x00017500


	//   ....[145]....
        /*051c*/ 	.word	0x00017550


	//   ....[146]....
        /*0520*/ 	.word	0x00017690


	//   ....[147]....
        /*0524*/ 	.word	0x000176e0


	//   ....[148]....
        /*0528*/ 	.word	0x00017810


	//   ....[149]....
        /*052c*/ 	.word	0x00017860


	//   ....[150]....
        /*0530*/ 	.word	0x00017970


	//----- nvinfo : EIATTR_REG_RECONFIG
	.align		4
.L_265:
        /*0534*/ 	.byte	0x01, 0x54
	.zero		2


	//----- nvinfo : EIATTR_SYSCALL_OFFSETS
	.align		4
        /*0538*/ 	.byte	0x04, 0x46
        /*053a*/ 	.short	(.L_267 - .L_266)


	//   ....[0]....
.L_266:
        /*053c*/ 	.word	0x000015a0


	//   ....[1]....
        /*0540*/ 	.word	0x000114b0


	//   ....[2]....
        /*0544*/ 	.word	0x000115f0


	//   ....[3]....
        /*0548*/ 	.word	0x000116e0


	//   ....[4]....
        /*054c*/ 	.word	0x00012580


	//----- nvinfo : EIATTR_MBARRIER_INSTR_OFFSETS
	.align		4
.L_267:
        /*0550*/ 	.byte	0x04, 0x39
        /*0552*/ 	.short	(.L_269 - .L_268)


	//   ....[0]....
.L_268:
        /*0554*/ 	.word	0x00000180
        /*0558*/ 	.word	0x000000ff
        /*055c*/ 	.word	0x00038800
        /*0560*/ 	.short	0x0100
        /*0562*/ 	.byte	0x08
	.zero		1


	//   ....[1]....
        /*0564*/ 	.word	0x00000190
        /*0568*/ 	.word	0x000000ff
        /*056c*/ 	.word	0x00038820
        /*0570*/ 	.short	0x0100
        /*0572*/ 	.byte	0x08
	.zero		1


	//   ....[2]....
        /*0574*/ 	.word	0x00000280
        /*0578*/ 	.word	0x000000ff
        /*057c*/ 	.word	0x00038830
        /*0580*/ 	.short	0x0100
        /*0582*/ 	.byte	0x08
	.zero		1


	//   ....[3]....
        /*0584*/ 	.word	0x00000290
        /*0588*/ 	.word	0x000000ff
        /*058c*/ 	.word	0x00038840
        /*0590*/ 	.short	0x0100
        /*0592*/ 	.byte	0x08
	.zero		1


	//   ....[4]....
        /*0594*/ 	.word	0x000002a0
        /*0598*/ 	.word	0x000000ff
        /*059c*/ 	.word	0x00038838
        /*05a0*/ 	.short	0x0100
        /*05a2*/ 	.byte	0x08
	.zero		1


	//   ....[5]....
        /*05a4*/ 	.word	0x000002b0
        /*05a8*/ 	.word	0x000000ff
        /*05ac*/ 	.word	0x00038848
        /*05b0*/ 	.short	0x0100
        /*05b2*/ 	.byte	0x08
	.zero		1


	//   ....[6]....
        /*05b4*/ 	.word	0x000003e0
        /*05b8*/ 	.word	0x000000ff
        /*05bc*/ 	.word	0x00038850
        /*05c0*/ 	.short	0x0100
        /*05c2*/ 	.byte	0x08
	.zero		1


	//   ....[7]....
        /*05c4*/ 	.word	0x000003f0
        /*05c8*/ 	.word	0x000000ff
        /*05cc*/ 	.word	0x00038860
        /*05d0*/ 	.short	0x0100
        /*05d2*/ 	.byte	0x08
	.zero		1


	//   ....[8]....
        /*05d4*/ 	.word	0x00000400
        /*05d8*/ 	.word	0x000000ff
        /*05dc*/ 	.word	0x00038858
        /*05e0*/ 	.short	0x0100
        /*05e2*/ 	.byte	0x08
	.zero		1


	//   ....[9]....
        /*05e4*/ 	.word	0x00000410
        /*05e8*/ 	.word	0x000000ff
        /*05ec*/ 	.word	0x00038868
        /*05f0*/ 	.short	0x0100
        /*05f2*/ 	.byte	0x08
	.zero		1


	//   ....[10]....
        /*05f4*/ 	.word	0x00000500
        /*05f8*/ 	.word	0x000000ff
        /*05fc*/ 	.word	0x00038870
        /*0600*/ 	.short	0x0100
        /*0602*/ 	.byte	0x06
	.zero		1


	//   ....[11]....
        /*0604*/ 	.word	0x00000510
        /*0608*/ 	.word	0x000000ff
        /*060c*/ 	.word	0x00038880
        /*0610*/ 	.short	0x0100
        /*0612*/ 	.byte	0x06
	.zero		1


	//   ....[12]....
        /*0614*/ 	.word	0x00000520
        /*0618*/ 	.word	0x000000ff
        /*061c*/ 	.word	0x00038878
        /*0620*/ 	.short	0x0100
        /*0622*/ 	.byte	0x06
	.zero		1


	//   ....[13]....
        /*0624*/ 	.word	0x00000530
        /*0628*/ 	.word	0x000000ff
        /*062c*/ 	.word	0x00038888
        /*0630*/ 	.short	0x0100
        /*0632*/ 	.byte	0x06
	.zero		1


	//   ....[14]....
        /*0634*/ 	.word	0x00000660
        /*0638*/ 	.word	0x000000ff
        /*063c*/ 	.word	0x00038890
        /*0640*/ 	.short	0x0100
        /*0642*/ 	.byte	0x08
	.zero		1


	//   ....[15]....
        /*0644*/ 	.word	0x00000670
        /*0648*/ 	.word	0x000000ff
        /*064c*/ 	.word	0x000388a0
        /*0650*/ 	.short	0x0100
        /*0652*/ 	.byte	0x08
	.zero		1


	//   ....[16]....
        /*0654*/ 	.word	0x00000680
        /*0658*/ 	.word	0x000000ff
        /*065c*/ 	.word	0x00038898
        /*0660*/ 	.short	0x0100
        /*0662*/ 	.byte	0x08
	.zero		1


	//   ....[17]....
        /*0664*/ 	.word	0x00000690
        /*0668*/ 	.word	0x000000ff
        /*066c*/ 	.word	0x000388a8
        /*0670*/ 	.short	0x0100
        /*0672*/ 	.byte	0x08
	.zero		1


	//   ....[18]....
        /*0674*/ 	.word	0x000007d0
        /*0678*/ 	.word	0x000000ff
        /*067c*/ 	.word	0x000388b0
        /*0680*/ 	.short	0x0100
        /*0682*/ 	.byte	0x08
	.zero		1


	//   ....[19]....
        /*0684*/ 	.word	0x000007e0
        /*0688*/ 	.word	0x000000ff
        /*068c*/ 	.word	0x000388c0
        /*0690*/ 	.short	0x0100
        /*0692*/ 	.byte	0x08
	.zero		1


	//   ....[20]....
        /*0694*/ 	.word	0x000007f0
        /*0698*/ 	.word	0x000000ff
        /*069c*/ 	.word	0x000388b8
        /*06a0*/ 	.short	0x0100
        /*06a2*/ 	.byte	0x08
	.zero		1


	//   ....[21]....
        /*06a4*/ 	.word	0x00000800
        /*06a8*/ 	.word	0x000000ff
        /*06ac*/ 	.word	0x000388c8
        /*06b0*/ 	.short	0x0100
        /*06b2*/ 	.byte	0x08
	.zero		1


	//   ....[22]....
        /*06b4*/ 	.word	0x000015d0
        /*06b8*/ 	.word	0x000000ff
        /*06bc*/ 	.word	0x00038800
        /*06c0*/ 	.short	0x010a
        /*06c2*/ 	.byte	0x04
	.zero		1


	//   ....[23]....
        /*06c4*/ 	.word	0x00001670
        /*06c8*/ 	.word	0x000000ff
        /*06cc*/ 	.word	0x00038830
        /*06d0*/ 	.short	0x010a
        /*06d2*/ 	.byte	0x04
	.zero		1


	//   ....[24]....
        /*06d4*/ 	.word	0x000016e0
        /*06d8*/ 	.word	0x000000ff
        /*06dc*/ 	.word	0x00038830
        /*06e0*/ 	.short	0x010a
        /*06e2*/ 	.byte	0x04
	.zero		1


	//   ....[25]....
        /*06e4*/ 	.word	0x00004120
        /*06e8*/ 	.word	0x000000ff
        /*06ec*/ 	.word	0x00000000
        /*06f0*/ 	.short	0x0101
        /*06f2*/ 	.byte	0x07
	.zero		1


	//   ....[26]....
        /*06f4*/ 	.word	0x000055d0
        /*06f8*/ 	.word	0x000000ff
        /*06fc*/ 	.word	0x00038830
        /*0700*/ 	.short	0x010a
        /*0702*/ 	.byte	0x06
	.zero		1


	//   ....[27]....
        /*0704*/ 	.word	0x00005620
        /*0708*/ 	.word	0x000000ff
        /*070c*/ 	.word	0x00038830
        /*0710*/ 	.short	0x010a
        /*0712*/ 	.byte	0x06
	.zero		1


	//   ....[28]....
        /*0714*/ 	.word	0x00007ee0
        /*0718*/ 	.word	0x000000ff
        /*071c*/ 	.word	0x00038850
        /*0720*/ 	.short	0x010a
        /*0722*/ 	.byte	0x0a
	.zero		1


	//   ....[29]....
        /*0724*/ 	.word	0x00007f20
        /*0728*/ 	.word	0x000000ff
        /*072c*/ 	.word	0x00038850
        /*0730*/ 	.short	0x010a
        /*0732*/ 	.byte	0x0a
	.zero		1


	//   ....[30]....
        /*0734*/ 	.word	0x00008810
        /*0738*/ 	.word	0x000000ff
        /*073c*/ 	.word	0x00000000
        /*0740*/ 	.short	0x0101
        /*0742*/ 	.byte	0x07
	.zero		1


	//   ....[31]....
        /*0744*/ 	.word	0x00009570
        /*0748*/ 	.word	0x000000ff
        /*074c*/ 	.word	0x00000000
        /*0750*/ 	.short	0x0101
        /*0752*/ 	.byte	0x0a
	.zero		1


	//   ....[32]....
        /*0754*/ 	.word	0x000097c0
        /*0758*/ 	.word	0x000000ff
        /*075c*/ 	.word	0x00038830
        /*0760*/ 	.short	0x010a
        /*0762*/ 	.byte	0x3c
	.zero		1


	//   ....[33]....
        /*0764*/ 	.word	0x00009800
        /*0768*/ 	.word	0x000000ff
        /*076c*/ 	.word	0x00038830
        /*0770*/ 	.short	0x010a
        /*0772*/ 	.byte	0x3c
	.zero		1


	//   ....[34]....
        /*0774*/ 	.word	0x0000c120
        /*0778*/ 	.word	0x000000ff
        /*077c*/ 	.word	0x00038850
        /*0780*/ 	.short	0x010a
        /*0782*/ 	.byte	0x0a
	.zero		1


	//   ....[35]....
        /*0784*/ 	.word	0x0000c160
        /*0788*/ 	.word	0x000000ff
        /*078c*/ 	.word	0x00038850
        /*0790*/ 	.short	0x010a
        /*0792*/ 	.byte	0x0a
	.zero		1


	//   ....[36]....
        /*0794*/ 	.word	0x0000c540
        /*0798*/ 	.word	0x000000ff
        /*079c*/ 	.word	0x00000000
        /*07a0*/ 	.short	0x0101
        /*07a2*/ 	.byte	0x3c
	.zero		1


	//   ....[37]....
        /*07a4*/ 	.word	0x0000d0a0
        /*07a8*/ 	.word	0x000000ff
        /*07ac*/ 	.word	0x00000000
        /*07b0*/ 	.short	0x0101
        /*07b2*/ 	.byte	0x0a
	.zero		1


	//   ....[38]....
        /*07b4*/ 	.word	0x0000da00
        /*07b8*/ 	.word	0x000000ff
        /*07bc*/ 	.word	0x00038850
        /*07c0*/ 	.short	0x010a
        /*07c2*/ 	.byte	0x05
	.zero		1


	//   ....[39]....
        /*07c4*/ 	.word	0x0000da40
        /*07c8*/ 	.word	0x000000ff
        /*07cc*/ 	.word	0x00038850
        /*07d0*/ 	.short	0x010a
        /*07d2*/ 	.byte	0x05
	.zero		1


	//   ....[40]....
        /*07d4*/ 	.word	0x0000e080
        /*07d8*/ 	.word	0x000000ff
        /*07dc*/ 	.word	0x00000000
        /*07e0*/ 	.short	0x0101
        /*07e2*/ 	.byte	0x04
	.zero		1


	//   ....[41]....
        /*07e4*/ 	.word	0x0000efa0
        /*07e8*/ 	.word	0x000000ff
        /*07ec*/ 	.word	0x00000000
        /*07f0*/ 	.short	0x0101
        /*07f2*/ 	.byte	0x04
	.zero		1


	//   ....[42]....
        /*07f4*/ 	.word	0x00011d40
        /*07f8*/ 	.word	0x000000ff
        /*07fc*/ 	.word	0x00038840
        /*0800*/ 	.short	0x010a
        /*0802*/ 	.byte	0x2c
	.zero		1


	//   ....[43]....
        /*0804*/ 	.word	0x00012340
        /*0808*/ 	.word	0x000000ff
        /*080c*/ 	.word	0x00038830
        /*0810*/ 	.short	0x0107
        /*0812*/ 	.byte	0x2c
	.zero		1


	//   ....[44]....
        /*0814*/ 	.word	0x000123b0
        /*0818*/ 	.word	0x000000ff
        /*081c*/ 	.word	0x00038830
        /*0820*/ 	.short	0x0101
        /*0822*/ 	.byte	0x2c
	.zero		1


	//   ....[45]....
        /*0824*/ 	.word	0x00012e60
        /*0828*/ 	.word	0x000000ff
        /*082c*/ 	.word	0x00038800
        /*0830*/ 	.short	0x0107
        /*0832*/ 	.byte	0x2c
	.zero		1


	//   ....[46]....
        /*0834*/ 	.word	0x00012ee0
        /*0838*/ 	.word	0x000000ff
        /*083c*/ 	.word	0x00038800
        /*0840*/ 	.short	0x0101
        /*0842*/ 	.byte	0x2c
	.zero		1


	//   ....[47]....
        /*0844*/ 	.word	0x00012ef0
        /*0848*/ 	.word	0x000000ff
        /*084c*/ 	.word	0x00038820
        /*0850*/ 	.short	0x010a
        /*0852*/ 	.byte	0x2c
	.zero		1


	//   ....[48]....
        /*0854*/ 	.word	0x00013350
        /*0858*/ 	.word	0x00000013
        /*085c*/ 	.word	0x00038840
        /*0860*/ 	.short	0x010a
        /*0862*/ 	.byte	0x3f
	.zero		1


	//   ....[49]....
        /*0864*/ 	.word	0x00013920
        /*0868*/ 	.word	0x00000013
        /*086c*/ 	.word	0x00038830
        /*0870*/ 	.short	0x0107
        /*0872*/ 	.byte	0x3f
	.zero		1


	//   ....[50]....
        /*0874*/ 	.word	0x000139d0
        /*0878*/ 	.word	0x00000013
        /*087c*/ 	.word	0x00038830
        /*0880*/ 	.short	0x0101
        /*0882*/ 	.byte	0x3f
	.zero		1


	//   ....[51]....
        /*0884*/ 	.word	0x00013a30
        /*0888*/ 	.word	0x00000004
        /*088c*/ 	.word	0x00038860
        /*0890*/ 	.short	0x010a
        /*0892*/ 	.byte	0x3f
	.zero		1


	//   ....[52]....
        /*0894*/ 	.word	0x00013ef0
        /*0898*/ 	.word	0x00000004
        /*089c*/ 	.word	0x00038850
        /*08a0*/ 	.short	0x0107
        /*08a2*/ 	.byte	0x3f
	.zero		1


	//   ....[53]....
        /*08a4*/ 	.word	0x00014060
        /*08a8*/ 	.word	0x00000004
        /*08ac*/ 	.word	0x00038850
        /*08b0*/ 	.short	0x0101
        /*08b2*/ 	.byte	0x3f
	.zero		1


	//   ....[54]....
        /*08b4*/ 	.word	0x000141f0
        /*08b8*/ 	.word	0x00000000
        /*08bc*/ 	.word	0x00038860
        /*08c0*/ 	.short	0x010a
        /*08c2*/ 	.byte	0x3f
	.zero		1


	//   ....[55]....
        /*08c4*/ 	.word	0x00014740
        /*08c8*/ 	.word	0x00000000
        /*08cc*/ 	.word	0x00038850
        /*08d0*/ 	.short	0x0107
        /*08d2*/ 	.byte	0x3f
	.zero		1


	//   ....[56]....
        /*08d4*/ 	.word	0x00014800
        /*08d8*/ 	.word	0x00000000
        /*08dc*/ 	.word	0x00038850
        /*08e0*/ 	.short	0x0101
        /*08e2*/ 	.byte	0x3f
	.zero		1


	//   ....[57]....
        /*08e4*/ 	.word	0x00014890
        /*08e8*/ 	.word	0x00000007
        /*08ec*/ 	.word	0x00038820
        /*08f0*/ 	.short	0x010a
        /*08f2*/ 	.byte	0x3f
	.zero		1


	//   ....[58]....
        /*08f4*/ 	.word	0x00014a10
        /*08f8*/ 	.word	0x00000005
        /*08fc*/ 	.word	0x00038840
        /*0900*/ 	.short	0x010a
        /*0902*/ 	.byte	0x3f
	.zero		1


	//   ....[59]....
        /*0904*/ 	.word	0x00014ab0
        /*0908*/ 	.word	0x00000003
        /*090c*/ 	.word	0x00038840
        /*0910*/ 	.short	0x010a
        /*0912*/ 	.byte	0x3f
	.zero		1


	//   ....[60]....
        /*0914*/ 	.word	0x00014af0
        /*0918*/ 	.word	0x00000005
        /*091c*/ 	.word	0x00038860
        /*0920*/ 	.short	0x010a
        /*0922*/ 	.byte	0x3f
	.zero		1


	//   ....[61]....
        /*0924*/ 	.word	0x00014b30
        /*0928*/ 	.word	0x00000003
        /*092c*/ 	.word	0x00038860
        /*0930*/ 	.short	0x010a
        /*0932*/ 	.byte	0x3f
	.zero		1


	//   ....[62]....
        /*0934*/ 	.word	0x00014bb0
        /*0938*/ 	.word	0x00000003
        /*093c*/ 	.word	0x00038800
        /*0940*/ 	.short	0x010a
        /*0942*/ 	.byte	0x3f
	.zero		1


	//   ....[63]....
        /*0944*/ 	.word	0x00014c20
        /*0948*/ 	.word	0x00000003
        /*094c*/ 	.word	0x00038830
        /*0950*/ 	.short	0x010a
        /*0952*/ 	.byte	0x3f
	.zero		1


	//   ....[64]....
        /*0954*/ 	.word	0x00014c90
        /*0958*/ 	.word	0x00000099
        /*095c*/ 	.word	0x00038830
        /*0960*/ 	.short	0x010a
        /*0962*/ 	.byte	0x3f
	.zero		1


	//   ....[65]....
        /*0964*/ 	.word	0x00014cf0
        /*0968*/ 	.word	0x000000d7
        /*096c*/ 	.word	0x00038850
        /*0970*/ 	.short	0x010a
        /*0972*/ 	.byte	0x3f
	.zero		1


	//   ....[66]....
        /*0974*/ 	.word	0x00014d50
        /*0978*/ 	.word	0x00000006
        /*097c*/ 	.word	0x00038830
        /*0980*/ 	.short	0x010a
        /*0982*/ 	.byte	0x3f
	.zero		1


	//   ....[67]....
        /*0984*/ 	.word	0x00014db0
        /*0988*/ 	.word	0x00000003
        /*098c*/ 	.word	0x00038850
        /*0990*/ 	.short	0x010a
        /*0992*/ 	.byte	0x3f
	.zero		1


	//   ....[68]....
        /*0994*/ 	.word	0x00014e10
        /*0998*/ 	.word	0x00000005
        /*099c*/ 	.word	0x00038850
        /*09a0*/ 	.short	0x010a
        /*09a2*/ 	.byte	0x3f
	.zero		1


	//   ....[69]....
        /*09a4*/ 	.word	0x00014ef0
        /*09a8*/ 	.word	0x00000003
        /*09ac*/ 	.word	0x00038840
        /*09b0*/ 	.short	0x010a
        /*09b2*/ 	.byte	0x3f
	.zero		1


	//   ....[70]....
        /*09b4*/ 	.word	0x00016130
        /*09b8*/ 	.word	0x00000003
        /*09bc*/ 	.word	0x00038820
        /*09c0*/ 	.short	0x010a
        /*09c2*/ 	.byte	0x3f
	.zero		1


	//   ....[71]....
        /*09c4*/ 	.word	0x00016180
        /*09c8*/ 	.word	0x00000013
        /*09cc*/ 	.word	0x00038840
        /*09d0*/ 	.short	0x010a
        /*09d2*/ 	.byte	0x3f
	.zero		1


	//   ....[72]....
        /*09d4*/ 	.word	0x00016900
        /*09d8*/ 	.word	0x00000004
        /*09dc*/ 	.word	0x00038860
        /*09e0*/ 	.short	0x010a
        /*09e2*/ 	.byte	0x3f
	.zero		1


	//   ....[73]....
        /*09e4*/ 	.word	0x00017080
        /*09e8*/ 	.word	0x00000000
        /*09ec*/ 	.word	0x00038860
        /*09f0*/ 	.short	0x010a
        /*09f2*/ 	.byte	0x3f
	.zero		1


	//   ....[74]....
        /*09f4*/ 	.word	0x00017890
        /*09f8*/ 	.word	0x00000007
        /*09fc*/ 	.word	0x00038820
        /*0a00*/ 	.short	0x010a
        /*0a02*/ 	.byte	0x3f
	.zero		1


	//   ....[75]....
        /*0a04*/ 	.word	0x00017a30
        /*0a08*/ 	.word	0x00000005
        /*0a0c*/ 	.word	0x00038840
        /*0a10*/ 	.short	0x010a
        /*0a12*/ 	.byte	0x3f
	.zero		1


	//   ....[76]....
        /*0a14*/ 	.word	0x00017a80
        /*0a18*/ 	.word	0x00000003
        /*0a1c*/ 	.word	0x00038840
        /*0a20*/ 	.short	0x010a
        /*0a22*/ 	.byte	0x3f
	.zero		1


	//   ....[77]....
        /*0a24*/ 	.word	0x00017ad0
        /*0a28*/ 	.word	0x00000005
        /*0a2c*/ 	.word	0x00038860
        /*0a30*/ 	.short	0x010a
        /*0a32*/ 	.byte	0x3f
	.zero		1


	//----- nvinfo : EIATTR_NUM_MBARRIERS
	.align		4
.L_269:
        /*0a34*/ 	.byte	0x03, 0x38
        /*0a36*/ 	.short	0x0016


	//----- nvinfo : EIATTR_EXIT_INSTR_OFFSETS
	.align		4
        /*0a38*/ 	.byte	0x04, 0x1c
        /*0a3a*/ 	.short	(.L_271 - .L_270)


	//   ....[0]....
.L_270:
        /*0a3c*/ 	.word	0x00014b80


	//----- nvinfo : EIATTR_MAX_THREADS
	.align		4
.L_271:
        /*0a40*/ 	.byte	0x04, 0x05
        /*0a42*/ 	.short	(.L_273 - .L_272)
.L_272:
        /*0a44*/ 	.word	0x00000180
        /*0a48*/ 	.word	0x00000001
        /*0a4c*/ 	.word	0x00000001


	//----- nvinfo : EIATTR_CRS_STACK_SIZE
	.align		4
.L_273:
        /*0a50*/ 	.byte	0x04, 0x1e
        /*0a52*/ 	.short	(.L_275 - .L_274)
.L_274:
        /*0a54*/ 	.word	0x00000000


	//----- nvinfo : EIATTR_CBANK_PARAM_SIZE
	.align		4
.L_275:
        /*0a58*/ 	.byte	0x03, 0x19
        /*0a5a*/ 	.short	0x0a70


	//----- nvinfo : EIATTR_PARAM_CBANK
	.align		4
        /*0a5c*/ 	.byte	0x04, 0x0a
        /*0a5e*/ 	.short	(.L_277 - .L_276)
	.align		4
.L_276:
        /*0a60*/ 	.word	index@(.nv.constant0._ZN7cutlass13device_kernelIN5flash11enable_sm90INS1_16FlashAttnFwdSm90INS1_25CollectiveMainloopFwdSm90ILi2EN4cute5tupleIJNS5_1CILi1EEES8_S8_EEENS6_IJNS7_ILi128EEENS7_ILi80EEENS7_ILi256EEEEEELi256ENS_6half_tEfNS_4arch4Sm90ELb1ELb0ELb0ELb0ELb1ELb0ELb0ELb1ELb1ELb1ELb1ELb0EEENS1_21CollectiveEpilogueFwdINS6_IJSA_SC_SB_EEES9_SE_SG_Li256ELb0ELb1ELb1ELb0EEENS1_19SingleTileSchedulerILb0ELb1ELb1ELi128EEEEEEEEEvNT_6ParamsE)
        /*0a64*/ 	.short	0x0210
        /*0a66*/ 	.short	0x0a70


	//----- nvinfo : EIATTR_SW_WAR
	.align		4
.L_277:
        /*0a68*/ 	.byte	0x04, 0x36
        /*0a6a*/ 	.short	(.L_279 - .L_278)
.L_278:
        /*0a6c*/ 	.word	0x00000008
.L_279:


//--------------------- .nv.info._ZN7cutlass13device_kernelIN5flash11enable_sm90INS1_16FlashAttnFwdSm90INS1_25CollectiveMainloopFwdSm90ILi2EN4cute5tupleIJNS5_1CILi1EEES8_S8_EEENS6_IJNS7_ILi128EEENS7_ILi80EEENS7_ILi256EEEEEELi256ENS_6half_tEfNS_4arch4Sm90ELb1ELb0ELb0ELb1ELb1ELb0ELb0ELb1ELb1ELb1ELb1ELb0EEENS1_21CollectiveEpilogueFwdINS6_IJSA_SC_SB_EEES9_SE_SG_Li256ELb1ELb1ELb1ELb0EEENS1_36VarlenDynamicPersistentTileSchedulerILi128ELi80ELi256ELi128ELb1ELb1ELb1ELb1ELb1ELb1EEEEEEEEEvNT_6ParamsE --------------------------
	.section	.nv.info._ZN7cutlass13device_kernelIN5flash11enable_sm90INS1_16FlashAttnFwdSm90INS1_25CollectiveMainloopFwdSm90ILi2EN4cute5tupleIJNS5_1CILi1EEES8_S8_EEENS6_IJNS7_ILi128EEENS7_ILi80EEENS7_ILi256EEEEEELi256ENS_6half_tEfNS_4arch4Sm90ELb1ELb0ELb0ELb1ELb1ELb0ELb0ELb1ELb1ELb1ELb1ELb0EEENS1_21CollectiveEpilogueFwdINS6_IJSA_SC_SB_EEES9_SE_SG_Li256ELb1ELb1ELb1ELb0EEENS1_36VarlenDynamicPersistentTileSchedulerILi128ELi80ELi256ELi128ELb1ELb1ELb1ELb1ELb1ELb1EEEEEEEEEvNT_6ParamsE,"",@"SHT_CUDA_INFO"
	.sectionflags	@""
	.align	4


	//----- nvinfo : EIATTR_CUDA_API_VERSION
	.align		4
        /*0000*/ 	.byte	0x04, 0x37
        /*0002*/ 	.short	(.L_281 - .L_280)
.L_280:
        /*0004*/ 	.word	0x00000082


	//----- nvinfo : EIATTR_KPARAM_INFO
	.align		4
.L_281:
        /*0008*/ 	.byte	0x04, 0x17
        /*000a*/ 	.short	(.L_283 - .L_282)
.L_282:
        /*000c*/ 	.word	0x00000000
        /*0010*/ 	.short	0x0000
        /*0012*/ 	.short	0x0070
        /*0014*/ 	.byte	0x00, 0xf0, 0x01, 0x2a


	//----- nvinfo : EIATTR_SPARSE_MMA_MASK
	.align		4
.L_283:
        /*0018*/ 	.byte	0x03, 0x50
        /*001a*/ 	.short	0x0000


	//----- nvinfo : EIATTR_MAXREG_COUNT
	.align		4
        /*001c*/ 	.byte	0x03, 0x1b
        /*001e*/ 	.short	0x00a8


	//----- nvinfo : EIATTR_NUM_BARRIERS
	.align		4
        /*0020*/ 	.byte	0x02, 0x4c
        /*0022*/ 	.byte	0x09
	.zero		1


	//----- nvinfo : EIATTR_EXTERNS
	.align		4
        /*0024*/ 	.byte	0x04, 0x0f
        /*0026*/ 	.short	(.L_285 - .L_284)


	//   ....[0]....
	.align		4
.L_284:
        /*0028*/ 	.word	index@(__assertfail)


	//----- nvinfo : EIATTR_ANNOTATIONS
	.align		4
.L_285:
        /*002c*/ 	.byte	0x04, 0x55
        /*002e*/ 	.short	(.L_287 - .L_286)


	//   ....[0]....
.L_286:
        /* <DEDUP_REMOVED lines=27> */


	//----- nvinfo : EIATTR_MERCURY_ISA_VERSION
	.align		4
.L_287:
        /*01c8*/ 	.byte	0x03, 0x5f
        /*01ca*/ 	.short	0x0101


	//----- nvinfo : EIATTR_UNUSED_LOAD_BYTE_OFFSET
	.align		4
        /*01cc*/ 	.byte	0x04, 0x44
        /*01ce*/ 	.short	(.L_289 - .L_288)


	//   ....[0]....
.L_288:
        /*01d0*/ 	.word	0x00000950
        /*01d4*/ 	.word	0x0000fff0


	//   ....[1]....
        /*01d8*/ 	.word	0x0000ea30
        /*01dc*/ 	.word	0x0000fff0


	//----- nvinfo : EIATTR_INT_WARP_WIDE_INSTR_OFFSETS
	.align		4
.L_289:
        /*01e0*/ 	.byte	0x04, 0x31
        /*01e2*/ 	.short	(.L_291 - .L_290)


	//   ....[0]....
.L_290:
        /*01e4*/ 	.word	0x000000c0


	//   ....[1]....
        /*01e8*/ 	.word	0x000000d0


	//   ....[2]....
        /*01ec*/ 	.word	0x00000170


	//   ....[3]....
        /*01f0*/ 	.word	0x00015090


	//   ....[4]....
        /*01f4*/ 	.word	0x00015120


	//   ....[5]....
        /*01f8*/ 	.word	0x00018030


	//   ....[6]....
        /*01fc*/ 	.word	0x000180c0


	//----- nvinfo : EIATTR_COOP_GROUP_MASK_REGIDS
	.align		4
.L_291:
        /*0200*/ 	.byte	0x04, 0x29
        /*0202*/ 	.short	(.L_293 - .L_292)


	//   ....[0]....
.L_292:
        /*0204*/ 	.word	0xffffffff


	//   ....[1]....
        /*0208*/ 	.word	0xffffffff


	//   ....[2]....
        /*020c*/ 	.word	0xffffffff


	//   ....[3]....
        /*0210*/ 	.word	0xffffffff


	//   ....[4]....
        /*0214*/ 	.word	0xffffffff


	//   ....[5]....
        /*0218*/ 	.word	0xffffffff


	//   ....[6]....
        /*021c*/ 	.word	0xffffffff


	//   ....[7]....
        /*0220*/ 	.word	0xffffffff


	//   ....[8]....
        /*0224*/ 	.word	0xffffffff


	//   ....[9]....
        /*0228*/ 	.word	0xffffffff


	//   ....[10]....
        /*022c*/ 	.word	0xffffffff


	//   ....[11]....
        /*0230*/ 	.word	0xffffffff


	//   ....[12]....
        /*0234*/ 	.word	0xffffffff


	//   ....[13]....
        /*0238*/ 	.word	0xffffffff


	//   ....[14]....
        /*023c*/ 	.word	0xffffffff


	//   ....[15]....
        /*0240*/ 	.word	0xffffffff


	//   ....[16]....
        /*0244*/ 	.word	0xffffffff


	//   ....[17]....
        /*0248*/ 	.word	0xffffffff


	//   ....[18]....
        /*024c*/ 	.word	0xffffffff


	//   ....[19]....
        /*0250*/ 	.word	0xffffffff


	//   ....[20]....
        /*0254*/ 	.word	0xffffffff


	//   ....[21]....
        /*0258*/ 	.word	0xffffffff


	//   ....[22]....
        /*025c*/ 	.word	0xffffffff


	//   ....[23]....
        /*0260*/ 	.word	0xffffffff


	//   ....[24]....
        /*0264*/ 	.word	0xffffffff


	//   ....[25]....
        /*0268*/ 	.word	0xffffffff


	//   ....[26]....
        /*026c*/ 	.word	0xffffffff


	//   ....[27]....
        /*0270*/ 	.word	0xffffffff


	//   ....[28]....
        /*0274*/ 	.word	0xffffffff


	//   ....[29]....
        /*0278*/ 	.word	0xffffffff


	//   ....[30]....
        /*027c*/ 	.word	0xffffffff


	//   ....[31]....
        /*0280*/ 	.word	0xffffffff


	//   ....[32]....
        /*0284*/ 	.word	0xffffffff


	//   ....[33]....
        /*0288*/ 	.word	0xffffffff


	//   ....[34]....
        /*028c*/ 	.word	0xffffffff


	//   ....[35]....
        /*0290*/ 	.word	0xffffffff


	//   ....[36]....
        /*0294*/ 	.word	0xffffffff


	//   ....[37]....
        /*0298*/ 	.word	0xffffffff


	//   ....[38]....
        /*029c*/ 	.word	0xffffffff


	//   ....[39]....
        /*02a0*/ 	.word	0xffffffff


	//   ....[40]....
        /*02a4*/ 	.word	0xffffffff


	//   ....[41]....
        /*02a8*/ 	.word	0xffffffff


	//   ....[42]....
        /*02ac*/ 	.word	0xffffffff


	//   ....[43]....
        /*02b0*/ 	.word	0xffffffff


	//   ....[44]....
        /*02b4*/ 	.word	0xffffffff


	//   ....[45]....
        /*02b8*/ 	.word	0xffffffff


	//   ....[46]....
        /*02bc*/ 	.word	0xffffffff


	//   ....[47]....
        /*02c0*/ 	.word	0xffffffff


	//   ....[48]....
        /*02c4*/ 	.word	0xffffffff


	//   ....[49]....
        /*02c8*/ 	.word	0xffffffff


	//   ....[50]....
        /*02cc*/ 	.word	0xffffffff


	//   ....[51]....
        /*02d0*/ 	.word	0xffffffff


	//   ....[52]....
        /*02d4*/ 	.word	0xffffffff


	//   ....[53]....
        /*02d8*/ 	.word	0xffffffff


	//   ....[54]....
        /*02dc*/ 	.word	0xffffffff


	//   ....[55]....
        /*02e0*/ 	.word	0xffffffff


	//   ....[56]....
        /*02e4*/ 	.word	0xffffffff


	//   ....[57]....
        /*02e8*/ 	.word	0xffffffff


	//   ....[58]....
        /*02ec*/ 	.word	0xffffffff


	//   ....[59]....
        /*02f0*/ 	.word	0xffffffff


	//   ....[60]....
        /*02f4*/ 	.word	0xffffffff


	//   ....[61]....
        /*02f8*/ 	.word	0xffffffff


	//   ....[62]....
        /*02fc*/ 	.word	0xffffffff


	//   ....[63]....
        /*0300*/ 	.word	0xffffffff


	//   ....[64]....
        /*0304*/ 	.word	0xffffffff


	//   ....[65]....
        /*0308*/ 	.word	0xffffffff


	//   ....[66]....
        /*030c*/ 	.word	0xffffffff


	//   ....[67]....
        /*0310*/ 	.word	0xffffffff


	//   ....[68]....
        /*0314*/ 	.word	0xffffffff


	//   ....[69]....
        /*0318*/ 	.word	0xffffffff


	//   ....[70]....
        /*031c*/ 	.word	0xffffffff


	//   ....[71]....
        /*0320*/ 	.word	0xffffffff


	//   ....[72]....
        /*0324*/ 	.word	0xffffffff


	//   ....[73]....
        /*0328*/ 	.word	0xffffffff


	//   ....[74]....
        /*032c*/ 	.word	0xffffffff


	//   ....[75]....
        /*0330*/ 	.word	0xffffffff


	//   ....[76]....
        /*0334*/ 	.word	0xffffffff


	//   ....[77]....
        /*0338*/ 	.word	0xffffffff


	//   ....[78]....
        /*033c*/ 	.word	0xffffffff


	//   ....[79]....
        /*0340*/ 	.word	0xffffffff


	//   ....[80]....
        /*0344*/ 	.word	0xffffffff


	//   ....[81]....
        /*0348*/ 	.word	0xffffffff


	//   ....[82]....
        /*034c*/ 	.word	0xffffffff


	//   ....[83]....
        /*0350*/ 	.word	0xffffffff


	//   ....[84]....
        /*0354*/ 	.word	0xffffffff


	//   ....[85]....
        /*0358*/ 	.word	0xffffffff


	//   ....[86]....
        /*035c*/ 	.word	0xffffffff


	//   ....[87]....
        /*0360*/ 	.word	0xffffffff


	//   ....[88]....
        /*0364*/ 	.word	0xffffffff


	//   ....[89]....
        /*0368*/ 	.word	0xffffffff


	//   ....[90]....
        /*036c*/ 	.word	0xffffffff


	//   ....[91]....
        /*0370*/ 	.word	0xffffffff


	//   ....[92]....
        /*0374*/ 	.word	0xffffffff


	//   ....[93]....
        /*0378*/ 	.word	0xffffffff


	//   ....[94]....
        /*037c*/ 	.word	0xffffffff


	//   ....[95]....
        /*0380*/ 	.word	0xffffffff


	//   ....[96]....
        /*0384*/ 	.word	0xffffffff


	//   ....[97]....
        /*0388*/ 	.word	0xffffffff


	//   ....[98]....
        /*038c*/ 	.word	0xffffffff


	//   ....[99]....
        /*0390*/ 	.word	0xffffffff


	//   ....[100]....
        /*0394*/ 	.word	0xffffffff


	//   ....[101]....
        /*0398*/ 	.word	0xffffffff


	//   ....[102]....
        /*039c*/ 	.word	0xffffffff


	//   ....[103]....
        /*03a0*/ 	.word	0xffffffff


	//   ....[104]....
        /*03a4*/ 	.word	0xffffffff


	//   ....[105]....
        /*03a8*/ 	.word	0xffffffff


	//   ....[106]....
        /*03ac*/ 	.word	0xffffffff


	//   ....[107]....
        /*03b0*/ 	.word	0xffffffff


	//   ....[108]....
        /*03b4*/ 	.word	0xffffffff


	//   ....[109]....
        /*03b8*/ 	.word	0xffffffff


	//   ....[110]....
        /*03bc*/ 	.word	0xffffffff


	//   ....[111]....
        /*03c0*/ 	.word	0xffffffff


	//   ....[112]....
        /*03c4*/ 	.word	0xffffffff


	//   ....[113]....
        /*03c8*/ 	.word	0xffffffff


	//   ....[114]....
        /*03cc*/ 	.word	0xffffffff


	//   ....[115]....
        /*03d0*/ 	.word	0xffffffff


	//   ....[116]....
        /*03d4*/ 	.word	0xffffffff


	//   ....[117]....
        /*03d8*/ 	.word	0xffffffff


	//   ....[118]....
        /*03dc*/ 	.word	0xffffffff


	//   ....[119]....
        /*03e0*/ 	.word	0xffffffff


	//   ....[120]....
        /*03e4*/ 	.word	0xffffffff


	//   ....[121]....
        /*03e8*/ 	.word	0xffffffff


	//   ....[122]....
        /*03ec*/ 	.word	0xffffffff


	//   ....[123]....
        /*03f0*/ 	.word	0xffffffff


	//   ....[124]....
        /*03f4*/ 	.word	0xffffffff


	//   ....[125]....
        /*03f8*/ 	.word	0xffffffff


	//   ....[126]....
        /*03fc*/ 	.word	0xffffffff


	//   ....[127]....
        /*0400*/ 	.word	0xffffffff


	//   ....[128]....
        /*0404*/ 	.word	0xffffffff


	//   ....[129]....
        /*0408*/ 	.word	0xffffffff


	//   ....[130]....
        /*040c*/ 	.word	0xffffffff


	//   ....[131]....
        /*0410*/ 	.word	0xffffffff


	//   ....[132]....
        /*0414*/ 	.word	0xffffffff


	//   ....[133]....
        /*0418*/ 	.word	0xffffffff


	//   ....[134]....
        /*041c*/ 	.word	0xffffffff


	//   ....[135]....
        /*0420*/ 	.word	0xffffffff


	//   ....[136]....
        /*0424*/ 	.word	0xffffffff


	//   ....[137]....
        /*0428*/ 	.word	0xffffffff


	//   ....[138]....
        /*042c*/ 	.word	0xffffffff


	//   ....[139]....
        /*0430*/ 	.word	0xffffffff


	//   ....[140]....
        /*0434*/ 	.word	0xffffffff


	//   ....[141]....
        /*0438*/ 	.word	0xffffffff


	//   ....[142]....
        /*043c*/ 	.word	0xffffffff


	//   ....[143]....
        /*0440*/ 	.word	0x0500000f


	//   ....[144]....
        /*0444*/ 	.word	0x0500000f


	//   ....[145]....
        /*0448*/ 	.word	0x0500000f


	//   ....[146]....
        /*044c*/ 	.word	0x0500000f


	//   ....[147]....
        /*0450*/ 	.word	0x0500000f


	//   ....[148]....
        /*0454*/ 	.word	0x0500000f


	//   ....[149]....
        /*0458*/ 	.word	0x0500000f


	//   ....[150]....
        /*045c*/ 	.word	0x0500000f


	//   ....[151]....
        /*0460*/ 	.word	0x0500000f


	//   ....[152]....
        /*0464*/ 	.word	0x0500000f


	//   ....[153]....
        /*0468*/ 	.word	0x0500000f


	//   ....[154]....
        /*046c*/ 	.word	0x0500000f


	//   ....[155]....
        /*0470*/ 	.word	0x0500000f


	//   ....[156]....
        /*0474*/ 	.word	0x0500000f


	//   ....[157]....
        /*0478*/ 	.word	0x0500000f


	//   ....[158]....
        /*047c*/ 	.word	0x0500000f


	//   ....[159]....
        /*0480*/ 	.word	0x0500000f


	//   ....[160]....
        /*0484*/ 	.word	0x0500000f


	//   ....[161]....
        /*0488*/ 	.word	0x0500000f


	//   ....[162]....
        /*048c*/ 	.word	0x0500000f


	//   ....[163]....
        /*0490*/ 	.word	0x0500000f


	//   ....[164]....
        /*0494*/ 	.word	0x0500000f


	//   ....[165]....
        /*0498*/ 	.word	0x0500000f


	//   ....[166]....
        /*049c*/ 	.word	0x0500000f


	//   ....[167]....
        /*04a0*/ 	.word	0x0500000f


	//   ....[168]....
        /*04a4*/ 	.word	0x0500000f


	//   ....[169]....
        /*04a8*/ 	.word	0x0500000f


	//   ....[170]....
        /*04ac*/ 	.word	0x0500000f


	//   ....[171]....
        /*04b0*/ 	.word	0x0500000f


	//   ....[172]....
        /*04b4*/ 	.word	0x0500000f


	//   ....[173]....
        /*04b8*/ 	.word	0x0500000f


	//   ....[174]....
        /*04bc*/ 	.word	0x0500000f


	//   ....[175]....
        /*04c0*/ 	.word	0x0500000f


	//   ....[176]....
        /*04c4*/ 	.word	0x0500000f


	//   ....[177]....
        /*04c8*/ 	.word	0x0500000f


	//   ....[178]....
        /*04cc*/ 	.word	0x0500000f


	//   ....[179]....
        /*04d0*/ 	.word	0x0500000f


	//   ....[180]....
        /*04d4*/ 	.word	0x0500000f


	//   ....[181]....
        /*04d8*/ 	.word	0x0500000f


	//   ....[182]....
        /*04dc*/ 	.word	0x0500000f


	//   ....[183]....
        /*04e0*/ 	.word	0x0500000f


	//   ....[184]....
        /*04e4*/ 	.word	0x0500000f


	//   ....[185]....
        /*04e8*/ 	.word	0x0500000f


	//   ....[186]....
        /*04ec*/ 	.word	0x0500000f


	//   ....[187]....
        /*04f0*/ 	.word	0x0500000f


	//   ....[188]....
        /*04f4*/ 	.word	0x0500000f


	//   ....[189]....
        /*04f8*/ 	.word	0x0500000f


	//   ....[190]....
        /*04fc*/ 	.word	0x0500000f


	//   ....[191]....
        /*0500*/ 	.word	0x0500000f


	//   ....[192]....
        /*0504*/ 	.word	0x0500000f


	//   ....[193]....
        /*0508*/ 	.word	0x0500000f


	//   ....[194]....
        /*050c*/ 	.word	0x0500000f


	//   ....[195]....
        /*0510*/ 	.word	0x0500000f


	//   ....[196]....
        /*0514*/ 	.word	0x0500000f


	//   ....[197]....
        /*0518*/ 	.word	0x0500000f


	//   ....[198]....
        /*051c*/ 	.word	0x0500000f


	//   ....[199]....
        /*0520*/ 	.word	0x0500000f


	//   ....[200]....
        /*0524*/ 	.word	0x0500000f


	//   ....[201]....
        /*0528*/ 	.word	0x0500000f


	//   ....[202]....
        /*052c*/ 	.word	0x0500000f


	//   ....[203]....
        /*0530*/ 	.word	0x0500000f


	//   ....[204]....
        /*0534*/ 	.word	0x0500000f


	//   ....[205]....
        /*0538*/ 	.word	0x0500000f


	//   ....[206]....
        /*053c*/ 	.word	0x0500000f


	//   ....[207]....
        /*0540*/ 	.word	0x0500000f


	//   ....[208]....
        /*0544*/ 	.word	0x0500000f


	//   ....[209]....
        /*0548*/ 	.word	0x0500000f


	//   ....[210]....
        /*054c*/ 	.word	0x0500000f


	//   ....[211]....
        /*0550*/ 	.word	0x0500000f


	//   ....[212]....
        /*0554*/ 	.word	0x0500000f


	//   ....[213]....
        /*0558*/ 	.word	0x0500000f


	//   ....[214]....
        /*055c*/ 	.word	0x0500000f


	//   ....[215]....
        /*0560*/ 	.word	0x0500000f


	//   ....[216]....
        /*0564*/ 	.word	0x0500000f


	//   ....[217]....
        /*0568*/ 	.word	0x0500000f


	//   ....[218]....
        /*056c*/ 	.word	0x0500000f


	//----- nvinfo : EIATTR_COOP_GROUP_INSTR_OFFSETS
	.align		4
.L_293:
        /*0570*/ 	.byte	0x04, 0x28
        /*0572*/ 	.short	(.L_295 - .L_294)


	//   ....[0]....
.L_294:
        /*0574*/ 	.word	0x00000070


	//   ....[1]....
        /*0578*/ 	.word	0x000000b0


	//   ....[2]....
        /*057c*/ 	.word	0x000002d0


	//   ....[3]....
        /*0580*/ 	.word	0x00000430


	//   ....[4]....
        /*0584*/ 	.word	0x00000550


	//   ....[5]....
        /*0588*/ 	.word	0x000006b0


	//   ....[6]....
        /*058c*/ 	.word	0x00002010


	//   ....[7]....
        /*0590*/ 	.word	0x000048f0


	//   ....[8]....
        /*0594*/ 	.word	0x00004930


	//   ....[9]....
        /*0598*/ 	.word	0x00004f10


	//   ....[10]....
        /*059c*/ 	.word	0x00005010


	//   ....[11]....
        /*05a0*/ 	.word	0x00005510


	//   ....[12]....
        /*05a4*/ 	.word	0x00005580


	//   ....[13]....
        /*05a8*/ 	.word	0x00008970


	//   ....[14]....
        /*05ac*/ 	.word	0x00008980


	//   ....[15]....
        /*05b0*/ 	.word	0x00008e80


	//   ....[16]....
        /*05b4*/ 	.word	0x00008f80


	//   ....[17]....
        /*05b8*/ 	.word	0x00009430


	//   ....[18]....
        /*05bc*/ 	.word	0x00009490


	//   ....[19]....
        /*05c0*/ 	.word	0x0000c820


	//   ....[20]....
        /*05c4*/ 	.word	0x0000c850


	//   ....[21]....
        /*05c8*/ 	.word	0x0000cb40


	//   ....[22]....
        /*05cc*/ 	.word	0x0000cbb0


	//   ....[23]....
        /*05d0*/ 	.word	0x0000dd20


	//   ....[24]....
        /*05d4*/ 	.word	0x0000dd50


	//   ....[25]....
        /*05d8*/ 	.word	0x0000dde0


	//   ....[26]....
        /*05dc*/ 	.word	0x0000de10


	//   ....[27]....
        /*05e0*/ 	.word	0x0000fc00


	//   ....[28]....
        /*05e4*/ 	.word	0x0000fc10


	//   ....[29]....
        /*05e8*/ 	.word	0x0000fc20


	//   ....[30]....
        /*05ec*/ 	.word	0x0000fc30


	//   ....[31]....
        /*05f0*/ 	.word	0x00010720


	//   ....[32]....
        /*05f4*/ 	.word	0x00010750


	//   ....[33]....
        /*05f8*/ 	.word	0x000108e0


	//   ....[34]....
        /*05fc*/ 	.word	0x00010900


	//   ....[35]....
        /*0600*/ 	.word	0x00010a40


	//   ....[36]....
        /*0604*/ 	.word	0x00010a60


	//   ....[37]....
        /*0608*/ 	.word	0x00010bb0


	//   ....[38]....
        /*060c*/ 	.word	0x00010bd0


	//   ....[39]....
        /*0610*/ 	.word	0x000111a0


	//   ....[40]....
        /*0614*/ 	.word	0x000111e0


	//   ....[41]....
        /*0618*/ 	.word	0x00011d30


	//   ....[42]....
        /*061c*/ 	.word	0x00011d40


	//   ....[43]....
        /*0620*/ 	.word	0x00013070


	//   ....[44]....
        /*0624*/ 	.word	0x000130a0


	//   ....[45]....
        /*0628*/ 	.word	0x00013210


	//   ....[46]....
        /*062c*/ 	.word	0x00013230


	//   ....[47]....
        /*0630*/ 	.word	0x00013370


	//   ....[48]....
        /*0634*/ 	.word	0x00013390


	//   ....[49]....
        /*0638*/ 	.word	0x000134e0


	//   ....[50]....
        /*063c*/ 	.word	0x00013500


	//   ....[51]....
        /*0640*/ 	.word	0x000136e0


	//   ....[52]....
        /*0644*/ 	.word	0x000138d0


	//   ....[53]....
        /*0648*/ 	.word	0x00013900


	//   ....[54]....
        /*064c*/ 	.word	0x00013930


	//   ....[55]....
        /*0650*/ 	.word	0x00013960


	//   ....[56]....
        /*0654*/ 	.word	0x00013990


	//   ....[57]....
        /*0658*/ 	.word	0x000139c0


	//   ....[58]....
        /*065c*/ 	.word	0x00013b30


	//   ....[59]....
        /*0660*/ 	.word	0x00013b60


	//   ....[60]....
        /*0664*/ 	.word	0x00013b90


	//   ....[61]....
        /*0668*/ 	.word	0x00013bc0


	//   ....[62]....
        /*066c*/ 	.word	0x00013bf0


	//   ....[63]....
        /*0670*/ 	.word	0x00013c20


	//   ....[64]....
        /*0674*/ 	.word	0x00013cb0


	//   ....[65]....
        /*0678*/ 	.word	0x00013ce0


	//   ....[66]....
        /*067c*/ 	.word	0x00013cf0


	//   ....[67]....
        /*0680*/ 	.word	0x00013d30


	//   ....[68]....
        /*0684*/ 	.word	0x00015c60


	//   ....[69]....
        /*0688*/ 	.word	0x00015ca0


	//   ....[70]....
        /*068c*/ 	.word	0x00015cd0


	//   ....[71]....
        /*0690*/ 	.word	0x00015d80


	//   ....[72]....
        /*0694*/ 	.word	0x00015dc0


	//   ....[73]....
        /*0698*/ 	.word	0x00015e20


	//   ....[74]....
        /*069c*/ 	.word	0x00015e60


	//   ....[75]....
        /*06a0*/ 	.word	0x00015ec0


	//   ....[76]....
        /*06a4*/ 	.word	0x00015ee0


	//   ....[77]....
        /*06a8*/ 	.word	0x00015f10


	//   ....[78]....
        /*06ac*/ 	.word	0x00016700


	//   ....[79]....
        /*06b0*/ 	.word	0x00016730


	//   ....[80]....
        /*06b4*/ 	.word	0x00016790


	//   ....[81]....
        /*06b8*/ 	.word	0x00016800


	//   ....[82]....
        /*06bc*/ 	.word	0x00016850


	//   ....[83]....
        /*06c0*/ 	.word	0x000168c0


	//   ....[84]....
        /*06c4*/ 	.word	0x00016910


	//   ....[85]....
        /*06c8*/ 	.word	0x00016980


	//   ....[86]....
        /*06cc*/ 	.word	0x000169d0


	//   ....[87]....
        /*06d0*/ 	.word	0x00016a40


	//   ....[88]....
        /*06d4*/ 	.word	0x00016a90


	//   ....[89]....
        /*06d8*/ 	.word	0x00016b00


	//   ....[90]....
        /*06dc*/ 	.word	0x00016b50


	//   ....[91]....
        /*06e0*/ 	.word	0x00016bb0


	//   ....[92]....
        /*06e4*/ 	.word	0x00016bc0


	//   ....[93]....
        /*06e8*/ 	.word	0x00016c10


	//   ....[94]....
        /*06ec*/ 	.word	0x000173e0


	//   ....[95]....
        /*06f0*/ 	.word	0x00017410


	//   ....[96]....
        /*06f4*/ 	.word	0x00017440


	//   ....[97]....
        /*06f8*/ 	.word	0x00017500


	//   ....[98]....
        /*06fc*/ 	.word	0x00017530


	//   ....[99]....
        /*0700*/ 	.word	0x00017580


	//   ....[100]....
        /*0704*/ 	.word	0x000175b0


	//   ....[101]....
        /*0708*/ 	.word	0x00017600


	//   ....[102]....
        /*070c*/ 	.word	0x00017630


	//   ....[103]....
        /*0710*/ 	.word	0x000176a0


	//   ....[104]....
        /*0714*/ 	.word	0x00017980


	//   ....[105]....
        /*0718*/ 	.word	0x000179a0


	//   ....[106]....
        /*071c*/ 	.word	0x000179b0


	//   ....[107]....
        /*0720*/ 	.word	0x00017a60


	//   ....[108]....
        /*0724*/ 	.word	0x00017a70


	//   ....[109]....
        /*0728*/ 	.word	0x00017b20


	//   ....[110]....
        /*072c*/ 	.word	0x00017b30


	//   ....[111]....
        /*0730*/ 	.word	0x00017be0


	//   ....[112]....
        /*0734*/ 	.word	0x00017bf0


	//   ....[113]....
        /*0738*/ 	.word	0x00017c00


	//   ....[114]....
        /*073c*/ 	.word	0x00018210


	//   ....[115]....
        /*0740*/ 	.word	0x00018250


	//   ....[116]....
        /*0744*/ 	.word	0x00018290


	//   ....[117]....
        /*0748*/ 	.word	0x000182b0


	//   ....[118]....
        /*074c*/ 	.word	0x000182d0


	//   ....[119]....
        /*0750*/ 	.word	0x00018380


	//   ....[120]....
        /*0754*/ 	.word	0x00018430


	//   ....[121]....
        /*0758*/ 	.word	0x00018460


	//   ....[122]....
        /*075c*/ 	.word	0x00018470


	//   ....[123]....
        /*0760*/ 	.word	0x00018500


	//   ....[124]....
        /*0764*/ 	.word	0x00018970


	//   ....[125]....
        /*0768*/ 	.word	0x000189a0


	//   ....[126]....
        /*076c*/ 	.word	0x00018a00


	//   ....[127]....
        /*0770*/ 	.word	0x00018a30


	//   ....[128]....
        /*0774*/ 	.word	0x00018a60


	//   ....[129]....
        /*0778*/ 	.word	0x00018a90


	//   ....[130]....
        /*077c*/ 	.word	0x00018ac0


	//   ....[131]....
        /*0780*/ 	.word	0x00018af0


	//   ....[132]....
        /*0784*/ 	.word	0x00018c90


	//   ....[133]....
        /*0788*/ 	.word	0x00018cc0


	//   ....[134]....
        /*078c*/ 	.word	0x00018cf0


	//   ....[135]....
        /*0790*/ 	.word	0x00018d20


	//   ....[136]....
        /*0794*/ 	.word	0x00018d50


	//   ....[137]....
        /*0798*/ 	.word	0x00018d80


	//   ....[138]....
        /*079c*/ 	.word	0x00018e40


	//   ....[139]....
        /*07a0*/ 	.word	0x00018e60


	//   ....[140]....
        /*07a4*/ 	.word	0x00018e80


	//   ....[141]....
        /*07a8*/ 	.word	0x00018ee0


	//   ....[142]....
        /*07ac*/ 	.word	0x00019900


	//   ....[143]....
        /*07b0*/ 	.word	0x00019ed0


	//   ....[144]....
        /*07b4*/ 	.word	0x00019fc0


	//   ....[145]....
        /*07b8*/ 	.word	0x0001a0a0


	//   ....[146]....
        /*07bc*/ 	.word	0x0001a100


	//   ....[147]....
        /*07c0*/ 	.word	0x0001a1a0


	//   ....[148]....
        /*07c4*/ 	.word	0x0001a280


	//   ....[149]....
        /*07c8*/ 	.word	0x0001a380


	//   ....[150]....
        /*07cc*/ 	.word	0x0001a3f0


	//   ....[151]....
        /*07d0*/ 	.word	0x0001a4e0


	//   ....[152]....
        /*07d4*/ 	.word	0x0001a550


	//   ....[153]....
        /*07d8*/ 	.word	0x0001a630


	//   ....[154]....
        /*07dc*/ 	.word	0x0001a6e0


	//   ....[155]....
        /*07e0*/ 	.word	0x0001a750


	//   ....[156]....
        /*07e4*/ 	.word	0x0001a7d0


	//   ....[157]....
        /*07e8*/ 	.word	0x0001a8b0


	//   ....[158]....
        /*07ec*/ 	.word	0x0001a930


	//   ....[159]....
        /*07f0*/ 	.word	0x0001aa20


	//   ....[160]....
        /*07f4*/ 	.word	0x0001aaa0


	//   ....[161]....
        /*07f8*/ 	.word	0x0001ab90


	//   ....[162]....
        /*07fc*/ 	.word	0x0001ac10


	//   ....[163]....
        /*0800*/ 	.word	0x0001ad00


	//   ....[164]....
        /*0804*/ 	.word	0x0001ad80


	//   ....[165]....
        /*0808*/ 	.word	0x0001ae70


	//   ....[166]....
        /*080c*/ 	.word	0x0001aef0


	//   ....[167]....
        /*0810*/ 	.word	0x0001afd0


	//   ....[168]....
        /*0814*/ 	.word	0x0001b050


	//   ....[169]....
        /*0818*/ 	.word	0x0001b120


	//   ....[170]....
        /*081c*/ 	.word	0x0001b250


	//   ....[171]....
        /*0820*/ 	.word	0x0001b320


	//   ....[172]....
        /*0824*/ 	.word	0x0001b3f0


	//   ....[173]....
        /*0828*/ 	.word	0x0001b4d0


	//   ....[174]....
        /*082c*/ 	.word	0x0001b530


	//   ....[175]....
        /*0830*/ 	.word	0x0001b610


	//   ....[176]....
        /*0834*/ 	.word	0x0001b670


	//   ....[177]....
        /*0838*/ 	.word	0x0001b750


	//   ....[178]....
        /*083c*/ 	.word	0x0001b7b0


	//   ....[179]....
        /*0840*/ 	.word	0x0001b8c0


	//   ....[180]....
        /*0844*/ 	.word	0x0001b9b0


	//   ....[181]....
        /*0848*/ 	.word	0x0001ba50


	//   ....[182]....
        /*084c*/ 	.word	0x0001bab0


	//   ....[183]....
        /*0850*/ 	.word	0x0001bbd0


	//   ....[184]....
        /*0854*/ 	.word	0x0001bc30


	//   ....[185]....
        /*0858*/ 	.word	0x0001bd50


	//   ....[186]....
        /*085c*/ 	.word	0x0001bdb0


	//   ....[187]....
        /*0860*/ 	.word	0x0001bed0


	//   ....[188]....
        /*0864*/ 	.word	0x0001bf30


	//   ....[189]....
        /*0868*/ 	.word	0x0001c000


	//   ....[190]....
        /*086c*/ 	.word	0x0001c160


	//   ....[191]....
        /*0870*/ 	.word	0x0001c200


	//   ....[192]....
        /*0874*/ 	.word	0x0001c350


	//   ....[193]....
        /*0878*/ 	.word	0x0001c400


	//   ....[194]....
        /*087c*/ 	.word	0x0001c460


	//   ....[195]....
        /*0880*/ 	.word	0x0001c520


	//   ....[196]....
        /*0884*/ 	.word	0x0001c600


	//   ....[197]....
        /*0888*/ 	.word	0x0001c6c0


	//   ....[198]....
        /*088c*/ 	.word	0x0001c7a0


	//   ....[199]....
        /*0890*/ 	.word	0x0001c860


	//   ....[200]....
        /*0894*/ 	.word	0x0001c970


	//   ....[201]....
        /*0898*/ 	.word	0x0001ca10


	//   ....[202]....
        /*089c*/ 	.word	0x0001cb90


	//   ....[203]....
        /*08a0*/ 	.word	0x0001cc00


	//   ....[204]....
        /*08a4*/ 	.word	0x0001cc70


	//   ....[205]....
        /*08a8*/ 	.word	0x0001cce0


	//   ....[206]....
        /*08ac*/ 	.word	0x0001cd50


	//   ....[207]....
        /*08b0*/ 	.word	0x0001cdd0


	//   ....[208]....
        /*08b4*/ 	.word	0x0001ce50


	//   ....[209]....
        /*08b8*/ 	.word	0x0001cee0


	//   ....[210]....
        /*08bc*/ 	.word	0x0001cf50


	//   ....[211]....
        /*08c0*/ 	.word	0x0001cfc0


	//   ....[212]....
        /*08c4*/ 	.word	0x0001d030


	//   ....[213]....
        /*08c8*/ 	.word	0x0001d0b0


	//   ....[214]....
        /*08cc*/ 	.word	0x0001d120


	//   ....[215]....
        /*08d0*/ 	.word	0x0001d1b0


	//   ....[216]....
        /*08d4*/ 	.word	0x0001d210


	//   ....[217]....
        /*08d8*/ 	.word	0x0001d2a0


	//   ....[218]....
        /*08dc*/ 	.word	0x0001d3d0


	//----- nvinfo : EIATTR_REG_RECONFIG
	.align		4
.L_295:
        /*08e0*/ 	.byte	0x01, 0x54
	.zero		2


	//----- nvinfo : EIATTR_SYSCALL_OFFSETS
	.align		4
        /*08e4*/ 	.byte	0x04, 0x46
        /*08e6*/ 	.short	(.L_297 - .L_296)


	//   ....[0]....
.L_296:
        /*08e8*/ 	.word	0x00002190


	//   ....[1]....
        /*08ec*/ 	.word	0x00015280


	//   ....[2]....
        /*08f0*/ 	.word	0x000153d0


	//   ....[3]....
        /*08f4*/ 	.word	0x000154c0


	//   ....[4]....
        /*08f8*/ 	.word	0x00016360


	//----- nvinfo : EIATTR_MBARRIER_INSTR_OFFSETS
	.align		4
.L_297:
        /*08fc*/ 	.byte	0x04, 0x39
        /*08fe*/ 	.short	(.L_299 - .L_298)


	//   ....[0]....
.L_298:
        /*0900*/ 	.word	0x00000180
        /*0904*/ 	.word	0x000000ff
        /*0908*/ 	.word	0x00038800
        /*090c*/ 	.short	0x0100
        /*090e*/ 	.byte	0x08
	.zero		1


	//   ....[1]....
        /*0910*/ 	.word	0x00000190
        /*0914*/ 	.word	0x000000ff
        /*0918*/ 	.word	0x00038820
        /*091c*/ 	.short	0x0100
        /*091e*/ 	.byte	0x08
	.zero		1


	//   ....[2]....
        /*0920*/ 	.word	0x00000280
        /*0924*/ 	.word	0x000000ff
        /*0928*/ 	.word	0x00038830
        /*092c*/ 	.short	0x0100
        /*092e*/ 	.byte	0x08
	.zero		1


	//   ....[3]....
        /*0930*/ 	.word	0x00000290
        /*0934*/ 	.word	0x000000ff
        /*0938*/ 	.word	0x00038840
        /*093c*/ 	.short	0x0100
        /*093e*/ 	.byte	0x08
	.zero		1


	//   ....[4]....
        /*0940*/ 	.word	0x000002a0
        /*0944*/ 	.word	0x000000ff
        /*0948*/ 	.word	0x00038838
        /*094c*/ 	.short	0x0100
        /*094e*/ 	.byte	0x08
	.zero		1


	//   ....[5]....
        /*0950*/ 	.word	0x000002b0
        /*0954*/ 	.word	0x000000ff
        /*0958*/ 	.word	0x00038848
        /*095c*/ 	.short	0x0100
        /*095e*/ 	.byte	0x08
	.zero		1


	//   ....[6]....
        /*0960*/ 	.word	0x000003e0
        /*0964*/ 	.word	0x000000ff
        /*0968*/ 	.word	0x00038850
        /*096c*/ 	.short	0x0100
        /*096e*/ 	.byte	0x08
	.zero		1


	//   ....[7]....
        /*0970*/ 	.word	0x000003f0
        /*0974*/ 	.word	0x000000ff
        /*0978*/ 	.word	0x00038860
        /*097c*/ 	.short	0x0100
        /*097e*/ 	.byte	0x08
	.zero		1


	//   ....[8]....
        /*0980*/ 	.word	0x00000400
        /*0984*/ 	.word	0x000000ff
        /*0988*/ 	.word	0x00038858
        /*098c*/ 	.short	0x0100
        /*098e*/ 	.byte	0x08
	.zero		1


	//   ....[9]....
        /*0990*/ 	.word	0x00000410
        /*0994*/ 	.word	0x000000ff
        /*0998*/ 	.word	0x00038868
        /*099c*/ 	.short	0x0100
        /*099e*/ 	.byte	0x08
	.zero		1


	//   ....[10]....
        /*09a0*/ 	.word	0x00000500
        /*09a4*/ 	.word	0x000000ff
        /*09a8*/ 	.word	0x00038870
        /*09ac*/ 	.short	0x0100
        /*09ae*/ 	.byte	0x06
	.zero		1


	//   ....[11]....
        /*09b0*/ 	.word	0x00000510
        /*09b4*/ 	.word	0x000000ff
        /*09b8*/ 	.word	0x00038880
        /*09bc*/ 	.short	0x0100
        /*09be*/ 	.byte	0x06
	.zero		1


	//   ....[12]....
        /*09c0*/ 	.word	0x00000520
        /*09c4*/ 	.word	0x000000ff
        /*09c8*/ 	.word	0x00038878
        /*09cc*/ 	.short	0x0100
        /*09ce*/ 	.byte	0x06
	.zero		1


	//   ....[13]....
        /*09d0*/ 	.word	0x00000530
        /*09d4*/ 	.word	0x000000ff
        /*09d8*/ 	.word	0x00038888
        /*09dc*/ 	.short	0x0100
        /*09de*/ 	.byte	0x06
	.zero		1


	//   ....[14]....
        /*09e0*/ 	.word	0x00000660
        /*09e4*/ 	.word	0x000000ff
        /*09e8*/ 	.word	0x00038890
        /*09ec*/ 	.short	0x0100
        /*09ee*/ 	.byte	0x08
	.zero		1


	//   ....[15]....
        /*09f0*/ 	.word	0x00000670
        /*09f4*/ 	.word	0x000000ff
        /*09f8*/ 	.word	0x000388a0
        /*09fc*/ 	.short	0x0100
        /*09fe*/ 	.byte	0x08
	.zero		1


	//   ....[16]....
        /*0a00*/ 	.word	0x00000680
        /*0a04*/ 	.word	0x000000ff
        /*0a08*/ 	.word	0x00038898
        /*0a0c*/ 	.short	0x0100
        /*0a0e*/ 	.byte	0x08
	.zero		1


	//   ....[17]....
        /*0a10*/ 	.word	0x00000690
        /*0a14*/ 	.word	0x000000ff
        /*0a18*/ 	.word	0x000388a8
        /*0a1c*/ 	.short	0x0100
        /*0a1e*/ 	.byte	0x08
	.zero		1


	//   ....[18]....
        /*0a20*/ 	.word	0x000007d0
        /*0a24*/ 	.word	0x000000ff
        /*0a28*/ 	.word	0x000388b0
        /*0a2c*/ 	.short	0x0100
        /*0a2e*/ 	.byte	0x08
	.zero		1


	//   ....[19]....
        /*0a30*/ 	.word	0x000007e0
        /*0a34*/ 	.word	0x000000ff
        /*0a38*/ 	.word	0x000388c0
        /*0a3c*/ 	.short	0x0100
        /*0a3e*/ 	.byte	0x08
	.zero		1


	//   ....[20]....
        /*0a40*/ 	.word	0x000007f0
        /*0a44*/ 	.word	0x000000ff
        /*0a48*/ 	.word	0x000388b8
        /*0a4c*/ 	.short	0x0100
        /*0a4e*/ 	.byte	0x08
	.zero		1


	//   ....[21]....
        /*0a50*/ 	.word	0x00000800
        /*0a54*/ 	.word	0x000000ff
        /*0a58*/ 	.word	0x000388c8
        /*0a5c*/ 	.short	0x0100
        /*0a5e*/ 	.byte	0x08
	.zero		1


	//   ....[22]....
        /*0a60*/ 	.word	0x00002260
        /*0a64*/ 	.word	0x000000ff
        /*0a68*/ 	.word	0x00038800
        /*0a6c*/ 	.short	0x010a
        /*0a6e*/ 	.byte	0x06
	.zero		1


	//   ....[23]....
        /*0a70*/ 	.word	0x00002300
        /*0a74*/ 	.word	0x00000000
        /*0a78*/ 	.word	0x00038830
        /*0a7c*/ 	.short	0x010a
        /*0a7e*/ 	.byte	0x3f
	.zero		1


	//   ....[24]....
        /*0a80*/ 	.word	0x00002340
        /*0a84*/ 	.word	0x00000000
        /*0a88*/ 	.word	0x00038830
        /*0a8c*/ 	.short	0x010a
        /*0a8e*/ 	.byte	0x3f
	.zero		1


	//   ....[25]....
        /*0a90*/ 	.word	0x00004bc0
        /*0a94*/ 	.word	0x000000ff
        /*0a98*/ 	.word	0x00000000
        /*0a9c*/ 	.short	0x0101
        /*0a9e*/ 	.byte	0x04
	.zero		1


	//   ....[26]....
        /*0aa0*/ 	.word	0x00005fa0
        /*0aa4*/ 	.word	0x000000ff
        /*0aa8*/ 	.word	0x00038830
        /*0aac*/ 	.short	0x010a
        /*0aae*/ 	.byte	0x3d
	.zero		1


	//   ....[27]....
        /*0ab0*/ 	.word	0x00005fe0
        /*0ab4*/ 	.word	0x000000ff
        /*0ab8*/ 	.word	0x00038830
        /*0abc*/ 	.short	0x010a
        /*0abe*/ 	.byte	0x3d
	.zero		1


	//   ....[28]....
        /*0ac0*/ 	.word	0x00008550
        /*0ac4*/ 	.word	0x000000ff
        /*0ac8*/ 	.word	0x00038850
        /*0acc*/ 	.short	0x010a
        /*0ace*/ 	.byte	0x04
	.zero		1


	//   ....[29]....
        /*0ad0*/ 	.word	0x00008590
        /*0ad4*/ 	.word	0x000000ff
        /*0ad8*/ 	.word	0x00038850
        /*0adc*/ 	.short	0x010a
        /*0ade*/ 	.byte	0x04
	.zero		1


	//   ....[30]....
        /*0ae0*/ 	.word	0x000089b0
        /*0ae4*/ 	.word	0x000000ff
        /*0ae8*/ 	.word	0x00000000
        /*0aec*/ 	.short	0x0101
        /*0aee*/ 	.byte	0x3d
	.zero		1


	//   ....[31]....
        /*0af0*/ 	.word	0x00009c30
        /*0af4*/ 	.word	0x000000ff
        /*0af8*/ 	.word	0x00000000
        /*0afc*/ 	.short	0x0101
        /*0afe*/ 	.byte	0x04
	.zero		1


	//   ....[32]....
        /*0b00*/ 	.word	0x00009e20
        /*0b04*/ 	.word	0x000000ff
        /*0b08*/ 	.word	0x00038830
        /*0b0c*/ 	.short	0x010a
        /*0b0e*/ 	.byte	0x04
	.zero		1


	//   ....[33]....
        /*0b10*/ 	.word	0x00009e60
        /*0b14*/ 	.word	0x000000ff
        /*0b18*/ 	.word	0x00038830
        /*0b1c*/ 	.short	0x010a
        /*0b1e*/ 	.byte	0x04
	.zero		1


	//   ....[34]....
        /*0b20*/ 	.word	0x0000c3c0
        /*0b24*/ 	.word	0x000000ff
        /*0b28*/ 	.word	0x00038850
        /*0b2c*/ 	.short	0x010a
        /*0b2e*/ 	.byte	0x04
	.zero		1


	//   ....[35]....
        /*0b30*/ 	.word	0x0000c400
        /*0b34*/ 	.word	0x000000ff
        /*0b38*/ 	.word	0x00038850
        /*0b3c*/ 	.short	0x010a
        /*0b3e*/ 	.byte	0x04
	.zero		1


	//   ....[36]....
        /*0b40*/ 	.word	0x0000c760
        /*0b44*/ 	.word	0x000000ff
        /*0b48*/ 	.word	0x00000000
        /*0b4c*/ 	.short	0x0101
        /*0b4e*/ 	.byte	0x06
	.zero		1


	//   ....[37]....
        /*0b50*/ 	.word	0x0000d380
        /*0b54*/ 	.word	0x000000ff
        /*0b58*/ 	.word	0x00000000
        /*0b5c*/ 	.short	0x0101
        /*0b5e*/ 	.byte	0x04
	.zero		1


	//   ....[38]....
        /*0b60*/ 	.word	0x0000dc90
        /*0b64*/ 	.word	0x000000ff
        /*0b68*/ 	.word	0x00038850
        /*0b6c*/ 	.short	0x010a
        /*0b6e*/ 	.byte	0x08
	.zero		1


	//   ....[39]....
        /*0b70*/ 	.word	0x0000dcd0
        /*0b74*/ 	.word	0x000000ff
        /*0b78*/ 	.word	0x00038850
        /*0b7c*/ 	.short	0x010a
        /*0b7e*/ 	.byte	0x08
	.zero		1


	//   ....[40]....
        /*0b80*/ 	.word	0x0000e2f0
        /*0b84*/ 	.word	0x000000ff
        /*0b88*/ 	.word	0x00000000
        /*0b8c*/ 	.short	0x0101
        /*0b8e*/ 	.byte	0x04
	.zero		1


	//   ....[41]....
        /*0b90*/ 	.word	0x00010730
        /*0b94*/ 	.word	0x000000ff
        /*0b98*/ 	.word	0x00000000
        /*0b9c*/ 	.short	0x0101
        /*0b9e*/ 	.byte	0x08
	.zero		1


	//   ....[42]....
        /*0ba0*/ 	.word	0x00010fc0
        /*0ba4*/ 	.word	0x000000ff
        /*0ba8*/ 	.word	0x00000000
        /*0bac*/ 	.short	0x0101
        /*0bae*/ 	.byte	0x08
	.zero		1


	//   ....[43]....
        /*0bb0*/ 	.word	0x00015a90
        /*0bb4*/ 	.word	0x00000005
        /*0bb8*/ 	.word	0x00038840
        /*0bbc*/ 	.short	0x010a
        /*0bbe*/ 	.byte	0x3f
	.zero		1


	//   ....[44]....
        /*0bc0*/ 	.word	0x00016080
        /*0bc4*/ 	.word	0x00000005
        /*0bc8*/ 	.word	0x00038830
        /*0bcc*/ 	.short	0x0107
        /*0bce*/ 	.byte	0x3f
	.zero		1


	//   ....[45]....
        /*0bd0*/ 	.word	0x00016160
        /*0bd4*/ 	.word	0x00000005
        /*0bd8*/ 	.word	0x00038830
        /*0bdc*/ 	.short	0x0101
        /*0bde*/ 	.byte	0x3f
	.zero		1


	//   ....[46]....
        /*0be0*/ 	.word	0x00016d40
        /*0be4*/ 	.word	0x00000011
        /*0be8*/ 	.word	0x00038800
        /*0bec*/ 	.short	0x0107
        /*0bee*/ 	.byte	0x3f
	.zero		1


	//   ....[47]....
        /*0bf0*/ 	.word	0x00016e60
        /*0bf4*/ 	.word	0x00000011
        /*0bf8*/ 	.word	0x00038800
        /*0bfc*/ 	.short	0x0101
        /*0bfe*/ 	.byte	0x3f
	.zero		1


	//   ....[48]....
        /*0c00*/ 	.word	0x00016e80
        /*0c04*/ 	.word	0x00000011
        /*0c08*/ 	.word	0x00038820
        /*0c0c*/ 	.short	0x010a
        /*0c0e*/ 	.byte	0x3f
	.zero		1


	//   ....[49]....
        /*0c10*/ 	.word	0x00017250
        /*0c14*/ 	.word	0x00000006
        /*0c18*/ 	.word	0x00038840
        /*0c1c*/ 	.short	0x010a
        /*0c1e*/ 	.byte	0x3f
	.zero		1


	//   ....[50]....
        /*0c20*/ 	.word	0x000177b0
        /*0c24*/ 	.word	0x00000006
        /*0c28*/ 	.word	0x00038830
        /*0c2c*/ 	.short	0x0107
        /*0c2e*/ 	.byte	0x3f
	.zero		1


	//   ....[51]....
        /*0c30*/ 	.word	0x00017860
        /*0c34*/ 	.word	0x00000006
        /*0c38*/ 	.word	0x00038830
        /*0c3c*/ 	.short	0x0101
        /*0c3e*/ 	.byte	0x3f
	.zero		1


	//   ....[52]....
        /*0c40*/ 	.word	0x000178c0
        /*0c44*/ 	.word	0x00000006
        /*0c48*/ 	.word	0x00038860
        /*0c4c*/ 	.short	0x010a
        /*0c4e*/ 	.byte	0x3f
	.zero		1


	//   ....[53]....
        /*0c50*/ 	.word	0x00017dc0
        /*0c54*/ 	.word	0x00000006
        /*0c58*/ 	.word	0x00038850
        /*0c5c*/ 	.short	0x0107
        /*0c5e*/ 	.byte	0x3f
	.zero		1


	//   ....[54]....
        /*0c60*/ 	.word	0x00017f50
        /*0c64*/ 	.word	0x00000006
        /*0c68*/ 	.word	0x00038850
        /*0c6c*/ 	.short	0x0101
        /*0c6e*/ 	.byte	0x3f
	.zero		1


	//   ....[55]....
        /*0c70*/ 	.word	0x00018160
        /*0c74*/ 	.word	0x00000004
        /*0c78*/ 	.word	0x00038860
        /*0c7c*/ 	.short	0x010a
        /*0c7e*/ 	.byte	0x3f
	.zero		1


	//   ....[56]....
        /*0c80*/ 	.word	0x00018680
        /*0c84*/ 	.word	0x00000004
        /*0c88*/ 	.word	0x00038850
        /*0c8c*/ 	.short	0x0107
        /*0c8e*/ 	.byte	0x3f
	.zero		1


	//   ....[57]....
        /*0c90*/ 	.word	0x00018730
        /*0c94*/ 	.word	0x00000004
        /*0c98*/ 	.word	0x00038850
        /*0c9c*/ 	.short	0x0101
        /*0c9e*/ 	.byte	0x3f
	.zero		1


	//   ....[58]....
        /*0ca0*/ 	.word	0x00019880
        /*0ca4*/ 	.word	0x00000004
        /*0ca8*/ 	.word	0x00038820
        /*0cac*/ 	.short	0x010a
        /*0cae*/ 	.byte	0x3f
	.zero		1


	//   ....[59]....
        /*0cb0*/ 	.word	0x00019a20
        /*0cb4*/ 	.word	0x00000005
        /*0cb8*/ 	.word	0x00038840
        /*0cbc*/ 	.short	0x010a
        /*0cbe*/ 	.byte	0x3f
	.zero		1


	//   ....[60]....
        /*0cc0*/ 	.word	0x00019ac0
        /*0cc4*/ 	.word	0x00000017
        /*0cc8*/ 	.word	0x00038840
        /*0ccc*/ 	.short	0x010a
        /*0cce*/ 	.byte	0x3f
	.zero		1


	//   ....[61]....
        /*0cd0*/ 	.word	0x00019b00
        /*0cd4*/ 	.word	0x00000005
        /*0cd8*/ 	.word	0x00038860
        /*0cdc*/ 	.short	0x010a
        /*0cde*/ 	.byte	0x3f
	.zero		1


	//   ....[62]....
        /*0ce0*/ 	.word	0x00019b40
        /*0ce4*/ 	.word	0x00000017
        /*0ce8*/ 	.word	0x00038860
        /*0cec*/ 	.short	0x010a
        /*0cee*/ 	.byte	0x3f
	.zero		1


	//   ....[63]....
        /*0cf0*/ 	.word	0x00019bc0
        /*0cf4*/ 	.word	0x00000003
        /*0cf8*/ 	.word	0x00038800
        /*0cfc*/ 	.short	0x010a
        /*0cfe*/ 	.byte	0x3f
	.zero		1


	//   ....[64]....
        /*0d00*/ 	.word	0x00019c10
        /*0d04*/ 	.word	0x00000000
        /*0d08*/ 	.word	0x00038830
        /*0d0c*/ 	.short	0x010a
        /*0d0e*/ 	.byte	0x3f
	.zero		1


	//   ....[65]....
        /*0d10*/ 	.word	0x00019c70
        /*0d14*/ 	.word	0x00000004
        /*0d18*/ 	.word	0x00038830
        /*0d1c*/ 	.short	0x010a
        /*0d1e*/ 	.byte	0x3f
	.zero		1


	//   ....[66]....
        /*0d20*/ 	.word	0x00019cd0
        /*0d24*/ 	.word	0x00000002
        /*0d28*/ 	.word	0x00038850
        /*0d2c*/ 	.short	0x010a
        /*0d2e*/ 	.byte	0x3f
	.zero		1


	//   ....[67]....
        /*0d30*/ 	.word	0x00019d30
        /*0d34*/ 	.word	0x00000004
        /*0d38*/ 	.word	0x00038830
        /*0d3c*/ 	.short	0x010a
        /*0d3e*/ 	.byte	0x3f
	.zero		1


	//   ....[68]....
        /*0d40*/ 	.word	0x00019d90
        /*0d44*/ 	.word	0x00000002
        /*0d48*/ 	.word	0x00038850
        /*0d4c*/ 	.short	0x010a
        /*0d4e*/ 	.byte	0x3f
	.zero		1


	//   ....[69]....
        /*0d50*/ 	.word	0x00019df0
        /*0d54*/ 	.word	0x00000007
        /*0d58*/ 	.word	0x00038850
        /*0d5c*/ 	.short	0x010a
        /*0d5e*/ 	.byte	0x3f
	.zero		1


	//   ....[70]....
        /*0d60*/ 	.word	0x00019f10
        /*0d64*/ 	.word	0x00000005
        /*0d68*/ 	.word	0x00038840
        /*0d6c*/ 	.short	0x010a
        /*0d6e*/ 	.byte	0x3f
	.zero		1


	//   ....[71]....
        /*0d70*/ 	.word	0x0001b150
        /*0d74*/ 	.word	0x00000011
        /*0d78*/ 	.word	0x00038820
        /*0d7c*/ 	.short	0x010a
        /*0d7e*/ 	.byte	0x3f
	.zero		1


	//   ....[72]....
        /*0d80*/ 	.word	0x0001b1a0
        /*0d84*/ 	.word	0x00000006
        /*0d88*/ 	.word	0x00038840
        /*0d8c*/ 	.short	0x010a
        /*0d8e*/ 	.byte	0x3f
	.zero		1


	//   ....[73]....
        /*0d90*/ 	.word	0x0001b900
        /*0d94*/ 	.word	0x00000006
        /*0d98*/ 	.word	0x00038860
        /*0d9c*/ 	.short	0x010a
        /*0d9e*/ 	.byte	0x3f
	.zero		1


	//   ....[74]....
        /*0da0*/ 	.word	0x0001c0b0
        /*0da4*/ 	.word	0x00000004
        /*0da8*/ 	.word	0x00038860
        /*0dac*/ 	.short	0x010a
        /*0dae*/ 	.byte	0x3f
	.zero		1


	//   ....[75]....
        /*0db0*/ 	.word	0x0001d2f0
        /*0db4*/ 	.word	0x00000004
        /*0db8*/ 	.word	0x00038820
        /*0dbc*/ 	.short	0x010a
        /*0dbe*/ 	.byte	0x3f
	.zero		1


	//   ....[76]....
        /*0dc0*/ 	.word	0x0001d490
        /*0dc4*/ 	.word	0x00000005
        /*0dc8*/ 	.word	0x00038840
        /*0dcc*/ 	.short	0x010a
        /*0dce*/ 	.byte	0x3f
	.zero		1


	//   ....[77]....
        /*0dd0*/ 	.word	0x0001d4e0
        /*0dd4*/ 	.word	0x00000017
        /*0dd8*/ 	.word	0x00038840
        /*0ddc*/ 	.short	0x010a
        /*0dde*/ 	.byte	0x3f
	.zero		1


	//   ....[78]....
        /*0de0*/ 	.word	0x0001d530
        /*0de4*/ 	.word	0x00000005
        /*0de8*/ 	.word	0x00038860
        /*0dec*/ 	.short	0x010a
        /*0dee*/ 	.byte	0x3f
	.zero		1


	//----- nvinfo : EIATTR_NUM_MBARRIERS
	.align		4
.L_299:
        /*0df0*/ 	.byte	0x03, 0x38
        /*0df2*/ 	.short	0x0016


	//----- nvinfo : EIATTR_EXIT_INSTR_OFFSETS
	.align		4
        /*0df4*/ 	.byte	0x04, 0x1c
        /*0df6*/ 	.short	(.L_301 - .L_300)


	//   ....[0]....
.L_300:
        /*0df8*/ 	.word	0x00000990


	//   ....[1]....
        /*0dfc*/ 	.word	0x00013680


	//   ....[2]....
        /*0e00*/ 	.word	0x00019b90


	//----- nvinfo : EIATTR_MAX_THREADS
	.align		4
.L_301:
        /*0e04*/ 	.byte	0x04, 0x05
        /*0e06*/ 	.short	(.L_303 - .L_302)
.L_302:
        /*0e08*/ 	.word	0x00000180
        /*0e0c*/ 	.word	0x00000001
        /*0e10*/ 	.word	0x00000001


	//----- nvinfo : EIATTR_CRS_STACK_SIZE
	.align		4
.L_303:
        /*0e14*/ 	.byte	0x04, 0x1e
        /*0e16*/ 	.short	(.L_305 - .L_304)
.L_304:
        /*0e18*/ 	.word	0x00000000


	//----- nvinfo : EIATTR_CBANK_PARAM_SIZE
	.align		4
.L_305:
        /*0e1c*/ 	.byte	0x03, 0x19
        /*0e1e*/ 	.short	0x0af0


	//----- nvinfo : EIATTR_PARAM_CBANK
	.align		4
        /*0e20*/ 	.byte	0x04, 0x0a
        /*0e22*/ 	.short	(.L_307 - .L_306)
	.align		4
.L_306:
        /*0e24*/ 	.word	index@(.nv.constant0._ZN7cutlass13device_kernelIN5flash11enable_sm90INS1_16FlashAttnFwdSm90INS1_25CollectiveMainloopFwdSm90ILi2EN4cute5tupleIJNS5_1CILi1EEES8_S8_EEENS6_IJNS7_ILi128EEENS7_ILi80EEENS7_ILi256EEEEEELi256ENS_6half_tEfNS_4arch4Sm90ELb1ELb0ELb0ELb1ELb1ELb0ELb0ELb1ELb1ELb1ELb1ELb0EEENS1_21CollectiveEpilogueFwdINS6_IJSA_SC_SB_EEES9_SE_SG_Li256ELb1ELb1ELb1ELb0EEENS1_36VarlenDynamicPersistentTileSchedulerILi128ELi80ELi256ELi128ELb1ELb1ELb1ELb1ELb1ELb1EEEEEEEEEvNT_6ParamsE)
        /*0e28*/ 	.short	0x0210
        /*0e2a*/ 	.short	0x0af0


	//----- nvinfo : EIATTR_SW_WAR
	.align		4
.L_307:
        /*0e2c*/ 	.byte	0x04, 0x36
        /*0e2e*/ 	.short	(.L_309 - .L_308)
.L_308:
        /*0e30*/ 	.word	0x00000008
.L_309:


//--------------------- .nv.info._ZN7cutlass13device_kernelIN5flash11enable_sm90INS1_16FlashAttnFwdSm90INS1_25CollectiveMainloopFwdSm90ILi2EN4cute5tupleIJNS5_1CILi1EEES8_S8_EEENS6_IJNS7_ILi128EEENS7_ILi80EEENS7_ILi256EEEEEELi256ENS_6half_tEfNS_4arch4Sm90ELb1ELb0ELb0ELb1ELb1ELb1ELb0ELb1ELb1ELb1ELb1ELb0EEENS1_21CollectiveEpilogueFwdINS6_IJSA_SC_SB_EEES9_SE_SG_Li256ELb1ELb1ELb1ELb0EEENS1_36VarlenDynamicPersistentTileSchedulerILi128ELi80ELi256ELi128ELb1ELb1ELb1ELb1ELb1ELb1EEEEEEEEEvNT_6ParamsE --------------------------
	.section	.nv.info._ZN7cutlass13device_kernelIN5flash11enable_sm90INS1_16FlashAttnFwdSm90INS1_25CollectiveMainloopFwdSm90ILi2EN4cute5tupleIJNS5_1CILi1EEES8_S8_EEENS6_IJNS7_ILi128EEENS7_ILi80EEENS7_ILi256EEEEEELi256ENS_6half_tEfNS_4arch4Sm90ELb1ELb0ELb0ELb1ELb1ELb1ELb0ELb1ELb1ELb1ELb1ELb0EEENS1_21CollectiveEpilogueFwdINS6_IJSA_SC_SB_EEES9_SE_SG_Li256ELb1ELb1ELb1ELb0EEENS1_36VarlenDynamicPersistentTileSchedulerILi128ELi80ELi256ELi128ELb1ELb1ELb1ELb1ELb1ELb1EEEEEEEEEvNT_6ParamsE,"",@"SHT_CUDA_INFO"
	.sectionflags	@""
	.align	4


	//----- nvinfo : EIATTR_CUDA_API_VERSION
	.align		4
        /*0000*/ 	.byte	0x04, 0x37
        /*0002*/ 	.short	(.L_311 - .L_310)
.L_310:
        /*0004*/ 	.word	0x00000082


	//----- nvinfo : EIATTR_KPARAM_INFO
	.align		4
.L_311:
        /*0008*/ 	.byte	0x04, 0x17
        /*000a*/ 	.short	(.L_313 - .L_312)
.L_312:
        /*000c*/ 	.word	0x00000000
        /*0010*/ 	.short	0x0000
        /*0012*/ 	.short	0x0070
        /*0014*/ 	.byte	0x00, 0xf0, 0x01, 0x2a


	//----- nvinfo : EIATTR_SPARSE_MMA_MASK
	.align		4
.L_313:
        /*0018*/ 	.byte	0x03, 0x50
        /*001a*/ 	.short	0x0000


	//----- nvinfo : EIATTR_MAXREG_COUNT
	.align		4
        /*001c*/ 	.byte	0x03, 0x1b
        /*001e*/ 	.short	0x00a8


	//----- nvinfo : EIATTR_NUM_BARRIERS
	.align		4
        /*0020*/ 	.byte	0x02, 0x4c
        /*0022*/ 	.byte	0x10
	.zero		1


	//----- nvinfo : EIATTR_EXTERNS
	.align		4
        /*0024*/ 	.byte	0x04, 0x0f
        /*0026*/ 	.short	(.L_315 - .L_314)


	//   ....[0]....
	.align		4
.L_314:
        /*0028*/ 	.word	index@(__assertfail)


	//----- nvinfo : EIATTR_ANNOTATIONS
	.align		4
.L_315:
        /*002c*/ 	.byte	0x04, 0x55
        /*002e*/ 	.short	(.L_317 - .L_316)


	//   ....[0]....
.L_316:
        /* <DEDUP_REMOVED lines=160> */


	//----- nvinfo : EIATTR_MERCURY_ISA_VERSION
	.align		4
.L_317:
        /*0a18*/ 	.byte	0x03, 0x5f
        /*0a1a*/ 	.short	0x0101


	//----- nvinfo : EIATTR_UNUSED_LOAD_BYTE_OFFSET
	.align		4
        /*0a1c*/ 	.byte	0x04, 0x44
        /*0a1e*/ 	.short	(.L_319 - .L_318)


	//   ....[0]....
.L_318:
        /*0a20*/ 	.word	0x00000a20
        /*0a24*/ 	.word	0x0000fff0


	//   ....[1]....
        /*0a28*/ 	.word	0x000257f0
        /*0a2c*/ 	.word	0x0000fff0


	//----- nvinfo : EIATTR_INT_WARP_WIDE_INSTR_OFFSETS
	.align		4
.L_319:
        /*0a30*/ 	.byte	0x04, 0x31
        /*0a32*/ 	.short	(.L_321 - .L_320)


	//   ....[0]....
.L_320:
        /*0a34*/ 	.word	0x00000130


	//   ....[1]....
        /*0a38*/ 	.word	0x00000170


	//   ....[2]....
        /*0a3c*/ 	.word	0x000001e0


	//   ....[3]....
        /*0a40*/ 	.word	0x0002d6f0


	//   ....[4]....
        /*0a44*/ 	.word	0x0002d790


	//   ....[5]....
        /*0a48*/ 	.word	0x00030790


	//   ....[6]....
        /*0a4c*/ 	.word	0x00030830


	//----- nvinfo : EIATTR_COOP_GROUP_MASK_REGIDS
	.align		4
.L_321:
        /*0a50*/ 	.byte	0x04, 0x29
        /*0a52*/ 	.short	(.L_323 - .L_322)


	//   ....[0]....
.L_322:
        /*0a54*/ 	.word	0xffffffff


	//   ....[1]....
        /*0a58*/ 	.word	0xffffffff


	//   ....[2]....
        /*0a5c*/ 	.word	0xffffffff


	//   ....[3]....
        /*0a60*/ 	.word	0xffffffff


	//   ....[4]....
        /*0a64*/ 	.word	0xffffffff


	//   ....[5]....
        /*0a68*/ 	.word	0xffffffff


	//   ....[6]....
        /*0a6c*/ 	.word	0xffffffff


	//   ....[7]....
        /*0a70*/ 	.word	0xffffffff


	//   ....[8]....
        /*0a74*/ 	.word	0xffffffff


	//   ....[9]....
        /*0a78*/ 	.word	0xffffffff


	//   ....[10]....
        /*0a7c*/ 	.word	0xffffffff


	//   ....[11]....
        /*0a80*/ 	.word	0xffffffff


	//   ....[12]....
        /*0a84*/ 	.word	0xffffffff


	//   ....[13]....
        /*0a88*/ 	.word	0xffffffff


	//   ....[14]....
        /*0a8c*/ 	.word	0xffffffff


	//   ....[15]....
        /*0a90*/ 	.word	0xffffffff


	//   ....[16]....
        /*0a94*/ 	.word	0xffffffff


	//   ....[17]....
        /*0a98*/ 	.word	0xffffffff


	//   ....[18]....
        /*0a9c*/ 	.word	0xffffffff


	//   ....[19]....
        /*0aa0*/ 	.word	0xffffffff


	//   ....[20]....
        /*0aa4*/ 	.word	0xffffffff


	//   ....[21]....
        /*0aa8*/ 	.word	0xffffffff


	//   ....[22]....
        /*0aac*/ 	.word	0xffffffff


	//   ....[23]....
        /*0ab0*/ 	.word	0xffffffff


	//   ....[24]....
        /*0ab4*/ 	.word	0xffffffff


	//   ....[25]....
        /*0ab8*/ 	.word	0xffffffff


	//   ....[26]....
        /*0abc*/ 	.word	0xffffffff


	//   ....[27]....
        /*0ac0*/ 	.word	0xffffffff


	//   ....[28]....
        /*0ac4*/ 	.word	0xffffffff


	//   ....[29]....
        /*0ac8*/ 	.word	0xffffffff


	//   ....[30]....
        /*0acc*/ 	.word	0xffffffff


	//   ....[31]....
        /*0ad0*/ 	.word	0xffffffff


	//   ....[32]....
        /*0ad4*/ 	.word	0xffffffff


	//   ....[33]....
        /*0ad8*/ 	.word	0xffffffff


	//   ....[34]....
        /*0adc*/ 	.word	0xffffffff


	//   ....[35]....
        /*0ae0*/ 	.word	0xffffffff


	//   ....[36]....
        /*0ae4*/ 	.word	0xffffffff


	//   ....[37]....
        /*0ae8*/ 	.word	0xffffffff


	//   ....[38]....
        /*0aec*/ 	.word	0xffffffff


	//   ....[39]....
        /*0af0*/ 	.word	0xffffffff


	//   ....[40]....
        /*0af4*/ 	.word	0xffffffff


	//   ....[41]....
        /*0af8*/ 	.word	0xffffffff


	//   ....[42]....
        /*0afc*/ 	.word	0xffffffff


	//   ....[43]....
        /*0b00*/ 	.word	0xffffffff


	//   ....[44]....
        /*0b04*/ 	.word	0xffffffff


	//   ....[45]....
        /*0b08*/ 	.word	0xffffffff


	//   ....[46]....
        /*0b0c*/ 	.word	0xffffffff


	//   ....[47]....
        /*0b10*/ 	.word	0xffffffff


	//   ....[48]....
        /*0b14*/ 	.word	0xffffffff


	//   ....[49]....
        /*0b18*/ 	.word	0xffffffff


	//   ....[50]....
        /*0b1c*/ 	.word	0xffffffff


	//   ....[51]....
        /*0b20*/ 	.word	0xffffffff


	//   ....[52]....
        /*0b24*/ 	.word	0xffffffff


	//   ....[53]....
        /*0b28*/ 	.word	0xffffffff


	//   ....[54]....
        /*0b2c*/ 	.word	0xffffffff


	//   ....[55]....
        /*0b30*/ 	.word	0xffffffff


	//   ....[56]....
        /*0b34*/ 	.word	0xffffffff


	//   ....[57]....
        /*0b38*/ 	.word	0xffffffff


	//   ....[58]....
        /*0b3c*/ 	.word	0xffffffff


	//   ....[59]....
        /*0b40*/ 	.word	0xffffffff


	//   ....[60]....
        /*0b44*/ 	.word	0xffffffff


	//   ....[61]....
        /*0b48*/ 	.word	0xffffffff


	//   ....[62]....
        /*0b4c*/ 	.word	0xffffffff


	//   ....[63]....
        /*0b50*/ 	.word	0xffffffff


	//   ....[64]....
        /*0b54*/ 	.word	0xffffffff


	//   ....[65]....
        /*0b58*/ 	.word	0xffffffff


	//   ....[66]....
        /*0b5c*/ 	.word	0xffffffff


	//   ....[67]....
        /*0b60*/ 	.word	0xffffffff


	//   ....[68]....
        /*0b64*/ 	.word	0xffffffff


	//   ....[69]....
        /*0b68*/ 	.word	0xffffffff


	//   ....[70]....
        /*0b6c*/ 	.word	0xffffffff


	//   ....[71]....
        /*0b70*/ 	.word	0xffffffff


	//   ....[72]....
        /*0b74*/ 	.word	0xffffffff


	//   ....[73]....
        /*0b78*/ 	.word	0xffffffff


	//   ....[74]....
        /*0b7c*/ 	.word	0xffffffff


	//   ....[75]....
        /*0b80*/ 	.word	0xffffffff


	//   ....[76]....
        /*0b84*/ 	.word	0xffffffff


	//   ....[77]....
        /*0b88*/ 	.word	0xffffffff


	//   ....[78]....
        /*0b8c*/ 	.word	0xffffffff


	//   ....[79]....
        /*0b90*/ 	.word	0xffffffff


	//   ....[80]....
        /*0b94*/ 	.word	0xffffffff


	//   ....[81]....
        /*0b98*/ 	.word	0xffffffff


	//   ....[82]....
        /*0b9c*/ 	.word	0xffffffff


	//   ....[83]....
        /*0ba0*/ 	.word	0xffffffff


	//   ....[84]....
        /*0ba4*/ 	.word	0xffffffff


	//   ....[85]....
        /*0ba8*/ 	.word	0xffffffff


	//   ....[86]....
        /*0bac*/ 	.word	0xffffffff


	//   ....[87]....
        /*0bb0*/ 	.word	0xffffffff


	//   ....[88]....
        /*0bb4*/ 	.word	0xffffffff


	//   ....[89]....
        /*0bb8*/ 	.word	0xffffffff


	//   ....[90]....
        /*0bbc*/ 	.word	0xffffffff


	//   ....[91]....
        /*0bc0*/ 	.word	0xffffffff


	//   ....[92]....
        /*0bc4*/ 	.word	0xffffffff


	//   ....[93]....
        /*0bc8*/ 	.word	0xffffffff


	//   ....[94]....
        /*0bcc*/ 	.word	0xffffffff


	//   ....[95]....
        /*0bd0*/ 	.word	0xffffffff


	//   ....[96]....
        /*0bd4*/ 	.word	0xffffffff


	//   ....[97]....
        /*0bd8*/ 	.word	0xffffffff


	//   ....[98]....
        /*0bdc*/ 	.word	0xffffffff


	//   ....[99]....
        /*0be0*/ 	.word	0xffffffff


	//   ....[100]....
        /*0be4*/ 	.word	0xffffffff


	//   ....[101]....
        /*0be8*/ 	.word	0xffffffff


	//   ....[102]....
        /*0bec*/ 	.word	0xffffffff


	//   ....[103]....
        /*0bf0*/ 	.word	0xffffffff


	//   ....[104]....
        /*0bf4*/ 	.word	0xffffffff


	//   ....[105]....
        /*0bf8*/ 	.word	0xffffffff


	//   ....[106]....
        /*0bfc*/ 	.word	0xffffffff


	//   ....[107]....
        /*0c00*/ 	.word	0xffffffff


	//   ....[108]....
        /*0c04*/ 	.word	0xffffffff


	//   ....[109]....
        /*0c08*/ 	.word	0xffffffff


	//   ....[110]....
        /*0c0c*/ 	.word	0xffffffff


	//   ....[111]....
        /*0c10*/ 	.word	0xffffffff


	//   ....[112]....
        /*0c14*/ 	.word	0xffffffff


	//   ....[113]....
        /*0c18*/ 	.word	0xffffffff


	//   ....[114]....
        /*0c1c*/ 	.word	0xffffffff


	//   ....[115]....
        /*0c20*/ 	.word	0xffffffff


	//   ....[116]....
        /*0c24*/ 	.word	0xffffffff


	//   ....[117]....
        /*0c28*/ 	.word	0xffffffff


	//   ....[118]....
        /*0c2c*/ 	.word	0xffffffff


	//   ....[119]....
        /*0c30*/ 	.word	0xffffffff


	//   ....[120]....
        /*0c34*/ 	.word	0xffffffff


	//   ....[121]....
        /*0c38*/ 	.word	0xffffffff


	//   ....[122]....
        /*0c3c*/ 	.word	0xffffffff


	//   ....[123]....
        /*0c40*/ 	.word	0xffffffff


	//   ....[124]....
        /*0c44*/ 	.word	0xffffffff


	//   ....[125]....
        /*0c48*/ 	.word	0xffffffff


	//   ....[126]....
        /*0c4c*/ 	.word	0xffffffff


	//   ....[127]....
        /*0c50*/ 	.word	0xffffffff


	//   ....[128]....
        /*0c54*/ 	.word	0xffffffff


	//   ....[129]....
        /*0c58*/ 	.word	0xffffffff


	//   ....[130]....
        /*0c5c*/ 	.word	0xffffffff


	//   ....[131]....
        /*0c60*/ 	.word	0xffffffff


	//   ....[132]....
        /*0c64*/ 	.word	0xffffffff


	//   ....[133]....
        /*0c68*/ 	.word	0xffffffff


	//   ....[134]....
        /*0c6c*/ 	.word	0xffffffff


	//   ....[135]....
        /*0c70*/ 	.word	0xffffffff


	//   ....[136]....
        /*0c74*/ 	.word	0xffffffff


	//   ....[137]....
        /*0c78*/ 	.word	0xffffffff


	//   ....[138]....
        /*0c7c*/ 	.word	0xffffffff


	//   ....[139]....
        /*0c80*/ 	.word	0xffffffff


	//   ....[140]....
        /*0c84*/ 	.word	0xffffffff


	//   ....[141]....
        /*0c88*/ 	.word	0xffffffff


	//   ....[142]....
        /*0c8c*/ 	.word	0xffffffff


	//   ....[143]....
        /*0c90*/ 	.word	0xffffffff


	//   ....[144]....
        /*0c94*/ 	.word	0xffffffff


	//   ....[145]....
        /*0c98*/ 	.word	0xffffffff


	//   ....[146]....
        /*0c9c*/ 	.word	0xffffffff


	//   ....[147]....
        /*0ca0*/ 	.word	0xffffffff


	//   ....[148]....
        /*0ca4*/ 	.word	0xffffffff


	//   ....[149]....
        /*0ca8*/ 	.word	0xffffffff


	//   ....[150]....
        /*0cac*/ 	.word	0xffffffff


	//   ....[151]....
        /*0cb0*/ 	.word	0xffffffff


	//   ....[152]....
        /*0cb4*/ 	.word	0xffffffff


	//   ....[153]....
        /*0cb8*/ 	.word	0xffffffff


	//   ....[154]....
        /*0cbc*/ 	.word	0xffffffff


	//   ....[155]....
        /*0cc0*/ 	.word	0xffffffff


	//   ....[156]....
        /*0cc4*/ 	.word	0xffffffff


	//   ....[157]....
        /*0cc8*/ 	.word	0xffffffff


	//   ....[158]....
        /*0ccc*/ 	.word	0xffffffff


	//   ....[159]....
        /*0cd0*/ 	.word	0xffffffff


	//   ....[160]....
        /*0cd4*/ 	.word	0xffffffff


	//   ....[161]....
        /*0cd8*/ 	.word	0xffffffff


	//   ....[162]....
        /*0cdc*/ 	.word	0xffffffff


	//   ....[163]....
        /*0ce0*/ 	.word	0xffffffff


	//   ....[164]....
        /*0ce4*/ 	.word	0xffffffff


	//   ....[165]....
        /*0ce8*/ 	.word	0xffffffff


	//   ....[166]....
        /*0cec*/ 	.word	0xffffffff


	//   ....[167]....
        /*0cf0*/ 	.word	0xffffffff


	//   ....[168]....
        /*0cf4*/ 	.word	0xffffffff


	//   ....[169]....
        /*0cf8*/ 	.word	0xffffffff


	//   ....[170]....
        /*0cfc*/ 	.word	0xffffffff


	//   ....[171]....
        /*0d00*/ 	.word	0xffffffff


	//   ....[172]....
        /*0d04*/ 	.word	0xffffffff


	//   ....[173]....
        /*0d08*/ 	.word	0xffffffff


	//   ....[174]....
        /*0d0c*/ 	.word	0xffffffff


	//   ....[175]....
        /*0d10*/ 	.word	0xffffffff


	//   ....[176]....
        /*0d14*/ 	.word	0xffffffff


	//   ....[177]....
        /*0d18*/ 	.word	0xffffffff


	//   ....[178]....
        /*0d1c*/ 	.word	0xffffffff


	//   ....[179]....
        /*0d20*/ 	.word	0xffffffff


	//   ....[180]....
        /*0d24*/ 	.word	0xffffffff


	//   ....[181]....
        /*0d28*/ 	.word	0xffffffff


	//   ....[182]....
        /*0d2c*/ 	.word	0xffffffff


	//   ....[183]....
        /*0d30*/ 	.word	0xffffffff


	//   ....[184]....
        /*0d34*/ 	.word	0xffffffff


	//   ....[185]....
        /*0d38*/ 	.word	0xffffffff


	//   ....[186]....
        /*0d3c*/ 	.word	0xffffffff


	//   ....[187]....
        /*0d40*/ 	.word	0xffffffff


	//   ....[188]....
        /*0d44*/ 	.word	0xffffffff


	//   ....[189]....
        /*0d48*/ 	.word	0xffffffff


	//   ....[190]....
        /*0d4c*/ 	.word	0xffffffff


	//   ....[191]....
        /*0d50*/ 	.word	0xffffffff


	//   ....[192]....
        /*0d54*/ 	.word	0xffffffff


	//   ....[193]....
        /*0d58*/ 	.word	0xffffffff


	//   ....[194]....
        /*0d5c*/ 	.word	0xffffffff


	//   ....[195]....
        /*0d60*/ 	.word	0xffffffff


	//   ....[196]....
        /*0d64*/ 	.word	0xffffffff


	//   ....[197]....
        /*0d68*/ 	.word	0xffffffff


	//   ....[198]....
        /*0d6c*/ 	.word	0xffffffff


	//   ....[199]....
        /*0d70*/ 	.word	0xffffffff


	//   ....[200]....
        /*0d74*/ 	.word	0xffffffff


	//   ....[201]....
        /*0d78*/ 	.word	0x0500000f


	//   ....[202]....
        /*0d7c*/ 	.word	0x0500000f


	//   ....[203]....
        /*0d80*/ 	.word	0x0500000f


	//   ....[204]....
        /*0d84*/ 	.word	0x0500000f


	//   ....[205]....
        /*0d88*/ 	.word	0x0500000f


	//   ....[206]....
        /*0d8c*/ 	.word	0x0500000f


	//   ....[207]....
        /*0d90*/ 	.word	0x0500000f


	//   ....[208]....
        /*0d94*/ 	.word	0x0500000f


	//   ....[209]....
        /*0d98*/ 	.word	0x0500000f


	//   ....[210]....
        /*0d9c*/ 	.word	0x0500000f


	//   ....[211]....
        /*0da0*/ 	.word	0x0500000f


	//   ....[212]....
        /*0da4*/ 	.word	0x0500000f


	//   ....[213]....
        /*0da8*/ 	.word	0x0500000f


	//   ....[214]....
        /*0dac*/ 	.word	0x0500000f


	//   ....[215]....
        /*0db0*/ 	.word	0x0500000f


	//   ....[216]....
        /*0db4*/ 	.word	0x0500000f


	//   ....[217]....
        /*0db8*/ 	.word	0x0500000f


	//   ....[218]....
        /*0dbc*/ 	.word	0x0500000f


	//   ....[219]....
        /*0dc0*/ 	.word	0x0500000f


	//   ....[220]....
        /*0dc4*/ 	.word	0x0500000f


	//   ....[221]....
        /*0dc8*/ 	.word	0x0500000f


	//   ....[222]....
        /*0dcc*/ 	.word	0x0500000f


	//   ....[223]....
        /*0dd0*/ 	.word	0x0500000f


	//   ....[224]....
        /*0dd4*/ 	.word	0x0500000f


	//   ....[225]....
        /*0dd8*/ 	.word	0x0500000f


	//   ....[226]....
        /*0ddc*/ 	.word	0x0500000f


	//   ....[227]....
        /*0de0*/ 	.word	0x0500000f


	//   ....[228]....
        /*0de4*/ 	.word	0x0500000f


	//   ....[229]....
        /*0de8*/ 	.word	0x0500000f


	//   ....[230]....
        /*0dec*/ 	.word	0x0500000f


	//   ....[231]....
        /*0df0*/ 	.word	0x0500000f


	//   ....[232]....
        /*0df4*/ 	.word	0x0500000f


	//   ....[233]....
        /*0df8*/ 	.word	0x0500000f


	//   ....[234]....
        /*0dfc*/ 	.word	0x0500000f


	//   ....[235]....
        /*0e00*/ 	.word	0x0500000f


	//   ....[236]....
        /*0e04*/ 	.word	0x0500000f


	//   ....[237]....
        /*0e08*/ 	.word	0x0500000f


	//   ....[238]....
        /*0e0c*/ 	.word	0x0500000f


	//   ....[239]....
        /*0e10*/ 	.word	0x0500000f


	//   ....[240]....
        /*0e14*/ 	.word	0x0500000f


	//   ....[241]....
        /*0e18*/ 	.word	0x0500000f


	//   ....[242]....
        /*0e1c*/ 	.word	0x0500000f


	//   ....[243]....
        /*0e20*/ 	.word	0x0500000f


	//   ....[244]....
        /*0e24*/ 	.word	0x0500000f


	//   ....[245]....
        /*0e28*/ 	.word	0x0500000f


	//   ....[246]....
        /*0e2c*/ 	.word	0x0500000f


	//   ....[247]....
        /*0e30*/ 	.word	0x0500000f


	//   ....[248]....
        /*0e34*/ 	.word	0x0500000f


	//   ....[249]....
        /*0e38*/ 	.word	0x0500000f


	//   ....[250]....
        /*0e3c*/ 	.word	0x0500000f


	//   ....[251]....
        /*0e40*/ 	.word	0x0500000f


	//   ....[252]....
        /*0e44*/ 	.word	0x0500000f


	//   ....[253]....
        /*0e48*/ 	.word	0x0500000f


	//   ....[254]....
        /*0e4c*/ 	.word	0x0500000f


	//   ....[255]....
        /*0e50*/ 	.word	0x0500000f


	//   ....[0]....
        /*0e54*/ 	.word	0x0500000f


	//   ....[1]....
        /*0e58*/ 	.word	0x0500000f


	//   ....[2]....
        /*0e5c*/ 	.word	0x0500000f


	//   ....[3]....
        /*0e60*/ 	.word	0x0500000f


	//   ....[4]....
        /*0e64*/ 	.word	0x0500000f


	//   ....[5]....
        /*0e68*/ 	.word	0x0500000f


	//   ....[6]....
        /*0e6c*/ 	.word	0x0500000f


	//   ....[7]....
        /*0e70*/ 	.word	0x0500000f


	//   ....[8]....
        /*0e74*/ 	.word	0x0500000f


	//   ....[9]....
        /*0e78*/ 	.word	0x0500000f


	//   ....[10]....
        /*0e7c*/ 	.word	0x0500000f


	//   ....[11]....
        /*0e80*/ 	.word	0x0500000f


	//   ....[12]....
        /*0e84*/ 	.word	0x0500000f


	//   ....[13]....
        /*0e88*/ 	.word	0x0500000f


	//   ....[14]....
        /*0e8c*/ 	.word	0x0500000f


	//   ....[15]....
        /*0e90*/ 	.word	0x0500000f


	//   ....[16]....
        /*0e94*/ 	.word	0x0500000f


	//   ....[17]....
        /*0e98*/ 	.word	0x0500000f


	//   ....[18]....
        /*0e9c*/ 	.word	0x0500000f


	//   ....[19]....
        /*0ea0*/ 	.word	0x0500000f


	//   ....[20]....
        /*0ea4*/ 	.word	0x0500000f


	//   ....[21]....
        /*0ea8*/ 	.word	0x0500000f


	//   ....[22]....
        /*0eac*/ 	.word	0x0500000f


	//   ....[23]....
        /*0eb0*/ 	.word	0x0500000f


	//   ....[24]....
        /*0eb4*/ 	.word	0x0500000f


	//   ....[25]....
        /*0eb8*/ 	.word	0x0500000f


	//   ....[26]....
        /*0ebc*/ 	.word	0x0500000f


	//   ....[27]....
        /*0ec0*/ 	.word	0x0500000f


	//   ....[28]....
        /*0ec4*/ 	.word	0x0500000f


	//   ....[29]....
        /*0ec8*/ 	.word	0x0500000f


	//   ....[30]....
        /*0ecc*/ 	.word	0x0500000f


	//   ....[31]....
        /*0ed0*/ 	.word	0x0500000f


	//   ....[32]....
        /*0ed4*/ 	.word	0x0500000f


	//   ....[33]....
        /*0ed8*/ 	.word	0x0500000f


	//   ....[34]....
        /*0edc*/ 	.word	0x0500000f


	//   ....[35]....
        /*0ee0*/ 	.word	0x0500000f


	//   ....[36]....
        /*0ee4*/ 	.word	0x0500000f


	//   ....[37]....
        /*0ee8*/ 	.word	0x0500000f


	//   ....[38]....
        /*0eec*/ 	.word	0x0500000f


	//   ....[39]....
        /*0ef0*/ 	.word	0x0500000f


	//   ....[40]....
        /*0ef4*/ 	.word	0x0500000f


	//   ....[41]....
        /*0ef8*/ 	.word	0x0500000f


	//   ....[42]....
        /*0efc*/ 	.word	0x0500000f


	//   ....[43]....
        /*0f00*/ 	.word	0x0500000f


	//   ....[44]....
        /*0f04*/ 	.word	0x0500000f


	//   ....[45]....
        /*0f08*/ 	.word	0x0500000f


	//   ....[46]....
        /*0f0c*/ 	.word	0x0500000f


	//   ....[47]....
        /*0f10*/ 	.word	0x0500000f


	//   ....[48]....
        /*0f14*/ 	.word	0x0500000f


	//   ....[49]....
        /*0f18*/ 	.word	0x0500000f


	//   ....[50]....
        /*0f1c*/ 	.word	0x0500000f


	//   ....[51]....
        /*0f20*/ 	.word	0x0500000f


	//   ....[52]....
        /*0f24*/ 	.word	0x0500000f


	//   ....[53]....
        /*0f28*/ 	.word	0x0500000f


	//   ....[54]....
        /*0f2c*/ 	.word	0x0500000f


	//   ....[55]....
        /*0f30*/ 	.word	0x0500000f


	//   ....[56]....
        /*0f34*/ 	.word	0x0500000f


	//   ....[57]....
        /*0f38*/ 	.word	0x0500000f


	//   ....[58]....
        /*0f3c*/ 	.word	0x0500000f


	//   ....[59]....
        /*0f40*/ 	.word	0x0500000f


	//   ....[60]....
        /*0f44*/ 	.word	0x0500000f


	//   ....[61]....
        /*0f48*/ 	.word	0x0500000f


	//   ....[62]....
        /*0f4c*/ 	.word	0x0500000f


	//   ....[63]....
        /*0f50*/ 	.word	0x0500000f


	//   ....[64]....
        /*0f54*/ 	.word	0x0500000f


	//   ....[65]....
        /*0f58*/ 	.word	0x0500000f


	//   ....[66]....
        /*0f5c*/ 	.word	0x0500000f


	//   ....[67]....
        /*0f60*/ 	.word	0x0500000f


	//   ....[68]....
        /*0f64*/ 	.word	0x0500000f


	//   ....[69]....
        /*0f68*/ 	.word	0x0500000f


	//   ....[70]....
        /*0f6c*/ 	.word	0x0500000f


	//   ....[71]....
        /*0f70*/ 	.word	0x0500000f


	//----- nvinfo : EIATTR_COOP_GROUP_INSTR_OFFSETS
	.align		4
.L_323:
        /*0f74*/ 	.byte	0x04, 0x28
        /*0f76*/ 	.short	(.L_325 - .L_324)


	//   ....[0]....
.L_324:
        /*0f78*/ 	.word	0x00000060


	//   ....[1]....
        /*0f7c*/ 	.word	0x00000140


	//   ....[2]....
        /*0f80*/ 	.word	0x00000190


	//   ....[3]....
        /*0f84*/ 	.word	0x000003c0


	//   ....[4]....
        /*0f88*/ 	.word	0x00000520


	//   ....[5]....
        /*0f8c*/ 	.word	0x00000640


	//   ....[6]....
        /*0f90*/ 	.word	0x000007a0


	//   ....[7]....
        /*0f94*/ 	.word	0x00004370


	//   ....[8]....
        /*0f98*/ 	.word	0x00004380


	//   ....[9]....
        /*0f9c*/ 	.word	0x00005190


	//   ....[10]....
        /*0fa0*/ 	.word	0x000051a0


	//   ....[11]....
        /*0fa4*/ 	.word	0x00006030


	//   ....[12]....
        /*0fa8*/ 	.word	0x00006040


	//   ....[13]....
        /*0fac*/ 	.word	0x00007b80


	//   ....[14]....
        /*0fb0*/ 	.word	0x00007b90


	//   ....[15]....
        /*0fb4*/ 	.word	0x00008be0


	//   ....[16]....
        /*0fb8*/ 	.word	0x00008bf0


	//   ....[17]....
        /*0fbc*/ 	.word	0x00009c60


	//   ....[18]....
        /*0fc0*/ 	.word	0x00009c70


	//   ....[19]....
        /*0fc4*/ 	.word	0x0000aee0


	//   ....[20]....
        /*0fc8*/ 	.word	0x0000aef0


	//   ....[21]....
        /*0fcc*/ 	.word	0x0000b0b0


	//   ....[22]....
        /*0fd0*/ 	.word	0x0000b0c0


	//   ....[23]....
        /*0fd4*/ 	.word	0x0000b290


	//   ....[24]....
        /*0fd8*/ 	.word	0x0000b2a0


	//   ....[25]....
        /*0fdc*/ 	.word	0x0000b6f0


	//   ....[26]....
        /*0fe0*/ 	.word	0x0000b700


	//   ....[27]....
        /*0fe4*/ 	.word	0x0000b880


	//   ....[28]....
        /*0fe8*/ 	.word	0x0000b8a0


	//   ....[29]....
        /*0fec*/ 	.word	0x0000ba30


	//   ....[30]....
        /*0ff0*/ 	.word	0x0000ba50


	//   ....[31]....
        /*0ff4*/ 	.word	0x0000c570


	//   ....[32]....
        /*0ff8*/ 	.word	0x0000cc70


	//   ....[33]....
        /*0ffc*/ 	.word	0x0000cc80


	//   ....[34]....
        /*1000*/ 	.word	0x0000cc90


	//   ....[35]....
        /*1004*/ 	.word	0x0000cca0


	//   ....[36]....
        /*1008*/ 	.word	0x0000d2b0


	//   ....[37]....
        /*100c*/ 	.word	0x0000d2c0


	//   ....[38]....
        /*1010*/ 	.word	0x0000d2d0


	//   ....[39]....
        /*1014*/ 	.word	0x0000d2e0


	//   ....[40]....
        /*1018*/ 	.word	0x0000d880


	//   ....[41]....
        /*101c*/ 	.word	0x0000d890


	//   ....[42]....
        /*1020*/ 	.word	0x0000d8a0


	//   ....[43]....
        /*1024*/ 	.word	0x0000d8b0


	//   ....[44]....
        /*1028*/ 	.word	0x0000de70


	//   ....[45]....
        /*102c*/ 	.word	0x0000de80


	//   ....[46]....
        /*1030*/ 	.word	0x0000de90


	//   ....[47]....
        /*1034*/ 	.word	0x0000dea0


	//   ....[48]....
        /*1038*/ 	.word	0x000115a0


	//   ....[49]....
        /*103c*/ 	.word	0x000115b0


	//   ....[50]....
        /*1040*/ 	.word	0x000115c0


	//   ....[51]....
        /*1044*/ 	.word	0x000115d0


	//   ....[52]....
        /*1048*/ 	.word	0x00011a90


	//   ....[53]....
        /*104c*/ 	.word	0x00011aa0


	//   ....[54]....
        /*1050*/ 	.word	0x00011ab0


	//   ....[55]....
        /*1054*/ 	.word	0x00011ac0


	//   ....[56]....
        /*1058*/ 	.word	0x00011ef0


	//   ....[57]....
        /*105c*/ 	.word	0x00011f00


	//   ....[58]....
        /*1060*/ 	.word	0x00011f10


	//   ....[59]....
        /*1064*/ 	.word	0x00011f20


	//   ....[60]....
        /*1068*/ 	.word	0x00012370


	//   ....[61]....
        /*106c*/ 	.word	0x00012380


	//   ....[62]....
        /*1070*/ 	.word	0x00012390


	//   ....[63]....
        /*1074*/ 	.word	0x000123a0


	//   ....[64]....
        /*1078*/ 	.word	0x00019130


	//   ....[65]....
        /*107c*/ 	.word	0x00019520


	//   ....[66]....
        /*1080*/ 	.word	0x00019570


	//   ....[67]....
        /*1084*/ 	.word	0x00019620


	//   ....[68]....
        /*1088*/ 	.word	0x000199f0


	//   ....[69]....
        /*108c*/ 	.word	0x00019a10


	//   ....[70]....
        /*1090*/ 	.word	0x0001e510


	//   ....[71]....
        /*1094*/ 	.word	0x0001e530


	//   ....[72]....
        /*1098*/ 	.word	0x0001ea30


	//   ....[73]....
        /*109c*/ 	.word	0x0001eb30


	//   ....[74]....
        /*10a0*/ 	.word	0x0001efb0


	//   ....[75]....
        /*10a4*/ 	.word	0x0001f000


	//   ....[76]....
        /*10a8*/ 	.word	0x000235f0


	//   ....[77]....
        /*10ac*/ 	.word	0x00023620


	//   ....[78]....
        /*10b0*/ 	.word	0x00023910


	//   ....[79]....
        /*10b4*/ 	.word	0x00023980


	//   ....[80]....
        /*10b8*/ 	.word	0x00024ad0


	//   ....[81]....
        /*10bc*/ 	.word	0x00024ba0


	//   ....[82]....
        /*10c0*/ 	.word	0x00024d80


	//   ....[83]....
        /*10c4*/ 	.word	0x00024da0


	//   ....[84]....
        /*10c8*/ 	.word	0x000268d0


	//   ....[85]....
        /*10cc*/ 	.word	0x000268e0


	//   ....[86]....
        /*10d0*/ 	.word	0x000268f0


	//   ....[87]....
        /*10d4*/ 	.word	0x00026900


	//   ....[88]....
        /*10d8*/ 	.word	0x00027310


	//   ....[89]....
        /*10dc*/ 	.word	0x00027320


	//   ....[90]....
        /*10e0*/ 	.word	0x00027490


	//   ....[91]....
        /*10e4*/ 	.word	0x000274b0


	//   ....[92]....
        /*10e8*/ 	.word	0x00027600


	//   ....[93]....
        /*10ec*/ 	.word	0x00027620


	//   ....[94]....
        /*10f0*/ 	.word	0x00027780


	//   ....[95]....
        /*10f4*/ 	.word	0x000277a0


	//   ....[96]....
        /*10f8*/ 	.word	0x00027f90


	//   ....[97]....
        /*10fc*/ 	.word	0x00027fc0


	//   ....[98]....
        /*1100*/ 	.word	0x00028820


	//   ....[99]....
        /*1104*/ 	.word	0x00028830


	//   ....[100]....
        /*1108*/ 	.word	0x00029970


	//   ....[101]....
        /*110c*/ 	.word	0x00029990


	//   ....[102]....
        /*1110*/ 	.word	0x00029ae0


	//   ....[103]....
        /*1114*/ 	.word	0x00029b00


	//   ....[104]....
        /*1118*/ 	.word	0x00029c50


	//   ....[105]....
        /*111c*/ 	.word	0x00029c70


	//   ....[106]....
        /*1120*/ 	.word	0x00029dd0


	//   ....[107]....
        /*1124*/ 	.word	0x00029df0


	//   ....[108]....
        /*1128*/ 	.word	0x00029fd0


	//   ....[109]....
        /*112c*/ 	.word	0x0002a1d0


	//   ....[110]....
        /*1130*/ 	.word	0x0002a200


	//   ....[111]....
        /*1134*/ 	.word	0x0002a230


	//   ....[112]....
        /*1138*/ 	.word	0x0002a260


	//   ....[113]....
        /*113c*/ 	.word	0x0002a290


	//   ....[114]....
        /*1140*/ 	.word	0x0002a2c0


	//   ....[115]....
        /*1144*/ 	.word	0x0002a460


	//   ....[116]....
        /*1148*/ 	.word	0x0002a490


	//   ....[117]....
        /*114c*/ 	.word	0x0002a4c0


	//   ....[118]....
        /*1150*/ 	.word	0x0002a4f0


	//   ....[119]....
        /*1154*/ 	.word	0x0002a520


	//   ....[120]....
        /*1158*/ 	.word	0x0002a550


	//   ....[121]....
        /*115c*/ 	.word	0x0002a5e0


	//   ....[122]....
        /*1160*/ 	.word	0x0002a610


	//   ....[123]....
        /*1164*/ 	.word	0x0002a620


	//   ....[124]....
        /*1168*/ 	.word	0x0002a660


	//   ....[125]....
        /*116c*/ 	.word	0x0002bb90


	//   ....[126]....
        /*1170*/ 	.word	0x0002e2c0


	//   ....[127]....
        /*1174*/ 	.word	0x0002e300


	//   ....[128]....
        /*1178*/ 	.word	0x0002e330


	//   ....[129]....
        /*117c*/ 	.word	0x0002e400


	//   ....[130]....
        /*1180*/ 	.word	0x0002e430


	//   ....[131]....
        /*1184*/ 	.word	0x0002e490


	//   ....[132]....
        /*1188*/ 	.word	0x0002e4d0


	//   ....[133]....
        /*118c*/ 	.word	0x0002e530


	//   ....[134]....
        /*1190*/ 	.word	0x0002e550


	//   ....[135]....
        /*1194*/ 	.word	0x0002e580


	//   ....[136]....
        /*1198*/ 	.word	0x0002eda0


	//   ....[137]....
        /*119c*/ 	.word	0x0002ede0


	//   ....[138]....
        /*11a0*/ 	.word	0x0002ee00


	//   ....[139]....
        /*11a4*/ 	.word	0x0002eea0


	//   ....[140]....
        /*11a8*/ 	.word	0x0002eeb0


	//   ....[141]....
        /*11ac*/ 	.word	0x0002ef60


	//   ....[142]....
        /*11b0*/ 	.word	0x0002ef70


	//   ....[143]....
        /*11b4*/ 	.word	0x0002f020


	//   ....[144]....
        /*11b8*/ 	.word	0x0002f030


	//   ....[145]....
        /*11bc*/ 	.word	0x0002f0e0


	//   ....[146]....
        /*11c0*/ 	.word	0x0002f0f0


	//   ....[147]....
        /*11c4*/ 	.word	0x0002f1a0


	//   ....[148]....
        /*11c8*/ 	.word	0x0002f1b0


	//   ....[149]....
        /*11cc*/ 	.word	0x0002f260


	//   ....[150]....
        /*11d0*/ 	.word	0x0002f270


	//   ....[151]....
        /*11d4*/ 	.word	0x0002f2c0


	//   ....[152]....
        /*11d8*/ 	.word	0x0002fad0


	//   ....[153]....
        /*11dc*/ 	.word	0x0002fb10


	//   ....[154]....
        /*11e0*/ 	.word	0x0002fb40


	//   ....[155]....
        /*11e4*/ 	.word	0x0002fc00


	//   ....[156]....
        /*11e8*/ 	.word	0x0002fc30


	//   ....[157]....
        /*11ec*/ 	.word	0x0002fc80


	//   ....[158]....
        /*11f0*/ 	.word	0x0002fcb0


	//   ....[159]....
        /*11f4*/ 	.word	0x0002fd00


	//   ....[160]....
        /*11f8*/ 	.word	0x0002fd30


	//   ....[161]....
        /*11fc*/ 	.word	0x0002fda0


	//   ....[162]....
        /*1200*/ 	.word	0x000300a0


	//   ....[163]....
        /*1204*/ 	.word	0x000300d0


	//   ....[164]....
        /*1208*/ 	.word	0x00030190


	//   ....[165]....
        /*120c*/ 	.word	0x000301a0


	//   ....[166]....
        /*1210*/ 	.word	0x00030250


	//   ....[167]....
        /*1214*/ 	.word	0x00030260


	//   ....[168]....
        /*1218*/ 	.word	0x00030310


	//   ....[169]....
        /*121c*/ 	.word	0x00030320


	//   ....[170]....
        /*1220*/ 	.word	0x00030330


	//   ....[171]....
        /*1224*/ 	.word	0x000303e0


	//   ....[172]....
        /*1228*/ 	.word	0x00030990


	//   ....[173]....
        /*122c*/ 	.word	0x000309d0


	//   ....[174]....
        /*1230*/ 	.word	0x00030a60


	//   ....[175]....
        /*1234*/ 	.word	0x00030a90


	//   ....[176]....
        /*1238*/ 	.word	0x00030b20


	//   ....[177]....
        /*123c*/ 	.word	0x00030b50


	//   ....[178]....
        /*1240*/ 	.word	0x00030be0


	//   ....[179]....
        /*1244*/ 	.word	0x00030c10


	//   ....[180]....
        /*1248*/ 	.word	0x00030c20


	//   ....[181]....
        /*124c*/ 	.word	0x00030cb0


	//   ....[182]....
        /*1250*/ 	.word	0x00031140


	//   ....[183]....
        /*1254*/ 	.word	0x00031170


	//   ....[184]....
        /*1258*/ 	.word	0x000311e0


	//   ....[185]....
        /*125c*/ 	.word	0x00031210


	//   ....[186]....
        /*1260*/ 	.word	0x00031240


	//   ....[187]....
        /*1264*/ 	.word	0x00031270


	//   ....[188]....
        /*1268*/ 	.word	0x000312a0


	//   ....[189]....
        /*126c*/ 	.word	0x000312d0


	//   ....[190]....
        /*1270*/ 	.word	0x00031480


	//   ....[191]....
        /*1274*/ 	.word	0x000314b0


	//   ....[192]....
        /*1278*/ 	.word	0x000314e0


	//   ....[193]....
        /*127c*/ 	.word	0x00031510


	//   ....[194]....
        /*1280*/ 	.word	0x00031540


	//   ....[195]....
        /*1284*/ 	.word	0x00031570


	//   ....[196]....
        /*1288*/ 	.word	0x00031630


	//   ....[197]....
        /*128c*/ 	.word	0x00031650


	//   ....[198]....
        /*1290*/ 	.word	0x00031670


	//   ....[199]....
        /*1294*/ 	.word	0x000316d0


	//   ....[200]....
        /*1298*/ 	.word	0x00032100


	//   ....[201]....
        /*129c*/ 	.word	0x00032420


	//   ....[202]....
        /*12a0*/ 	.word	0x000324b0


	//   ....[203]....
        /*12a4*/ 	.word	0x00032550


	//   ....[204]....
        /*12a8*/ 	.word	0x000325e0


	//   ....[205]....
        /*12ac*/ 	.word	0x00032680


	//   ....[206]....
        /*12b0*/ 	.word	0x00032710


	//   ....[207]....
        /*12b4*/ 	.word	0x00032800


	//   ....[208]....
        /*12b8*/ 	.word	0x00032890


	//   ....[209]....
        /*12bc*/ 	.word	0x00032930


	//   ....[210]....
        /*12c0*/ 	.word	0x000329c0


	//   ....[211]....
        /*12c4*/ 	.word	0x00032a60


	//   ....[212]....
        /*12c8*/ 	.word	0x00032af0


	//   ....[213]....
        /*12cc*/ 	.word	0x00032be0


	//   ....[214]....
        /*12d0*/ 	.word	0x00032c70


	//   ....[215]....
        /*12d4*/ 	.word	0x00032d10


	//   ....[216]....
        /*12d8*/ 	.word	0x00032da0


	//   ....[217]....
        /*12dc*/ 	.word	0x00032e40


	//   ....[218]....
        /*12e0*/ 	.word	0x00032ed0


	//   ....[219]....
        /*12e4*/ 	.word	0x00032fc0


	//   ....[220]....
        /*12e8*/ 	.word	0x00033050


	//   ....[221]....
        /*12ec*/ 	.word	0x000330a0


	//   ....[222]....
        /*12f0*/ 	.word	0x000330f0


	//   ....[223]....
        /*12f4*/ 	.word	0x00033190


	//   ....[224]....
        /*12f8*/ 	.word	0x00033220


	//   ....[225]....
        /*12fc*/ 	.word	0x00033270


	//   ....[226]....
        /*1300*/ 	.word	0x000332c0


	//   ....[227]....
        /*1304*/ 	.word	0x00033360


	//   ....[228]....
        /*1308*/ 	.word	0x000333f0


	//   ....[229]....
        /*130c*/ 	.word	0x00033440


	//   ....[230]....
        /*1310*/ 	.word	0x00033490


	//   ....[231]....
        /*1314*/ 	.word	0x00033530


	//   ....[232]....
        /*1318*/ 	.word	0x000335c0


	//   ....[233]....
        /*131c*/ 	.word	0x00033610


	//   ....[234]....
        /*1320*/ 	.word	0x00033660


	//   ....[235]....
        /*1324*/ 	.word	0x00033750


	//   ....[236]....
        /*1328*/ 	.word	0x000337e0


	//   ....[237]....
        /*132c*/ 	.word	0x00033830


	//   ....[238]....
        /*1330*/ 	.word	0x00033880


	//   ....[239]....
        /*1334*/ 	.word	0x00033910


	//   ....[240]....
        /*1338*/ 	.word	0x000339a0


	//   ....[241]....
        /*133c*/ 	.word	0x000339f0


	//   ....[242]....
        /*1340*/ 	.word	0x00033a40


	//   ....[243]....
        /*1344*/ 	.word	0x00033ad0


	//   ....[244]....
        /*1348*/ 	.word	0x00033b60


	//   ....[245]....
        /*134c*/ 	.word	0x00033bb0


	//   ....[246]....
        /*1350*/ 	.word	0x00033c00


	//   ....[247]....
        /*1354*/ 	.word	0x00033ca0


	//   ....[248]....
        /*1358*/ 	.word	0x00033d30


	//   ....[249]....
        /*135c*/ 	.word	0x00033d80


	//   ....[250]....
        /*1360*/ 	.word	0x00033dd0


	//   ....[251]....
        /*1364*/ 	.word	0x000340d0


	//   ....[252]....
        /*1368*/ 	.word	0x000343b0


	//   ....[253]....
        /*136c*/ 	.word	0x000344a0


	//   ....[254]....
        /*1370*/ 	.word	0x00034560


	//   ....[255]....
        /*1374*/ 	.word	0x000346d0


	//   ....[0]....
        /*1378*/ 	.word	0x00034720


	//   ....[1]....
        /*137c*/ 	.word	0x00034830


	//   ....[2]....
        /*1380*/ 	.word	0x00034890


	//   ....[3]....
        /*1384*/ 	.word	0x000349a0


	//   ....[4]....
        /*1388*/ 	.word	0x00034a00


	//   ....[5]....
        /*138c*/ 	.word	0x00034b00


	//   ....[6]....
        /*1390*/ 	.word	0x00034b50


	//   ....[7]....
        /*1394*/ 	.word	0x00034c00


	//   ....[8]....
        /*1398*/ 	.word	0x00034c60


	//   ....[9]....
        /*139c*/ 	.word	0x00034d90


	//   ....[10]....
        /*13a0*/ 	.word	0x00034de0


	//   ....[11]....
        /*13a4*/ 	.word	0x00034f20


	//   ....[12]....
        /*13a8*/ 	.word	0x00034f70


	//   ....[13]....
        /*13ac*/ 	.word	0x000350b0


	//   ....[14]....
        /*13b0*/ 	.word	0x00035100


	//   ....[15]....
        /*13b4*/ 	.word	0x00035240


	//   ....[16]....
        /*13b8*/ 	.word	0x00035290


	//   ....[17]....
        /*13bc*/ 	.word	0x000353d0


	//   ....[18]....
        /*13c0*/ 	.word	0x00035420


	//   ....[19]....
        /*13c4*/ 	.word	0x00035560


	//   ....[20]....
        /*13c8*/ 	.word	0x000355b0


	//   ....[21]....
        /*13cc*/ 	.word	0x000356d0


	//   ....[22]....
        /*13d0*/ 	.word	0x00035720


	//   ....[23]....
        /*13d4*/ 	.word	0x00035850


	//   ....[24]....
        /*13d8*/ 	.word	0x00035920


	//   ....[25]....
        /*13dc*/ 	.word	0x00035a90


	//   ....[26]....
        /*13e0*/ 	.word	0x00035ae0


	//   ....[27]....
        /*13e4*/ 	.word	0x00035be0


	//   ....[28]....
        /*13e8*/ 	.word	0x00035c30


	//   ....[29]....
        /*13ec*/ 	.word	0x00035d30


	//   ....[30]....
        /*13f0*/ 	.word	0x00035d80


	//   ....[31]....
        /*13f4*/ 	.word	0x00035eb0


	//   ....[32]....
        /*13f8*/ 	.word	0x00035f00


	//   ....[33]....
        /*13fc*/ 	.word	0x00035ff0


	//   ....[34]....
        /*1400*/ 	.word	0x00036090


	//   ....[35]....
        /*1404*/ 	.word	0x000361d0


	//   ....[36]....
        /*1408*/ 	.word	0x00036220


	//   ....[37]....
        /*140c*/ 	.word	0x00036360


	//   ....[38]....
        /*1410*/ 	.word	0x000363b0


	//   ....[39]....
        /*1414*/ 	.word	0x000364f0


	//   ....[40]....
        /*1418*/ 	.word	0x00036540


	//   ....[41]....
        /*141c*/ 	.word	0x00036680


	//   ....[42]....
        /*1420*/ 	.word	0x000366d0


	//   ....[43]....
        /*1424*/ 	.word	0x000367c0


	//   ....[44]....
        /*1428*/ 	.word	0x00036880


	//   ....[45]....
        /*142c*/ 	.word	0x00036a10


	//   ....[46]....
        /*1430*/ 	.word	0x00036a60


	//   ....[47]....
        /*1434*/ 	.word	0x00036b90


	//   ....[48]....
        /*1438*/ 	.word	0x00036be0


	//   ....[49]....
        /*143c*/ 	.word	0x00036d10


	//   ....[50]....
        /*1440*/ 	.word	0x00036d60


	//   ....[51]....
        /*1444*/ 	.word	0x00036e90


	//   ....[52]....
        /*1448*/ 	.word	0x00036ee0


	//   ....[53]....
        /*144c*/ 	.word	0x00036f70


	//   ....[54]....
        /*1450*/ 	.word	0x00037010


	//   ....[55]....
        /*1454*/ 	.word	0x000371a0


	//   ....[56]....
        /*1458*/ 	.word	0x00037210


	//   ....[57]....
        /*145c*/ 	.word	0x00037280


	//   ....[58]....
        /*1460*/ 	.word	0x000372f0


	//   ....[59]....
        /*1464*/ 	.word	0x00037360


	//   ....[60]....
        /*1468*/ 	.word	0x000373e0


	//   ....[61]....
        /*146c*/ 	.word	0x00037460


	//   ....[62]....
        /*1470*/ 	.word	0x000374f0


	//   ....[63]....
        /*1474*/ 	.word	0x00037560


	//   ....[64]....
        /*1478*/ 	.word	0x000375d0


	//   ....[65]....
        /*147c*/ 	.word	0x00037640


	//   ....[66]....
        /*1480*/ 	.word	0x000376c0


	//   ....[67]....
        /*1484*/ 	.word	0x00037730


	//   ....[68]....
        /*1488*/ 	.word	0x000377c0


	//   ....[69]....
        /*148c*/ 	.word	0x00037820


	//   ....[70]....
        /*1490*/ 	.word	0x000378b0


	//   ....[71]....
        /*1494*/ 	.word	0x000379e0


	//----- nvinfo : EIATTR_REG_RECONFIG
	.align		4
.L_325:
        /*1498*/ 	.byte	0x01, 0x54
	.zero		2


	//----- nvinfo : EIATTR_SYSCALL_OFFSETS
	.align		4
        /*149c*/ 	.byte	0x04, 0x46
        /*149e*/ 	.short	(.L_327 - .L_326)


	//   ....[0]....
.L_326:
        /*14a0*/ 	.word	0x000026b0


	//   ....[1]....
        /*14a4*/ 	.word	0x00002800


	//   ....[2]....
        /*14a8*/ 	.word	0x0000c6e0


	//   ....[3]....
        /*14ac*/ 	.word	0x0000ca10


	//   ....[4]....
        /*14b0*/ 	.word	0x0002d8f0


	//   ....[5]....
        /*14b4*/ 	.word	0x0002da40


	//   ....[6]....
        /*14b8*/ 	.word	0x0002db30


	//   ....[7]....
        /*14bc*/ 	.word	0x0002ea10


	//----- nvinfo : EIATTR_MBARRIER_INSTR_OFFSETS
	.align		4
.L_327:
        /*14c0*/ 	.byte	0x04, 0x39
        /*14c2*/ 	.short	(.L_329 - .L_328)


	//   ....[0]....
.L_328:
        /*14c4*/ 	.word	0x00000270
        /*14c8*/ 	.word	0x000000ff
        /*14cc*/ 	.word	0x00038800
        /*14d0*/ 	.short	0x0100
        /*14d2*/ 	.byte	0x08
	.zero		1


	//   ....[1]....
        /*14d4*/ 	.word	0x00000280
        /*14d8*/ 	.word	0x000000ff
        /*14dc*/ 	.word	0x00038820
        /*14e0*/ 	.short	0x0100
        /*14e2*/ 	.byte	0x08
	.zero		1


	//   ....[2]....
        /*14e4*/ 	.word	0x00000370
        /*14e8*/ 	.word	0x000000ff
        /*14ec*/ 	.word	0x00038830
        /*14f0*/ 	.short	0x0100
        /*14f2*/ 	.byte	0x08
	.zero		1


	//   ....[3]....
        /*14f4*/ 	.word	0x00000380
        /*14f8*/ 	.word	0x000000ff
        /*14fc*/ 	.word	0x00038840
        /*1500*/ 	.short	0x0100
        /*1502*/ 	.byte	0x08
	.zero		1


	//   ....[4]....
        /*1504*/ 	.word	0x00000390
        /*1508*/ 	.word	0x000000ff
        /*150c*/ 	.word	0x00038838
        /*1510*/ 	.short	0x0100
        /*1512*/ 	.byte	0x08
	.zero		1


	//   ....[5]....
        /*1514*/ 	.word	0x000003a0
        /*1518*/ 	.word	0x000000ff
        /*151c*/ 	.word	0x00038848
        /*1520*/ 	.short	0x0100
        /*1522*/ 	.byte	0x08
	.zero		1


	//   ....[6]....
        /*1524*/ 	.word	0x000004d0
        /*1528*/ 	.word	0x000000ff
        /*152c*/ 	.word	0x00038850
        /*1530*/ 	.short	0x0100
        /*1532*/ 	.byte	0x08
	.zero		1


	//   ....[7]....
        /*1534*/ 	.word	0x000004e0
        /*1538*/ 	.word	0x000000ff
        /*153c*/ 	.word	0x00038860
        /*1540*/ 	.short	0x0100
        /*1542*/ 	.byte	0x08
	.zero		1


	//   ....[8]....
        /*1544*/ 	.word	0x000004f0
        /*1548*/ 	.word	0x000000ff
        /*154c*/ 	.word	0x00038858
        /*1550*/ 	.short	0x0100
        /*1552*/ 	.byte	0x08
	.zero		1


	//   ....[9]....
        /*1554*/ 	.word	0x00000500
        /*1558*/ 	.word	0x000000ff
        /*155c*/ 	.word	0x00038868
        /*1560*/ 	.short	0x0100
        /*1562*/ 	.byte	0x08
	.zero		1


	//   ....[10]....
        /*1564*/ 	.word	0x000005f0
        /*1568*/ 	.word	0x000000ff
        /*156c*/ 	.word	0x00038870
        /*1570*/ 	.short	0x0100
        /*1572*/ 	.byte	0x06
	.zero		1


	//   ....[11]....
        /*1574*/ 	.word	0x00000600
        /*1578*/ 	.word	0x000000ff
        /*157c*/ 	.word	0x00038880
        /*1580*/ 	.short	0x0100
        /*1582*/ 	.byte	0x06
	.zero		1


	//   ....[12]....
        /*1584*/ 	.word	0x00000610
        /*1588*/ 	.word	0x000000ff
        /*158c*/ 	.word	0x00038878
        /*1590*/ 	.short	0x0100
        /*1592*/ 	.byte	0x06
	.zero		1


	//   ....[13]....
        /*1594*/ 	.word	0x00000620
        /*1598*/ 	.word	0x000000ff
        /*159c*/ 	.word	0x00038888
        /*15a0*/ 	.short	0x0100
        /*15a2*/ 	.byte	0x06
	.zero		1


	//   ....[14]....
        /*15a4*/ 	.word	0x00000750
        /*15a8*/ 	.word	0x000000ff
        /*15ac*/ 	.word	0x00038890
        /*15b0*/ 	.short	0x0100
        /*15b2*/ 	.byte	0x08
	.zero		1


	//   ....[15]....
        /*15b4*/ 	.word	0x00000760
        /*15b8*/ 	.word	0x000000ff
        /*15bc*/ 	.word	0x000388a0
        /*15c0*/ 	.short	0x0100
        /*15c2*/ 	.byte	0x08
	.zero		1


	//   ....[16]....
        /*15c4*/ 	.word	0x00000770
        /*15c8*/ 	.word	0x000000ff
        /*15cc*/ 	.word	0x00038898
        /*15d0*/ 	.short	0x0100
        /*15d2*/ 	.byte	0x08
	.zero		1


	//   ....[17]....
        /*15d4*/ 	.word	0x00000780
        /*15d8*/ 	.word	0x000000ff
        /*15dc*/ 	.word	0x000388a8
        /*15e0*/ 	.short	0x0100
        /*15e2*/ 	.byte	0x08
	.zero		1


	//   ....[18]....
        /*15e4*/ 	.word	0x000008b0
        /*15e8*/ 	.word	0x000000ff
        /*15ec*/ 	.word	0x000388b0
        /*15f0*/ 	.short	0x0100
        /*15f2*/ 	.byte	0x08
	.zero		1


	//   ....[19]....
        /*15f4*/ 	.word	0x000008c0
        /*15f8*/ 	.word	0x000000ff
        /*15fc*/ 	.word	0x000388c0
        /*1600*/ 	.short	0x0100
        /*1602*/ 	.byte	0x08
	.zero		1


	//   ....[20]....
        /*1604*/ 	.word	0x000008d0
        /*1608*/ 	.word	0x000000ff
        /*160c*/ 	.word	0x000388b8
        /*1610*/ 	.short	0x0100
        /*1612*/ 	.byte	0x08
	.zero		1


	//   ....[21]....
        /*1614*/ 	.word	0x000008e0
        /*1618*/ 	.word	0x000000ff
        /*161c*/ 	.word	0x000388c8
        /*1620*/ 	.short	0x0100
        /*1622*/ 	.byte	0x08
	.zero		1


	//   ....[22]....
        /*1624*/ 	.word	0x00004320
        /*1628*/ 	.word	0x00000058
        /*162c*/ 	.word	0x00038890
        /*1630*/ 	.short	0x010a
        /*1632*/ 	.byte	0x3f
	.zero		1


	//   ....[23]....
        /*1634*/ 	.word	0x00007b10
        /*1638*/ 	.word	0x00000058
        /*163c*/ 	.word	0x00038890
        /*1640*/ 	.short	0x010a
        /*1642*/ 	.byte	0x3f
	.zero		1


	//   ....[24]....
        /*1644*/ 	.word	0x0000ad40
        /*1648*/ 	.word	0x00000058
        /*164c*/ 	.word	0x00038890
        /*1650*/ 	.short	0x010a
        /*1652*/ 	.byte	0x3f
	.zero		1


	//   ....[25]....
        /*1654*/ 	.word	0x0000b520
        /*1658*/ 	.word	0x0000000b
        /*165c*/ 	.word	0x00000000
        /*1660*/ 	.short	0x0101
        /*1662*/ 	.byte	0x3f
	.zero		1


	//   ....[26]....
        /*1664*/ 	.word	0x0000b560
        /*1668*/ 	.word	0x00000058
        /*166c*/ 	.word	0x000388b0
        /*1670*/ 	.short	0x010a
        /*1672*/ 	.byte	0x3f
	.zero		1


	//   ....[27]....
        /*1674*/ 	.word	0x0000bc90
        /*1678*/ 	.word	0x00000058
        /*167c*/ 	.word	0x00000000
        /*1680*/ 	.short	0x0101
        /*1682*/ 	.byte	0x3f
	.zero		1


	//   ....[28]....
        /*1684*/ 	.word	0x0000c770
        /*1688*/ 	.word	0x00000017
        /*168c*/ 	.word	0x00038800
        /*1690*/ 	.short	0x010a
        /*1692*/ 	.byte	0x3f
	.zero		1


	//   ....[29]....
        /*1694*/ 	.word	0x0000c7c0
        /*1698*/ 	.word	0x00000017
        /*169c*/ 	.word	0x00038800
        /*16a0*/ 	.short	0x010a
        /*16a2*/ 	.byte	0x3f
	.zero		1


	//   ....[30]....
        /*16a4*/ 	.word	0x0000e2e0
        /*16a8*/ 	.word	0x00000017
        /*16ac*/ 	.word	0x00038800
        /*16b0*/ 	.short	0x010a
        /*16b2*/ 	.byte	0x3f
	.zero		1


	//   ....[31]....
        /*16b4*/ 	.word	0x00012690
        /*16b8*/ 	.word	0x00000017
        /*16bc*/ 	.word	0x00038800
        /*16c0*/ 	.short	0x010a
        /*16c2*/ 	.byte	0x3f
	.zero		1


	//   ....[32]....
        /*16c4*/ 	.word	0x00015ff0
        /*16c8*/ 	.word	0x00000000
        /*16cc*/ 	.word	0x00038830
        /*16d0*/ 	.short	0x010a
        /*16d2*/ 	.byte	0x3f
	.zero		1


	//   ....[33]....
        /*16d4*/ 	.word	0x00016030
        /*16d8*/ 	.word	0x00000000
        /*16dc*/ 	.word	0x00038830
        /*16e0*/ 	.short	0x010a
        /*16e2*/ 	.byte	0x3f
	.zero		1


	//   ....[34]....
        /*16e4*/ 	.word	0x00019d50
        /*16e8*/ 	.word	0x00000000
        /*16ec*/ 	.word	0x00000000
        /*16f0*/ 	.short	0x0101
        /*16f2*/ 	.byte	0x3f
	.zero		1


	//   ....[35]....
        /*16f4*/ 	.word	0x0001a920
        /*16f8*/ 	.word	0x0000000a
        /*16fc*/ 	.word	0x00038830
        /*1700*/ 	.short	0x010a
        /*1702*/ 	.byte	0x3f
	.zero		1


	//   ....[36]....
        /*1704*/ 	.word	0x0001a9a0
        /*1708*/ 	.word	0x0000000a
        /*170c*/ 	.word	0x00038830
        /*1710*/ 	.short	0x010a
        /*1712*/ 	.byte	0x3f
	.zero		1


	//   ....[37]....
        /*1714*/ 	.word	0x0001e090
        /*1718*/ 	.word	0x00000006
        /*171c*/ 	.word	0x00038850
        /*1720*/ 	.short	0x010a
        /*1722*/ 	.byte	0x3f
	.zero		1


	//   ....[38]....
        /*1724*/ 	.word	0x0001e0e0
        /*1728*/ 	.word	0x00000006
        /*172c*/ 	.word	0x00038850
        /*1730*/ 	.short	0x010a
        /*1732*/ 	.byte	0x3f
	.zero		1


	//   ....[39]....
        /*1734*/ 	.word	0x0001e4a0
        /*1738*/ 	.word	0x0000000a
        /*173c*/ 	.word	0x00000000
        /*1740*/ 	.short	0x0101
        /*1742*/ 	.byte	0x3f
	.zero		1


	//   ....[40]....
        /*1744*/ 	.word	0x0001f6f0
        /*1748*/ 	.word	0x00000006
        /*174c*/ 	.word	0x00000000
        /*1750*/ 	.short	0x0101
        /*1752*/ 	.byte	0x3f
	.zero		1


	//   ....[41]....
        /*1754*/ 	.word	0x0001f990
        /*1758*/ 	.word	0x00000003
        /*175c*/ 	.word	0x00038830
        /*1760*/ 	.short	0x010a
        /*1762*/ 	.byte	0x3f
	.zero		1


	//   ....[42]....
        /*1764*/ 	.word	0x0001fa10
        /*1768*/ 	.word	0x00000003
        /*176c*/ 	.word	0x00038830
        /*1770*/ 	.short	0x010a
        /*1772*/ 	.byte	0x3f
	.zero		1


	//   ....[43]....
        /*1774*/ 	.word	0x00023110
        /*1778*/ 	.word	0x00000006
        /*177c*/ 	.word	0x00038850
        /*1780*/ 	.short	0x010a
        /*1782*/ 	.byte	0x3f
	.zero		1


	//   ....[44]....
        /*1784*/ 	.word	0x00023160
        /*1788*/ 	.word	0x00000006
        /*178c*/ 	.word	0x00038850
        /*1790*/ 	.short	0x010a
        /*1792*/ 	.byte	0x3f
	.zero		1


	//   ....[45]....
        /*1794*/ 	.word	0x000234e0
        /*1798*/ 	.word	0x00000002
        /*179c*/ 	.word	0x00000000
        /*17a0*/ 	.short	0x0101
        /*17a2*/ 	.byte	0x3f
	.zero		1


	//   ....[46]....
        /*17a4*/ 	.word	0x00024070
        /*17a8*/ 	.word	0x00000006
        /*17ac*/ 	.word	0x00000000
        /*17b0*/ 	.short	0x0101
        /*17b2*/ 	.byte	0x3f
	.zero		1


	//   ....[47]....
        /*17b4*/ 	.word	0x00024a20
        /*17b8*/ 	.word	0x0000000a
        /*17bc*/ 	.word	0x00038850
        /*17c0*/ 	.short	0x010a
        /*17c2*/ 	.byte	0x3f
	.zero		1


	//   ....[48]....
        /*17c4*/ 	.word	0x00024a70
        /*17c8*/ 	.word	0x0000000a
        /*17cc*/ 	.word	0x00038850
        /*17d0*/ 	.short	0x010a
        /*17d2*/ 	.byte	0x3f
	.zero		1


	//   ....[49]....
        /*17d4*/ 	.word	0x00024f60
        /*17d8*/ 	.word	0x0000000a
        /*17dc*/ 	.word	0x00000000
        /*17e0*/ 	.short	0x0101
        /*17e2*/ 	.byte	0x3f
	.zero		1


	//   ....[50]....
        /*17e4*/ 	.word	0x000272f0
        /*17e8*/ 	.word	0x00000014
        /*17ec*/ 	.word	0x00000000
        /*17f0*/ 	.short	0x0101
        /*17f2*/ 	.byte	0x3f
	.zero		1


	//   ....[51]....
        /*17f4*/ 	.word	0x00027fb0
        /*17f8*/ 	.word	0x00000002
        /*17fc*/ 	.word	0x00000000
        /*1800*/ 	.short	0x0101
        /*1802*/ 	.byte	0x3f
	.zero		1


	//   ....[52]....
        /*1804*/ 	.word	0x0002bc70
        /*1808*/ 	.word	0x00000010
        /*180c*/ 	.word	0x00038820
        /*1810*/ 	.short	0x010a
        /*1812*/ 	.byte	0x3f
	.zero		1


	//   ....[53]....
        /*1814*/ 	.word	0x0002bd00
        /*1818*/ 	.word	0x0000000b
        /*181c*/ 	.word	0x000388a0
        /*1820*/ 	.short	0x010a
        /*1822*/ 	.byte	0x3f
	.zero		1


	//   ....[54]....
        /*1824*/ 	.word	0x0002c250
        /*1828*/ 	.word	0x0000000b
        /*182c*/ 	.word	0x000388c0
        /*1830*/ 	.short	0x010a
        /*1832*/ 	.byte	0x3f
	.zero		1


	//   ....[55]....
        /*1834*/ 	.word	0x0002c860
        /*1838*/ 	.word	0x0000000a
        /*183c*/ 	.word	0x000388a0
        /*1840*/ 	.short	0x010a
        /*1842*/ 	.byte	0x3f
	.zero		1


	//   ....[56]....
        /*1844*/ 	.word	0x0002cda0
        /*1848*/ 	.word	0x0000000a
        /*184c*/ 	.word	0x000388c0
        /*1850*/ 	.short	0x010a
        /*1852*/ 	.byte	0x3f
	.zero		1


	//   ....[57]....
        /*1854*/ 	.word	0x0002e0f0
        /*1858*/ 	.word	0x00000005
        /*185c*/ 	.word	0x00038840
        /*1860*/ 	.short	0x010a
        /*1862*/ 	.byte	0x3f
	.zero		1


	//   ....[58]....
        /*1864*/ 	.word	0x0002e700
        /*1868*/ 	.word	0x00000005
        /*186c*/ 	.word	0x00038830
        /*1870*/ 	.short	0x0107
        /*1872*/ 	.byte	0x3f
	.zero		1


	//   ....[59]....
        /*1874*/ 	.word	0x0002e7e0
        /*1878*/ 	.word	0x00000005
        /*187c*/ 	.word	0x00038830
        /*1880*/ 	.short	0x0101
        /*1882*/ 	.byte	0x3f
	.zero		1


	//   ....[60]....
        /*1884*/ 	.word	0x0002f400
        /*1888*/ 	.word	0x00000010
        /*188c*/ 	.word	0x00038800
        /*1890*/ 	.short	0x0107
        /*1892*/ 	.byte	0x3f
	.zero		1


	//   ....[61]....
        /*1894*/ 	.word	0x0002f520
        /*1898*/ 	.word	0x00000010
        /*189c*/ 	.word	0x00038800
        /*18a0*/ 	.short	0x0101
        /*18a2*/ 	.byte	0x3f
	.zero		1


	//   ....[62]....
        /*18a4*/ 	.word	0x0002f540
        /*18a8*/ 	.word	0x00000010
        /*18ac*/ 	.word	0x00038820
        /*18b0*/ 	.short	0x010a
        /*18b2*/ 	.byte	0x3f
	.zero		1


	//   ....[63]....
        /*18b4*/ 	.word	0x0002f940
        /*18b8*/ 	.word	0x00000006
        /*18bc*/ 	.word	0x00038840
        /*18c0*/ 	.short	0x010a
        /*18c2*/ 	.byte	0x3f
	.zero		1


	//   ....[64]....
        /*18c4*/ 	.word	0x0002fec0
        /*18c8*/ 	.word	0x00000006
        /*18cc*/ 	.word	0x00038830
        /*18d0*/ 	.short	0x0107
        /*18d2*/ 	.byte	0x3f
	.zero		1


	//   ....[65]....
        /*18d4*/ 	.word	0x0002ff80
        /*18d8*/ 	.word	0x00000006
        /*18dc*/ 	.word	0x00038830
        /*18e0*/ 	.short	0x0101
        /*18e2*/ 	.byte	0x3f
	.zero		1


	//   ....[66]....
        /*18e4*/ 	.word	0x0002ffe0
        /*18e8*/ 	.word	0x00000006
        /*18ec*/ 	.word	0x00038860
        /*18f0*/ 	.short	0x010a
        /*18f2*/ 	.byte	0x3f
	.zero		1


	//   ....[67]....
        /*18f4*/ 	.word	0x00030510
        /*18f8*/ 	.word	0x00000006
        /*18fc*/ 	.word	0x00038850
        /*1900*/ 	.short	0x0107
        /*1902*/ 	.byte	0x3f
	.zero		1


	//   ....[68]....
        /*1904*/ 	.word	0x000306b0
        /*1908*/ 	.word	0x00000006
        /*190c*/ 	.word	0x00038850
        /*1910*/ 	.short	0x0101
        /*1912*/ 	.byte	0x3f
	.zero		1


	//   ....[69]....
        /*1914*/ 	.word	0x000308e0
        /*1918*/ 	.word	0x00000004
        /*191c*/ 	.word	0x00038860
        /*1920*/ 	.short	0x010a
        /*1922*/ 	.byte	0x3f
	.zero		1


	//   ....[70]....
        /*1924*/ 	.word	0x00030e40
        /*1928*/ 	.word	0x00000004
        /*192c*/ 	.word	0x00038850
        /*1930*/ 	.short	0x0107
        /*1932*/ 	.byte	0x3f
	.zero		1


	//   ....[71]....
        /*1934*/ 	.word	0x00030f00
        /*1938*/ 	.word	0x00000004
        /*193c*/ 	.word	0x00038850
        /*1940*/ 	.short	0x0101
        /*1942*/ 	.byte	0x3f
	.zero		1


	//   ....[72]....
        /*1944*/ 	.word	0x00032080
        /*1948*/ 	.word	0x00000005
        /*194c*/ 	.word	0x00038820
        /*1950*/ 	.short	0x010a
        /*1952*/ 	.byte	0x3f
	.zero		1


	//   ....[73]....
        /*1954*/ 	.word	0x000321f0
        /*1958*/ 	.word	0x00000003
        /*195c*/ 	.word	0x00038840
        /*1960*/ 	.short	0x010a
        /*1962*/ 	.byte	0x3f
	.zero		1


	//   ....[74]....
        /*1964*/ 	.word	0x00032290
        /*1968*/ 	.word	0x00000017
        /*196c*/ 	.word	0x00038840
        /*1970*/ 	.short	0x010a
        /*1972*/ 	.byte	0x3f
	.zero		1


	//   ....[75]....
        /*1974*/ 	.word	0x000322d0
        /*1978*/ 	.word	0x00000003
        /*197c*/ 	.word	0x00038860
        /*1980*/ 	.short	0x010a
        /*1982*/ 	.byte	0x3f
	.zero		1


	//   ....[76]....
        /*1984*/ 	.word	0x00032310
        /*1988*/ 	.word	0x00000017
        /*198c*/ 	.word	0x00038860
        /*1990*/ 	.short	0x010a
        /*1992*/ 	.byte	0x3f
	.zero		1


	//   ....[77]....
        /*1994*/ 	.word	0x00032370
        /*1998*/ 	.word	0x00000058
        /*199c*/ 	.word	0x00038890
        /*19a0*/ 	.short	0x010a
        /*19a2*/ 	.byte	0x3f
	.zero		1


	//   ....[78]....
        /*19a4*/ 	.word	0x00032750
        /*19a8*/ 	.word	0x00000058
        /*19ac*/ 	.word	0x00038890
        /*19b0*/ 	.short	0x010a
        /*19b2*/ 	.byte	0x3f
	.zero		1


	//   ....[79]....
        /*19b4*/ 	.word	0x00032b30
        /*19b8*/ 	.word	0x00000058
        /*19bc*/ 	.word	0x00038890
        /*19c0*/ 	.short	0x010a
        /*19c2*/ 	.byte	0x3f
	.zero		1


	//   ....[80]....
        /*19c4*/ 	.word	0x00032f10
        /*19c8*/ 	.word	0x00000058
        /*19cc*/ 	.word	0x000388b0
        /*19d0*/ 	.short	0x010a
        /*19d2*/ 	.byte	0x3f
	.zero		1


	//   ....[81]....
        /*19d4*/ 	.word	0x000336a0
        /*19d8*/ 	.word	0x00000017
        /*19dc*/ 	.word	0x00038800
        /*19e0*/ 	.short	0x010a
        /*19e2*/ 	.byte	0x3f
	.zero		1


	//   ....[82]....
        /*19e4*/ 	.word	0x00033e10
        /*19e8*/ 	.word	0x00000017
        /*19ec*/ 	.word	0x00038800
        /*19f0*/ 	.short	0x010a
        /*19f2*/ 	.byte	0x3f
	.zero		1


	//   ....[83]....
        /*19f4*/ 	.word	0x00033e60
        /*19f8*/ 	.word	0x00000000
        /*19fc*/ 	.word	0x00038830
        /*1a00*/ 	.short	0x010a
        /*1a02*/ 	.byte	0x3f
	.zero		1


	//   ....[84]....
        /*1a04*/ 	.word	0x00033eb0
        /*1a08*/ 	.word	0x0000000a
        /*1a0c*/ 	.word	0x00038830
        /*1a10*/ 	.short	0x010a
        /*1a12*/ 	.byte	0x3f
	.zero		1


	//   ....[85]....
        /*1a14*/ 	.word	0x00033f00
        /*1a18*/ 	.word	0x00000006
        /*1a1c*/ 	.word	0x00038850
        /*1a20*/ 	.short	0x010a
        /*1a22*/ 	.byte	0x3f
	.zero		1


	//   ....[86]....
        /*1a24*/ 	.word	0x00033f50
        /*1a28*/ 	.word	0x00000003
        /*1a2c*/ 	.word	0x00038830
        /*1a30*/ 	.short	0x010a
        /*1a32*/ 	.byte	0x3f
	.zero		1


	//   ....[87]....
        /*1a34*/ 	.word	0x00033fa0
        /*1a38*/ 	.word	0x00000006
        /*1a3c*/ 	.word	0x00038850
        /*1a40*/ 	.short	0x010a
        /*1a42*/ 	.byte	0x3f
	.zero		1


	//   ....[88]....
        /*1a44*/ 	.word	0x00033ff0
        /*1a48*/ 	.word	0x0000000a
        /*1a4c*/ 	.word	0x00038850
        /*1a50*/ 	.short	0x010a
        /*1a52*/ 	.byte	0x3f
	.zero		1


	//   ....[89]....
        /*1a54*/ 	.word	0x00034190
        /*1a58*/ 	.word	0x00000010
        /*1a5c*/ 	.word	0x00038820
        /*1a60*/ 	.short	0x010a
        /*1a62*/ 	.byte	0x3f
	.zero		1


	//   ....[90]....
        /*1a64*/ 	.word	0x000341e0
        /*1a68*/ 	.word	0x0000000b
        /*1a6c*/ 	.word	0x000388a0
        /*1a70*/ 	.short	0x010a
        /*1a72*/ 	.byte	0x3f
	.zero		1


	//   ....[91]....
        /*1a74*/ 	.word	0x00034230
        /*1a78*/ 	.word	0x0000000b
        /*1a7c*/ 	.word	0x000388c0
        /*1a80*/ 	.short	0x010a
        /*1a82*/ 	.byte	0x3f
	.zero		1


	//   ....[92]....
        /*1a84*/ 	.word	0x00034280
        /*1a88*/ 	.word	0x0000000a
        /*1a8c*/ 	.word	0x000388a0
        /*1a90*/ 	.short	0x010a
        /*1a92*/ 	.byte	0x3f
	.zero		1


	//   ....[93]....
        /*1a94*/ 	.word	0x000342d0
        /*1a98*/ 	.word	0x0000000a
        /*1a9c*/ 	.word	0x000388c0
        /*1aa0*/ 	.short	0x010a
        /*1aa2*/ 	.byte	0x3f
	.zero		1


	//   ....[94]....
        /*1aa4*/ 	.word	0x000343f0
        /*1aa8*/ 	.word	0x00000005
        /*1aac*/ 	.word	0x00038840
        /*1ab0*/ 	.short	0x010a
        /*1ab2*/ 	.byte	0x3f
	.zero		1


	//   ....[95]....
        /*1ab4*/ 	.word	0x00035750
        /*1ab8*/ 	.word	0x00000010
        /*1abc*/ 	.word	0x00038820
        /*1ac0*/ 	.short	0x010a
        /*1ac2*/ 	.byte	0x3f
	.zero		1


	//   ....[96]....
        /*1ac4*/ 	.word	0x000357a0
        /*1ac8*/ 	.word	0x00000006
        /*1acc*/ 	.word	0x00038840
        /*1ad0*/ 	.short	0x010a
        /*1ad2*/ 	.byte	0x3f
	.zero		1


	//   ....[97]....
        /*1ad4*/ 	.word	0x00035f40
        /*1ad8*/ 	.word	0x00000006
        /*1adc*/ 	.word	0x00038860
        /*1ae0*/ 	.short	0x010a
        /*1ae2*/ 	.byte	0x3f
	.zero		1


	//   ....[98]....
        /*1ae4*/ 	.word	0x00036710
        /*1ae8*/ 	.word	0x00000004
        /*1aec*/ 	.word	0x00038860
        /*1af0*/ 	.short	0x010a
        /*1af2*/ 	.byte	0x3f
	.zero		1


	//   ....[99]....
        /*1af4*/ 	.word	0x00037900
        /*1af8*/ 	.word	0x00000005
        /*1afc*/ 	.word	0x00038820
        /*1b00*/ 	.short	0x010a
        /*1b02*/ 	.byte	0x3f
	.zero		1


	//   ....[100]....
        /*1b04*/ 	.word	0x00037aa0
        /*1b08*/ 	.word	0x00000003
        /*1b0c*/ 	.word	0x00038840
        /*1b10*/ 	.short	0x010a
        /*1b12*/ 	.byte	0x3f
	.zero		1


	//   ....[101]....
        /*1b14*/ 	.word	0x00037af0
        /*1b18*/ 	.word	0x00000017
        /*1b1c*/ 	.word	0x00038840
        /*1b20*/ 	.short	0x010a
        /*1b22*/ 	.byte	0x3f
	.zero		1


	//   ....[102]....
        /*1b24*/ 	.word	0x00037b40
        /*1b28*/ 	.word	0x00000003
        /*1b2c*/ 	.word	0x00038860
        /*1b30*/ 	.short	0x010a
        /*1b32*/ 	.byte	0x3f
	.zero		1


	//----- nvinfo : EIATTR_NUM_MBARRIERS
	.align		4
.L_329:
        /*1b34*/ 	.byte	0x03, 0x38
        /*1b36*/ 	.short	0x0016


	//----- nvinfo : EIATTR_EXIT_INSTR_OFFSETS
	.align		4
        /*1b38*/ 	.byte	0x04, 0x1c
        /*1b3a*/ 	.short	(.L_331 - .L_330)


	//   ....[0]....
.L_330:
        /*1b3c*/ 	.word	0x00032360


	//----- nvinfo : EIATTR_MAX_THREADS
	.align		4
.L_331:
        /*1b40*/ 	.byte	0x04, 0x05
        /*1b42*/ 	.short	(.L_333 - .L_332)
.L_332:
        /*1b44*/ 	.word	0x00000180
        /*1b48*/ 	.word	0x00000001
        /*1b4c*/ 	.word	0x00000001


	//----- nvinfo : EIATTR_CRS_STACK_SIZE
	.align		4
.L_333:
        /*1b50*/ 	.byte	0x04, 0x1e
        /*1b52*/ 	.short	(.L_335 - .L_334)
.L_334:
        /*1b54*/ 	.word	0x00000000


	//----- nvinfo : EIATTR_CBANK_PARAM_SIZE
	.align		4
.L_335:
        /*1b58*/ 	.byte	0x03, 0x19
        /*1b5a*/ 	.short	0x0af0


	//----- nvinfo : EIATTR_PARAM_CBANK
	.align		4
        /*1b5c*/ 	.byte	0x04, 0x0a
        /*1b5e*/ 	.short	(.L_337 - .L_336)
	.align		4
.L_336:
        /*1b60*/ 	.word	index@(.nv.constant0._ZN7cutlass13device_kernelIN5flash11enable_sm90INS1_16FlashAttnFwdSm90INS1_25CollectiveMainloopFwdSm90ILi2EN4cute5tupleIJNS5_1CILi1EEES8_S8_EEENS6_IJNS7_ILi128EEENS7_ILi80EEENS7_ILi256EEEEEELi256ENS_6half_tEfNS_4arch4Sm90ELb1ELb0ELb0ELb1ELb1ELb1ELb0ELb1ELb1ELb1ELb1ELb0EEENS1_21CollectiveEpilogueFwdINS6_IJSA_SC_SB_EEES9_SE_SG_Li256ELb1ELb1ELb1ELb0EEENS1_36VarlenDynamicPersistentTileSchedulerILi128ELi80ELi256ELi128ELb1ELb1ELb1ELb1ELb1ELb1EEEEEEEEEvNT_6ParamsE)
        /*1b64*/ 	.short	0x0210
        /*1b66*/ 	.short	0x0af0


	//----- nvinfo : EIATTR_SW_WAR
	.align		4
.L_337:
        /*1b68*/ 	.byte	0x04, 0x36
        /*1b6a*/ 	.short	(.L_339 - .L_338)
.L_338:
        /*1b6c*/ 	.word	0x00000008
.L_339:


//--------------------- .nv.callgraph             --------------------------
	.section	.nv.callgraph,"",@"SHT_CUDA_CALLGRAPH"
	.align	4
	.sectionentsize	8
	.align		4
        /*0000*/ 	.word	0x00000000
	.align		4
        /*0004*/ 	.word	0xffffffff
	.align		4
        /*0008*/ 	.word	index@(_ZN7cutlass13device_kernelIN5flash11enable_sm90INS1_16FlashAttnFwdSm90INS1_25CollectiveMainloopFwdSm90ILi2EN4cute5tupleIJNS5_1CILi1EEES8_S8_EEENS6_IJNS7_ILi128EEENS7_ILi80EEENS7_ILi256EEEEEELi256ENS_6half_tEfNS_4arch4Sm90ELb0ELb0ELb0ELb0ELb1ELb0ELb0ELb1ELb1ELb1ELb1ELb0EEENS1_21CollectiveEpilogueFwdINS6_IJSA_SC_SB_EEES9_SE_SG_Li256ELb0ELb1ELb1ELb0EEENS1_19SingleTileSchedulerILb0ELb1ELb1ELi128EEEEEEEEEvNT_6ParamsE)
	.align		4
        /*000c*/ 	.word	index@(__assertfail)
	.align		4
        /*0010*/ 	.word	index@(_ZN7cutlass13device_kernelIN5flash11enable_sm90INS1_16FlashAttnFwdSm90INS1_25CollectiveMainloopFwdSm90ILi2EN4cute5tupleIJNS5_1CILi1EEES8_S8_EEENS6_IJNS7_ILi128EEENS7_ILi80EEENS7_ILi256EEEEEELi256ENS_6half_tEfNS_4arch4Sm90ELb0ELb0ELb0ELb1ELb1ELb0ELb0ELb1ELb1ELb1ELb1ELb0EEENS1_21CollectiveEpilogueFwdINS6_IJSA_SC_SB_EEES9_SE_SG_Li256ELb1ELb1ELb1ELb0EEENS1_36VarlenDynamicPersistentTileSchedulerILi128ELi80ELi256ELi128ELb1ELb1ELb1ELb0ELb1ELb1EEEEEEEEEvNT_6ParamsE)
	.align		4
        /*0014*/ 	.word	index@(__assertfail)
	.align		4
        /*0018*/ 	.word	index@(_ZN7cutlass13device_kernelIN5flash11enable_sm90INS1_16FlashAttnFwdSm90INS1_25CollectiveMainloopFwdSm90ILi2EN4cute5tupleIJNS5_1CILi1EEES8_S8_EEENS6_IJNS7_ILi128EEENS7_ILi80EEENS7_ILi256EEEEEELi256ENS_6half_tEfNS_4arch4Sm90ELb0ELb0ELb0ELb1ELb1ELb1ELb0ELb1ELb1ELb1ELb1ELb0EEENS1_21CollectiveEpilogueFwdINS6_IJSA_SC_SB_EEES9_SE_SG_Li256ELb1ELb1ELb1ELb0EEENS1_36VarlenDynamicPersistentTileSchedulerILi128ELi80ELi256ELi128ELb1ELb1ELb1ELb0ELb1ELb1EEEEEEEEEvNT_6ParamsE)
	.align		4
        /*001c*/ 	.word	index@(__assertfail)
	.align		4
        /*0020*/ 	.word	index@(_ZN7cutlass13device_kernelIN5flash11enable_sm90INS1_16FlashAttnFwdSm90INS1_25CollectiveMainloopFwdSm90ILi2EN4cute5tupleIJNS5_1CILi1EEES8_S8_EEENS6_IJNS7_ILi128EEENS7_ILi64EEENS7_ILi256EEEEEELi256ENS_6half_tEfNS_4arch4Sm90ELb0ELb1ELb0ELb0ELb1ELb0ELb0ELb1ELb1ELb1ELb1ELb0EEENS1_21CollectiveEpilogueFwdINS6_IJSA_SC_SB_EEES9_SE_SG_Li256ELb0ELb1ELb1ELb0EEENS1_19SingleTileSchedulerILb0ELb1ELb1ELi128EEEEEEEEEvNT_6ParamsE)
	.align		4
        /*0024*/ 	.word	index@(__assertfail)
	.align		4
        /*0028*/ 	.word	index@(_ZN7cutlass13device_kernelIN5flash11enable_sm90INS1_16FlashAttnFwdSm90INS1_25CollectiveMainloopFwdSm90ILi2EN4cute5tupleIJNS5_1CILi1EEES8_S8_EEENS6_IJNS7_ILi128EEENS7_ILi64EEENS7_ILi256EEEEEELi256ENS_6half_tEfNS_4arch4Sm90ELb0ELb1ELb0ELb1ELb1ELb0ELb0ELb1ELb1ELb1ELb1ELb0EEENS1_21CollectiveEpilogueFwdINS6_IJSA_SC_SB_EEES9_SE_SG_Li256ELb1ELb1ELb1ELb0EEENS1_36VarlenDynamicPersistentTileSchedulerILi128ELi64ELi256ELi128ELb1ELb1ELb1ELb1ELb0ELb1EEEEEEEEEvNT_6ParamsE)
	.align		4
        /*002c*/ 	.word	index@(__assertfail)
	.align		4
        /*0030*/ 	.word	index@(_ZN7cutlass13device_kernelIN5flash11enable_sm90INS1_16FlashAttnFwdSm90INS1_25CollectiveMainloopFwdSm90ILi2EN4cute5tupleIJNS5_1CILi1EEES8_S8_EEENS6_IJNS7_ILi128EEENS7_ILi64EEENS7_ILi256EEEEEELi256ENS_6half_tEfNS_4arch4Sm90ELb0ELb1ELb0ELb1ELb1ELb1ELb0ELb1ELb1ELb1ELb1ELb0EEENS1_21CollectiveEpilogueFwdINS6_IJSA_SC_SB_EEES9_SE_SG_Li256ELb1ELb1ELb1ELb0EEENS1_36VarlenDynamicPersistentTileSchedulerILi128ELi64ELi256ELi128ELb1ELb1ELb1ELb1ELb0ELb1EEEEEEEEEvNT_6ParamsE)
	.align		4
        /*0034*/ 	.word	index@(__assertfail)
	.align		4
        /*0038*/ 	.word	index@(_ZN7cutlass13device_kernelIN5flash11enable_sm90INS1_16FlashAttnFwdSm90INS1_25CollectiveMainloopFwdSm90ILi2EN4cute5tupleIJNS5_1CILi1EEES8_S8_EEENS6_IJNS7_ILi128EEENS7_ILi80EEENS7_ILi256EEEEEELi256ENS_6half_tEfNS_4arch4Sm90ELb1ELb0ELb0ELb0ELb1ELb0ELb0ELb1ELb1ELb1ELb1ELb0EEENS1_21CollectiveEpilogueFwdINS6_IJSA_SC_SB_EEES9_SE_SG_Li256ELb0ELb1ELb1ELb0EEENS1_19SingleTileSchedulerILb0ELb1ELb1ELi128EEEEEEEEEvNT_6ParamsE)
	.align		4
        /*003c*/ 	.word	index@(__assertfail)
	.align		4
        /*0040*/ 	.word	index@(_ZN7cutlass13device_kernelIN5flash11enable_sm90INS1_16FlashAttnFwdSm90INS1_25CollectiveMainloopFwdSm90ILi2EN4cute5tupleIJNS5_1CILi1EEES8_S8_EEENS6_IJNS7_ILi128EEENS7_ILi80EEENS7_ILi256EEEEEELi256ENS_6half_tEfNS_4arch4Sm90ELb1ELb0ELb0ELb1ELb1ELb0ELb0ELb1ELb1ELb1ELb1ELb0EEENS1_21CollectiveEpilogueFwdINS6_IJSA_SC_SB_EEES9_SE_SG_Li256ELb1ELb1ELb1ELb0EEENS1_36VarlenDynamicPersistentTileSchedulerILi128ELi80ELi256ELi128ELb1ELb1ELb1ELb1ELb1ELb1EEEEEEEEEvNT_6ParamsE)
	.align		4
        /*0044*/ 	.word	index@(__assertfail)
	.align		4
        /*0048*/ 	.word	index@(_ZN7cutlass13device_kernelIN5flash11enable_sm90INS1_16FlashAttnFwdSm90INS1_25CollectiveMainloopFwdSm90ILi2EN4cute5tupleIJNS5_1CILi1EEES8_S8_EEENS6_IJNS7_ILi128EEENS7_ILi80EEENS7_ILi256EEEEEELi256ENS_6half_tEfNS_4arch4Sm90ELb1ELb0ELb0ELb1ELb1ELb1ELb0ELb1ELb1ELb1ELb1ELb0EEENS1_21CollectiveEpilogueFwdINS6_IJSA_SC_SB_EEES9_SE_SG_Li256ELb1ELb1ELb1ELb0EEENS1_36VarlenDynamicPersistentTileSchedulerILi128ELi80ELi256ELi128ELb1ELb1ELb1ELb1ELb1ELb1EEEEEEEEEvNT_6ParamsE)
	.align		4
        /*004c*/ 	.word	index@(__assertfail)
	.align		4
        /*0050*/ 	.word	0x00000000
	.align		4
        /*0054*/ 	.word	0xfffffffe
	.align		4
        /*0058*/ 	.word	0x00000000
	.align		4
        /*005c*/ 	.word	0xfffffffd
	.align		4
        /*0060*/ 	.word	0x00000000
	.align		4
        /*0064*/ 	.word	0xfffffffc


//--------------------- .nv.constant4             --------------------------
	.section	.nv.constant4,"a",@progbits
	.align	8
	.align		8
.nv.constant4:
        /*0000*/ 	.dword	__assertfail
	.align		8
        /*0008*/ 	.dword	__unnamed_1
	.align		8
        /*0010*/ 	.dword	__unnamed_2
	.align		8
        /*0018*/ 	.dword	__unnamed_3
	.align		8
        /*0020*/ 	.dword	__unnamed_4
	.align		8
        /*0028*/ 	.dword	__unnamed_5
	.align		8
        /*0030*/ 	.dword	__unnamed_6
	.align		8
        /*0038*/ 	.dword	__unnamed_7
	.align		8
        /*0040*/ 	.dword	__unnamed_8
	.align		8
        /*0048*/ 	.dword	__unnamed_9
	.align		8
        /*0050*/ 	.dword	_ZN78_INTERNAL_435ebb03_42_flash_fwd_hdim256_fp16_paged_split_sm90_cu_e763cb1e_32334cuda3std3__45__cpo5beginE
	.align		8
        /*0058*/ 	.dword	_ZN78_INTERNAL_435ebb03_42_flash_fwd_hdim256_fp16_paged_split_sm90_cu_e763cb1e_32334cuda3std3__45__cpo3endE
	.align		8
        /*0060*/ 	.dword	_ZN78_INTERNAL_435ebb03_42_flash_fwd_hdim256_fp16_paged_split_sm90_cu_e763cb1e_32334cuda3std3__45__cpo6cbeginE
	.align		8
        /*0068*/ 	.dword	_ZN78_INTERNAL_435ebb03_42_flash_fwd_hdim256_fp16_paged_split_sm90_cu_e763cb1e_32334cuda3std3__45__cpo4cendE
	.align		8
        /*0070*/ 	.dword	_ZN78_INTERNAL_435ebb03_42_flash_fwd_hdim256_fp16_paged_split_sm90_cu_e763cb1e_32334cuda3std3__480_GLOBAL__N__435ebb03_42_flash_fwd_hdim256_fp16_paged_split_sm90_cu_e763cb1e_32336ignoreE
	.align		8
        /*0078*/ 	.dword	_ZN78_INTERNAL_435ebb03_42_flash_fwd_hdim256_fp16_paged_split_sm90_cu_e763cb1e_32334cuda3std3__419piecewise_constructE
	.align		8
        /*0080*/ 	.dword	_ZN78_INTERNAL_435ebb03_42_flash_fwd_hdim256_fp16_paged_split_sm90_cu_e763cb1e_32334cuda3std3__48in_placeE
	.align		8
        /*0088*/ 	.dword	_ZN78_INTERNAL_435ebb03_42_flash_fwd_hdim256_fp16_paged_split_sm90_cu_e763cb1e_32334cuda3std6ranges3__45__cpo4swapE
	.align		8
        /*0090*/ 	.dword	_ZN78_INTERNAL_435ebb03_42_flash_fwd_hdim256_fp16_paged_split_sm90_cu_e763cb1e_32334cuda3std6ranges3__45__cpo9iter_moveE
	.align		8
        /*0098*/ 	.dword	_ZN78_INTERNAL_435ebb03_42_flash_fwd_hdim256_fp16_paged_split_sm90_cu_e763cb1e_32334cute7productE
	.align		8
        /*00a0*/ 	.dword	_ZN78_INTERNAL_435ebb03_42_flash_fwd_hdim256_fp16_paged_split_sm90_cu_e763cb1e_32334cute1_E
	.align		8
        /*00a8*/ 	.dword	$str$23
	.align		8
        /*00b0*/ 	.dword	$str$24


//--------------------- .text._ZN7cutlass13device_kernelIN5flash11enable_sm90INS1_16FlashAttnFwdSm90INS1_25CollectiveMainloopFwdSm90ILi2EN4cute5tupleIJNS5_1CILi1EEES8_S8_EEENS6_IJNS7_ILi128EEENS7_ILi80EEENS7_ILi256EEEEEELi256ENS_6half_tEfNS_4arch4Sm90ELb0ELb0ELb0ELb0ELb1ELb0ELb0ELb1ELb1ELb1ELb1ELb0EEENS1_21CollectiveEpilogueFwdINS6_IJSA_SC_SB_EEES9_SE_SG_Li256ELb0ELb1ELb1ELb0EEENS1_19SingleTileSchedulerILb0ELb1ELb1ELi128EEEEEEEEEvNT_6ParamsE --------------------------
	.section	.text._ZN7cutlass13device_kernelIN5flash11enable_sm90INS1_16FlashAttnFwdSm90INS1_25CollectiveMainloopFwdSm90ILi2EN4cute5tupleIJNS5_1CILi1EEES8_S8_EEENS6_IJNS7_ILi128EEENS7_ILi80EEENS7_ILi256EEEEEELi256ENS_6half_tEfNS_4arch4Sm90ELb0ELb0ELb0ELb0ELb1ELb0ELb0ELb1ELb1ELb1ELb1ELb0EEENS1_21CollectiveEpilogueFwdINS6_IJSA_SC_SB_EEES9_SE_SG_Li256ELb0ELb1ELb1ELb0EEENS1_19SingleTileSchedulerILb0ELb1ELb1ELi128EEEEEEEEEvNT_6ParamsE,"ax",@progbits
	.align	128
.text._ZN7cutlass13device_kernelIN5flash11enable_sm90INS1_16FlashAttnFwdSm90INS1_25CollectiveMainloopFwdSm90ILi2EN4cute5tupleIJNS5_1CILi1EEES8_S8_EEENS6_IJNS7_ILi128EEENS7_ILi80EEENS7_ILi256EEEEEELi256ENS_6half_tEfNS_4arch4Sm90ELb0ELb0ELb0ELb0ELb1ELb0ELb0ELb1ELb1ELb1ELb1ELb0EEENS1_21CollectiveEpilogueFwdINS6_IJSA_SC_SB_EEES9_SE_SG_Li256ELb0ELb1ELb1ELb0EEENS1_19SingleTileSchedulerILb0ELb1ELb1ELi128EEEEEEEEEvNT_6ParamsE:
        .type           _ZN7cutlass13device_kernelIN5flash11enable_sm90INS1_16FlashAttnFwdSm90INS1_25CollectiveMainloopFwdSm90ILi2EN4cute5tupleIJNS5_1CILi1EEES8_S8_EEENS6_IJNS7_ILi128EEENS7_ILi80EEENS7_ILi256EEEEEELi256ENS_6half_tEfNS_4arch4Sm90ELb0ELb0ELb0ELb0ELb1ELb0ELb0ELb1ELb1ELb1ELb1ELb0EEENS1_21CollectiveEpilogueFwdINS6_IJSA_SC_SB_EEES9_SE_SG_Li256ELb0ELb1ELb1ELb0EEENS1_19SingleTileSchedulerILb0ELb1ELb1ELi128EEEEEEEEEvNT_6ParamsE,@function
        .size           _ZN7cutlass13device_kernelIN5flash11enable_sm90INS1_16FlashAttnFwdSm90INS1_25CollectiveMainloopFwdSm90ILi2EN4cute5tupleIJNS5_1CILi1EEES8_S8_EEENS6_IJNS7_ILi128EEENS7_ILi80EEENS7_ILi256EEEEEELi256ENS_6half_tEfNS_4arch4Sm90ELb0ELb0ELb0ELb0ELb1ELb0ELb0ELb1ELb1ELb1ELb1ELb0EEENS1_21CollectiveEpilogueFwdINS6_IJSA_SC_SB_EEES9_SE_SG_Li256ELb0ELb1ELb1ELb0EEENS1_19SingleTileSchedulerILb0ELb1ELb1ELi128EEEEEEEEEvNT_6ParamsE,(.L_x_3271 - _ZN7cutlass13device_kernelIN5flash11enable_sm90INS1_16FlashAttnFwdSm90INS1_25CollectiveMainloopFwdSm90ILi2EN4cute5tupleIJNS5_1CILi1EEES8_S8_EEENS6_IJNS7_ILi128EEENS7_ILi80EEENS7_ILi256EEEEEELi256ENS_6half_tEfNS_4arch4Sm90ELb0ELb0ELb0ELb0ELb1ELb0ELb0ELb1ELb1ELb1ELb1ELb0EEENS1_21CollectiveEpilogueFwdINS6_IJSA_SC_SB_EEES9_SE_SG_Li256ELb0ELb1ELb1ELb0EEENS1_19SingleTileSchedulerILb0ELb1ELb1ELi128EEEEEEEEEvNT_6ParamsE)
        .other          _ZN7cutlass13device_kernelIN5flash11enable_sm90INS1_16FlashAttnFwdSm90INS1_25CollectiveMainloopFwdSm90ILi2EN4cute5tupleIJNS5_1CILi1EEES8_S8_EEENS6_IJNS7_ILi128EEENS7_ILi80EEENS7_ILi256EEEEEELi256ENS_6half_tEfNS_4arch4Sm90ELb0ELb0ELb0ELb0ELb1ELb0ELb0ELb1ELb1ELb1ELb1ELb0EEENS1_21CollectiveEpilogueFwdINS6_IJSA_SC_SB_EEES9_SE_SG_Li256ELb0ELb1ELb1ELb0EEENS1_19SingleTileSchedulerILb0ELb1ELb1ELi128EEEEEEEEEvNT_6ParamsE,@"STO_CUDA_ENTRY STV_DEFAULT"
_ZN7cutlass13device_kernelIN5flash11enable_sm90INS1_16FlashAttnFwdSm90INS1_25CollectiveMainloopFwdSm90ILi2EN4cute5tupleIJNS5_1CILi1EEES8_S8_EEENS6_IJNS7_ILi128EEENS7_ILi80EEENS7_ILi256EEEEEELi256ENS_6half_tEfNS_4arch4Sm90ELb0ELb0ELb0ELb0ELb1ELb0ELb0ELb1ELb1ELb1ELb1ELb0EEENS1_21CollectiveEpilogueFwdINS6_IJSA_SC_SB_EEES9_SE_SG_Li256ELb0ELb1ELb1ELb0EEENS1_19SingleTileSchedulerILb0ELb1ELb1ELi128EEEEEEEEEvNT_6ParamsE:
[----:B------:R-:W0:Y:S02]  /*0000*/  LDC R1, c[0x0][0x28] ;  /* 0x00000a00ff017b82 */ /* 0x000e240000000800 */
[----:B0-----:R-:W-:Y:S01]  /*0010*/  VIADD R1, R1, 0xfffffff8 ;  /* 0xfffffff801017836 */ /* 0x001fe20000000000 */
[----:B------:R-:W0:Y:S01]  /*0020*/  S2R R25, SR_TID.X ;  /* 0x0000000000197919 */ /* 0x000e220000002100 */
[----:B------:R-:W-:Y:S01]  /*0030*/  ELECT P0, URZ, PT ;  /* 0x00000000003f782f */ /* 0x000fe20003800000 */
[----:B------:R-:W-:Y:S01]  /*0040*/  UMOV UR4, 0x80 ;  /* 0x0000008000047882 */ /* 0x000fe20000000000 */
[----:B------:R-:W-:Y:S01]  /*0050*/  UMOV UR7, 0x100 ;  /* 0x0000010000077882 */ /* 0x000fe20000000000 */
[----:B0-----:R-:W-:-:S05]  /*0060*/  SHF.R.U32.HI R0, RZ, 0x5, R25 ;  /* 0x00000005ff007819 */ /* 0x001fca0000011619 */
[----:B------:R-:W0:Y:S02]  /*0070*/  SHFL.IDX PT, R2, R0, RZ, 0x1f ;  /* 0x00001fff00027589 */ /* 0x000e2400000e0000 */
[C---:B0-----:R-:W-:Y:S02]  /*0080*/  ISETP.NE.OR P0, PT, R2.reuse, RZ, !P0 ;  /* 0x000000ff0200720c */ /* 0x041fe40004705670 */
[----:B------:R-:W-:Y:S02]  /*0090*/  ISETP.NE.AND P1, PT, R2, RZ, PT ;  /* 0x000000ff0200720c */ /* 0x000fe40003f25270 */
[----:B------:R-:W-:-:S06]  /*00a0*/  SHF.R.U32.HI R2, RZ, 0x7, R25 ;  /* 0x00000007ff027819 */ /* 0x000fcc0000011619 */
[----:B------:R-:W0:Y:S03]  /*00b0*/  SHFL.IDX PT, R2, R2, RZ, 0x1f ;  /* 0x00001fff02027589 */ /* 0x000e2600000e0000 */
[----:B------:R-:W-:Y:S01]  /*00c0*/  VOTEU.ALL UP0, P0 ;  /* 0x00000000003f7886 */ /* 0x000fe20000000000 */
[----:B------:R-:W-:-:S04]  /*00d0*/  VOTEU.ALL UP1, P0 ;  /* 0x00000000003f7886 */ /* 0x000fc80000020000 */
[----:B------:R-:W1:Y:S01]  /*00e0*/  @!UP0 S2UR UR8, SR_CgaCtaId ;  /* 0x00000000000889c3 */ /* 0x000e620000008800 */
[----:B------:R-:W-:Y:S01]  /*00f0*/  @!UP0 UMOV UR6, 0x400 ;  /* 0x0000040000068882 */ /* 0x000fe20000000000 */
[----:B------:R-:W-:-:S04]  /*0100*/  @!UP0 UIADD3 UR4, -UR4, 0x100000, URZ ;  /* 0x0010000004048890 */ /* 0x000fc8000fffe13f */
[----:B------:R-:W-:Y:S02]  /*0110*/  @!UP0 USHF.L.U32 UR5, UR4, 0xb, URZ ;  /* 0x0000000b04058899 */ /* 0x000fe4000800063f */
[----:B------:R-:W-:Y:S02]  /*0120*/  @!UP0 USHF.L.U32 UR4, UR4, 0x1, URZ ;  /* 0x0000000104048899 */ /* 0x000fe4000800063f */
[----:B-1----:R-:W-:Y:S02]  /*0130*/  @!UP0 ULEA UR8, UR8, UR6, 0x18 ;  /* 0x0000000608088291 */ /* 0x002fe4000f8ec03f */
[----:B------:R-:W-:-:S04]  /*0140*/  @!UP0 UIADD3 UR6, -UR7, 0x100000, URZ ;  /* 0x0010000007068890 */ /* 0x000fc8000fffe13f */
[----:B------:R-:W-:Y:S02]  /*0150*/  @!UP0 USHF.L.U32 UR7, UR6, 0xb, URZ ;  /* 0x0000000b06078899 */ /* 0x000fe4000800063f */
[----:B------:R-:W-:Y:S01]  /*0160*/  @!UP0 USHF.L.U32 UR6, UR6, 0x1, URZ ;  /* 0x0000000106068899 */ /* 0x000fe2000800063f */
[----:B------:R-:W-:-:S05]  /*0170*/  VOTEU.ALL UP0, P0 ;  /* 0x00000000003f7886 */ /* 0x000fca0000000000 */
[----:B------:R1:W2:Y:S06]  /*0180*/  @!UP0 SYNCS.EXCH.64 URZ, [UR8+0x38800], UR4 ;  /* 0x03880004083f85b2 */ /* 0x0002ac0008000100 */
[----:B------:R1:W3:Y:S02]  /*0190*/  @!UP1 SYNCS.EXCH.64 URZ, [UR8+0x38820], UR6 ;  /* 0x03882006083f95b2 */ /* 0x0002e40008000100 */
[----:B01----:R-:W-:Y:S05]  /*01a0*/  @P1 BRA `(.L_x_0) ;  /* 0x0000000000481947 */ /* 0x003fea0003800000 */
[----:B------:R-:W0:Y:S01]  /*01b0*/  S2UR UR5, SR_CgaCtaId ;  /* 0x00000000000579c3 */ /* 0x000e220000008800 */
[----:B------:R-:W-:Y:S01]  /*01c0*/  UMOV UR4, 0x400 ;  /* 0x0000040000047882 */ /* 0x000fe20000000000 */
[----:B------:R-:W-:Y:S01]  /*01d0*/  UMOV UR6, 0x80 ;  /* 0x0000008000067882 */ /* 0x000fe20000000000 */
[----:B------:R-:W-:Y:S01]  /*01e0*/  UMOV UR7, 0x100 ;  /* 0x0000010000077882 */ /* 0x000fe20000000000 */
[----:B------:R-:W-:Y:S01]  /*01f0*/  ELECT P0, URZ, PT ;  /* 0x00000000003f782f */ /* 0x000fe20003800000 */
[----:B0-----:R-:W-:Y:S02]  /*0200*/  ULEA UR8, UR5, UR4, 0x18 ;  /* 0x0000000405087291 */ /* 0x001fe4000f8ec03f */
[----:B------:R-:W-:-:S04]  /*0210*/  UIADD3 UR4, -UR6, 0x100000, URZ ;  /* 0x0010000006047890 */ /* 0x000fc8000fffe13f */
[----:B------:R-:W-:Y:S02]  /*0220*/  USHF.L.U32 UR5, UR4, 0xb, URZ ;  /* 0x0000000b04057899 */ /* 0x000fe4000800063f */
[----:B------:R-:W-:Y:S02]  /*0230*/  USHF.L.U32 UR4, UR4, 0x1, URZ ;  /* 0x0000000104047899 */ /* 0x000fe4000800063f */
[----:B------:R-:W-:-:S04]  /*0240*/  UIADD3 UR6, -UR7, 0x100000, URZ ;  /* 0x0010000007067890 */ /* 0x000fc8000fffe13f */
[----:B------:R-:W-:Y:S02]  /*0250*/  USHF.L.U32 UR7, UR6, 0xb, URZ ;  /* 0x0000000b06077899 */ /* 0x000fe4000800063f */
[----:B------:R-:W-:Y:S01]  /*0260*/  USHF.L.U32 UR6, UR6, 0x1, URZ ;  /* 0x0000000106067899 */ /* 0x000fe2000800063f */
[----:B------:R-:W0:Y:S03]  /*0270*/  FENCE.VIEW.ASYNC.S ;  /* 0x00000000000073c6 */ /* 0x000e260000000000 */
[----:B0-----:R0:W1:Y:S08]  /*0280*/  SYNCS.EXCH.64 URZ, [UR8+0x38830], UR4 ;  /* 0x03883004083f75b2 */ /* 0x0010700008000100 */
[----:B------:R0:W4:Y:S01]  /*0290*/  SYNCS.EXCH.64 URZ, [UR8+0x38840], UR6 ;  /* 0x03884006083f75b2 */ /* 0x0001220008000100 */
[----:B------:R0:W0:Y:S01]  /*02a0*/  SYNCS.EXCH.64 URZ, [UR8+0x38838], UR4 ;  /* 0x03883804083f75b2 */ /* 0x0000220008000100 */
[----:B------:R0:W0:Y:S01]  /*02b0*/  SYNCS.EXCH.64 URZ, [UR8+0x38848], UR6 ;  /* 0x03884806083f75b2 */ /* 0x0000220008000100 */
[----:B------:R-:W-:Y:S01]  /*02c0*/  NOP ;  /* 0x0000000000007918 */ /* 0x000fe20000000000 */
.L_x_0:
[----:B------:R-:W5:Y:S01]  /*02d0*/  SHFL.IDX PT, R3, R0, RZ, 0x1f ;  /* 0x00001fff00037589 */ /* 0x000f6200000e0000 */
[----:B------:R-:W-:Y:S01]  /*02e0*/  NOP ;  /* 0x0000000000007918 */ /* 0x000fe20000000000 */
[----:B-----5:R-:W-:-:S13]  /*02f0*/  ISETP.NE.AND P0, PT, R3, RZ, PT ;  /* 0x000000ff0300720c */ /* 0x020fda0003f05270 */
[----:B------:R-:W-:Y:S05]  /*0300*/  @P0 BRA `(.L_x_1) ;  /* 0x0000000000480947 */ /* 0x000fea0003800000 */
[----:B0-----:R-:W0:Y:S01]  /*0310*/  S2UR UR5, SR_CgaCtaId ;  /* 0x00000000000579c3 */ /* 0x001e220000008800 */
        /* <DEDUP_REMOVED lines=12> */
[----:B0-----:R0:W0:Y:S08]  /*03e0*/  SYNCS.EXCH.64 URZ, [UR8+0x38850], UR4 ;  /* 0x03885004083f75b2 */ /* 0x0010300008000100 */
[----:B------:R0:W0:Y:S01]  /*03f0*/  SYNCS.EXCH.64 URZ, [UR8+0x38860], UR6 ;  /* 0x03886006083f75b2 */ /* 0x0000220008000100 */
[----:B------:R0:W0:Y:S01]  /*0400*/  SYNCS.EXCH.64 URZ, [UR8+0x38858], UR4 ;  /* 0x03885804083f75b2 */ /* 0x0000220008000100 */
[----:B------:R0:W0:Y:S01]  /*0410*/  SYNCS.EXCH.64 URZ, [UR8+0x38868], UR6 ;  /* 0x03886806083f75b2 */ /* 0x0000220008000100 */
[----:B------:R-:W-:Y:S01]  /*0420*/  NOP ;  /* 0x0000000000007918 */ /* 0x000fe20000000000 */
.L_x_1:
[----:B------:R-:W5:Y:S01]  /*0430*/  SHFL.IDX PT, R3, R0, RZ, 0x1f ;  /* 0x00001fff00037589 */ /* 0x000f6200000e0000 */
[----:B------:R-:W-:Y:S01]  /*0440*/  NOP ;  /* 0x0000000000007918 */ /* 0x000fe20000000000 */
[----:B-----5:R-:W-:-:S13]  /*0450*/  ISETP.NE.AND P0, PT, R3, RZ, PT ;  /* 0x000000ff0300720c */ /* 0x020fda0003f05270 */
[----:B------:R-:W-:Y:S05]  /*0460*/  @P0 BRA `(.L_x_2) ;  /* 0x0000000000380947 */ /* 0x000fea0003800000 */
[----:B0-----:R-:W0:Y:S01]  /*0470*/  S2UR UR5, SR_CgaCtaId ;  /* 0x00000000000579c3 */ /* 0x001e220000008800 */
[----:B------:R-:W-:Y:S01]  /*0480*/  UMOV UR4, 0x400 ;  /* 0x0000040000047882 */ /* 0x000fe20000000000 */
[----:B------:R-:W-:Y:S01]  /*0490*/  UMOV UR7, 0x80 ;  /* 0x0000008000077882 */ /* 0x000fe20000000000 */
[----:B------:R-:W-:Y:S01]  /*04a0*/  ELECT P0, URZ, PT ;  /* 0x00000000003f782f */ /* 0x000fe20003800000 */
[----:B0-----:R-:W-:Y:S02]  /*04b0*/  ULEA UR6, UR5, UR4, 0x18 ;  /* 0x0000000405067291 */ /* 0x001fe4000f8ec03f */
[----:B------:R-:W-:-:S04]  /*04c0*/  UIADD3 UR4, -UR7, 0x100000, URZ ;  /* 0x0010000007047890 */ /* 0x000fc8000fffe13f */
[----:B------:R-:W-:Y:S02]  /*04d0*/  USHF.L.U32 UR5, UR4, 0xb, URZ ;  /* 0x0000000b04057899 */ /* 0x000fe4000800063f */
[----:B------:R-:W-:Y:S01]  /*04e0*/  USHF.L.U32 UR4, UR4, 0x1, URZ ;  /* 0x0000000104047899 */ /* 0x000fe2000800063f */
[----:B------:R-:W0:Y:S11]  /*04f0*/  FENCE.VIEW.ASYNC.S ;  /* 0x00000000000073c6 */ /* 0x000e360000000000 */
[----:B0-----:R0:W0:Y:S01]  /*0500*/  SYNCS.EXCH.64 URZ, [UR6+0x38870], UR4 ;  /* 0x03887004063f75b2 */ /* 0x0010220008000100 */
[----:B------:R0:W0:Y:S01]  /*0510*/  SYNCS.EXCH.64 URZ, [UR6+0x38880], UR4 ;  /* 0x03888004063f75b2 */ /* 0x0000220008000100 */
[----:B------:R0:W0:Y:S01]  /*0520*/  SYNCS.EXCH.64 URZ, [UR6+0x38878], UR4 ;  /* 0x03887804063f75b2 */ /* 0x0000220008000100 */
[----:B------:R0:W0:Y:S01]  /*0530*/  SYNCS.EXCH.64 URZ, [UR6+0x38888], UR4 ;  /* 0x03888804063f75b2 */ /* 0x0000220008000100 */
[----:B------:R-:W-:Y:S01]  /*0540*/  NOP ;  /* 0x0000000000007918 */ /* 0x000fe20000000000 */
.L_x_2:
        /* <DEDUP_REMOVED lines=22> */
.L_x_3:
[----:B------:R-:W5:Y:S01]  /*06b0*/  SHFL.IDX PT, R3, R0, RZ, 0x1f ;  /* 0x00001fff00037589 */ /* 0x000f6200000e0000 */
[----:B------:R-:W-:Y:S01]  /*06c0*/  R2UR UR9, R2 ;  /* 0x00000000020972ca */ /* 0x000fe200000e0000 */
        /* <DEDUP_REMOVED lines=21> */
.L_x_4:
[----:B------:R-:W-:Y:S01]  /*0820*/  UISETP.NE.AND UP0, UPT, UR9, URZ, UPT ;  /* 0x0000003f0900728c */ /* 0x000fe2000bf05270 */
[----:B------:R-:W-:Y:S01]  /*0830*/  NOP ;  /* 0x0000000000007918 */ /* 0x000fe20000000000 */
[----:B0-----:R-:W-:Y:S01]  /*0840*/  UMOV UR4, 0x1 ;  /* 0x0000000100047882 */ /* 0x001fe20000000000 */
[----:B------:R-:W-:Y:S01]  /*0850*/  BSSY B6, `(.L_x_5) ;  /* 0x0001031000067945 */ /* 0x000fe20003800000 */
[----:B------:R-:W-:Y:S01]  /*0860*/  USEL UR4, UR4, 0x2, !UP0 ;  /* 0x0000000204047887 */ /* 0x000fe2000c000000 */
[----:B-1234-:R-:W-:Y:S01]  /*0870*/  BAR.SYNC.DEFER_BLOCKING 0x0 ;  /* 0x0000000000007b1d */ /* 0x01efe20000010000 */
[----:B------:R-:W-:-:S04]  /*0880*/  PLOP3.LUT P0, PT, PT, PT, UP0, 0x80, 0x0 ;  /* 0x000000000000781c */ /* 0x000fc80003f0f008 */
[----:B------:R-:W-:-:S05]  /*0890*/  IMAD.U32 R2, RZ, RZ, UR4 ;  /* 0x00000004ff027e24 */ /* 0x000fca000f8e00ff */
[----:B------:R0:W-:Y:S04]  /*08a0*/  STL [R1+0x4], R2 ;  /* 0x0000040201007387 */ /* 0x0001e80000100800 */
[----:B------:R-:W-:Y:S05]  /*08b0*/  @!P0 BRA `(.L_x_6) ;  /* 0x000000c400148947 */ /* 0x000fea0003800000 */
.L_x_7:
[----:B------:R-:W-:-:S08]  /*08c0*/  NOP ;  /* 0x0000000000007918 */ /* 0x000fd00000000000 */
[----:B------:R-:W1:Y:S02]  /*08d0*/  USETMAXREG.TRY_ALLOC.CTAPOOL UP0, 0xe8 ;  /* 0x000000e8000079c8 */ /* 0x000e640008000600 */
[----:B-1----:R-:W-:-:S13]  /*08e0*/  PLOP3.LUT P0, PT, PT, PT, UP0, 0x80, 0x0 ;  /* 0x000000000000781c */ /* 0x002fda0003f0f008 */
[----:B------:R-:W-:Y:S05]  /*08f0*/  @!P0 BRA `(.L_x_7) ;  /* 0xfffffffc00f08947 */ /* 0x000fea000383ffff */
[----:B------:R-:W1:Y:S01]  /*0900*/  S2UR UR6, SR_CTAID.Y ;  /* 0x00000000000679c3 */ /* 0x000e620000002600 */
[----:B------:R-:W-:Y:S02]  /*0910*/  ULDC UR7, c[0x0][0xc50] ;  /* 0x0003140000077ab9 */ /* 0x000fe40000000800 */
[----:B------:R-:W-:-:S05]  /*0920*/  UISETP.NE.AND UP0, UPT, UR7, 0x1, UPT ;  /* 0x000000010700788c */ /* 0x000fca000bf05270 */
[----:B------:R-:W2:Y:S06]  /*0930*/  S2UR UR8, SR_CTAID.Z ;  /* 0x00000000000879c3 */ /* 0x000eac0000002700 */
[----:B------:R-:W-:Y:S01]  /*0940*/  @UP0 ULDC UR4, c[0x0][0xc54] ;  /* 0x0003150000040ab9 */ /* 0x000fe20000000800 */
[----:B------:R-:W-:Y:S01]  /*0950*/  @UP0 ULDC UR9, c[0x0][0xc58] ;  /* 0x0003160000090ab9 */ /* 0x000fe20000000800 */
[----:B-1----:R-:W-:Y:S02]  /*0960*/  UIMAD.WIDE.U32 UR4, UR6, UR4, URZ ;  /* 0x00000004060472a5 */ /* 0x002fe4000f8e003f */
[----:B------:R-:W-:-:S02]  /*0970*/  UMOV UR10, UR6 ;  /* 0x00000006000a7c82 */ /* 0x000fc40008000000 */
[----:B------:R-:W-:Y:S01]  /*0980*/  @UP0 USHF.R.U32.HI UR10, URZ, UR9, UR5 ;  /* 0x000000093f0a0299 */ /* 0x000fe20008011605 */
[----:B------:R-:W-:Y:S06]  /*0990*/  BAR.ARV 0x8, 0x180 ;  /* 0x0206000000007b1d */ /* 0x000fec0000002000 */
[----:B--2---:R-:W-:Y:S01]  /*09a0*/  ISETP.LE.AND P0, PT, RZ, UR8, PT ;  /* 0x00000008ff007c0c */ /* 0x004fe2000bf03270 */
[----:B------:R-:W-:Y:S02]  /*09b0*/  UIADD3 UR4, -UR10, URZ, URZ ;  /* 0x0000003f0a047290 */ /* 0x000fe4000fffe13f */
[----:B------:R-:W-:-:S02]  /*09c0*/  IMAD.U32 R18, RZ, RZ, UR10 ;  /* 0x0000000aff127e24 */ /* 0x000fc4000f8e00ff */
[----:B------:R-:W-:-:S08]  /*09d0*/  UIMAD UR7, UR7, UR4, UR6 ;  /* 0x00000004070772a4 */ /* 0x000fd0000f8e0206 */
[----:B------:R-:W-:Y:S05]  /*09e0*/  @!P0 BRA `(.L_x_8) ;  /* 0x00000100005c8947 */ /* 0x000fea0003800000 */
[----:B------:R-:W-:Y:S01]  /*09f0*/  ULDC.64 UR4, c[0x0][0x418] ;  /* 0x0001060000047ab9 */ /* 0x000fe20000000a00 */
[----:B------:R-:W-:Y:S02]  /*0a00*/  ULOP3.LUT UR9, UR7, 0xffff, URZ, 0xc0, !UPT ;  /* 0x0000ffff07097892 */ /* 0x000fe4000f8ec03f */
[----:B------:R-:W-:-:S03]  /*0a10*/  UISETP.NE.U32.AND UP0, UPT, UR4, URZ, UPT ;  /* 0x0000003f0400728c */ /* 0x000fc6000bf05070 */
[----:B------:R-:W-:Y:S01]  /*0a20*/  ULDC UR4, c[0x0][0x424] ;  /* 0x0001090000047ab9 */ /* 0x000fe20000000800 */
[----:B------:R-:W-:-:S03]  /*0a30*/  UISETP.NE.AND.EX UP0, UPT, UR5, URZ, UPT, UP0 ;  /* 0x0000003f0500728c */ /* 0x000fc6000bf05300 */
[----:B------:R-:W-:Y:S01]  /*0a40*/  ULDC UR5, c[0x0][0x2f0] ;  /* 0x0000bc0000057ab9 */ /* 0x000fe20000000800 */
[----:B------:R-:W-:-:S04]  /*0a50*/  USEL UR4, UR4, 0x1, UP0 ;  /* 0x0000000104047887 */ /* 0x000fc80008000000 */
[----:B------:R-:W-:-:S04]  /*0a60*/  UIMAD UR6, UR4, UR5, URZ ;  /* 0x00000005040672a4 */ /* 0x000fc8000f8e023f */
[----:B------:R-:W-:Y:S02]  /*0a70*/  UISETP.GE.AND UP0, UPT, UR6, 0x1, UPT ;  /* 0x000000010600788c */ /* 0x000fe4000bf06270 */
[----:B------:R-:W-:Y:S02]  /*0a80*/  UIADD3 UR4, UR6, 0x4f, URZ ;  /* 0x0000004f06047890 */ /* 0x000fe4000fffe03f */
[----:B------:R-:W-:Y:S02]  /*0a90*/  MOV R23, UR6 ;  /* 0x0000000600177c02 */ /* 0x000fe40008000f00 */
[----:B------:R-:W-:Y:S01]  /*0aa0*/  PLOP3.LUT P0, PT, PT, PT, UP0, 0x80, 0x0 ;  /* 0x000000000000781c */ /* 0x000fe20003f0f008 */
[----:B------:R-:W-:-:S04]  /*0ab0*/  UIMAD.WIDE UR4, UR4, 0x66666667, URZ ;  /* 0x66666667040478a5 */ /* 0x000fc8000f8e023f */
[----:B------:R-:W-:-:S03]  /*0ac0*/  USHF.R.U32.HI UR6, URZ, 0x1f, UR5 ;  /* 0x0000001f3f067899 */ /* 0x000fc60008011605 */
[----:B------:R-:W-:Y:S01]  /*0ad0*/  UMOV UR4, URZ ;  /* 0x0000003f00047c82 */ /* 0x000fe20008000000 */
[----:B------:R-:W-:-:S04]  /*0ae0*/  ULEA.HI.SX32 UR6, UR5, UR6, 0x1b ;  /* 0x0000000605067291 */ /* 0x000fc8000f8fda3f */
[----:B------:R-:W-:Y:S08]  /*0af0*/  @!P0 BRA `(.L_x_9) ;  /* 0x0000000000908947 */ /* 0x000ff00003800000 */
[----:B------:R-:W-:Y:S01]  /*0b00*/  USHF.R.U32.HI UR7, URZ, 0x10, UR7 ;  /* 0x000000103f077899 */ /* 0x000fe20008011607 */
[----:B------:R-:W-:-:S03]  /*0b10*/  UMOV UR4, URZ ;  /* 0x0000003f00047c82 */ /* 0x000fc60008000000 */
[----:B------:R-:W-:-:S11]  /*0b20*/  UISETP.NE.AND UP0, UPT, UR7, URZ, UPT ;  /* 0x0000003f0700728c */ /* 0x000fd6000bf05270 */
[----:B------:R-:W-:Y:S02]  /*0b30*/  @!UP0 ULDC UR7, c[0x0][0x9f0] ;  /* 0x00027c0000078ab9 */ /* 0x000fe40000000800 */
[----:B------:R-:W-:Y:S01]  /*0b40*/  IMAD.U32 R3, RZ, RZ, UR7 ;  /* 0x00000007ff037e24 */ /* 0x000fe2000f8e00ff */
[----:B------:R-:W-:-:S04]  /*0b50*/  UIADD3 UR8, UR6, -0x1, UR7 ;  /* 0xffffffff06087890 */ /* 0x000fc8000fffe007 */
[-C--:B------:R-:W-:Y:S02]  /*0b60*/  IABS R0, R3.reuse ;  /* 0x0000000300007213 */ /* 0x080fe40000000000 */
[----:B------:R-:W-:Y:S01]  /*0b70*/  IMAD.U32 R4, RZ, RZ, UR8 ;  /* 0x00000008ff047e24 */ /* 0x000fe2000f8e00ff */
[----:B------:R-:W-:Y:S01]  /*0b80*/  IABS R5, R3 ;  /* 0x0000000300057213 */ /* 0x000fe20000000000 */
[----:B------:R-:W-:Y:S01]  /*0b90*/  ULOP3.LUT UR8, UR8, UR7, URZ, 0x3c, !UPT ;  /* 0x0000000708087292 */ /* 0x000fe2000f8e3c3f */
[----:B------:R-:W-:Y:S02]  /*0ba0*/  R2UR UR12, R0 ;  /* 0x00000000000c72ca */ /* 0x000fe400000e0000 */
[----:B------:R-:W-:-:S04]  /*0bb0*/  IABS R4, R4 ;  /* 0x0000000400047213 */ /* 0x000fc80000000000 */
[----:B------:R-:W-:-:S04]  /*0bc0*/  MOV R3, R4 ;  /* 0x0000000400037202 */ /* 0x000fc80000000f00 */
[----:B------:R-:W-:-:S03]  /*0bd0*/  R2UR UR11, R3 ;  /* 0x00000000030b72ca */ /* 0x000fc600000e0000 */
[----:B------:R-:W1:Y:S08]  /*0be0*/  I2F.RP R0, UR12 ;  /* 0x0000000c00007d06 */ /* 0x000e700008209400 */
[----:B-1----:R-:W0:Y:S02]  /*0bf0*/  MUFU.RCP R0, R0 ;  /* 0x0000000000007308 */ /* 0x002e240000001000 */
[----:B0-----:R-:W-:-:S02]  /*0c00*/  VIADD R2, R0, 0xffffffe ;  /* 0x0ffffffe00027836 */ /* 0x001fc40000000000 */
[----:B------:R-:W-:-:S04]  /*0c10*/  IMAD.MOV R0, RZ, RZ, -R5 ;  /* 0x000000ffff007224 */ /* 0x000fc800078e0a05 */
[----:B------:R-:W0:Y:S02]  /*0c20*/  F2I.FTZ.U32.TRUNC.NTZ R2, R2 ;  /* 0x0000000200027305 */ /* 0x000e24000021f000 */
[----:B0-----:R-:W-:-:S13]  /*0c30*/  R2UR UR5, R2 ;  /* 0x00000000020572ca */ /* 0x001fda00000e0000 */
[----:B------:R-:W-:-:S04]  /*0c40*/  UIADD3 UR10, URZ, -UR5, URZ ;  /* 0x800000053f0a7290 */ /* 0x000fc8000fffe03f */
[----:B------:R-:W-:-:S04]  /*0c50*/  UIMAD UR10, UR10, UR12, URZ ;  /* 0x0000000c0a0a72a4 */ /* 0x000fc8000f8e023f */
[----:B------:R-:W-:-:S03]  /*0c60*/  UIMAD.WIDE.U32 UR4, UR5, UR10, UR4 ;  /* 0x0000000a050472a5 */ /* 0x000fc6000f8e0004 */
[----:B------:R-:W-:Y:S01]  /*0c70*/  R2UR UR10, R0 ;  /* 0x00000000000a72ca */ /* 0x000fe200000e0000 */
[----:B------:R-:W-:-:S12]  /*0c80*/  UIMAD.WIDE.U32 UR4, UR5, UR11, URZ ;  /* 0x0000000b050472a5 */ /* 0x000fd8000f8e003f */
[----:B------:R-:W-:-:S04]  /*0c90*/  UIMAD UR4, UR5, UR10, UR11 ;  /* 0x0000000a050472a4 */ /* 0x000fc8000f8e020b */
[----:B------:R-:W-:-:S11]  /*0ca0*/  UISETP.GT.U32.AND UP0, UPT, UR12, UR4, UPT ;  /* 0x000000040c00728c */ /* 0x000fd6000bf04070 */
[----:B------:R-:W-:Y:S02]  /*0cb0*/  @!UP0 UIADD3 UR4, UR4, -UR12, URZ ;  /* 0x8000000c04048290 */ /* 0x000fe4000fffe03f */
[----:B------:R-:W-:Y:S02]  /*0cc0*/  @!UP0 UIADD3 UR5, UR5, 0x1, URZ ;  /* 0x0000000105058890 */ /* 0x000fe4000fffe03f */
[----:B------:R-:W-:Y:S02]  /*0cd0*/  UISETP.GE.U32.AND UP1, UPT, UR4, UR12, UPT ;  /* 0x0000000c0400728c */ /* 0x000fe4000bf26070 */
[----:B------:R-:W-:-:S09]  /*0ce0*/  UISETP.GE.AND UP0, UPT, UR8, URZ, UPT ;  /* 0x0000003f0800728c */ /* 0x000fd2000bf06270 */
[----:B------:R-:W-:Y:S02]  /*0cf0*/  @UP1 UIADD3 UR5, UR5, 0x1, URZ ;  /* 0x0000000105051890 */ /* 0x000fe4000fffe03f */
[----:B------:R-:W-:-:S05]  /*0d00*/  UISETP.NE.AND UP1, UPT, UR7, URZ, UPT ;  /* 0x0000003f0700728c */ /* 0x000fca000bf25270 */
[----:B------:R-:W-:Y:S02]  /*0d10*/  UMOV UR4, UR5 ;  /* 0x0000000500047c82 */ /* 0x000fe40008000000 */
[----:B------:R-:W-:-:S04]  /*0d20*/  @!UP0 UIADD3 UR4, -UR4, URZ, URZ ;  /* 0x0000003f04048290 */ /* 0x000fc8000fffe13f */
[----:B------:R-:W-:-:S12]  /*0d30*/  @!UP1 ULOP3.LUT UR4, URZ, UR7, URZ, 0x33, !UPT ;  /* 0x000000073f049292 */ /* 0x000fd8000f8e333f */
.L_x_9:
[----:B------:R-:W-:Y:S01]  /*0d40*/  UIMAD UR5, UR9, UR4, URZ ;  /* 0x00000004090572a4 */ /* 0x000fe2000f8e023f */
[----:B------:R-:W-:Y:S01]  /*0d50*/  IMAD.U32 R0, RZ, RZ, UR6 ;  /* 0x00000006ff007e24 */ /* 0x000fe2000f8e00ff */
[----:B------:R-:W-:Y:S01]  /*0d60*/  PLOP3.LUT P0, PT, PT, PT, PT, 0x80, 0x0 ;  /* 0x000000000000781c */ /* 0x000fe20003f0f070 */
[----:B------:R-:W-:Y:S01]  /*0d70*/  IMAD.U32 R3, RZ, RZ, UR4 ;  /* 0x00000004ff037e24 */ /* 0x000fe2000f8e00ff */
[----:B------:R-:W-:Y:S01]  /*0d80*/  CS2R R150, SRZ ;  /* 0x0000000000967805 */ /* 0x000fe2000001ff00 */
[----:B------:R-:W-:Y:S01]  /*0d90*/  VIADD R19, R25, 0xffffff80 ;  /* 0xffffff8019137836 */ /* 0x000fe20000000000 */
[----:B------:R-:W-:Y:S01]  /*0da0*/  MOV R17, UR5 ;  /* 0x0000000500117c02 */ /* 0x000fe20008000f00 */
[----:B0-----:R-:W-:Y:S01]  /*0db0*/  IMAD.MOV.U32 R2, RZ, RZ, RZ ;  /* 0x000000ffff027224 */ /* 0x001fe200078e00ff */
[----:B------:R-:W-:Y:S02]  /*0dc0*/  VIADDMNMX R0, R3, UR5, R0, PT ;  /* 0x0000000503007c46 */ /* 0x000fe4000b800100 */
[----:B------:R-:W-:-:S02]  /*0dd0*/  CS2R R148, SRZ ;  /* 0x0000000000947805 */ /* 0x000fc4000001ff00 */
[----:B------:R-:W-:Y:S02]  /*0de0*/  CS2R R146, SRZ ;  /* 0x0000000000927805 */ /* 0x000fe4000001ff00 */
[----:B------:R-:W-:Y:S02]  /*0df0*/  CS2R R144, SRZ ;  /* 0x0000000000907805 */ /* 0x000fe4000001ff00 */
[----:B------:R-:W-:Y:S01]  /*0e00*/  R2UR UR60, R0 ;  /* 0x00000000003c72ca */ /* 0x000fe200000e0000 */
[----:B------:R-:W-:Y:S01]  /*0e10*/  IMAD.MOV.U32 R0, RZ, RZ, RZ ;  /* 0x000000ffff007224 */ /* 0x000fe200078e00ff */
[----:B------:R-:W-:Y:S02]  /*0e20*/  CS2R R142, SRZ ;  /* 0x00000000008e7805 */ /* 0x000fe4000001ff00 */
[----:B------:R-:W-:Y:S02]  /*0e30*/  CS2R R140, SRZ ;  /* 0x00000000008c7805 */ /* 0x000fe4000001ff00 */
[----:B------:R-:W-:-:S02]  /*0e40*/  CS2R R138, SRZ ;  /* 0x00000000008a7805 */ /* 0x000fc4000001ff00 */
[----:B------:R-:W-:Y:S02]  /*0e50*/  CS2R R136, SRZ ;  /* 0x0000000000887805 */ /* 0x000fe4000001ff00 */
[----:B------:R-:W-:Y:S02]  /*0e60*/  CS2R R134, SRZ ;  /* 0x0000000000867805 */ /* 0x000fe4000001ff00 */
[----:B------:R-:W-:Y:S02]  /*0e70*/  CS2R R132, SRZ ;  /* 0x0000000000847805 */ /* 0x000fe4000001ff00 */
[----:B------:R-:W-:Y:S02]  /*0e80*/  CS2R R130, SRZ ;  /* 0x0000000000827805 */ /* 0x000fe4000001ff00 */
[----:B------:R-:W-:Y:S02]  /*0e90*/  CS2R R128, SRZ ;  /* 0x0000000000807805 */ /* 0x000fe4000001ff00 */
[----:B------:R-:W-:-:S02]  /*0ea0*/  CS2R R126, SRZ ;  /* 0x00000000007e7805 */ /* 0x000fc4000001ff00 */
[----:B------:R-:W-:Y:S02]  /*0eb0*/  CS2R R124, SRZ ;  /* 0x00000000007c7805 */ /* 0x000fe4000001ff00 */
[----:B------:R-:W-:Y:S01]  /*0ec0*/  CS2R R122, SRZ ;  /* 0x00000000007a7805 */ /* 0x000fe2000001ff00 */
[----:B------:R-:W-:Y:S01]  /*0ed0*/  UISETP.GT.AND UP0, UPT, UR60, UR5, UPT ;  /* 0x000000053c00728c */ /* 0x000fe2000bf04270 */
[----:B------:R-:W-:Y:S02]  /*0ee0*/  CS2R R120, SRZ ;  /* 0x0000000000787805 */ /* 0x000fe4000001ff00 */
[----:B------:R-:W-:Y:S02]  /*0ef0*/  CS2R R118, SRZ ;  /* 0x0000000000767805 */ /* 0x000fe4000001ff00 */
[----:B------:R-:W-:Y:S02]  /*0f00*/  CS2R R116, SRZ ;  /* 0x0000000000747805 */ /* 0x000fe4000001ff00 */
[----:B------:R-:W-:-:S02]  /*0f10*/  CS2R R114, SRZ ;  /* 0x0000000000727805 */ /* 0x000fc4000001ff00 */
[----:B------:R-:W-:Y:S02]  /*0f20*/  CS2R R112, SRZ ;  /* 0x0000000000707805 */ /* 0x000fe4000001ff00 */
[----:B------:R-:W-:Y:S02]  /*0f30*/  PLOP3.LUT P1, PT, PT, PT, UP0, 0x80, 0x0 ;  /* 0x000000000000781c */ /* 0x000fe40003f2f008 */
[----:B------:R-:W-:Y:S02]  /*0f40*/  CS2R R110, SRZ ;  /* 0x00000000006e7805 */ /* 0x000fe4000001ff00 */
        /* <DEDUP_REMOVED lines=42> */
[----:B------:R-:W-:Y:S01]  /*11f0*/  CS2R R24, SRZ ;  /* 0x0000000000187805 */ /* 0x000fe2000001ff00 */
[----:B------:R-:W-:Y:S06]  /*1200*/  @!P1 BRA `(.L_x_10) ;  /* 0x0000009400649947 */ /* 0x000fec0003800000 */
[----:B------:R-:W-:Y:S01]  /*1210*/  SHF.R.S32.HI R0, RZ, 0x1f, R19 ;  /* 0x0000001fff007819 */ /* 0x000fe20000011413 */
[----:B------:R-:W0:Y:S01]  /*1220*/  S2UR UR7, SR_CgaCtaId ;  /* 0x00000000000779c3 */ /* 0x000e220000008800 */
[----:B------:R-:W-:Y:S02]  /*1230*/  UMOV UR6, 0x400 ;  /* 0x0000040000067882 */ /* 0x000fe40000000000 */
[----:B------:R-:W-:-:S04]  /*1240*/  LEA.HI R22, R0, R19, RZ, 0x7 ;  /* 0x0000001300167211 */ /* 0x000fc800078f38ff */
[----:B------:R-:W-:-:S06]  /*1250*/  SHF.R.S32.HI R0, RZ, 0x7, R22 ;  /* 0x00000007ff007819 */ /* 0x000fcc0000011416 */
[----:B------:R-:W1:Y:S01]  /*1260*/  SHFL.IDX PT, R0, R0, RZ, 0x1f ;  /* 0x00001fff00007589 */ /* 0x000e6200000e0000 */
[----:B0-----:R-:W-:-:S04]  /*1270*/  ULEA UR8, UR7, UR6, 0x18 ;  /* 0x0000000607087291 */ /* 0x001fc8000f8ec03f */
[----:B------:R-:W-:Y:S02]  /*1280*/  UIADD3 UR6, UR8, 0x14400, URZ ;  /* 0x0001440008067890 */ /* 0x000fe4000fffe03f */
[----:B------:R-:W-:Y:S02]  /*1290*/  MOV R16, UR8 ;  /* 0x0000000800107c02 */ /* 0x000fe40008000f00 */
[----:B------:R-:W-:Y:S01]  /*12a0*/  ULOP3.LUT UP0, URZ, UR6, 0x9f, URZ, 0xc0, !UPT ;  /* 0x0000009f063f7892 */ /* 0x000fe2000f80c03f */
[----:B-1----:R-:W-:-:S05]  /*12b0*/  R2UR UR4, R0 ;  /* 0x00000000000472ca */ /* 0x002fca00000e0000 */
[----:B------:R-:W-:-:S08]  /*12c0*/  PLOP3.LUT P0, PT, PT, PT, UP0, 0x80, 0x0 ;  /* 0x000000000000781c */ /* 0x000fd00003f0f008 */
[----:B------:R-:W-:-:S04]  /*12d0*/  ULEA.HI UR5, UR4, UR4, URZ, 0x1 ;  /* 0x0000000404057291 */ /* 0x000fc8000f8f083f */
[----:B------:R-:W-:-:S04]  /*12e0*/  ULOP3.LUT UR5, UR5, 0x1e, URZ, 0xc0, !UPT ;  /* 0x0000001e05057892 */ /* 0x000fc8000f8ec03f */
[----:B------:R-:W-:-:S04]  /*12f0*/  UIADD3 UR5, UR4, -UR5, URZ ;  /* 0x8000000504057290 */ /* 0x000fc8000fffe03f */
[----:B------:R-:W-:-:S04]  /*1300*/  ULEA UR5, UR5, UR6, 0xd ;  /* 0x0000000605057291 */ /* 0x000fc8000f8e683f */
[----:B------:R-:W-:-:S04]  /*1310*/  USHF.R.U32.HI UR5, URZ, 0x4, UR5 ;  /* 0x000000043f057899 */ /* 0x000fc80008011605 */
[----:B------:R-:W-:Y:S01]  /*1320*/  ULOP3.LUT UR36, UR5, 0x3fff, URZ, 0xc0, !UPT ;  /* 0x00003fff05247892 */ /* 0x000fe2000f8ec03f */
[----:B------:R-:W-:Y:S11]  /*1330*/  @!P0 BRA `(.L_x_11) ;  /* 0x0000000000408947 */ /* 0x000ff60003800000 */
[----:B------:R-:W-:Y:S01]  /*1340*/  MOV R0, 0x0 ;  /* 0x0000000000007802 */ /* 0x000fe20000000f00 */
[----:B------:R-:W-:Y:S01]  /*1350*/  ULDC.64 UR4, c[0x4][0xa8] ;  /* 0x01002a0000047ab9 */ /* 0x000fe20000000a00 */
[----:B------:R-:W-:Y:S01]  /*1360*/  ULDC.64 UR6, c[0x4][0x28] ;  /* 0x01000a0000067ab9 */ /* 0x000fe20000000a00 */
[----:B------:R-:W-:Y:S01]  /*1370*/  IMAD.U32 R4, RZ, RZ, UR4 ;  /* 0x00000004ff047e24 */ /* 0x000fe2000f8e00ff */
[----:B------:R0:W1:Y:S01]  /*1380*/  LDC.64 R2, c[0x4][R0] ;  /* 0x0100000000027b82 */ /* 0x0000620000000a00 */
[----:B------:R-:W-:Y:S01]  /*1390*/  IMAD.U32 R5, RZ, RZ, UR5 ;  /* 0x00000005ff057e24 */ /* 0x000fe2000f8e00ff */
[----:B------:R-:W-:Y:S01]  /*13a0*/  ULDC.64 UR4, c[0x4][0xb0] ;  /* 0x01002c0000047ab9 */ /* 0x000fe20000000a00 */
[----:B------:R-:W-:Y:S01]  /*13b0*/  IMAD.U32 R10, RZ, RZ, UR6 ;  /* 0x00000006ff0a7e24 */ /* 0x000fe2000f8e00ff */
[----:B------:R-:W-:Y:S01]  /*13c0*/  MOV R7, UR5 ;  /* 0x0000000500077c02 */ /* 0x000fe20008000f00 */
[----:B------:R-:W-:Y:S01]  /*13d0*/  IMAD.U32 R6, RZ, RZ, UR4 ;  /* 0x00000004ff067e24 */ /* 0x000fe2000f8e00ff */
[----:B------:R-:W-:Y:S01]  /*13e0*/  MOV R12, 0x1 ;  /* 0x00000001000c7802 */ /* 0x000fe20000000f00 */
[----:B------:R-:W-:-:S02]  /*13f0*/  IMAD.U32 R11, RZ, RZ, UR7 ;  /* 0x00000007ff0b7e24 */ /* 0x000fc4000f8e00ff */
[----:B------:R-:W-:Y:S02]  /*1400*/  IMAD.MOV.U32 R8, RZ, RZ, 0x70 ;  /* 0x00000070ff087424 */ /* 0x000fe400078e00ff */
[----:B0-----:R-:W-:-:S07]  /*1410*/  IMAD.MOV.U32 R13, RZ, RZ, RZ ;  /* 0x000000ffff0d7224 */ /* 0x001fce00078e00ff */
[----:B------:R-:W-:-:S07]  /*1420*/  LEPC R20, `(.L_x_11) ;  /* 0x000000001014794e */ /* 0x000fce0000000000 */
[----:B-1----:R-:W-:Y:S05]  /*1430*/  CALL.ABS.NOINC R2 ;  /* 0x0000000002007343 */ /* 0x002fea0003c00000 */
.L_x_11:
[----:B------:R-:W-:Y:S02]  /*1440*/  R2UR UR4, R16 ;  /* 0x00000000100472ca */ /* 0x000fe400000e0000 */
[----:B------:R-:W-:-:S11]  /*1450*/  SHF.L.U32 R0, RZ, 0x1f, RZ ;  /* 0x0000001fff007819 */ /* 0x000fd600000006ff */
[----:B------:R-:W0:Y:S02]  /*1460*/  SYNCS.PHASECHK.TRANS64.TRYWAIT P0, [UR4+0x38800], R0 ;  /* 0x03880000ff0075a7 */ /* 0x000e240008000144 */
[----:B0-----:R-:W-:Y:S05]  /*1470*/  @!P0 BRA `(.L_x_12) ;  /* 0x000000f400c08947 */ /* 0x001fea0003800000 */
.L_x_87:
[----:B------:R-:W2:Y:S02]  /*1480*/  LDL R2, [R1+0x4] ;  /* 0x0000040001027983 */ /* 0x000ea40000100800 */
[----:B--2---:R-:W-:-:S13]  /*1490*/  R2UR UR4, R2 ;  /* 0x00000000020472ca */ /* 0x004fda00000e0000 */
[----:B------:R-:W-:-:S06]  /*14a0*/  ULOP3.LUT UR4, UR4, 0x1, URZ, 0xfc, !UPT ;  /* 0x0000000104047892 */ /* 0x000fcc000f8efc3f */
[----:B------:R-:W-:-:S05]  /*14b0*/  IMAD.U32 R2, RZ, RZ, UR4 ;  /* 0x00000004ff027e24 */ /* 0x000fca000f8e00ff */
[----:B------:R-:W-:-:S13]  /*14c0*/  ISETP.NE.AND P0, PT, R2, 0x3, PT ;  /* 0x000000030200780c */ /* 0x000fda0003f05270 */
[----:B------:R-:W-:Y:S05]  /*14d0*/  @!P0 BRA `(.L_x_13) ;  /* 0x0000000000048947 */ /* 0x000fea0003800000 */
[----:B------:R-:W-:Y:S01]  /*14e0*/  BPT.TRAP 0x1 ;  /* 0x000000040000795c */ /* 0x000fe20000300000 */
.L_x_13:
[----:B------:R-:W-:-:S13]  /*14f0*/  R2UR UR4, R16 ;  /* 0x00000000100472ca */ /* 0x000fda00000e0000 */
[----:B------:R1:W2:Y:S01]  /*1500*/  SYNCS.PHASECHK.TRANS64.TRYWAIT P1, [UR4+0x38830], R0 ;  /* 0x03883000ff0075a7 */ /* 0x0002a20008020144 */
[----:B------:R-:W-:Y:S05]  /*1510*/  @!P0 BRA `(.L_x_14) ;  /* 0x0000000000048947 */ /* 0x000fea0003800000 */
[----:B------:R-:W-:Y:S01]  /*1520*/  BPT.TRAP 0x1 ;  /* 0x000000040000795c */ /* 0x000fe20000300000 */
.L_x_14:
[----:B------:R-:W-:Y:S01]  /*1530*/  IMAD.U32 R4, RZ, RZ, UR36 ;  /* 0x00000024ff047e24 */ /* 0x000fe2000f8e00ff */
[----:B------:R-:W-:Y:S01]  /*1540*/  MOV R8, RZ ;  /* 0x000000ff00087202 */ /* 0x000fe20000000f00 */
[----:B--2---:R-:W-:Y:S06]  /*1550*/  @P1 BRA `(.L_x_15) ;  /* 0x00000000000c1947 */ /* 0x004fec0003800000 */
[----:B------:R-:W-:-:S13]  /*1560*/  R2UR UR4, R16 ;  /* 0x00000000100472ca */ /* 0x000fda00000e0000 */
[----:B------:R-:W2:Y:S02]  /*1570*/  SYNCS.PHASECHK.TRANS64.TRYWAIT P1, [UR4+0x38830], R0 ;  /* 0x03883000ff0075a7 */ /* 0x000ea40008020144 */
[----:B--2---:R-:W-:Y:S05]  /*1580*/  @!P1 BRA `(.L_x_16) ;  /* 0x000000f400989947 */ /* 0x004fea0003800000 */
.L_x_15:
[----:B------:R-:W-:Y:S05]  /*1590*/  WARPSYNC.ALL ;  /* 0x0000000000007948 */ /* 0x000fea0003800000 */
[----:B------:R-:W-:Y:S01]  /*15a0*/  IMAD.MOV.U32 R151, RZ, RZ, RZ ;  /* 0x000000ffff977224 */ /* 0x000fe200078e00ff */
[----:B------:R-:W-:Y:S01]  /*15b0*/  LOP3.LUT R4, R4, 0x10000, RZ, 0xfc, !PT ;  /* 0x0001000004047812 */ /* 0x000fe200078efcff */
[----:B------:R-:W-:Y:S01]  /*15c0*/  IMAD.MOV.U32 R5, RZ, RZ, 0x40000040 ;  /* 0x40000040ff057424 */ /* 0x000fe200078e00ff */
[----:B------:R-:W-:Y:S01]  /*15d0*/  R2UR UR4, R16 ;  /* 0x00000000100472ca */ /* 0x000fe200000e0000 */
[----:B------:R-:W-:Y:S01]  /*15e0*/  WARPGROUP.ARRIVE ;  /* 0x00000000000079c5 */ /* 0x000fe20000000000 */
[C---:B------:R-:W-:Y:S01]  /*15f0*/  R2UR UR8, R4.reuse ;  /* 0x00000000040872ca */ /* 0x040fe200000e0000 */
[----:B------:R-:W-:Y:S01]  /*1600*/  UMOV UR11, 0x40000040 ;  /* 0x40000040000b7882 */ /* 0x000fe20000000000 */
        /* <DEDUP_REMOVED lines=9> */
[----:B------:R-:W-:Y:S01]  /*16a0*/  UIADD3 UR4, UR4, 0x24400, URZ ;  /* 0x0002440004047890 */ /* 0x000fe2000fffe03f */
[C---:B------:R-:W-:Y:S01]  /*16b0*/  R2UR UR20, R4.reuse ;  /* 0x00000000041472ca */ /* 0x040fe200000e0000 */
[----:B------:R-:W-:Y:S01]  /*16c0*/  UMOV UR29, 0x40000040 ;  /* 0x40000040001d7882 */ /* 0x000fe20000000000 */
[C---:B------:R-:W-:Y:S01]  /*16d0*/  R2UR UR21, R5.reuse ;  /* 0x00000000051572ca */ /* 0x040fe200000e0000 */
[----:B------:R-:W-:Y:S01]  /*16e0*/  USHF.R.U32.HI UR4, URZ, 0x4, UR4 ;  /* 0x000000043f047899 */ /* 0x000fe20008011604 */
[C---:B------:R-:W-:Y:S01]  /*16f0*/  R2UR UR16, R4.reuse ;  /* 0x00000000041072ca */ /* 0x040fe200000e0000 */
[----:B------:R-:W-:Y:S01]  /*1700*/  UMOV UR31, 0x40000040 ;  /* 0x40000040001f7882 */ /* 0x000fe20000000000 */
[----:B------:R-:W-:Y:S01]  /*1710*/  R2UR UR17, R5 ;  /* 0x00000000051172ca */ /* 0x000fe200000e0000 */
[----:B------:R-:W-:Y:S01]  /*1720*/  ULOP3.LUT UR4, UR4, 0x3fff, URZ, 0xc0, !UPT ;  /* 0x00003fff04047892 */ /* 0x000fe2000f8ec03f */
[----:B------:R-:W-:Y:S01]  /*1730*/  R2UR UR6, R4 ;  /* 0x00000000040672ca */ /* 0x000fe200000e0000 */
[----:B------:R-:W-:Y:S01]  /*1740*/  UMOV UR35, 0x40000040 ;  /* 0x4000004000237882 */ /* 0x000fe20000000000 */
[----:B------:R-:W-:Y:S01]  /*1750*/  MOV R13, UR29 ;  /* 0x0000001d000d7c02 */ /* 0x000fe20008000f00 */
[----:B------:R-:W-:Y:S01]  /*1760*/  ULOP3.LUT UR61, UR4, 0x10000, URZ, 0xfc, !UPT ;  /* 0x00010000043d7892 */ /* 0x000fe2000f8efc3f */
[----:B------:R-:W-:Y:S01]  /*1770*/  UMOV UR39, 0x40000040 ;  /* 0x4000004000277882 */ /* 0x000fe20000000000 */
[----:B------:R-:W-:-:S02]  /*1780*/  UMOV UR43, 0x40000040 ;  /* 0x40000040002b7882 */ /* 0x000fc40000000000 */
[----:B------:R-:W-:Y:S02]  /*1790*/  UIADD3 UR4, UR61, 0x80, URZ ;  /* 0x000000803d047890 */ /* 0x000fe4000fffe03f */
[----:B------:R-:W-:Y:S02]  /*17a0*/  UIADD3 UR26, UR61, 0x100, URZ ;  /* 0x000001003d1a7890 */ /* 0x000fe4000fffe03f */
[----:B------:R-:W-:Y:S01]  /*17b0*/  UMOV UR10, UR61 ;  /* 0x0000003d000a7c82 */ /* 0x000fe20008000000 */
[----:B------:R-:W-:Y:S01]  /*17c0*/  UIADD3 UR22, UR61, 0x180, URZ ;  /* 0x000001803d167890 */ /* 0x000fe2000fffe03f */
[----:B------:R-:W-:Y:S01]  /*17d0*/  HGMMA.64x16x16.F32 R56, gdesc[UR8], RZ, !UPT, gsb0 ;  /* 0x00200000083879f0 */ /* 0x000fe2000c0008ff */
[----:B------:R-:W-:Y:S01]  /*17e0*/  UMOV UR14, UR4 ;  /* 0x00000004000e7c82 */ /* 0x000fe20008000000 */
[----:B------:R-:W-:Y:S02]  /*17f0*/  UIADD3 UR18, UR61, 0x200, URZ ;  /* 0x000002003d127890 */ /* 0x000fe4000fffe03f */
[----:B------:R-:W-:-:S02]  /*1800*/  UIADD3 UR4, UR6, 0x2, URZ ;  /* 0x0000000206047890 */ /* 0x000fc4000fffe03f */
[----:B------:R-:W-:Y:S01]  /*1810*/  UIADD3 UR10, UR61, 0x102, URZ ;  /* 0x000001023d0a7890 */ /* 0x000fe2000fffe03f */
[----:B------:R-:W-:Y:S01]  /*1820*/  UMOV UR9, UR29 ;  /* 0x0000001d00097c82 */ /* 0x000fe20008000000 */
[----:B------:R-:W-:Y:S01]  /*1830*/  UMOV UR11, 0x40000040 ;  /* 0x40000040000b7882 */ /* 0x000fe20000000000 */
[----:B------:R-:W-:Y:S02]  /*1840*/  UIADD3 UR5, UR61, 0x202, URZ ;  /* 0x000002023d057890 */ /* 0x000fe4000fffe03f */
[----:B------:R-:W-:Y:S01]  /*1850*/  UMOV UR28, UR4 ;  /* 0x00000004001c7c82 */ /* 0x000fe20008000000 */
[----:B------:R-:W-:Y:S01]  /*1860*/  UIADD3 UR4, UR61, 0x182, URZ ;  /* 0x000001823d047890 */ /* 0x000fe2000fffe03f */
[----:B------:R-:W-:Y:S01]  /*1870*/  IMAD.U32 R12, RZ, RZ, UR28 ;  /* 0x0000001cff0c7e24 */ /* 0x000fe2000f8e00ff */
[----:B------:R-:W-:Y:S01]  /*1880*/  UMOV UR8, UR28 ;  /* 0x0000001c00087c82 */ /* 0x000fe20008000000 */
[----:B------:R-:W-:Y:S02]  /*1890*/  UIADD3 UR7, UR61, 0x184, URZ ;  /* 0x000001843d077890 */ /* 0x000fe4000fffe03f */
[----:B------:R-:W-:-:S02]  /*18a0*/  UIADD3 UR30, UR61, 0x384, URZ ;  /* 0x000003843d1e7890 */ /* 0x000fc4000fffe03f */
[----:B------:R-:W-:Y:S02]  /*18b0*/  UIADD3 UR34, UR61, 0x386, URZ ;  /* 0x000003863d227890 */ /* 0x000fe4000fffe03f */
[----:B------:R-:W-:Y:S02]  /*18c0*/  UIADD3 UR38, UR61, 0x600, URZ ;  /* 0x000006003d267890 */ /* 0x000fe4000fffe03f */
[----:B------:R-:W-:Y:S02]  /*18d0*/  UIADD3 UR42, UR61, 0x602, URZ ;  /* 0x000006023d2a7890 */ /* 0x000fe4000fffe03f */
[----:B------:R-:W-:Y:S01]  /*18e0*/  UIADD3 UR46, UR61, 0x604, URZ ;  /* 0x000006043d2e7890 */ /* 0x000fe2000fffe03f */
[----:B------:R-:W-:Y:S01]  /*18f0*/  UMOV UR47, 0x40000040 ;  /* 0x40000040002f7882 */ /* 0x000fe20000000000 */
[----:B------:R-:W-:Y:S01]  /*1900*/  UIADD3 UR50, UR61, 0x506, URZ ;  /* 0x000005063d327890 */ /* 0x000fe2000fffe03f */
[----:B------:R-:W-:Y:S01]  /*1910*/  UMOV UR51, 0x40000040 ;  /* 0x4000004000337882 */ /* 0x000fe20000000000 */
[----:B------:R-:W-:Y:S01]  /*1920*/  UIADD3 UR54, UR61, 0x780, URZ ;  /* 0x000007803d367890 */ /* 0x000fe2000fffe03f */
[----:B------:R-:W-:Y:S01]  /*1930*/  UMOV UR55, 0x40000040 ;  /* 0x4000004000377882 */ /* 0x000fe20000000000 */
[----:B------:R-:W-:Y:S01]  /*1940*/  UIADD3 UR58, UR61, 0x782, URZ ;  /* 0x000007823d3a7890 */ /* 0x000fe2000fffe03f */
[----:B------:R-:W-:Y:S01]  /*1950*/  UMOV UR59, 0x40000040 ;  /* 0x40000040003b7882 */ /* 0x000fe20000000000 */
[----:B------:R-:W-:-:S02]  /*1960*/  WARPGROUP.DEPBAR.LE gsb0, 0x0 ;  /* 0x00008000000079c5 */ /* 0x000fc40000010000 */
[----:B------:R-:W-:-:S06]  /*1970*/  WARPGROUP.ARRIVE ;  /* 0x00000000000079c5 */ /* 0x000fcc0000000000 */
[----:B------:R-:W-:Y:S01]  /*1980*/  HGMMA.64x16x16.F32 R48, gdesc[UR12], RZ, !UPT, gsb0 ;  /* 0x002000000c3079f0 */ /* 0x000fe2000c0008ff */
[----:B------:R-:W-:Y:S01]  /*1990*/  UIADD3 UR14, UR61, 0x2, URZ ;  /* 0x000000023d0e7890 */ /* 0x000fe2000fffe03f */
[----:B------:R-:W-:Y:S01]  /*19a0*/  UMOV UR12, UR28 ;  /* 0x0000001c000c7c82 */ /* 0x000fe20008000000 */
[----:B------:R-:W-:Y:S01]  /*19b0*/  UMOV UR13, UR29 ;  /* 0x0000001d000d7c82 */ /* 0x000fe20008000000 */
[----:B------:R-:W-:Y:S01]  /*19c0*/  UMOV UR15, 0x40000040 ;  /* 0x40000040000f7882 */ /* 0x000fe20000000000 */
[----:B------:R-:W-:Y:S02]  /*19d0*/  WARPGROUP.DEPBAR.LE gsb0, 0x0 ;  /* 0x00008000000079c5 */ /* 0x000fe40000010000 */
[----:B------:R-:W-:-:S06]  /*19e0*/  WARPGROUP.ARRIVE ;  /* 0x00000000000079c5 */ /* 0x000fcc0000000000 */
[----:B------:R-:W-:Y:S01]  /*19f0*/  HGMMA.64x16x16.F32 R40, gdesc[UR24], RZ, !UPT, gsb0 ;  /* 0x00200000182879f0 */ /* 0x000fe2000c0008ff */
[----:B------:R-:W-:Y:S01]  /*1a00*/  UIADD3 UR26, UR61, 0x382, URZ ;  /* 0x000003823d1a7890 */ /* 0x000fe2000fffe03f */
        /* <DEDUP_REMOVED lines=15> */
[----:B------:R-:W-:Y:S01]  /*1b00*/  HGMMA.64x16x16.F32 R56, gdesc[UR12], R56, gsb0 ;  /* 0x002000000c3879f0 */ /* 0x000fe20008000838 */
[----:B------:R-:W-:Y:S01]  /*1b10*/  UIADD3 UR14, UR61, 0x84, URZ ;  /* 0x000000843d0e7890 */ /* 0x000fe2000fffe03f */
        /* <DEDUP_REMOVED lines=9> */
[----:B------:R-:W-:Y:S01]  /*1bb0*/  UMOV UR8, UR28 ;  /* 0x0000001c00087c82 */ /* 0x000fe20008000000 */
[----:B------:R-:W-:Y:S01]  /*1bc0*/  UMOV UR9, UR29 ;  /* 0x0000001d00097c82 */ /* 0x000fe20008000000 */
[----:B------:R-:W-:Y:S01]  /*1bd0*/  UMOV UR10, UR4 ;  /* 0x00000004000a7c82 */ /* 0x000fe20008000000 */
[----:B------:R-:W-:Y:S01]  /*1be0*/  UMOV UR11, 0x40000040 ;  /* 0x40000040000b7882 */ /* 0x000fe20000000000 */
[----:B------:R-:W-:-:S07]  /*1bf0*/  UIADD3 UR4, UR6, 0x4, URZ ;  /* 0x0000000406047890 */ /* 0x000fce000fffe03f */
[----:B------:R-:W-:Y:S01]  /*1c00*/  UMOV UR16, UR4 ;  /* 0x0000000400107c82 */ /* 0x000fe20008000000 */
[----:B------:R-:W-:Y:S01]  /*1c10*/  UMOV UR12, UR4 ;  /* 0x00000004000c7c82 */ /* 0x000fe20008000000 */
[----:B------:R-:W-:Y:S02]  /*1c20*/  WARPGROUP.DEPBAR.LE gsb0, 0x0 ;  /* 0x00008000000079c5 */ /* 0x000fe40000010000 */
[----:B------:R-:W-:-:S06]  /*1c30*/  WARPGROUP.ARRIVE ;  /* 0x00000000000079c5 */ /* 0x000fcc0000000000 */
[----:B------:R-:W-:Y:S01]  /*1c40*/  HGMMA.64x16x16.F32 R32, gdesc[UR8], R32, gsb0 ;  /* 0x00200000082079f0 */ /* 0x000fe20008000820 */
[----:B------:R-:W-:Y:S01]  /*1c50*/  UMOV UR8, UR28 ;  /* 0x0000001c00087c82 */ /* 0x000fe20008000000 */
[----:B------:R-:W-:Y:S01]  /*1c60*/  UMOV UR9, UR29 ;  /* 0x0000001d00097c82 */ /* 0x000fe20008000000 */
[----:B------:R-:W-:Y:S01]  /*1c70*/  UMOV UR10, UR5 ;  /* 0x00000005000a7c82 */ /* 0x000fe20008000000 */
[----:B------:R-:W-:Y:S01]  /*1c80*/  UMOV UR11, 0x40000040 ;  /* 0x40000040000b7882 */ /* 0x000fe20000000000 */
[----:B------:R-:W-:Y:S02]  /*1c90*/  UMOV UR5, 0x40000040 ;  /* 0x4000004000057882 */ /* 0x000fe40000000000 */
[----:B------:R-:W-:Y:S01]  /*1ca0*/  UMOV UR17, UR5 ;  /* 0x0000000500117c82 */ /* 0x000fe20008000000 */
[----:B------:R-:W-:Y:S01]  /*1cb0*/  UMOV UR13, UR5 ;  /* 0x00000005000d7c82 */ /* 0x000fe20008000000 */
[----:B------:R-:W-:Y:S02]  /*1cc0*/  WARPGROUP.DEPBAR.LE gsb0, 0x0 ;  /* 0x00008000000079c5 */ /* 0x000fe40000010000 */
[----:B------:R-:W-:-:S06]  /*1cd0*/  WARPGROUP.ARRIVE ;  /* 0x00000000000079c5 */ /* 0x000fcc0000000000 */
[----:B------:R-:W-:Y:S01]  /*1ce0*/  HGMMA.64x16x16.F32 R24, gdesc[UR8], R24, gsb0 ;  /* 0x00200000081879f0 */ /* 0x000fe20008000818 */
        /* <DEDUP_REMOVED lines=12> */
[----:B------:R-:W-:Y:S02]  /*1db0*/  UIADD3 UR12, UR61, 0x204, URZ ;  /* 0x000002043d0c7890 */ /* 0x000fe4000fffe03f */
        /* <DEDUP_REMOVED lines=9> */
[----:B------:R-:W-:Y:S01]  /*1e50*/  UIADD3 UR7, UR61, 0x206, URZ ;  /* 0x000002063d077890 */ /* 0x000fe2000fffe03f */
[----:B------:R-:W-:Y:S02]  /*1e60*/  WARPGROUP.DEPBAR.LE gsb0, 0x0 ;  /* 0x00008000000079c5 */ /* 0x000fe40000010000 */
[----:B------:R-:W-:-:S06]  /*1e70*/  WARPGROUP.ARRIVE ;  /* 0x00000000000079c5 */ /* 0x000fcc0000000000 */
[----:B------:R-:W-:Y:S01]  /*1e80*/  HGMMA.64x16x16.F32 R32, gdesc[UR8], R32, gsb0 ;  /* 0x00200000082079f0 */ /* 0x000fe20008000820 */
[----:B------:R-:W-:Y:S01]  /*1e90*/  UMOV UR8, UR4 ;  /* 0x0000000400087c82 */ /* 0x000fe20008000000 */
[----:B------:R-:W-:Y:S01]  /*1ea0*/  UMOV UR9, UR5 ;  /* 0x0000000500097c82 */ /* 0x000fe20008000000 */
[----:B------:R-:W-:Y:S01]  /*1eb0*/  UMOV UR10, UR12 ;  /* 0x0000000c000a7c82 */ /* 0x000fe20008000000 */
[----:B------:R-:W-:Y:S01]  /*1ec0*/  UMOV UR11, 0x40000040 ;  /* 0x40000040000b7882 */ /* 0x000fe20000000000 */
[----:B------:R-:W-:Y:S02]  /*1ed0*/  WARPGROUP.DEPBAR.LE gsb0, 0x0 ;  /* 0x00008000000079c5 */ /* 0x000fe40000010000 */
[----:B------:R-:W-:-:S06]  /*1ee0*/  WARPGROUP.ARRIVE ;  /* 0x00000000000079c5 */ /* 0x000fcc0000000000 */
[----:B------:R-:W-:Y:S01]  /*1ef0*/  HGMMA.64x16x16.F32 R24, gdesc[UR8], R24, gsb0 ;  /* 0x00200000081879f0 */ /* 0x000fe20008000818 */
[----:B------:R-:W-:Y:S02]  /*1f00*/  UIADD3 UR8, UR6, 0x6, URZ ;  /* 0x0000000606087890 */ /* 0x000fe4000fffe03f */
[----:B------:R-:W-:Y:S01]  /*1f10*/  UIADD3 UR10, UR61, 0x6, URZ ;  /* 0x000000063d0a7890 */ /* 0x000fe2000fffe03f */
[----:B------:R-:W-:Y:S01]  /*1f20*/  UMOV UR9, 0x40000040 ;  /* 0x4000004000097882 */ /* 0x000fe20000000000 */
[----:B------:R-:W-:Y:S01]  /*1f30*/  UMOV UR11, 0x40000040 ;  /* 0x40000040000b7882 */ /* 0x000fe20000000000 */
[----:B------:R-:W-:Y:S02]  /*1f40*/  UMOV UR13, UR9 ;  /* 0x00000009000d7c82 */ /* 0x000fe40008000000 */
[----:B------:R-:W-:Y:S01]  /*1f50*/  UMOV UR12, UR8 ;  /* 0x00000008000c7c82 */ /* 0x000fe20008000000 */
[----:B------:R-:W-:Y:S01]  /*1f60*/  UMOV UR16, UR8 ;  /* 0x0000000800107c82 */ /* 0x000fe20008000000 */
[----:B------:R-:W-:Y:S01]  /*1f70*/  UMOV UR17, UR9 ;  /* 0x0000000900117c82 */ /* 0x000fe20008000000 */
[----:B------:R-:W-:-:S02]  /*1f80*/  WARPGROUP.DEPBAR.LE gsb0, 0x0 ;  /* 0x00008000000079c5 */ /* 0x000fc40000010000 */
        /* <DEDUP_REMOVED lines=23> */
[----:B------:R-:W-:Y:S01]  /*2100*/  UMOV UR10, UR7 ;  /* 0x00000007000a7c82 */ /* 0x000fe20008000000 */
[----:B------:R-:W-:Y:S01]  /*2110*/  UMOV UR11, 0x40000040 ;  /* 0x40000040000b7882 */ /* 0x000fe20000000000 */
[----:B------:R-:W-:Y:S01]  /*2120*/  UIADD3 UR7, UR61, 0x480, URZ ;  /* 0x000004803d077890 */ /* 0x000fe2000fffe03f */
[----:B------:R-:W-:Y:S02]  /*2130*/  WARPGROUP.DEPBAR.LE gsb0, 0x0 ;  /* 0x00008000000079c5 */ /* 0x000fe40000010000 */
[----:B------:R-:W-:-:S06]  /*2140*/  WARPGROUP.ARRIVE ;  /* 0x00000000000079c5 */ /* 0x000fcc0000000000 */
[----:B------:R-:W-:Y:S01]  /*2150*/  HGMMA.64x16x16.F32 R24, gdesc[UR8], R24, gsb0 ;  /* 0x00200000081879f0 */ /* 0x000fe20008000818 */
[----:B------:R-:W-:Y:S02]  /*2160*/  UIADD3 UR10, UR61, 0x706, URZ ;  /* 0x000007063d0a7890 */ /* 0x000fe4000fffe03f */
        /* <DEDUP_REMOVED lines=14> */
[----:B0-----:R-:W-:Y:S02]  /*2250*/  MOV R3, UR17 ;  /* 0x0000001100037c02 */ /* 0x001fe40008000f00 */
[----:B------:R-:W-:Y:S01]  /*2260*/  MOV R6, UR16 ;  /* 0x0000001000067c02 */ /* 0x000fe20008000f00 */
[----:B------:R-:W-:-:S02]  /*2270*/  WARPGROUP.DEPBAR.LE gsb0, 0x0 ;  /* 0x00008000000079c5 */ /* 0x000fc40000010000 */
        /* <DEDUP_REMOVED lines=15> */
[----:B------:R-:W-:Y:S02]  /*2370*/  UMOV UR15, 0x40000040 ;  /* 0x40000040000f7882 */ /* 0x000fe40000000000 */
[----:B------:R-:W-:Y:S01]  /*2380*/  IMAD.U32 R11, RZ, RZ, UR15 ;  /* 0x0000000fff0b7e24 */ /* 0x000fe2000f8e00ff */
        /* <DEDUP_REMOVED lines=14> */
[----:B-1----:R-:W-:Y:S02]  /*2470*/  MOV R0, UR21 ;  /* 0x0000001500007c02 */ /* 0x002fe40008000f00 */
        /* <DEDUP_REMOVED lines=79> */
[----:B------:R-:W-:Y:S03]  /*2970*/  HGMMA.64x16x16.F32 R24, gdesc[UR24], R24, gsb0 ;  /* 0x00200000181879f0 */ /* 0x000fe60008000818 */
        /* <DEDUP_REMOVED lines=70> */
[----:B------:R-:W-:Y:S01]  /*2de0*/  UIADD3 UR42, UR61, 0x586, URZ ;  /* 0x000005863d2a7890 */ /* 0x000fe2000fffe03f */
[----:B------:R-:W-:Y:S01]  /*2df0*/  UMOV UR49, UR41 ;  /* 0x0000002900317c82 */ /* 0x000fe20008000000 */
[----:B------:R-:W-:-:S03]  /*2e00*/  UMOV UR43, 0x40000040 ;  /* 0x40000040002b7882 */ /* 0x000fc60000000000 */
        /* <DEDUP_REMOVED lines=31> */
[----:B------:R-:W-:Y:S01]  /*3000*/  UIADD3 UR44, UR6, 0xc00, URZ ;  /* 0x00000c00062c7890 */ /* 0x000fe2000fffe03f */
[----:B------:R-:W-:Y:S01]  /*3010*/  UMOV UR45, 0x40000040 ;  /* 0x40000040002d7882 */ /* 0x000fe20000000000 */
[----:B------:R-:W-:Y:S01]  /*3020*/  UIADD3 UR46, UR61, 0x880, URZ ;  /* 0x000008803d2e7890 */ /* 0x000fe2000fffe03f */
[----:B------:R-:W-:Y:S01]  /*3030*/  UMOV UR53, UR45 ;  /* 0x0000002d00357c82 */ /* 0x000fe20008000000 */
[----:B------:R-:W-:-:S03]  /*3040*/  UMOV UR49, UR45 ;  /* 0x0000002d00317c82 */ /* 0x000fc60008000000 */
        /* <DEDUP_REMOVED lines=59> */
[----:B------:R-:W-:-:S07]  /*3400*/  UIADD3 UR6, UR6, 0xc06, URZ ;  /* 0x00000c0606067890 */ /* 0x000fce000fffe03f */
[----:B------:R-:W-:Y:S01]  /*3410*/  UMOV UR14, UR6 ;  /* 0x00000006000e7c82 */ /* 0x000fe20008000000 */
[----:B------:R-:W-:Y:S01]  /*3420*/  UIADD3 UR6, UR61, 0x786, URZ ;  /* 0x000007863d067890 */ /* 0x000fe2000fffe03f */
[----:B------:R-:W-:Y:S01]  /*3430*/  IMAD.U32 R10, RZ, RZ, UR14 ;  /* 0x0000000eff0a7e24 */ /* 0x000fe2000f8e00ff */
[----:B------:R-:W-:-:S05]  /*3440*/  UMOV UR20, UR14 ;  /* 0x0000000e00147c82 */ /* 0x000fca0008000000 */
[----:B------:R-:W-:Y:S01]  /*3450*/  UMOV UR22, UR6 ;  /* 0x0000000600167c82 */ /* 0x000fe20008000000 */
[----:B------:R-:W-:Y:S01]  /*3460*/  UIADD3 UR6, UR61, 0x906, URZ ;  /* 0x000009063d067890 */ /* 0x000fe2000fffe03f */
[----:B------:R-:W-:Y:S02]  /*3470*/  WARPGROUP.DEPBAR.LE gsb0, 0x0 ;  /* 0x00008000000079c5 */ /* 0x000fe40000010000 */
[----:B------:R-:W-:-:S06]  /*3480*/  WARPGROUP.ARRIVE ;  /* 0x00000000000079c5 */ /* 0x000fcc0000000000 */
[----:B------:R-:W-:Y:S01]  /*3490*/  HGMMA.64x16x16.F32 R40, gdesc[UR48], R40, gsb0 ;  /* 0x00200000302879f0 */ /* 0x000fe20008000828 */
[----:B------:R-:W-:Y:S01]  /*34a0*/  UMOV UR50, UR7 ;  /* 0x0000000700327c82 */ /* 0x000fe20008000000 */
[----:B------:R-:W-:Y:S01]  /*34b0*/  UMOV UR51, 0x40000040 ;  /* 0x4000004000337882 */ /* 0x000fe20000000000 */
[----:B------:R-:W-:-:S07]  /*34c0*/  UIADD3 UR7, UR61, 0x784, URZ ;  /* 0x000007843d077890 */ /* 0x000fce000fffe03f */
[----:B------:R-:W-:Y:S01]  /*34d0*/  UMOV UR18, UR7 ;  /* 0x0000000700127c82 */ /* 0x000fe20008000000 */
        /* <DEDUP_REMOVED lines=13> */
[----:B------:R-:W-:Y:S01]  /*35b0*/  UMOV UR16, UR14 ;  /* 0x0000000e00107c82 */ /* 0x000fe20008000000 */
[----:B------:R-:W-:Y:S01]  /*35c0*/  UMOV UR17, UR15 ;  /* 0x0000000f00117c82 */ /* 0x000fe20008000000 */
[----:B------:R-:W-:Y:S01]  /*35d0*/  UMOV UR19, 0x40000040 ;  /* 0x4000004000137882 */ /* 0x000fe20000000000 */
        /* <DEDUP_REMOVED lines=22> */
[----:B------:R-:W-:Y:S03]  /*3740*/  HGMMA.64x16x16.F32 R24, gdesc[UR52], R24, gsb0 ;  /* 0x00200000341879f0 */ /* 0x000fe60008000818 */
[----:B------:R-:W-:Y:S02]  /*3750*/  WARPGROUP.DEPBAR.LE gsb0, 0x0 ;  /* 0x00008000000079c5 */ /* 0x000fe40000010000 */
[----:B------:R-:W-:-:S06]  /*3760*/  WARPGROUP.ARRIVE ;  /* 0x00000000000079c5 */ /* 0x000fcc0000000000 */
[----:B------:R-:W-:Y:S01]  /*3770*/  HGMMA.64x16x16.F32 R56, gdesc[UR20], R56, gsb0 ;  /* 0x00200000143879f0 */ /* 0x000fe20008000838 */
[----:B------:R-:W-:Y:S02]  /*3780*/  R2UR UR21, R0 ;  /* 0x00000000001572ca */ /* 0x000fe400000e0000 */
[----:B------:R-:W-:Y:S01]  /*3790*/  R2UR UR20, R2 ;  /* 0x00000000021472ca */ /* 0x000fe200000e0000 */
        /* <DEDUP_REMOVED lines=21> */
[----:B------:R-:W-:Y:S03]  /*38f0*/  HGMMA.64x16x16.F32 R24, gdesc[UR56], R24, gsb0 ;  /* 0x00200000381879f0 */ /* 0x000fe60008000818 */
[----:B------:R-:W-:Y:S02]  /*3900*/  WARPGROUP.DEPBAR.LE gsb0, 0x0 ;  /* 0x00008000000079c5 */ /* 0x000fe40000010000 */
[----:B------:R-:W-:Y:S05]  /*3910*/  @!P0 BRA `(.L_x_17) ;  /* 0x0000000000048947 */ /* 0x000fea0003800000 */
[----:B------:R-:W-:Y:S01]  /*3920*/  BPT.TRAP 0x1 ;  /* 0x000000040000795c */ /* 0x000fe20000300000 */
.L_x_17:
[----:B------:R-:W-:Y:S01]  /*3930*/  LOP3.LUT R22, R22, 0xffffff80, RZ, 0xc0, !PT ;  /* 0xffffff8016167812 */ /* 0x000fe200078ec0ff */
[----:B------:R-:W0:Y:S01]  /*3940*/  S2UR UR11, SR_CgaCtaId ;  /* 0x00000000000b79c3 */ /* 0x000e220000008800 */
[----:B------:R-:W-:Y:S01]  /*3950*/  R2UR UR6, R23 ;  /* 0x00000000170672ca */ /* 0x000fe200000e0000 */
[--C-:B------:R-:W-:Y:S01]  /*3960*/  IMAD.MOV.U32 R150, RZ, RZ, R151.reuse ;  /* 0x000000ffff967224 */ /* 0x100fe200078e0097 */
[----:B------:R-:W-:Y:S01]  /*3970*/  MOV R0, 0xfffffffe ;  /* 0xfffffffe00007802 */ /* 0x000fe20000000f00 */
[----:B------:R-:W-:Y:S01]  /*3980*/  IMAD.IADD R22, R19, 0x1, -R22 ;  /* 0x0000000113167824 */ /* 0x000fe200078e0a16 */
[----:B------:R-:W-:Y:S01]  /*3990*/  P2R R14, PR, RZ, 0x1 ;  /* 0x00000001ff0e7803 */ /* 0x000fe20000000000 */
[--C-:B------:R-:W-:Y:S01]  /*39a0*/  IMAD.MOV.U32 R149, RZ, RZ, R151.reuse ;  /* 0x000000ffff957224 */ /* 0x100fe200078e0097 */
[----:B------:R-:W-:Y:S01]  /*39b0*/  R2UR UR10, R17 ;  /* 0x00000000110a72ca */ /* 0x000fe200000e0000 */
[--C-:B------:R-:W-:Y:S01]  /*39c0*/  IMAD.MOV.U32 R147, RZ, RZ, R151.reuse ;  /* 0x000000ffff937224 */ /* 0x100fe200078e0097 */
[----:B------:R-:W-:Y:S01]  /*39d0*/  SHF.R.S32.HI R3, RZ, 0x1f, R22 ;  /* 0x0000001fff037819 */ /* 0x000fe20000011416 */
[--C-:B------:R-:W-:Y:S01]  /*39e0*/  IMAD.MOV.U32 R146, RZ, RZ, R151.reuse ;  /* 0x000000ffff927224 */ /* 0x100fe200078e0097 */
[----:B------:R-:W-:Y:S01]  /*39f0*/  R2UR UR7, R16 ;  /* 0x00000000100772ca */ /* 0x000fe200000e0000 */
[--C-:B------:R-:W-:Y:S01]  /*3a00*/  IMAD.MOV.U32 R145, RZ, RZ, R151.reuse ;  /* 0x000000ffff917224 */ /* 0x100fe200078e0097 */
[----:B------:R-:W-:Y:S01]  /*3a10*/  LEA.HI R3, R3, R22, RZ, 0x2 ;  /* 0x0000001603037211 */ /* 0x000fe200078f10ff */
[--C-:B------:R-:W-:Y:S01]  /*3a20*/  IMAD.MOV.U32 R143, RZ, RZ, R151.reuse ;  /* 0x000000ffff8f7224 */ /* 0x100fe200078e0097 */
[-C--:B------:R-:W-:Y:S01]  /*3a30*/  MOV R148, R151.reuse ;  /* 0x0000009700947202 */ /* 0x080fe20000000f00 */
[--C-:B------:R-:W-:Y:S01]  /*3a40*/  IMAD.MOV.U32 R142, RZ, RZ, R151.reuse ;  /* 0x000000ffff8e7224 */ /* 0x100fe200078e0097 */
[----:B------:R-:W-:Y:S01]  /*3a50*/  LOP3.LUT R3, R3, 0x7ffffffc, RZ, 0xc0, !PT ;  /* 0x7ffffffc03037812 */ /* 0x000fe200078ec0ff */
[--C-:B------:R-:W-:Y:S01]  /*3a60*/  IMAD.MOV.U32 R141, RZ, RZ, R151.reuse ;  /* 0x000000ffff8d7224 */ /* 0x100fe200078e0097 */
[-C--:B------:R-:W-:Y:S01]  /*3a70*/  MOV R144, R151.reuse ;  /* 0x0000009700907202 */ /* 0x080fe20000000f00 */
[----:B------:R-:W-:Y:S01]  /*3a80*/  IMAD.MOV.U32 R139, RZ, RZ, R151 ;  /* 0x000000ffff8b7224 */ /* 0x000fe200078e0097 */
[-C--:B------:R-:W-:Y:S01]  /*3a90*/  MOV R140, R151.reuse ;  /* 0x00000097008c7202 */ /* 0x080fe20000000f00 */
[----:B------:R-:W-:Y:S01]  /*3aa0*/  IMAD.IADD R3, R22, 0x1, -R3 ;  /* 0x0000000116037824 */ /* 0x000fe200078e0a03 */
[-C--:B------:R-:W-:Y:S01]  /*3ab0*/  MOV R136, R151.reuse ;  /* 0x0000009700887202 */ /* 0x080fe20000000f00 */
[----:B------:R-:W-:Y:S01]  /*3ac0*/  UIADD3 UR7, UR7, 0x38840, URZ ;  /* 0x0003884007077890 */ /* 0x000fe2000fffe03f */
[--C-:B------:R-:W-:Y:S01]  /*3ad0*/  IMAD.MOV.U32 R138, RZ, RZ, R151.reuse ;  /* 0x000000ffff8a7224 */ /* 0x100fe200078e0097 */
[-C--:B------:R-:W-:Y:S01]  /*3ae0*/  MOV R132, R151.reuse ;  /* 0x0000009700847202 */ /* 0x080fe20000000f00 */
[----:B------:R-:W-:Y:S01]  /*3af0*/  IMAD R3, R3, R0, 0x50 ;  /* 0x0000005003037424 */ /* 0x000fe200078e0200 */
[----:B0-----:R-:W-:Y:S01]  /*3b00*/  UPRMT UR7, UR11, 0x654, UR7 ;  /* 0x000006540b077896 */ /* 0x001fe20008000007 */
[----:B------:R-:W-:Y:S01]  /*3b10*/  IMAD.U32 R0, RZ, RZ, UR60 ;  /* 0x0000003cff007e24 */ /* 0x000fe2000f8e00ff */
[----:B------:R-:W-:Y:S01]  /*3b20*/  UIADD3 UR60, UR60, -0x2, URZ ;  /* 0xfffffffe3c3c7890 */ /* 0x000fe2000fffe03f */
[----:B------:R-:W-:Y:S01]  /*3b30*/  VIADD R3, R3, UR6 ;  /* 0x0000000603037c36 */ /* 0x000fe20008000000 */
[----:B------:R-:W-:Y:S01]  /*3b40*/  ULDC UR6, c[0x0][0x988] ;  /* 0x0002620000067ab9 */ /* 0x000fe20000000800 */
[----:B------:R-:W-:Y:S01]  /*3b50*/  IMAD.MOV.U32 R137, RZ, RZ, R151 ;  /* 0x000000ffff897224 */ /* 0x000fe200078e0097 */
[----:B------:R-:W-:Y:S01]  /*3b60*/  UISETP.GE.AND UP0, UPT, UR60, UR10, UPT ;  /* 0x0000000a3c00728c */ /* 0x000fe2000bf06270 */
[----:B------:R-:W-:Y:S01]  /*3b70*/  IMAD R3, R0, -0x50, R3 ;  /* 0xffffffb000037824 */ /* 0x000fe200078e0203 */
[----:B------:R-:W-:Y:S01]  /*3b80*/  MOV R128, R151 ;  /* 0x0000009700807202 */ /* 0x000fe20000000f00 */
[----:B------:R-:W-:Y:S01]  /*3b90*/  SYNCS.ARRIVE.TRANS64.RED.A1T0 RZ, [UR7], RZ ;  /* 0x000000ffffff79a7 */ /* 0x000fe20008100407 */
[----:B------:R-:W-:Y:S01]  /*3ba0*/  UMOV UR7, URZ ;  /* 0x0000003f00077c82 */ /* 0x000fe20008000000 */
[--C-:B------:R-:W-:Y:S01]  /*3bb0*/  IMAD.MOV.U32 R135, RZ, RZ, R151.reuse ;  /* 0x000000ffff877224 */ /* 0x100fe200078e0097 */
[C---:B------:R-:W-:Y:S01]  /*3bc0*/  ISETP.GT.AND P2, PT, R3.reuse, RZ, PT ;  /* 0x000000ff0300720c */ /* 0x040fe20003f44270 */
[--C-:B------:R-:W-:Y:S01]  /*3bd0*/  IMAD.MOV.U32 R134, RZ, RZ, R151.reuse ;  /* 0x000000ffff867224 */ /* 0x100fe200078e0097 */
[C---:B------:R-:W-:Y:S01]  /*3be0*/  ISETP.GT.AND P1, PT, R3.reuse, 0x1, PT ;  /* 0x000000010300780c */ /* 0x040fe20003f24270 */
[--C-:B------:R-:W-:Y:S01]  /*3bf0*/  IMAD.MOV.U32 R133, RZ, RZ, R151.reuse ;  /* 0x000000ffff857224 */ /* 0x100fe200078e0097 */
[----:B------:R-:W-:Y:S01]  /*3c00*/  ISETP.GT.AND P6, PT, R3, 0x8, PT ;  /* 0x000000080300780c */ /* 0x000fe20003fc4270 */
[--C-:B------:R-:W-:Y:S01]  /*3c10*/  IMAD.MOV.U32 R131, RZ, RZ, R151.reuse ;  /* 0x000000ffff837224 */ /* 0x100fe200078e0097 */
[----:B------:R-:W-:Y:S01]  /*3c20*/  FSEL R58, R58, -INF , P2 ;  /* 0xff8000003a3a7808 */ /* 0x000fe20001000000 */
[--C-:B------:R-:W-:Y:S01]  /*3c30*/  IMAD.MOV.U32 R130, RZ, RZ, R151.reuse ;  /* 0x000000ffff827224 */ /* 0x100fe200078e0097 */
[----:B------:R-:W-:Y:S01]  /*3c40*/  FSEL R59, R59, -INF , P1 ;  /* 0xff8000003b3b7808 */ /* 0x000fe20000800000 */
[--C-:B------:R-:W-:Y:S01]  /*3c50*/  IMAD.MOV.U32 R129, RZ, RZ, R151.reuse ;  /* 0x000000ffff817224 */ /* 0x100fe200078e0097 */
[C---:B------:R-:W-:Y:S01]  /*3c60*/  ISETP.GT.AND P5, PT, R3.reuse, 0x9, PT ;  /* 0x000000090300780c */ /* 0x040fe20003fa4270 */
[--C-:B------:R-:W-:Y:S01]  /*3c70*/  IMAD.MOV.U32 R127, RZ, RZ, R151.reuse ;  /* 0x000000ffff7f7224 */ /* 0x100fe200078e0097 */
[----:B------:R-:W-:Y:S01]  /*3c80*/  FSEL R62, R62, -INF , P6 ;  /* 0xff8000003e3e7808 */ /* 0x000fe20003000000 */
[--C-:B------:R-:W-:Y:S01]  /*3c90*/  IMAD.MOV.U32 R126, RZ, RZ, R151.reuse ;  /* 0x000000ffff7e7224 */ /* 0x100fe200078e0097 */
[----:B------:R-:W-:Y:S01]  /*3ca0*/  FMNMX.FTZ R7, R58, R59, !PT ;  /* 0x0000003b3a077209 */ /* 0x000fe20007810000 */
[--C-:B------:R-:W-:Y:S01]  /*3cb0*/  IMAD.MOV.U32 R125, RZ, RZ, R151.reuse ;  /* 0x000000ffff7d7224 */ /* 0x100fe200078e0097 */
[----:B------:R-:W-:Y:S01]  /*3cc0*/  ISETP.GT.AND P4, PT, R3, 0x10, PT ;  /* 0x000000100300780c */ /* 0x000fe20003f84270 */
        /* <DEDUP_REMOVED lines=11> */
[----:B------:R-:W-:Y:S01]  /*3d80*/  FSEL R56, R56, -INF , P2 ;  /* 0xff80000038387808 */ /* 0x000fe20001000000 */
        /* <DEDUP_REMOVED lines=76> */
[----:B------:R-:W-:Y:S01]  /*4250*/  IMAD.MOV.U32 R65, RZ, RZ, R151 ;  /* 0x000000ffff417224 */ /* 0x000fe200078e0097 */
[----:B------:R-:W-:-:S02]  /*4260*/  FMNMX.FTZ R7, R35, R0, !PT ;  /* 0x0000000023077209 */ /* 0x000fc40007810000 */
[----:B------:R-:W-:Y:S02]  /*4270*/  FSEL R44, R44, -INF , P4 ;  /* 0xff8000002c2c7808 */ /* 0x000fe40002000000 */
[----:B------:R-:W-:Y:S02]  /*4280*/  ISETP.GT.AND P4, PT, R3, 0x40, PT ;  /* 0x000000400300780c */ /* 0x000fe40003f84270 */
[----:B------:R-:W-:Y:S02]  /*4290*/  FSEL R39, R39, -INF , P5 ;  /* 0xff80000027277808 */ /* 0x000fe40002800000 */
[----:B------:R-:W-:Y:S02]  /*42a0*/  FMNMX.FTZ R0, R38, R7, !PT ;  /* 0x0000000726007209 */ /* 0x000fe40007810000 */
[----:B------:R-:W-:Y:S02]  /*42b0*/  FSEL R45, R45, -INF , P3 ;  /* 0xff8000002d2d7808 */ /* 0x000fe40001800000 */
[----:B------:R-:W-:-:S02]  /*42c0*/  ISETP.GT.AND P3, PT, R3, 0x41, PT ;  /* 0x000000410300780c */ /* 0x000fc40003f64270 */
[----:B------:R-:W-:Y:S02]  /*42d0*/  FSEL R26, R26, -INF , P4 ;  /* 0xff8000001a1a7808 */ /* 0x000fe40002000000 */
[----:B------:R-:W-:Y:S02]  /*42e0*/  FMNMX.FTZ R7, R39, R0, !PT ;  /* 0x0000000027077209 */ /* 0x000fe40007810000 */
[----:B------:R-:W-:Y:S02]  /*42f0*/  FSEL R32, R32, -INF , P2 ;  /* 0xff80000020207808 */ /* 0x000fe40001000000 */
[----:B------:R-:W-:Y:S02]  /*4300*/  ISETP.GT.AND P2, PT, R3, 0x48, PT ;  /* 0x000000480300780c */ /* 0x000fe40003f44270 */
[----:B------:R-:W-:Y:S02]  /*4310*/  FSEL R27, R27, -INF , P3 ;  /* 0xff8000001b1b7808 */ /* 0x000fe40001800000 */
[----:B------:R-:W-:-:S02]  /*4320*/  FMNMX.FTZ R0, R26, R7, !PT ;  /* 0x000000071a007209 */ /* 0x000fc40007810000 */
[----:B------:R-:W-:Y:S02]  /*4330*/  FSEL R33, R33, -INF , P1 ;  /* 0xff80000021217808 */ /* 0x000fe40000800000 */
[----:B------:R-:W-:Y:S02]  /*4340*/  ISETP.GT.AND P1, PT, R3, 0x49, PT ;  /* 0x000000490300780c */ /* 0x000fe40003f24270 */
[----:B------:R-:W-:Y:S02]  /*4350*/  FSEL R30, R30, -INF , P2 ;  /* 0xff8000001e1e7808 */ /* 0x000fe40001000000 */
[----:B------:R-:W-:Y:S02]  /*4360*/  FMNMX.FTZ R3, R27, R0, !PT ;  /* 0x000000001b037209 */ /* 0x000fe40007810000 */
[----:B------:R-:W-:Y:S02]  /*4370*/  FSEL R31, R31, -INF , P1 ;  /* 0xff8000001f1f7808 */ /* 0x000fe40000800000 */
[----:B------:R-:W-:-:S02]  /*4380*/  FMNMX.FTZ R0, R30, R3, !PT ;  /* 0x000000031e007209 */ /* 0x000fc40007810000 */
[----:B------:R-:W-:Y:S02]  /*4390*/  FSEL R36, R36, -INF , P6 ;  /* 0xff80000024247808 */ /* 0x000fe40003000000 */
[----:B------:R-:W-:Y:S02]  /*43a0*/  FMNMX.FTZ R2, R31, R0, !PT ;  /* 0x000000001f027209 */ /* 0x000fe40007810000 */
[----:B------:R-:W-:Y:S02]  /*43b0*/  FSEL R37, R37, -INF , P5 ;  /* 0xff80000025257808 */ /* 0x000fe40002800000 */
[----:B------:R-:W-:Y:S01]  /*43c0*/  FSEL R24, R24, -INF , P4 ;  /* 0xff80000018187808 */ /* 0x000fe20002000000 */
[----:B------:R-:W0:Y:S01]  /*43d0*/  SHFL.BFLY PT, R3, R2, 0x2, 0x1f ;  /* 0x0c401f0002037f89 */ /* 0x000e2200000e0000 */
[----:B------:R-:W-:Y:S02]  /*43e0*/  FSEL R25, R25, -INF , P3 ;  /* 0xff80000019197808 */ /* 0x000fe40001800000 */
[----:B------:R-:W-:-:S02]  /*43f0*/  FSEL R28, R28, -INF , P2 ;  /* 0xff8000001c1c7808 */ /* 0x000fc40001000000 */
[----:B------:R-:W-:Y:S02]  /*4400*/  FSEL R29, R29, -INF , P1 ;  /* 0xff8000001d1d7808 */ /* 0x000fe40000800000 */
[-C--:B------:R-:W-:Y:S02]  /*4410*/  MOV R124, R151.reuse ;  /* 0x00000097007c7202 */ /* 0x080fe40000000f00 */
[-C--:B------:R-:W-:Y:S02]  /*4420*/  MOV R120, R151.reuse ;  /* 0x0000009700787202 */ /* 0x080fe40000000f00 */
[-C--:B------:R-:W-:Y:S02]  /*4430*/  MOV R116, R151.reuse ;  /* 0x0000009700747202 */ /* 0x080fe40000000f00 */
[-C--:B------:R-:W-:Y:S02]  /*4440*/  MOV R112, R151.reuse ;  /* 0x0000009700707202 */ /* 0x080fe40000000f00 */
[----:B------:R-:W-:-:S02]  /*4450*/  MOV R108, R151 ;  /* 0x00000097006c7202 */ /* 0x000fc40000000f00 */
[-C--:B------:R-:W-:Y:S02]  /*4460*/  MOV R104, R151.reuse ;  /* 0x0000009700687202 */ /* 0x080fe40000000f00 */
[-C--:B------:R-:W-:Y:S02]  /*4470*/  MOV R100, R151.reuse ;  /* 0x0000009700647202 */ /* 0x080fe40000000f00 */
[-C--:B------:R-:W-:Y:S02]  /*4480*/  MOV R96, R151.reuse ;  /* 0x0000009700607202 */ /* 0x080fe40000000f00 */
[----:B------:R-:W-:Y:S02]  /*4490*/  MOV R92, R151 ;  /* 0x00000097005c7202 */ /* 0x000fe40000000f00 */
[----:B0-----:R-:W-:Y:S02]  /*44a0*/  FMNMX.FTZ R7, R2, R3, !PT ;  /* 0x0000000302077209 */ /* 0x001fe40007810000 */
[----:B------:R-:W-:-:S02]  /*44b0*/  FMNMX.FTZ R3, R56, R57, !PT ;  /* 0x0000003938037209 */ /* 0x000fc40007810000 */
[-C--:B------:R-:W-:Y:S01]  /*44c0*/  MOV R88, R151.reuse ;  /* 0x0000009700587202 */ /* 0x080fe20000000f00 */
[----:B------:R-:W0:Y:S01]  /*44d0*/  SHFL.BFLY PT, R6, R7, 0x1, 0x1f ;  /* 0x0c201f0007067f89 */ /* 0x000e2200000e0000 */
[-C--:B------:R-:W-:Y:S02]  /*44e0*/  MOV R84, R151.reuse ;  /* 0x0000009700547202 */ /* 0x080fe40000000f00 */
[-C--:B------:R-:W-:Y:S02]  /*44f0*/  MOV R80, R151.reuse ;  /* 0x0000009700507202 */ /* 0x080fe40000000f00 */
[-C--:B------:R-:W-:Y:S02]  /*4500*/  MOV R76, R151.reuse ;  /* 0x00000097004c7202 */ /* 0x080fe40000000f00 */
[-C--:B------:R-:W-:Y:S02]  /*4510*/  MOV R72, R151.reuse ;  /* 0x0000009700487202 */ /* 0x080fe40000000f00 */
[----:B------:R-:W-:-:S02]  /*4520*/  MOV R68, R151 ;  /* 0x0000009700447202 */ /* 0x000fc40000000f00 */
[----:B------:R-:W-:Y:S02]  /*4530*/  MOV R64, R151 ;  /* 0x0000009700407202 */ /* 0x000fe40000000f00 */
[----:B0-----:R-:W-:-:S04]  /*4540*/  FMNMX.FTZ R6, R7, R6, !PT ;  /* 0x0000000607067209 */ /* 0x001fc80007810000 */
[C---:B------:R-:W-:Y:S01]  /*4550*/  FSETP.NEU.FTZ.AND P0, PT, R6.reuse, -INF , PT ;  /* 0xff8000000600780b */ /* 0x040fe20003f1d000 */
[----:B------:R-:W-:-:S05]  /*4560*/  FMUL.FTZ R0, R6, UR6 ;  /* 0x0000000606007c20 */ /* 0x000fca0008410000 */
[----:B------:R-:W-:Y:S02]  /*4570*/  FSEL R9, R0, RZ, P0 ;  /* 0x000000ff00097208 */ /* 0x000fe40000000000 */
[----:B------:R-:W-:Y:S02]  /*4580*/  FMNMX.FTZ R0, R60, R3, !PT ;  /* 0x000000033c007209 */ /* 0x000fe40007810000 */
[----:B------:R-:W-:Y:S01]  /*4590*/  ISETP.NE.AND P0, PT, R14, RZ, PT ;  /* 0x000000ff0e00720c */ /* 0x000fe20003f05270 */
[--C-:B------:R-:W-:Y:S01]  /*45a0*/  FFMA.FTZ R58, R58, UR6, -R9.reuse ;  /* 0x000000063a3a7c23 */ /* 0x100fe20008010809 */
[----:B------:R-:W-:Y:S01]  /*45b0*/  FMNMX.FTZ R3, R61, R0, !PT ;  /* 0x000000003d037209 */ /* 0x000fe20007810000 */
[--C-:B------:R-:W-:Y:S01]  /*45c0*/  FFMA.FTZ R59, R59, UR6, -R9.reuse ;  /* 0x000000063b3b7c23 */ /* 0x100fe20008010809 */
[--C-:B------:R-:W-:Y:S01]  /*45d0*/  FFMA.FTZ R62, R62, UR6, -R9.reuse ;  /* 0x000000063e3e7c23 */ /* 0x100fe20008010809 */
[--C-:B------:R-:W-:Y:S01]  /*45e0*/  FFMA.FTZ R63, R63, UR6, -R9.reuse ;  /* 0x000000063f3f7c23 */ /* 0x100fe20008010809 */
[----:B------:R-:W-:Y:S01]  /*45f0*/  FMNMX.FTZ R0, R48, R3, !PT ;  /* 0x0000000330007209 */ /* 0x000fe20007810000 */
[----:B------:R-:W-:Y:S01]  /*4600*/  MUFU.EX2 R58, R58 ;  /* 0x0000003a003a7308 */ /* 0x000fe20000000800 */
[--C-:B------:R-:W-:Y:S01]  /*4610*/  FFMA.FTZ R50, R50, UR6, -R9.reuse ;  /* 0x0000000632327c23 */ /* 0x100fe20008010809 */
[--C-:B------:R-:W-:Y:S01]  /*4620*/  FFMA.FTZ R51, R51, UR6, -R9.reuse ;  /* 0x0000000633337c23 */ /* 0x100fe20008010809 */
[----:B------:R-:W-:Y:S01]  /*4630*/  FMNMX.FTZ R3, R49, R0, !PT ;  /* 0x0000000031037209 */ /* 0x000fe20007810000 */
[--C-:B------:R-:W-:Y:S01]  /*4640*/  FFMA.FTZ R54, R54, UR6, -R9.reuse ;  /* 0x0000000636367c23 */ /* 0x100fe20008010809 */
[--C-:B------:R-:W-:Y:S01]  /*4650*/  FFMA.FTZ R55, R55, UR6, -R9.reuse ;  /* 0x0000000637377c23 */ /* 0x100fe20008010809 */
[--C-:B------:R-:W-:Y:S01]  /*4660*/  FFMA.FTZ R42, R42, UR6, -R9.reuse ;  /* 0x000000062a2a7c23 */ /* 0x100fe20008010809 */
[----:B------:R-:W-:Y:S01]  /*4670*/  FMNMX.FTZ R0, R52, R3, !PT ;  /* 0x0000000334007209 */ /* 0x000fe20007810000 */
[----:B------:R-:W0:Y:S01]  /*4680*/  MUFU.EX2 R59, R59 ;  /* 0x0000003b003b7308 */ /* 0x000e220000000800 */
[--C-:B------:R-:W-:Y:S01]  /*4690*/  FFMA.FTZ R43, R43, UR6, -R9.reuse ;  /* 0x000000062b2b7c23 */ /* 0x100fe20008010809 */
        /* <DEDUP_REMOVED lines=12> */
[----:B------:R-:W-:Y:S01]  /*4760*/  FFMA.FTZ R30, R30, UR6, -R9 ;  /* 0x000000061e1e7c23 */ /* 0x000fe20008010809 */
[----:B------:R-:W-:Y:S01]  /*4770*/  FMNMX.FTZ R0, R44, R3, !PT ;  /* 0x000000032c007209 */ /* 0x000fe20007810000 */
[----:B------:R-:W1:Y:S01]  /*4780*/  MUFU.EX2 R63, R63 ;  /* 0x0000003f003f7308 */ /* 0x000e620000000800 */
[----:B0-----:R-:W-:Y:S01]  /*4790*/  FADD.FTZ R7, R58, R59 ;  /* 0x0000003b3a077221 */ /* 0x001fe20000010000 */
[----:B------:R-:W-:Y:S01]  /*47a0*/  FFMA.FTZ R9, R31, UR6, -R9 ;  /* 0x000000061f097c23 */ /* 0x000fe20008010809 */
[----:B------:R-:W-:Y:S01]  /*47b0*/  FMNMX.FTZ R3, R45, R0, !PT ;  /* 0x000000002d037209 */ /* 0x000fe20007810000 */
[--C-:B------:R-:W-:Y:S01]  /*47c0*/  IMAD.MOV.U32 R31, RZ, RZ, R151.reuse ;  /* 0x000000ffff1f7224 */ /* 0x100fe200078e0097 */
[----:B------:R-:W-:Y:S01]  /*47d0*/  F2FP.F16.F32.PACK_AB R209, R59, R58 ;  /* 0x0000003a3bd1723e */ /* 0x000fe200000000ff */
[--C-:B------:R-:W-:Y:S01]  /*47e0*/  IMAD.MOV.U32 R59, RZ, RZ, R151.reuse ;  /* 0x000000ffff3b7224 */ /* 0x100fe200078e0097 */
[----:B------:R-:W-:Y:S01]  /*47f0*/  FMNMX.FTZ R0, R32, R3, !PT ;  /* 0x0000000320007209 */ /* 0x000fe20007810000 */
[----:B------:R-:W-:Y:S01]  /*4800*/  MUFU.EX2 R50, R50 ;  /* 0x0000003200327308 */ /* 0x000fe20000000800 */
[----:B------:R-:W-:-:S02]  /*4810*/  IMAD.MOV.U32 R58, RZ, RZ, R151 ;  /* 0x000000ffff3a7224 */ /* 0x000fc400078e0097 */
[----:B------:R-:W-:-:S04]  /*4820*/  FMNMX.FTZ R3, R33, R0, !PT ;  /* 0x0000000021037209 */ /* 0x000fc80007810000 */
[----:B------:R-:W-:Y:S01]  /*4830*/  FMNMX.FTZ R0, R36, R3, !PT ;  /* 0x0000000324007209 */ /* 0x000fe20007810000 */
[----:B------:R-:W0:Y:S01]  /*4840*/  MUFU.EX2 R51, R51 ;  /* 0x0000003300337308 */ /* 0x000e220000000800 */
[----:B-1----:R-:W-:Y:S02]  /*4850*/  F2FP.F16.F32.PACK_AB R211, R63, R62 ;  /* 0x0000003e3fd3723e */ /* 0x002fe400000000ff */
[----:B------:R-:W-:-:S04]  /*4860*/  FMNMX.FTZ R3, R37, R0, !PT ;  /* 0x0000000025037209 */ /* 0x000fc80007810000 */
[----:B------:R-:W-:Y:S01]  /*4870*/  FMNMX.FTZ R0, R24, R3, !PT ;  /* 0x0000000318007209 */ /* 0x000fe20007810000 */
[----:B------:R-:W-:Y:S03]  /*4880*/  MUFU.EX2 R54, R54 ;  /* 0x0000003600367308 */ /* 0x000fe60000000800 */
[----:B------:R-:W-:-:S04]  /*4890*/  FMNMX.FTZ R3, R25, R0, !PT ;  /* 0x0000000019037209 */ /* 0x000fc80007810000 */
[----:B------:R-:W-:Y:S01]  /*48a0*/  FMNMX.FTZ R0, R28, R3, !PT ;  /* 0x000000031c007209 */ /* 0x000fe20007810000 */
[----:B------:R-:W1:Y:S01]  /*48b0*/  MUFU.EX2 R55, R55 ;  /* 0x0000003700377308 */ /* 0x000e620000000800 */
[----:B0-----:R-:W-:Y:S02]  /*48c0*/  F2FP.F16.F32.PACK_AB R205, R51, R50 ;  /* 0x0000003233cd723e */ /* 0x001fe400000000ff */
[----:B------:R-:W-:-:S05]  /*48d0*/  FMNMX.FTZ R0, R29, R0, !PT ;  /* 0x000000001d007209 */ /* 0x000fca0007810000 */
[----:B------:R-:W0:Y:S01]  /*48e0*/  SHFL.BFLY PT, R3, R0, 0x2, 0x1f ;  /* 0x0c401f0000037f89 */ /* 0x000e2200000e0000 */
[----:B------:R-:W-:Y:S08]  /*48f0*/  MUFU.EX2 R195, R9 ;  /* 0x0000000900c37308 */ /* 0x000ff00000000800 */
[----:B------:R-:W-:Y:S01]  /*4900*/  MUFU.EX2 R42, R42 ;  /* 0x0000002a002a7308 */ /* 0x000fe20000000800 */
[----:B-1----:R-:W-:-:S07]  /*4910*/  F2FP.F16.F32.PACK_AB R207, R55, R54 ;  /* 0x0000003637cf723e */ /* 0x002fce00000000ff */
[----:B------:R-:W1:Y:S01]  /*4920*/  MUFU.EX2 R43, R43 ;  /* 0x0000002b002b7308 */ /* 0x000e620000000800 */
[----:B0-----:R-:W-:-:S07]  /*4930*/  FMNMX.FTZ R2, R0, R3, !PT ;  /* 0x0000000300027209 */ /* 0x001fce0007810000 */
[----:B------:R-:W-:Y:S01]  /*4940*/  MUFU.EX2 R46, R46 ;  /* 0x0000002e002e7308 */ /* 0x000fe20000000800 */
[----:B------:R-:W0:Y:S07]  /*4950*/  SHFL.BFLY PT, R3, R2, 0x1, 0x1f ;  /* 0x0c201f0002037f89 */ /* 0x000e2e00000e0000 */
[----:B------:R-:W2:Y:S01]  /*4960*/  MUFU.EX2 R47, R47 ;  /* 0x0000002f002f7308 */ /* 0x000ea20000000800 */
[----:B-1----:R-:W-:-:S07]  /*4970*/  F2FP.F16.F32.PACK_AB R201, R43, R42 ;  /* 0x0000002a2bc9723e */ /* 0x002fce00000000ff */
[----:B------:R-:W-:Y:S08]  /*4980*/  MUFU.EX2 R34, R34 ;  /* 0x0000002200227308 */ /* 0x000ff00000000800 */
[----:B------:R-:W1:Y:S01]  /*4990*/  MUFU.EX2 R35, R35 ;  /* 0x0000002300237308 */ /* 0x000e620000000800 */
[----:B--2---:R-:W-:Y:S02]  /*49a0*/  F2FP.F16.F32.PACK_AB R203, R47, R46 ;  /* 0x0000002e2fcb723e */ /* 0x004fe400000000ff */
[----:B0-----:R-:W-:Y:S01]  /*49b0*/  FMNMX.FTZ R3, R2, R3, !PT ;  /* 0x0000000302037209 */ /* 0x001fe20007810000 */
[----:B------:R-:W-:Y:S01]  /*49c0*/  FADD.FTZ R2, R62, R7 ;  /* 0x000000073e027221 */ /* 0x000fe20000010000 */
[----:B------:R-:W-:-:S02]  /*49d0*/  IMAD.MOV.U32 R62, RZ, RZ, R151 ;  /* 0x000000ffff3e7224 */ /* 0x000fc400078e0097 */
[C---:B------:R-:W-:Y:S01]  /*49e0*/  FSETP.NEU.FTZ.AND P1, PT, R3.reuse, -INF , PT ;  /* 0xff8000000300780b */ /* 0x040fe20003f3d000 */
[----:B------:R-:W-:Y:S01]  /*49f0*/  FMUL.FTZ R0, R3, UR6 ;  /* 0x0000000603007c20 */ /* 0x000fe20008410000 */
[----:B------:R-:W-:Y:S01]  /*4a00*/  FADD.FTZ R7, R63, R2 ;  /* 0x000000023f077221 */ /* 0x000fe20000010000 */
[----:B------:R-:W-:Y:S01]  /*4a10*/  MUFU.EX2 R38, R38 ;  /* 0x0000002600267308 */ /* 0x000fe20000000800 */
[----:B------:R-:W-:Y:S02]  /*4a20*/  IMAD.MOV.U32 R63, RZ, RZ, R151 ;  /* 0x000000ffff3f7224 */ /* 0x000fe400078e0097 */
[----:B------:R-:W-:Y:S01]  /*4a30*/  FSEL R0, R0, RZ, P1 ;  /* 0x000000ff00007208 */ /* 0x000fe20000800000 */
[----:B------:R-:W-:Y:S01]  /*4a40*/  FADD.FTZ R2, R50, R7 ;  /* 0x0000000732027221 */ /* 0x000fe20000010000 */
[----:B------:R-:W-:Y:S01]  /*4a50*/  PLOP3.LUT P1, PT, PT, PT, UP0, 0x80, 0x0 ;  /* 0x000000000000781c */ /* 0x000fe20003f2f008 */
[----:B------:R-:W-:Y:S01]  /*4a60*/  IMAD.MOV.U32 R50, RZ, RZ, R151 ;  /* 0x000000ffff327224 */ /* 0x000fe200078e0097 */
[----:B-1----:R-:W-:Y:S01]  /*4a70*/  F2FP.F16.F32.PACK_AB R197, R35, R34 ;  /* 0x0000002223c5723e */ /* 0x002fe200000000ff */
[--C-:B------:R-:W-:Y:S01]  /*4a80*/  FFMA.FTZ R56, R56, UR6, -R0.reuse ;  /* 0x0000000638387c23 */ /* 0x100fe20008010800 */
[--C-:B------:R-:W-:Y:S01]  /*4a90*/  FFMA.FTZ R57, R57, UR6, -R0.reuse ;  /* 0x0000000639397c23 */ /* 0x100fe20008010800 */
[--C-:B------:R-:W-:Y:S01]  /*4aa0*/  FFMA.FTZ R60, R60, UR6, -R0.reuse ;  /* 0x000000063c3c7c23 */ /* 0x100fe20008010800 */
[--C-:B------:R-:W-:Y:S01]  /*4ab0*/  FFMA.FTZ R61, R61, UR6, -R0.reuse ;  /* 0x000000063d3d7c23 */ /* 0x100fe20008010800 */
[--C-:B------:R-:W-:Y:S01]  /*4ac0*/  FFMA.FTZ R48, R48, UR6, -R0.reuse ;  /* 0x0000000630307c23 */ /* 0x100fe20008010800 */
[--C-:B------:R-:W-:Y:S01]  /*4ad0*/  FFMA.FTZ R49, R49, UR6, -R0.reuse ;  /* 0x0000000631317c23 */ /* 0x100fe20008010800 */
[----:B------:R-:W-:Y:S01]  /*4ae0*/  MUFU.EX2 R56, R56 ;  /* 0x0000003800387308 */ /* 0x000fe20000000800 */
[--C-:B------:R-:W-:Y:S01]  /*4af0*/  FFMA.FTZ R52, R52, UR6, -R0.reuse ;  /* 0x0000000634347c23 */ /* 0x100fe20008010800 */
[----:B------:R-:W-:Y:S01]  /*4b00*/  FFMA.FTZ R53, R53, UR6, -R0 ;  /* 0x0000000635357c23 */ /* 0x000fe20008010800 */
[----:B------:R-:W-:Y:S01]  /*4b10*/  FADD.FTZ R9, R51, R2 ;  /* 0x0000000233097221 */ /* 0x000fe20000010000 */
[--C-:B------:R-:W-:Y:S01]  /*4b20*/  FFMA.FTZ R40, R40, UR6, -R0.reuse ;  /* 0x0000000628287c23 */ /* 0x100fe20008010800 */
[--C-:B------:R-:W-:Y:S01]  /*4b30*/  FFMA.FTZ R41, R41, UR6, -R0.reuse ;  /* 0x0000000629297c23 */ /* 0x100fe20008010800 */
[--C-:B------:R-:W-:Y:S01]  /*4b40*/  FFMA.FTZ R44, R44, UR6, -R0.reuse ;  /* 0x000000062c2c7c23 */ /* 0x100fe20008010800 */
[----:B------:R-:W-:Y:S01]  /*4b50*/  FADD.FTZ R14, R54, R9 ;  /* 0x00000009360e7221 */ /* 0x000fe20000010000 */
[----:B------:R-:W0:Y:S01]  /*4b60*/  MUFU.EX2 R57, R57 ;  /* 0x0000003900397308 */ /* 0x000e220000000800 */
[--C-:B------:R-:W-:Y:S01]  /*4b70*/  FFMA.FTZ R45, R45, UR6, -R0.reuse ;  /* 0x000000062d2d7c23 */ /* 0x100fe20008010800 */
[----:B------:R-:W-:Y:S01]  /*4b80*/  FFMA.FTZ R32, R32, UR6, -R0 ;  /* 0x0000000620207c23 */ /* 0x000fe20008010800 */
[----:B------:R-:W-:Y:S01]  /*4b90*/  FADD.FTZ R9, R55, R14 ;  /* 0x0000000e37097221 */ /* 0x000fe20000010000 */
[--C-:B------:R-:W-:Y:S01]  /*4ba0*/  FFMA.FTZ R33, R33, UR6, -R0.reuse ;  /* 0x0000000621217c23 */ /* 0x100fe20008010800 */
[--C-:B------:R-:W-:Y:S01]  /*4bb0*/  FFMA.FTZ R36, R36, UR6, -R0.reuse ;  /* 0x0000000624247c23 */ /* 0x100fe20008010800 */
[--C-:B------:R-:W-:Y:S01]  /*4bc0*/  FFMA.FTZ R37, R37, UR6, -R0.reuse ;  /* 0x0000000625257c23 */ /* 0x100fe20008010800 */
[----:B------:R-:W-:Y:S01]  /*4bd0*/  FADD.FTZ R14, R42, R9 ;  /* 0x000000092a0e7221 */ /* 0x000fe20000010000 */
[----:B------:R-:W1:Y:S01]  /*4be0*/  MUFU.EX2 R60, R60 ;  /* 0x0000003c003c7308 */ /* 0x000e620000000800 */
[--C-:B------:R-:W-:Y:S01]  /*4bf0*/  FFMA.FTZ R24, R24, UR6, -R0.reuse ;  /* 0x0000000618187c23 */ /* 0x100fe20008010800 */
[----:B------:R-:W-:Y:S01]  /*4c00*/  FFMA.FTZ R25, R25, UR6, -R0 ;  /* 0x0000000619197c23 */ /* 0x000fe20008010800 */
[----:B------:R-:W-:Y:S01]  /*4c10*/  FADD.FTZ R9, R43, R14 ;  /* 0x0000000e2b097221 */ /* 0x000fe20000010000 */
[--C-:B------:R-:W-:Y:S01]  /*4c20*/  FFMA.FTZ R28, R28, UR6, -R0.reuse ;  /* 0x000000061c1c7c23 */ /* 0x100fe20008010800 */
[----:B------:R-:W-:Y:S01]  /*4c30*/  FFMA.FTZ R0, R29, UR6, -R0 ;  /* 0x000000061d007c23 */ /* 0x000fe20008010800 */
[----:B------:R-:W-:-:S02]  /*4c40*/  IMAD.MOV.U32 R55, RZ, RZ, R151 ;  /* 0x000000ffff377224 */ /* 0x000fc400078e0097 */
[----:B------:R-:W-:Y:S01]  /*4c50*/  FADD.FTZ R14, R46, R9 ;  /* 0x000000092e0e7221 */ /* 0x000fe20000010000 */
[----:B------:R-:W2:Y:S01]  /*4c60*/  MUFU.EX2 R61, R61 ;  /* 0x0000003d003d7308 */ /* 0x000ea20000000800 */
[----:B0-----:R-:W-:Y:S01]  /*4c70*/  FADD.FTZ R7, R56, R57 ;  /* 0x0000003938077221 */ /* 0x001fe20000010000 */
[----:B------:R-:W-:Y:S01]  /*4c80*/  F2FP.F16.F32.PACK_AB R208, R57, R56 ;  /* 0x0000003839d0723e */ /* 0x000fe200000000ff */
[----:B------:R-:W-:Y:S01]  /*4c90*/  FADD.FTZ R9, R47, R14 ;  /* 0x0000000e2f097221 */ /* 0x000fe20000010000 */
[--C-:B------:R-:W-:Y:S01]  /*4ca0*/  IMAD.MOV.U32 R57, RZ, RZ, R151.reuse ;  /* 0x000000ffff397224 */ /* 0x100fe200078e0097 */
[----:B------:R-:W-:Y:S01]  /*4cb0*/  MOV R56, R151 ;  /* 0x0000009700387202 */ /* 0x000fe20000000f00 */
[----:B------:R-:W-:Y:S02]  /*4cc0*/  IMAD.MOV.U32 R54, RZ, RZ, R151 ;  /* 0x000000ffff367224 */ /* 0x000fe400078e0097 */
[----:B------:R-:W-:Y:S01]  /*4cd0*/  FADD.FTZ R14, R34, R9 ;  /* 0x00000009220e7221 */ /* 0x000fe20000010000 */
[----:B------:R-:W0:Y:S01]  /*4ce0*/  MUFU.EX2 R48, R48 ;  /* 0x0000003000307308 */ /* 0x000e220000000800 */
[----:B-1----:R-:W-:Y:S01]  /*4cf0*/  FADD.FTZ R2, R60, R7 ;  /* 0x000000073c027221 */ /* 0x002fe20000010000 */
[----:B------:R-:W-:-:S02]  /*4d00*/  IMAD.MOV.U32 R51, RZ, RZ, R151 ;  /* 0x000000ffff337224 */ /* 0x000fc400078e0097 */
[----:B------:R-:W-:Y:S01]  /*4d10*/  FADD.FTZ R9, R35, R14 ;  /* 0x0000000e23097221 */ /* 0x000fe20000010000 */
[--C-:B------:R-:W-:Y:S02]  /*4d20*/  IMAD.MOV.U32 R47, RZ, RZ, R151.reuse ;  /* 0x000000ffff2f7224 */ /* 0x100fe400078e0097 */
[----:B------:R-:W-:Y:S02]  /*4d30*/  IMAD.MOV.U32 R46, RZ, RZ, R151 ;  /* 0x000000ffff2e7224 */ /* 0x000fe400078e0097 */
[----:B------:R-:W-:Y:S01]  /*4d40*/  FADD.FTZ R14, R38, R9 ;  /* 0x00000009260e7221 */ /* 0x000fe20000010000 */
[----:B------:R-:W1:Y:S01]  /*4d50*/  MUFU.EX2 R49, R49 ;  /* 0x0000003100317308 */ /* 0x000e620000000800 */
[C---:B--2---:R-:W-:Y:S01]  /*4d60*/  FADD.FTZ R7, R61.reuse, R2 ;  /* 0x000000023d077221 */ /* 0x044fe20000010000 */
[----:B------:R-:W-:Y:S01]  /*4d70*/  F2FP.F16.F32.PACK_AB R210, R61, R60 ;  /* 0x0000003c3dd2723e */ /* 0x000fe200000000ff */
[--C-:B------:R-:W-:Y:S01]  /*4d80*/  IMAD.MOV.U32 R61, RZ, RZ, R151.reuse ;  /* 0x000000ffff3d7224 */ /* 0x100fe200078e0097 */
[----:B------:R-:W-:Y:S01]  /*4d90*/  MOV R60, R151 ;  /* 0x00000097003c7202 */ /* 0x000fe20000000f00 */
[----:B------:R-:W-:-:S02]  /*4da0*/  IMAD.MOV.U32 R43, RZ, RZ, R151 ;  /* 0x000000ffff2b7224 */ /* 0x000fc400078e0097 */
[----:B------:R-:W-:Y:S01]  /*4db0*/  IMAD.MOV.U32 R42, RZ, RZ, R151 ;  /* 0x000000ffff2a7224 */ /* 0x000fe200078e0097 */
[----:B------:R-:W2:Y:S01]  /*4dc0*/  MUFU.EX2 R52, R52 ;  /* 0x0000003400347308 */ /* 0x000ea20000000800 */
[----:B0-----:R-:W-:Y:S01]  /*4dd0*/  FADD.FTZ R2, R48, R7 ;  /* 0x0000000730027221 */ /* 0x001fe20000010000 */
[--C-:B------:R-:W-:Y:S02]  /*4de0*/  IMAD.MOV.U32 R35, RZ, RZ, R151.reuse ;  /* 0x000000ffff237224 */ /* 0x100fe400078e0097 */
[--C-:B------:R-:W-:Y:S02]  /*4df0*/  IMAD.MOV.U32 R34, RZ, RZ, R151.reuse ;  /* 0x000000ffff227224 */ /* 0x100fe400078e0097 */
[--C-:B------:R-:W-:Y:S02]  /*4e00*/  IMAD.MOV.U32 R29, RZ, RZ, R151.reuse ;  /* 0x000000ffff1d7224 */ /* 0x100fe400078e0097 */
[----:B------:R-:W0:Y:S01]  /*4e10*/  MUFU.EX2 R53, R53 ;  /* 0x0000003500357308 */ /* 0x000e220000000800 */
[C---:B-1----:R-:W-:Y:S01]  /*4e20*/  FADD.FTZ R7, R49.reuse, R2 ;  /* 0x0000000231077221 */ /* 0x042fe20000010000 */
[----:B------:R-:W-:Y:S01]  /*4e30*/  F2FP.F16.F32.PACK_AB R204, R49, R48 ;  /* 0x0000003031cc723e */ /* 0x000fe200000000ff */
[----:B------:R-:W-:Y:S01]  /*4e40*/  IMAD.MOV.U32 R49, RZ, RZ, R151 ;  /* 0x000000ffff317224 */ /* 0x000fe200078e0097 */
[----:B------:R-:W-:-:S04]  /*4e50*/  MOV R48, R151 ;  /* 0x0000009700307202 */ /* 0x000fc80000000f00 */
[----:B------:R-:W1:Y:S01]  /*4e60*/  MUFU.EX2 R40, R40 ;  /* 0x0000002800287308 */ /* 0x000e620000000800 */
[----:B--2---:R-:W-:-:S07]  /*4e70*/  FADD.FTZ R2, R52, R7 ;  /* 0x0000000734027221 */ /* 0x004fce0000010000 */
[----:B------:R-:W2:Y:S01]  /*4e80*/  MUFU.EX2 R41, R41 ;  /* 0x0000002900297308 */ /* 0x000ea20000000800 */
[C---:B0-----:R-:W-:Y:S01]  /*4e90*/  FADD.FTZ R7, R53.reuse, R2 ;  /* 0x0000000235077221 */ /* 0x041fe20000010000 */
[----:B------:R-:W-:Y:S01]  /*4ea0*/  F2FP.F16.F32.PACK_AB R206, R53, R52 ;  /* 0x0000003435ce723e */ /* 0x000fe200000000ff */
[----:B------:R-:W-:Y:S01]  /*4eb0*/  IMAD.MOV.U32 R53, RZ, RZ, R151 ;  /* 0x000000ffff357224 */ /* 0x000fe200078e0097 */
[----:B------:R-:W-:-:S04]  /*4ec0*/  MOV R52, R151 ;  /* 0x0000009700347202 */ /* 0x000fc80000000f00 */
[----:B------:R-:W0:Y:S01]  /*4ed0*/  MUFU.EX2 R44, R44 ;  /* 0x0000002c002c7308 */ /* 0x000e220000000800 */
[----:B-1----:R-:W-:-:S07]  /*4ee0*/  FADD.FTZ R2, R40, R7 ;  /* 0x0000000728027221 */ /* 0x002fce0000010000 */
[----:B------:R-:W1:Y:S01]  /*4ef0*/  MUFU.EX2 R45, R45 ;  /* 0x0000002d002d7308 */ /* 0x000e620000000800 */
[C---:B--2---:R-:W-:Y:S01]  /*4f00*/  FADD.FTZ R7, R41.reuse, R2 ;  /* 0x0000000229077221 */ /* 0x044fe20000010000 */
[----:B------:R-:W-:Y:S01]  /*4f10*/  F2FP.F16.F32.PACK_AB R200, R41, R40 ;  /* 0x0000002829c8723e */ /* 0x000fe200000000ff */
[----:B------:R-:W-:Y:S01]  /*4f20*/  IMAD.MOV.U32 R41, RZ, RZ, R151 ;  /* 0x000000ffff297224 */ /* 0x000fe200078e0097 */
[----:B------:R-:W-:-:S04]  /*4f30*/  MOV R40, R151 ;  /* 0x0000009700287202 */ /* 0x000fc80000000f00 */
[----:B------:R-:W2:Y:S01]  /*4f40*/  MUFU.EX2 R32, R32 ;  /* 0x0000002000207308 */ /* 0x000ea20000000800 */
[----:B0-----:R-:W-:-:S07]  /*4f50*/  FADD.FTZ R2, R44, R7 ;  /* 0x000000072c027221 */ /* 0x001fce0000010000 */
        /* <DEDUP_REMOVED lines=13> */
[C---:B-1----:R-:W-:Y:S01]  /*5030*/  FADD.FTZ R9, R39.reuse, R14 ;  /* 0x0000000e27097221 */ /* 0x042fe20000010000 */
[----:B------:R-:W-:Y:S01]  /*5040*/  F2FP.F16.F32.PACK_AB R199, R39, R38 ;  /* 0x0000002627c7723e */ /* 0x000fe200000000ff */
[--C-:B------:R-:W-:Y:S02]  /*5050*/  IMAD.MOV.U32 R39, RZ, RZ, R151.reuse ;  /* 0x000000ffff277224 */ /* 0x100fe400078e0097 */
[----:B------:R-:W-:-:S03]  /*5060*/  IMAD.MOV.U32 R38, RZ, RZ, R151 ;  /* 0x000000ffff267224 */ /* 0x000fc600078e0097 */
[----:B------:R-:W1:Y:S01]  /*5070*/  MUFU.EX2 R37, R37 ;  /* 0x0000002500257308 */ /* 0x000e620000000800 */
[----:B--2---:R-:W-:-:S07]  /*5080*/  FADD.FTZ R2, R36, R7 ;  /* 0x0000000724027221 */ /* 0x004fce0000010000 */
        /* <DEDUP_REMOVED lines=8> */
[C---:B--2---:R-:W-:Y:S01]  /*5110*/  FADD.FTZ R9, R27.reuse, R14 ;  /* 0x0000000e1b097221 */ /* 0x044fe20000010000 */
[----:B------:R-:W-:Y:S01]  /*5120*/  F2FP.F16.F32.PACK_AB R193, R27, R26 ;  /* 0x0000001a1bc1723e */ /* 0x000fe200000000ff */
[--C-:B------:R-:W-:Y:S02]  /*5130*/  IMAD.MOV.U32 R27, RZ, RZ, R151.reuse ;  /* 0x000000ffff1b7224 */ /* 0x100fe400078e0097 */
[----:B------:R-:W-:-:S03]  /*5140*/  IMAD.MOV.U32 R26, RZ, RZ, R151 ;  /* 0x000000ffff1a7224 */ /* 0x000fc600078e0097 */
[----:B------:R-:W2:Y:S01]  /*5150*/  MUFU.EX2 R25, R25 ;  /* 0x0000001900197308 */ /* 0x000ea20000000800 */
[----:B0-----:R-:W-:-:S07]  /*5160*/  FADD.FTZ R2, R24, R15 ;  /* 0x0000000f18027221 */ /* 0x001fce0000010000 */
[----:B------:R-:W0:Y:S01]  /*5170*/  MUFU.EX2 R28, R28 ;  /* 0x0000001c001c7308 */ /* 0x000e220000000800 */
[----:B-1----:R-:W-:-:S04]  /*5180*/  FADD.FTZ R14, R30, R9 ;  /* 0x000000091e0e7221 */ /* 0x002fc80000010000 */
[C---:B------:R-:W-:Y:S01]  /*5190*/  FADD.FTZ R9, R195.reuse, R14 ;  /* 0x0000000ec3097221 */ /* 0x040fe20000010000 */
[----:B------:R-:W-:Y:S01]  /*51a0*/  F2FP.F16.F32.PACK_AB R195, R195, R30 ;  /* 0x0000001ec3c3723e */ /* 0x000fe200000000ff */
[--C-:B------:R-:W-:Y:S01]  /*51b0*/  IMAD.MOV.U32 R30, RZ, RZ, R151.reuse ;  /* 0x000000ffff1e7224 */ /* 0x100fe200078e0097 */
[----:B------:R1:W3:Y:S01]  /*51c0*/  MUFU.EX2 R7, R0 ;  /* 0x0000000000077308 */ /* 0x0002e20000000800 */
[C---:B--2---:R-:W-:Y:S01]  /*51d0*/  FADD.FTZ R15, R25.reuse, R2 ;  /* 0x00000002190f7221 */ /* 0x044fe20000010000 */
[----:B------:R-:W-:Y:S01]  /*51e0*/  F2FP.F16.F32.PACK_AB R192, R25, R24 ;  /* 0x0000001819c0723e */ /* 0x000fe200000000ff */
[----:B------:R-:W-:Y:S01]  /*51f0*/  IMAD.MOV.U32 R25, RZ, RZ, R151 ;  /* 0x000000ffff197224 */ /* 0x000fe200078e0097 */
[----:B------:R-:W-:Y:S02]  /*5200*/  MOV R2, 0x3f800000 ;  /* 0x3f80000000027802 */ /* 0x000fe40000000f00 */
[----:B------:R-:W-:Y:S01]  /*5210*/  MOV R24, R151 ;  /* 0x0000009700187202 */ /* 0x000fe20000000f00 */
[----:B0-----:R-:W-:Y:S01]  /*5220*/  FADD.FTZ R14, R28, R15 ;  /* 0x0000000f1c0e7221 */ /* 0x001fe20000010000 */
[----:B-1----:R-:W-:-:S03]  /*5230*/  IMAD.MOV.U32 R0, RZ, RZ, 0x3f800000 ;  /* 0x3f800000ff007424 */ /* 0x002fc600078e00ff */
[C---:B---3--:R-:W-:Y:S01]  /*5240*/  FADD.FTZ R14, R7.reuse, R14 ;  /* 0x0000000e070e7221 */ /* 0x048fe20000010000 */
[----:B------:R-:W-:Y:S01]  /*5250*/  F2FP.F16.F32.PACK_AB R194, R7, R28 ;  /* 0x0000001c07c2723e */ /* 0x000fe200000000ff */
[----:B------:R-:W-:Y:S01]  /*5260*/  IMAD.U32 R7, RZ, RZ, UR7 ;  /* 0x00000007ff077e24 */ /* 0x000fe2000f8e00ff */
[----:B------:R-:W-:Y:S01]  /*5270*/  MOV R28, R151 ;  /* 0x00000097001c7202 */ /* 0x000fe20000000f00 */
[----:B------:R-:W-:Y:S06]  /*5280*/  @!P1 BRA `(.L_x_18) ;  /* 0x0000003c00e89947 */ /* 0x000fec0003800000 */
[----:B------:R-:W-:Y:S01]  /*5290*/  UMOV UR6, URZ ;  /* 0x0000003f00067c82 */ /* 0x000fe20008000000 */
[----:B------:R-:W-:Y:S01]  /*52a0*/  IMAD.U32 R20, RZ, RZ, UR60 ;  /* 0x0000003cff147e24 */ /* 0x000fe2000f8e00ff */
[----:B------:R-:W-:Y:S01]  /*52b0*/  MOV R15, R3 ;  /* 0x00000003000f7202 */ /* 0x000fe20000000f00 */
[----:B------:R-:W-:Y:S01]  /*52c0*/  IMAD.MOV.U32 R19, RZ, RZ, R6 ;  /* 0x000000ffff137224 */ /* 0x000fe200078e0006 */
[----:B------:R-:W-:Y:S01]  /*52d0*/  CS2R R150, SRZ ;  /* 0x0000000000967805 */ /* 0x000fe2000001ff00 */
[----:B------:R-:W-:Y:S01]  /*52e0*/  IMAD.U32 R214, RZ, RZ, UR6 ;  /* 0x00000006ffd67e24 */ /* 0x000fe2000f8e00ff */
[----:B------:R-:W-:Y:S01]  /*52f0*/  CS2R R146, SRZ ;  /* 0x0000000000927805 */ /* 0x000fe2000001ff00 */
[----:B------:R-:W-:Y:S01]  /*5300*/  IMAD.MOV.U32 R2, RZ, RZ, 0x3f800000 ;  /* 0x3f800000ff027424 */ /* 0x000fe200078e00ff */
        /* <DEDUP_REMOVED lines=61> */
[----:B------:R-:W-:Y:S01]  /*56e0*/  CS2R R24, SRZ ;  /* 0x0000000000187805 */ /* 0x000fe2000001ff00 */
[----:B------:R-:W-:-:S07]  /*56f0*/  IMAD.U32 R21, RZ, RZ, UR6 ;  /* 0x00000006ff157e24 */ /* 0x000fce000f8e00ff */
.L_x_29:
[----:B------:R-:W-:Y:S02]  /*5700*/  R2UR UR6, R21 ;  /* 0x00000000150672ca */ /* 0x000fe400000e0000 */
[----:B------:R-:W-:-:S11]  /*5710*/  R2UR UR7, R214 ;  /* 0x00000000d60772ca */ /* 0x000fd600000e0000 */
[----:B------:R-:W-:-:S04]  /*5720*/  UISETP.NE.AND UP0, UPT, UR6, 0x1, UPT ;  /* 0x000000010600788c */ /* 0x000fc8000bf05270 */
[----:B------:R-:W-:-:S04]  /*5730*/  USEL UR6, URZ, 0x1, UP0 ;  /* 0x000000013f067887 */ /* 0x000fc80008000000 */
[----:B------:R-:W-:-:S06]  /*5740*/  ULOP3.LUT UR6, UR7, UR6, URZ, 0x3c, !UPT ;  /* 0x0000000607067292 */ /* 0x000fcc000f8e3c3f */
[----:B------:R-:W-:Y:S01]  /*5750*/  MOV R7, UR6 ;  /* 0x0000000600077c02 */ /* 0x000fe20008000f00 */
[----:B------:R-:W-:Y:S06]  /*5760*/  @!P0 BRA `(.L_x_19) ;  /* 0x0000000000048947 */ /* 0x000fec0003800000 */
[----:B------:R-:W-:Y:S01]  /*5770*/  BPT.TRAP 0x1 ;  /* 0x000000040000795c */ /* 0x000fe20000300000 */
.L_x_19:
[----:B------:R-:W-:Y:S02]  /*5780*/  R2UR UR6, R21 ;  /* 0x00000000150672ca */ /* 0x000fe400000e0000 */
[----:B------:R-:W-:Y:S02]  /*5790*/  R2UR UR7, R16 ;  /* 0x00000000100772ca */ /* 0x000fe400000e0000 */
[----:B------:R-:W-:-:S09]  /*57a0*/  R2UR UR10, R7 ;  /* 0x00000000070a72ca */ /* 0x000fd200000e0000 */
[----:B------:R-:W-:-:S04]  /*57b0*/  UIADD3 UR6, UR6, 0x1, URZ ;  /* 0x0000000106067890 */ /* 0x000fc8000fffe03f */
[----:B------:R-:W-:Y:S01]  /*57c0*/  UISETP.NE.AND UP0, UPT, UR6, 0x2, UPT ;  /* 0x000000020600788c */ /* 0x000fe2000bf05270 */
[----:B------:R-:W-:-:S03]  /*57d0*/  IMAD.U32 R3, RZ, RZ, UR10 ;  /* 0x0000000aff037e24 */ /* 0x000fc6000f8e00ff */
[----:B------:R-:W-:Y:S02]  /*57e0*/  USEL UR6, UR6, URZ, UP0 ;  /* 0x0000003f06067287 */ /* 0x000fe40008000000 */
[----:B------:R-:W-:Y:S02]  /*57f0*/  SHF.L.U32 R3, R3, 0x1f, RZ ;  /* 0x0000001f03037819 */ /* 0x000fe400000006ff */
[----:B------:R-:W-:Y:S02]  /*5800*/  ULEA UR7, UR6, UR7, 0x3 ;  /* 0x0000000706077291 */ /* 0x000fe4000f8e183f */
[----:B------:R-:W-:-:S04]  /*5810*/  IMAD.U32 R8, RZ, RZ, UR6 ;  /* 0x00000006ff087e24 */ /* 0x000fc8000f8e00ff */
[----:B------:R-:W-:-:S03]  /*5820*/  IMAD.U32 R22, RZ, RZ, UR7 ;  /* 0x00000007ff167e24 */ /* 0x000fc6000f8e00ff */
[----:B------:R0:W1:Y:S01]  /*5830*/  SYNCS.PHASECHK.TRANS64.TRYWAIT P1, [UR7+0x38830], R3 ;  /* 0x03883003ff0075a7 */ /* 0x0000620008020147 */
[----:B------:R-:W-:Y:S05]  /*5840*/  @!P0 BRA `(.L_x_20) ;  /* 0x0000000000048947 */ /* 0x000fea0003800000 */
[----:B------:R-:W-:Y:S01]  /*5850*/  BPT.TRAP 0x1 ;  /* 0x000000040000795c */ /* 0x000fe20000300000 */
.L_x_20:
[----:B-1----:R-:W-:Y:S05]  /*5860*/  @P1 BRA `(.L_x_21) ;  /* 0x00000000000c1947 */ /* 0x002fea0003800000 */
[----:B------:R-:W-:-:S13]  /*5870*/  R2UR UR6, R22 ;  /* 0x00000000160672ca */ /* 0x000fda00000e0000 */
[----:B------:R-:W1:Y:S02]  /*5880*/  SYNCS.PHASECHK.TRANS64.TRYWAIT P1, [UR6+0x38830], R3 ;  /* 0x03883003ff0075a7 */ /* 0x000e640008020146 */
[----:B-1----:R-:W-:Y:S05]  /*5890*/  @!P1 BRA `(.L_x_22) ;  /* 0x000000b000f09947 */ /* 0x002fea0003800000 */
.L_x_21:
[----:B------:R-:W-:Y:S01]  /*58a0*/  R2UR UR60, R8 ;  /* 0x00000000083c72ca */ /* 0x000fe200000e0000 */
[----:B------:R-:W-:Y:S01]  /*58b0*/  WARPGROUP.ARRIVE ;  /* 0x00000000000079c5 */ /* 0x000fe20000000000 */
[C---:B------:R-:W-:Y:S01]  /*58c0*/  R2UR UR56, R4.reuse ;  /* 0x00000000043872ca */ /* 0x040fe200000e0000 */
[----:B------:R-:W-:Y:S01]  /*58d0*/  UMOV UR59, 0x40000040 ;  /* 0x40000040003b7882 */ /* 0x000fe20000000000 */
[C---:B------:R-:W-:Y:S01]  /*58e0*/  R2UR UR57, R5.reuse ;  /* 0x00000000053972ca */ /* 0x040fe200000e0000 */
[----:B------:R-:W-:Y:S01]  /*58f0*/  UMOV UR43, 0x40000040 ;  /* 0x40000040002b7882 */ /* 0x000fe20000000000 */
[----:B01----:R-:W-:Y:S01]  /*5900*/  MOV R3, UR41 ;  /* 0x0000002900037c02 */ /* 0x003fe20008000f00 */
[----:B------:R-:W-:Y:S01]  /*5910*/  UMOV UR47, 0x40000040 ;  /* 0x40000040002f7882 */ /* 0x000fe20000000000 */
[----:B------:R-:W-:Y:S01]  /*5920*/  MOV R6, UR40 ;  /* 0x0000002800067c02 */ /* 0x000fe20008000f00 */
[----:B------:R-:W-:Y:S01]  /*5930*/  UMOV UR51, 0x40000040 ;  /* 0x4000004000337882 */ /* 0x000fe20000000000 */
[C---:B------:R-:W-:Y:S01]  /*5940*/  R2UR UR40, R4.reuse ;  /* 0x00000000042872ca */ /* 0x040fe200000e0000 */
[----:B------:R-:W-:Y:S01]  /*5950*/  UMOV UR55, 0x40000040 ;  /* 0x4000004000377882 */ /* 0x000fe20000000000 */
[C---:B------:R-:W-:Y:S01]  /*5960*/  R2UR UR41, R5.reuse ;  /* 0x00000000052972ca */ /* 0x040fe200000e0000 */
[----:B------:R-:W-:Y:S01]  /*5970*/  UIMAD UR60, UR60, 0xa00, UR61 ;  /* 0x00000a003c3c78a4 */ /* 0x000fe2000f8e023d */
[----:B------:R-:W-:Y:S01]  /*5980*/  MOV R23, UR45 ;  /* 0x0000002d00177c02 */ /* 0x000fe20008000f00 */
[----:B------:R-:W-:Y:S01]  /*5990*/  UMOV UR15, 0x40000040 ;  /* 0x40000040000f7882 */ /* 0x000fe20000000000 */
[----:B------:R-:W-:Y:S01]  /*59a0*/  MOV R152, UR44 ;  /* 0x0000002c00987c02 */ /* 0x000fe20008000f00 */
[----:B------:R-:W-:Y:S01]  /*59b0*/  UIADD3 UR6, UR60, 0x80, URZ ;  /* 0x000000803c067890 */ /* 0x000fe2000fffe03f */
[C---:B------:R-:W-:Y:S01]  /*59c0*/  R2UR UR44, R4.reuse ;  /* 0x00000000042c72ca */ /* 0x040fe200000e0000 */
[----:B------:R-:W-:Y:S01]  /*59d0*/  UIADD3 UR7, UR60, 0x100, URZ ;  /* 0x000001003c077890 */ /* 0x000fe2000fffe03f */
[C---:B------:R-:W-:Y:S01]  /*59e0*/  R2UR UR45, R5.reuse ;  /* 0x00000000052d72ca */ /* 0x040fe200000e0000 */
[----:B------:R-:W-:Y:S01]  /*59f0*/  UMOV UR58, UR60 ;  /* 0x0000003c003a7c82 */ /* 0x000fe20008000000 */
[----:B------:R-:W-:Y:S01]  /*5a00*/  MOV R153, UR49 ;  /* 0x0000003100997c02 */ /* 0x000fe20008000f00 */
[----:B------:R-:W-:Y:S01]  /*5a10*/  HGMMA.64x16x16.F32 R184, gdesc[UR56], RZ, !UPT, gsb0 ;  /* 0x0020000038b879f0 */ /* 0x000fe2000c0008ff */
[----:B------:R-:W-:Y:S01]  /*5a20*/  UMOV UR42, UR6 ;  /* 0x00000006002a7c82 */ /* 0x000fe20008000000 */
[----:B------:R-:W-:Y:S01]  /*5a30*/  MOV R154, UR48 ;  /* 0x00000030009a7c02 */ /* 0x000fe20008000f00 */
[----:B------:R-:W-:Y:S01]  /*5a40*/  UMOV UR46, UR7 ;  /* 0x00000007002e7c82 */ /* 0x000fe20008000000 */
[C---:B------:R-:W-:Y:S01]  /*5a50*/  R2UR UR48, R4.reuse ;  /* 0x00000000043072ca */ /* 0x040fe200000e0000 */
[----:B------:R-:W-:Y:S01]  /*5a60*/  UIADD3 UR6, UR60, 0x180, URZ ;  /* 0x000001803c067890 */ /* 0x000fe2000fffe03f */
[C---:B------:R-:W-:Y:S01]  /*5a70*/  R2UR UR49, R5.reuse ;  /* 0x00000000053172ca */ /* 0x040fe200000e0000 */
[----:B------:R-:W-:Y:S01]  /*5a80*/  UIADD3 UR58, UR60, 0x200, URZ ;  /* 0x000002003c3a7890 */ /* 0x000fe2000fffe03f */
[----:B------:R-:W-:Y:S01]  /*5a90*/  R2UR UR56, R4 ;  /* 0x00000000043872ca */ /* 0x000fe200000e0000 */
[----:B------:R-:W-:Y:S01]  /*5aa0*/  UMOV UR59, 0x40000040 ;  /* 0x40000040003b7882 */ /* 0x000fe20000000000 */
[----:B------:R-:W-:Y:S01]  /*5ab0*/  R2UR UR57, R5 ;  /* 0x00000000053972ca */ /* 0x000fe200000e0000 */
[----:B------:R-:W-:Y:S01]  /*5ac0*/  UIADD3 UR7, UR60, 0x182, URZ ;  /* 0x000001823c077890 */ /* 0x000fe2000fffe03f */
[----:B------:R-:W-:Y:S01]  /*5ad0*/  MOV R212, UR53 ;  /* 0x0000003500d47c02 */ /* 0x000fe20008000f00 */
[----:B------:R-:W-:Y:S01]  /*5ae0*/  UMOV UR50, UR6 ;  /* 0x0000000600327c82 */ /* 0x000fe20008000000 */
[----:B------:R-:W-:Y:S01]  /*5af0*/  MOV R213, UR52 ;  /* 0x0000003400d57c02 */ /* 0x000fe20008000f00 */
[----:B------:R-:W-:Y:S01]  /*5b00*/  UIADD3 UR6, UR60, 0x2, URZ ;  /* 0x000000023c067890 */ /* 0x000fe2000fffe03f */
[----:B------:R-:W-:Y:S01]  /*5b10*/  R2UR UR52, R12 ;  /* 0x000000000c3472ca */ /* 0x000fe200000e0000 */
[----:B------:R-:W-:Y:S01]  /*5b20*/  UIADD3 UR14, UR60, 0x280, URZ ;  /* 0x000002803c0e7890 */ /* 0x000fe2000fffe03f */
[----:B------:R-:W-:Y:S01]  /*5b30*/  R2UR UR53, R13 ;  /* 0x000000000d3572ca */ /* 0x000fe200000e0000 */
[----:B------:R-:W-:Y:S01]  /*5b40*/  UIADD3 UR18, UR60, 0x282, URZ ;  /* 0x000002823c127890 */ /* 0x000fe2000fffe03f */
[-C--:B------:R-:W-:Y:S01]  /*5b50*/  FMUL.FTZ R24, R24, R0.reuse ;  /* 0x0000000018187220 */ /* 0x080fe20000410000 */
[----:B------:R-:W-:Y:S01]  /*5b60*/  UMOV UR19, 0x40000040 ;  /* 0x4000004000137882 */ /* 0x000fe20000000000 */
[----:B------:R-:W-:Y:S01]  /*5b70*/  UMOV UR54, UR6 ;  /* 0x0000000600367c82 */ /* 0x000fe20008000000 */
[----:B------:R-:W-:Y:S01]  /*5b80*/  UIADD3 UR6, UR60, 0x102, URZ ;  /* 0x000001023c067890 */ /* 0x000fe2000fffe03f */
[-C--:B------:R-:W-:Y:S01]  /*5b90*/  FMUL.FTZ R25, R25, R0.reuse ;  /* 0x0000000019197220 */ /* 0x080fe20000410000 */
[----:B------:R-:W-:Y:S01]  /*5ba0*/  UIADD3 UR22, UR60, 0x284, URZ ;  /* 0x000002843c167890 */ /* 0x000fe2000fffe03f */
[-C--:B------:R-:W-:Y:S01]  /*5bb0*/  FMUL.FTZ R28, R28, R0.reuse ;  /* 0x000000001c1c7220 */ /* 0x080fe20000410000 */
[----:B------:R-:W-:Y:S01]  /*5bc0*/  UMOV UR23, 0x40000040 ;  /* 0x4000004000177882 */ /* 0x000fe20000000000 */
[----:B------:R-:W-:Y:S01]  /*5bd0*/  UIADD3 UR26, UR60, 0x286, URZ ;  /* 0x000002863c1a7890 */ /* 0x000fe2000fffe03f */
[-C--:B------:R-:W-:Y:S01]  /*5be0*/  FMUL.FTZ R29, R29, R0.reuse ;  /* 0x000000001d1d7220 */ /* 0x080fe20000410000 */
[----:B------:R-:W-:Y:S01]  /*5bf0*/  UMOV UR10, UR52 ;  /* 0x00000034000a7c82 */ /* 0x000fe20008000000 */
[----:B------:R-:W-:Y:S01]  /*5c00*/  UMOV UR11, UR53 ;  /* 0x00000035000b7c82 */ /* 0x000fe20008000000 */
[----:B------:R-:W-:Y:S01]  /*5c10*/  UMOV UR27, 0x40000040 ;  /* 0x40000040001b7882 */ /* 0x000fe20000000000 */
[----:B------:R-:W-:Y:S01]  /*5c20*/  UIADD3 UR30, UR60, 0x500, URZ ;  /* 0x000005003c1e7890 */ /* 0x000fe2000fffe03f */
[-C--:B------:R-:W-:Y:S01]  /*5c30*/  FMUL.FTZ R32, R32, R0.reuse ;  /* 0x0000000020207220 */ /* 0x080fe20000410000 */
[----:B------:R-:W-:Y:S01]  /*5c40*/  UMOV UR31, 0x40000040 ;  /* 0x40000040001f7882 */ /* 0x000fe20000000000 */
[----:B------:R-:W-:Y:S01]  /*5c50*/  UIADD3 UR34, UR60, 0x502, URZ ;  /* 0x000005023c227890 */ /* 0x000fe2000fffe03f */
[-C--:B------:R-:W-:Y:S01]  /*5c60*/  FMUL.FTZ R33, R33, R0.reuse ;  /* 0x0000000021217220 */ /* 0x080fe20000410000 */
[----:B------:R-:W-:Y:S01]  /*5c70*/  UMOV UR35, 0x40000040 ;  /* 0x4000004000237882 */ /* 0x000fe20000000000 */
[----:B------:R-:W-:Y:S01]  /*5c80*/  UIADD3 UR38, UR60, 0x504, URZ ;  /* 0x000005043c267890 */ /* 0x000fe2000fffe03f */
[-C--:B------:R-:W-:Y:S01]  /*5c90*/  FMUL.FTZ R36, R36, R0.reuse ;  /* 0x0000000024247220 */ /* 0x080fe20000410000 */
[----:B------:R-:W-:Y:S01]  /*5ca0*/  UMOV UR39, 0x40000040 ;  /* 0x4000004000277882 */ /* 0x000fe20000000000 */
[-C--:B------:R-:W-:Y:S01]  /*5cb0*/  FMUL.FTZ R37, R37, R0.reuse ;  /* 0x0000000025257220 */ /* 0x080fe20000410000 */
        /* <DEDUP_REMOVED lines=8> */
[----:B------:R-:W-:Y:S01]  /*5d40*/  FMUL.FTZ R56, R56, R0 ;  /* 0x0000000038387220 */ /* 0x000fe20000410000 */
[----:B------:R-:W-:-:S02]  /*5d50*/  WARPGROUP.DEPBAR.LE gsb0, 0x0 ;  /* 0x00008000000079c5 */ /* 0x000fc40000010000 */
[----:B------:R-:W-:Y:S01]  /*5d60*/  WARPGROUP.ARRIVE ;  /* 0x00000000000079c5 */ /* 0x000fe20000000000 */
[-C--:B------:R-:W-:Y:S01]  /*5d70*/  FMUL.FTZ R57, R57, R0.reuse ;  /* 0x0000000039397220 */ /* 0x080fe20000410000 */
[-C--:B------:R-:W-:Y:S01]  /*5d80*/  FMUL.FTZ R60, R60, R0.reuse ;  /* 0x000000003c3c7220 */ /* 0x080fe20000410000 */
[-C--:B------:R-:W-:Y:S01]  /*5d90*/  FMUL.FTZ R61, R61, R0.reuse ;  /* 0x000000003d3d7220 */ /* 0x080fe20000410000 */
[-C--:B------:R-:W-:Y:S01]  /*5da0*/  FMUL.FTZ R64, R64, R0.reuse ;  /* 0x0000000040407220 */ /* 0x080fe20000410000 */
[-C--:B------:R-:W-:Y:S01]  /*5db0*/  FMUL.FTZ R65, R65, R0.reuse ;  /* 0x0000000041417220 */ /* 0x080fe20000410000 */
[----:B------:R-:W-:Y:S01]  /*5dc0*/  HGMMA.64x16x16.F32 R176, gdesc[UR40], RZ, !UPT, gsb0 ;  /* 0x0020000028b079f0 */ /* 0x000fe2000c0008ff */
[----:B------:R-:W-:Y:S01]  /*5dd0*/  R2UR UR41, R3 ;  /* 0x00000000032972ca */ /* 0x000fe200000e0000 */
[----:B------:R-:W-:Y:S01]  /*5de0*/  UIADD3 UR42, UR60, 0x506, URZ ;  /* 0x000005063c2a7890 */ /* 0x000fe2000fffe03f */
[----:B------:R-:W-:Y:S01]  /*5df0*/  R2UR UR40, R6 ;  /* 0x00000000062872ca */ /* 0x000fe200000e0000 */
[----:B------:R-:W-:Y:S01]  /*5e00*/  UMOV UR43, 0x40000040 ;  /* 0x40000040002b7882 */ /* 0x000fe20000000000 */
[----:B------:R-:W-:Y:S01]  /*5e10*/  MOV R3, UR9 ;  /* 0x0000000900037c02 */ /* 0x000fe20008000f00 */
[-C--:B------:R-:W-:Y:S01]  /*5e20*/  FMUL.FTZ R68, R68, R0.reuse ;  /* 0x0000000044447220 */ /* 0x080fe20000410000 */
[----:B------:R-:W-:Y:S01]  /*5e30*/  MOV R6, UR8 ;  /* 0x0000000800067c02 */ /* 0x000fe20008000f00 */
        /* <DEDUP_REMOVED lines=118> */
[----:B------:R-:W-:Y:S01]  /*65a0*/  FMUL.FTZ R151, R151, R2 ;  /* 0x0000000297977220 */ /* 0x000fe20000410000 */
        /* <DEDUP_REMOVED lines=10> */
[----:B------:R-:W-:Y:S01]  /*6650*/  R2UR UR53, R212 ;  /* 0x00000000d43572ca */ /* 0x000fe200000e0000 */
[----:B------:R-:W-:Y:S01]  /*6660*/  UIADD3 UR54, UR60, 0x784, URZ ;  /* 0x000007843c367890 */ /* 0x000fe2000fffe03f */
[----:B------:R-:W-:Y:S01]  /*6670*/  R2UR UR52, R213 ;  /* 0x00000000d53472ca */ /* 0x000fe200000e0000 */
        /* <DEDUP_REMOVED lines=24> */
[----:B------:R-:W-:Y:S02]  /*6800*/  UIADD3 UR6, UR60, 0x4, URZ ;  /* 0x000000043c067890 */ /* 0x000fe4000fffe03f */
[----:B------:R-:W-:Y:S02]  /*6810*/  UIADD3 UR10, UR60, 0x84, URZ ;  /* 0x000000843c0a7890 */ /* 0x000fe4000fffe03f */
[----:B------:R-:W-:Y:S01]  /*6820*/  UIADD3 UR11, UR60, 0x104, URZ ;  /* 0x000001043c0b7890 */ /* 0x000fe2000fffe03f */
        /* <DEDUP_REMOVED lines=28> */
[----:B------:R-:W-:Y:S01]  /*69f0*/  UMOV UR11, 0x40000040 ;  /* 0x40000040000b7882 */ /* 0x000fe20000000000 */
[----:B------:R-:W-:Y:S02]  /*6a00*/  WARPGROUP.DEPBAR.LE gsb0, 0x0 ;  /* 0x00008000000079c5 */ /* 0x000fe40000010000 */
[----:B------:R-:W-:-:S06]  /*6a10*/  WARPGROUP.ARRIVE ;  /* 0x00000000000079c5 */ /* 0x000fcc0000000000 */
[----:B------:R-:W-:Y:S01]  /*6a20*/  HGMMA.64x16x16.F32 R152, gdesc[UR4], R152, gsb0 ;  /* 0x00200000049879f0 */ /* 0x000fe20008000898 */
[----:B------:R-:W-:Y:S02]  /*6a30*/  UIADD3 UR6, UR60, 0x86, URZ ;  /* 0x000000863c067890 */ /* 0x000fe4000fffe03f */
        /* <DEDUP_REMOVED lines=28> */
[----:B------:R-:W-:Y:S01]  /*6c00*/  R2UR UR8, R10 ;  /* 0x000000000a0872ca */ /* 0x000fe200000e0000 */
[----:B------:R-:W-:Y:S01]  /*6c10*/  UMOV UR11, 0x40000040 ;  /* 0x40000040000b7882 */ /* 0x000fe20000000000 */
[----:B------:R-:W-:Y:S01]  /*6c20*/  R2UR UR9, R11 ;  /* 0x000000000b0972ca */ /* 0x000fe200000e0000 */
        /* <DEDUP_REMOVED lines=295> */
[----:B------:R-:W-:Y:S02]  /*7ea0*/  UIADD3 UR7, UR60, 0x906, URZ ;  /* 0x000009063c077890 */ /* 0x000fe4000fffe03f */
        /* <DEDUP_REMOVED lines=9> */
[----:B------:R-:W-:Y:S01]  /*7f40*/  UMOV UR56, UR10 ;  /* 0x0000000a00387c82 */ /* 0x000fe20008000000 */
[----:B------:R-:W-:Y:S01]  /*7f50*/  UMOV UR57, UR11 ;  /* 0x0000000b00397c82 */ /* 0x000fe20008000000 */
        /* <DEDUP_REMOVED lines=29> */
.L_x_23:
[----:B------:R-:W-:Y:S02]  /*8130*/  R2UR UR10, R16 ;  /* 0x00000000100a72ca */ /* 0x000fe400000e0000 */
[----:B------:R-:W-:Y:S02]  /*8140*/  R2UR UR7, R21 ;  /* 0x00000000150772ca */ /* 0x000fe400000e0000 */
[----:B------:R-:W-:-:S11]  /*8150*/  R2UR UR6, R214 ;  /* 0x00000000d60672ca */ /* 0x000fd600000e0000 */
[----:B------:R-:W-:Y:S02]  /*8160*/  ULEA UR7, UR7, UR10, 0x3 ;  /* 0x0000000a07077291 */ /* 0x000fe4000f8e183f */
[----:B------:R-:W-:-:S04]  /*8170*/  MOV R0, UR6 ;  /* 0x0000000600007c02 */ /* 0x000fc80008000f00 */
[----:B------:R-:W-:-:S04]  /*8180*/  SHF.L.U32 R0, R0, 0x1f, RZ ;  /* 0x0000001f00007819 */ /* 0x000fc800000006ff */
[----:B------:R0:W1:Y:S01]  /*8190*/  SYNCS.PHASECHK.TRANS64.TRYWAIT P1, [UR7+0x38850], R0 ;  /* 0x03885000ff0075a7 */ /* 0x0000620008020147 */
[----:B------:R-:W-:Y:S05]  /*81a0*/  @!P0 BRA `(.L_x_24) ;  /* 0x0000000000048947 */ /* 0x000fea0003800000 */
[----:B------:R-:W-:Y:S01]  /*81b0*/  BPT.TRAP 0x1 ;  /* 0x000000040000795c */ /* 0x000fe20000300000 */
.L_x_24:
[----:B-1----:R-:W-:Y:S05]  /*81c0*/  @P1 BRA `(.L_x_25) ;  /* 0x0000000000081947 */ /* 0x002fea0003800000 */
[----:B------:R-:W1:Y:S02]  /*81d0*/  SYNCS.PHASECHK.TRANS64.TRYWAIT P1, [UR7+0x38850], R0 ;  /* 0x03885000ff0075a7 */ /* 0x000e640008020147 */
[----:B-1----:R-:W-:Y:S05]  /*81e0*/  @!P1 BRA `(.L_x_26) ;  /* 0x0000008800b89947 */ /* 0x002fea0003800000 */
.L_x_25:
[----:B------:R-:W-:Y:S01]  /*81f0*/  R2UR UR6, R16 ;  /* 0x00000000100672ca */ /* 0x000fe200000e0000 */
[----:B------:R-:W-:Y:S01]  /*8200*/  WARPGROUP.ARRIVE ;  /* 0x00000000000079c5 */ /* 0x000fe20000000000 */
[----:B------:R-:W-:Y:S01]  /*8210*/  R2UR UR10, R21 ;  /* 0x00000000150a72ca */ /* 0x000fe200000e0000 */
[----:B------:R-:W-:-:S10]  /*8220*/  UMOV UR11, 0x40000040 ;  /* 0x40000040000b7882 */ /* 0x000fd40000000000 */
[----:B------:R-:W-:-:S04]  /*8230*/  UIADD3 UR6, UR6, 0x400, URZ ;  /* 0x0000040006067890 */ /* 0x000fc8000fffe03f */
[----:B------:R-:W-:-:S04]  /*8240*/  USHF.R.U32.HI UR6, URZ, 0x4, UR6 ;  /* 0x000000043f067899 */ /* 0x000fc80008011606 */
[----:B------:R-:W-:-:S04]  /*8250*/  ULOP3.LUT UR6, UR6, 0x3fff, URZ, 0xc0, !UPT ;  /* 0x00003fff06067892 */ /* 0x000fc8000f8ec03f */
[----:B------:R-:W-:-:S04]  /*8260*/  ULOP3.LUT UR6, UR6, 0x2800000, URZ, 0xfc, !UPT ;  /* 0x0280000006067892 */ /* 0x000fc8000f8efc3f */
[----:B------:R-:W-:-:S07]  /*8270*/  UIMAD UR6, UR10, 0xa00, UR6 ;  /* 0x00000a000a0678a4 */ /* 0x000fce000f8e0206 */
[----:B------:R-:W-:Y:S02]  /*8280*/  UMOV UR10, UR6 ;  /* 0x00000006000a7c82 */ /* 0x000fe40008000000 */
[----:B------:R-:W-:Y:S01]  /*8290*/  HGMMA.64x256x16.F32 R24, R208, gdesc[UR8].tnspB, R24, gsb0 ;  /* 0x43e00008d0187df0 */ /* 0x000fe20008000818 */
[----:B------:R-:W-:Y:S01]  /*82a0*/  UIADD3 UR10, UR6, 0x80, URZ ;  /* 0x00000080060a7890 */ /* 0x000fe2000fffe03f */
[----:B------:R-:W-:Y:S01]  /*82b0*/  UMOV UR11, 0x40000040 ;  /* 0x40000040000b7882 */ /* 0x000fe20000000000 */
[----:B------:R-:W-:Y:S02]  /*82c0*/  WARPGROUP.DEPBAR.LE gsb0, 0x0 ;  /* 0x00008000000079c5 */ /* 0x000fe40000010000 */
[----:B------:R-:W-:-:S15]  /*82d0*/  WARPGROUP.ARRIVE ;  /* 0x00000000000079c5 */ /* 0x000fde0000000000 */
[----:B------:R-:W-:-:S08]  /*82e0*/  NOP ;  /* 0x0000000000007918 */ /* 0x000fd00000000000 */
        /* <DEDUP_REMOVED lines=9> */
[----:B------:R-:W-:Y:S01]  /*8380*/  UIADD3 UR6, UR6, 0x200, URZ ;  /* 0x0000020006067890 */ /* 0x000fe2000fffe03f */
[----:B------:R-:W-:Y:S02]  /*8390*/  WARPGROUP.DEPBAR.LE gsb0, 0x0 ;  /* 0x00008000000079c5 */ /* 0x000fe40000010000 */
[----:B------:R-:W-:-:S15]  /*83a0*/  WARPGROUP.ARRIVE ;  /* 0x00000000000079c5 */ /* 0x000fde0000000000 */
[----:B------:R-:W-:-:S07]  /*83b0*/  NOP ;  /* 0x0000000000007918 */ /* 0x000fce0000000000 */
[----:B------:R-:W-:Y:S01]  /*83c0*/  HGMMA.64x256x16.F32 R24, R196, gdesc[UR8].tnspB, R24, gsb0 ;  /* 0x43e00008c4187df0 */ /* 0x000fe20008000818 */
[----:B------:R-:W-:Y:S01]  /*83d0*/  UMOV UR10, UR6 ;  /* 0x00000006000a7c82 */ /* 0x000fe20008000000 */
[----:B------:R-:W-:Y:S01]  /*83e0*/  UMOV UR11, 0x40000040 ;  /* 0x40000040000b7882 */ /* 0x000fe20000000000 */
[----:B------:R-:W-:Y:S02]  /*83f0*/  WARPGROUP.DEPBAR.LE gsb0, 0x0 ;  /* 0x00008000000079c5 */ /* 0x000fe40000010000 */
[----:B------:R-:W-:-:S15]  /*8400*/  WARPGROUP.ARRIVE ;  /* 0x00000000000079c5 */ /* 0x000fde0000000000 */
[----:B------:R-:W-:-:S08]  /*8410*/  NOP ;  /* 0x0000000000007918 */ /* 0x000fd00000000000 */
[----:B------:R-:W-:Y:S03]  /*8420*/  HGMMA.64x256x16.F32 R24, R192, gdesc[UR8].tnspB, R24, gsb0 ;  /* 0x43e00008c0187df0 */ /* 0x000fe60008000818 */
[----:B------:R-:W-:Y:S02]  /*8430*/  WARPGROUP.DEPBAR.LE gsb0, 0x0 ;  /* 0x00008000000079c5 */ /* 0x000fe40000010000 */
[----:B------:R-:W-:Y:S05]  /*8440*/  @!P0 BRA `(.L_x_27) ;  /* 0x0000000000048947 */ /* 0x000fea0003800000 */
[----:B------:R-:W-:Y:S01]  /*8450*/  BPT.TRAP 0x1 ;  /* 0x000000040000795c */ /* 0x000fe20000300000 */
.L_x_27:
[----:B01----:R-:W-:Y:S01]  /*8460*/  FMNMX.FTZ R0, R184, R15, !PT ;  /* 0x0000000fb8007209 */ /* 0x003fe20007810000 */
[----:B------:R-:W-:Y:S01]  /*8470*/  ULDC UR6, c[0x0][0x988] ;  /* 0x0002620000067ab9 */ /* 0x000fe20000000800 */
[----:B------:R-:W-:Y:S01]  /*8480*/  FMNMX.FTZ R2, R186, R19, !PT ;  /* 0x00000013ba027209 */ /* 0x000fe20007810000 */
[----:B------:R-:W0:Y:S01]  /*8490*/  S2UR UR11, SR_CgaCtaId ;  /* 0x00000000000b79c3 */ /* 0x000e220000008800 */
[----:B------:R-:W-:Y:S02]  /*84a0*/  FMNMX.FTZ R3, R185, R0, !PT ;  /* 0x00000000b9037209 */ /* 0x000fe40007810000 */
[----:B------:R-:W-:Y:S02]  /*84b0*/  FMNMX.FTZ R21, R187, R2, !PT ;  /* 0x00000002bb157209 */ /* 0x000fe40007810000 */
[----:B------:R-:W-:Y:S02]  /*84c0*/  FMNMX.FTZ R0, R188, R3, !PT ;  /* 0x00000003bc007209 */ /* 0x000fe40007810000 */
[----:B------:R-:W-:-:S02]  /*84d0*/  FMNMX.FTZ R2, R190, R21, !PT ;  /* 0x00000015be027209 */ /* 0x000fc40007810000 */
[----:B------:R-:W-:Y:S02]  /*84e0*/  FMNMX.FTZ R3, R189, R0, !PT ;  /* 0x00000000bd037209 */ /* 0x000fe40007810000 */
[----:B------:R-:W-:Y:S02]  /*84f0*/  FMNMX.FTZ R21, R191, R2, !PT ;  /* 0x00000002bf157209 */ /* 0x000fe40007810000 */
        /* <DEDUP_REMOVED lines=32> */
[----:B------:R-:W-:Y:S01]  /*8700*/  R2UR UR10, R22 ;  /* 0x00000000160a72ca */ /* 0x000fe200000e0000 */
[----:B------:R-:W1:Y:S04]  /*8710*/  SHFL.BFLY PT, R3, R0, 0x2, 0x1f ;  /* 0x0c401f0000037f89 */ /* 0x000e6800000e0000 */
[----:B------:R-:W2:Y:S08]  /*8720*/  SHFL.BFLY PT, R23, R2, 0x2, 0x1f ;  /* 0x0c401f0002177f89 */ /* 0x000eb000000e0000 */
[----:B------:R-:W-:-:S04]  /*8730*/  UIADD3 UR10, UR10, 0x38840, URZ ;  /* 0x000388400a0a7890 */ /* 0x000fc8000fffe03f */
[----:B0-----:R-:W-:Y:S01]  /*8740*/  UPRMT UR10, UR11, 0x654, UR10 ;  /* 0x000006540b0a7896 */ /* 0x001fe2000800000a */
[----:B-1----:R-:W-:-:S08]  /*8750*/  FMNMX.FTZ R21, R0, R3, !PT ;  /* 0x0000000300157209 */ /* 0x002fd00007810000 */
[----:B------:R-:W-:Y:S01]  /*8760*/  SYNCS.ARRIVE.TRANS64.RED.A1T0 RZ, [UR10], RZ ;  /* 0x000000ffffff79a7 */ /* 0x000fe2000810040a */
[----:B--2---:R-:W-:Y:S01]  /*8770*/  FMNMX.FTZ R23, R2, R23, !PT ;  /* 0x0000001702177209 */ /* 0x004fe20007810000 */
[----:B------:R-:W0:Y:S04]  /*8780*/  SHFL.BFLY PT, R6, R21, 0x1, 0x1f ;  /* 0x0c201f0015067f89 */ /* 0x000e2800000e0000 */
[----:B------:R-:W1:Y:S01]  /*8790*/  SHFL.BFLY PT, R192, R23, 0x1, 0x1f ;  /* 0x0c201f0017c07f89 */ /* 0x000e6200000e0000 */
[----:B0-----:R-:W-:Y:S02]  /*87a0*/  FMNMX.FTZ R3, R21, R6, !PT ;  /* 0x0000000615037209 */ /* 0x001fe40007810000 */
[----:B-1----:R-:W-:-:S03]  /*87b0*/  FMNMX.FTZ R6, R23, R192, !PT ;  /* 0x000000c017067209 */ /* 0x002fc60007810000 */
[C---:B------:R-:W-:Y:S01]  /*87c0*/  FADD.FTZ R15, -R3.reuse, R15 ;  /* 0x0000000f030f7221 */ /* 0x040fe20000010100 */
[----:B------:R-:W-:-:S03]  /*87d0*/  FMUL.FTZ R193, R3, UR6 ;  /* 0x0000000603c17c20 */ /* 0x000fc60008410000 */
[----:B------:R-:W-:Y:S01]  /*87e0*/  FMUL.FTZ R22, R15, UR6 ;  /* 0x000000060f167c20 */ /* 0x000fe20008410000 */
[----:B------:R-:W-:Y:S01]  /*87f0*/  FADD.FTZ R15, -R6, R19 ;  /* 0x00000013060f7221 */ /* 0x000fe20000010100 */
[--C-:B------:R-:W-:Y:S01]  /*8800*/  FFMA.FTZ R208, R185, UR6, -R193.reuse ;  /* 0x00000006b9d07c23 */ /* 0x100fe200080108c1 */
[--C-:B------:R-:W-:Y:S01]  /*8810*/  FFMA.FTZ R192, R152, UR6, -R193.reuse ;  /* 0x0000000698c07c23 */ /* 0x100fe200080108c1 */
[----:B------:R0:W-:Y:S01]  /*8820*/  MUFU.EX2 R0, R22 ;  /* 0x0000001600007308 */ /* 0x0001e20000000800 */
[----:B------:R-:W-:Y:S01]  /*8830*/  FMUL.FTZ R2, R15, UR6 ;  /* 0x000000060f027c20 */ /* 0x000fe20008410000 */
[--C-:B------:R-:W-:Y:S01]  /*8840*/  FFMA.FTZ R15, R184, UR6, -R193.reuse ;  /* 0x00000006b80f7c23 */ /* 0x100fe200080108c1 */
[--C-:B------:R-:W-:Y:S01]  /*8850*/  FFMA.FTZ R210, R188, UR6, -R193.reuse ;  /* 0x00000006bcd27c23 */ /* 0x100fe200080108c1 */
[--C-:B------:R-:W-:Y:S01]  /*8860*/  FFMA.FTZ R19, R189, UR6, -R193.reuse ;  /* 0x00000006bd137c23 */ /* 0x100fe200080108c1 */
[--C-:B------:R-:W-:Y:S01]  /*8870*/  FFMA.FTZ R194, R156, UR6, -R193.reuse ;  /* 0x000000069cc27c23 */ /* 0x100fe200080108c1 */
[--C-:B------:R-:W-:Y:S01]  /*8880*/  FFMA.FTZ R204, R176, UR6, -R193.reuse ;  /* 0x00000006b0cc7c23 */ /* 0x100fe200080108c1 */
[--C-:B------:R-:W-:Y:S01]  /*8890*/  FFMA.FTZ R21, R177, UR6, -R193.reuse ;  /* 0x00000006b1157c23 */ /* 0x100fe200080108c1 */
[----:B------:R-:W1:Y:S01]  /*88a0*/  MUFU.EX2 R15, R15 ;  /* 0x0000000f000f7308 */ /* 0x000e620000000800 */
[----:B0-----:R-:W-:Y:S01]  /*88b0*/  FMUL.FTZ R22, R6, UR6 ;  /* 0x0000000606167c20 */ /* 0x001fe20008410000 */
        /* <DEDUP_REMOVED lines=8> */
[--C-:B------:R-:W-:Y:S01]  /*8940*/  FFMA.FTZ R205, R178, UR6, -R22.reuse ;  /* 0x00000006b2cd7c23 */ /* 0x100fe20008010816 */
[--C-:B------:R-:W-:Y:S01]  /*8950*/  FFMA.FTZ R160, R179, UR6, -R22.reuse ;  /* 0x00000006b3a07c23 */ /* 0x100fe20008010816 */
[--C-:B------:R-:W-:Y:S01]  /*8960*/  FFMA.FTZ R168, R171, UR6, -R22.reuse ;  /* 0x00000006aba87c23 */ /* 0x100fe20008010816 */
[--C-:B------:R-:W-:Y:S01]  /*8970*/  FFMA.FTZ R207, R182, UR6, -R22.reuse ;  /* 0x00000006b6cf7c23 */ /* 0x100fe20008010816 */
[--C-:B------:R-:W-:Y:S01]  /*8980*/  FFMA.FTZ R23, R181, UR6, -R193.reuse ;  /* 0x00000006b5177c23 */ /* 0x100fe200080108c1 */
[----:B------:R-:W-:Y:S01]  /*8990*/  FFMA.FTZ R198, R164, UR6, -R193 ;  /* 0x00000006a4c67c23 */ /* 0x000fe200080108c1 */
[----:B------:R-:W0:Y:S01]  /*89a0*/  MUFU.EX2 R209, R209 ;  /* 0x000000d100d17308 */ /* 0x000e220000000800 */
[----:B-1----:R-:W-:Y:S01]  /*89b0*/  FFMA.FTZ R171, R0, R14, R15 ;  /* 0x0000000e00ab7223 */ /* 0x002fe2000001000f */
[--C-:B------:R-:W-:Y:S01]  /*89c0*/  FFMA.FTZ R164, R183, UR6, -R22.reuse ;  /* 0x00000006b7a47c23 */ /* 0x100fe20008010816 */
[--C-:B------:R-:W-:Y:S01]  /*89d0*/  FFMA.FTZ R202, R172, UR6, -R193.reuse ;  /* 0x00000006acca7c23 */ /* 0x100fe200080108c1 */
[--C-:B------:R-:W-:Y:S01]  /*89e0*/  FFMA.FTZ R201, R170, UR6, -R22.reuse ;  /* 0x00000006aac97c23 */ /* 0x100fe20008010816 */
[--C-:B------:R-:W-:Y:S01]  /*89f0*/  FFMA.FTZ R197, R162, UR6, -R22.reuse ;  /* 0x00000006a2c57c23 */ /* 0x100fe20008010816 */
[--C-:B------:R-:W-:Y:S01]  /*8a00*/  FFMA.FTZ R162, R163, UR6, -R22.reuse ;  /* 0x00000006a3a27c23 */ /* 0x100fe20008010816 */
[--C-:B------:R-:W-:Y:S01]  /*8a10*/  FFMA.FTZ R169, R169, UR6, -R193.reuse ;  /* 0x00000006a9a97c23 */ /* 0x100fe200080108c1 */
[----:B------:R-:W1:Y:S01]  /*8a20*/  MUFU.EX2 R208, R208 ;  /* 0x000000d000d07308 */ /* 0x000e620000000800 */
[--C-:B------:R-:W-:Y:S01]  /*8a30*/  FFMA.FTZ R199, R166, UR6, -R22.reuse ;  /* 0x00000006a6c77c23 */ /* 0x100fe20008010816 */
[--C-:B------:R-:W-:Y:S01]  /*8a40*/  FFMA.FTZ R203, R174, UR6, -R22.reuse ;  /* 0x00000006aecb7c23 */ /* 0x100fe20008010816 */
[--C-:B------:R-:W-:Y:S01]  /*8a50*/  FFMA.FTZ R173, R173, UR6, -R193.reuse ;  /* 0x00000006adad7c23 */ /* 0x100fe200080108c1 */
[--C-:B------:R-:W-:Y:S01]  /*8a60*/  FFMA.FTZ R170, R175, UR6, -R22.reuse ;  /* 0x00000006afaa7c23 */ /* 0x100fe20008010816 */
[--C-:B------:R-:W-:Y:S01]  /*8a70*/  FFMA.FTZ R161, R161, UR6, -R193.reuse ;  /* 0x00000006a1a17c23 */ /* 0x100fe200080108c1 */
[--C-:B------:R-:W-:Y:S01]  /*8a80*/  FFMA.FTZ R165, R165, UR6, -R193.reuse ;  /* 0x00000006a5a57c23 */ /* 0x100fe200080108c1 */
[----:B------:R-:W-:Y:S01]  /*8a90*/  FFMA.FTZ R153, R153, UR6, -R193 ;  /* 0x0000000699997c23 */ /* 0x000fe200080108c1 */
[----:B------:R-:W2:Y:S01]  /*8aa0*/  MUFU.EX2 R152, R152 ;  /* 0x0000009800987308 */ /* 0x000ea20000000800 */
[----:B0-----:R-:W-:Y:S01]  /*8ab0*/  FFMA.FTZ R9, R2, R9, R209 ;  /* 0x0000000902097223 */ /* 0x001fe200000100d1 */
[----:B------:R-:W-:Y:S01]  /*8ac0*/  FFMA.FTZ R157, R157, UR6, -R193 ;  /* 0x000000069d9d7c23 */ /* 0x000fe200080108c1 */
[--C-:B------:R-:W-:Y:S01]  /*8ad0*/  FFMA.FTZ R193, R154, UR6, -R22.reuse ;  /* 0x000000069ac17c23 */ /* 0x100fe20008010816 */
[--C-:B------:R-:W-:Y:S01]  /*8ae0*/  FFMA.FTZ R155, R155, UR6, -R22.reuse ;  /* 0x000000069b9b7c23 */ /* 0x100fe20008010816 */
[----:B------:R-:W-:-:S03]  /*8af0*/  FFMA.FTZ R158, R158, UR6, -R22 ;  /* 0x000000069e9e7c23 */ /* 0x000fc60008010816 */
[----:B------:R-:W0:Y:S01]  /*8b00*/  MUFU.EX2 R210, R210 ;  /* 0x000000d200d27308 */ /* 0x000e220000000800 */
[----:B-1----:R-:W-:-:S07]  /*8b10*/  FADD.FTZ R171, R208, R171 ;  /* 0x000000abd0ab7221 */ /* 0x002fce0000010000 */
[----:B------:R-:W1:Y:S01]  /*8b20*/  MUFU.EX2 R211, R211 ;  /* 0x000000d300d37308 */ /* 0x000e620000000800 */
[----:B--2---:R-:W-:-:S07]  /*8b30*/  FADD.FTZ R14, R152, R9 ;  /* 0x00000009980e7221 */ /* 0x004fce0000010000 */
[----:B------:R-:W2:Y:S01]  /*8b40*/  MUFU.EX2 R19, R19 ;  /* 0x0000001300137308 */ /* 0x000ea20000000800 */
[----:B0-----:R-:W-:-:S07]  /*8b50*/  FADD.FTZ R172, R210, R171 ;  /* 0x000000abd2ac7221 */ /* 0x001fce0000010000 */
        /* <DEDUP_REMOVED lines=11> */
[----:B0-----:R-:W-:Y:S01]  /*8c10*/  FADD.FTZ R163, R21, R166 ;  /* 0x000000a615a37221 */ /* 0x001fe20000010000 */
[--C-:B------:R-:W-:Y:S01]  /*8c20*/  FFMA.FTZ R166, R167, UR6, -R22.reuse ;  /* 0x00000006a7a67c23 */ /* 0x100fe20008010816 */
[----:B------:R-:W-:-:S05]  /*8c30*/  FFMA.FTZ R22, R159, UR6, -R22 ;  /* 0x000000069f167c23 */ /* 0x000fca0008010816 */
        /* <DEDUP_REMOVED lines=34> */
[----:B------:R-:W-:Y:S01]  /*8e60*/  MUFU.EX2 R165, R165 ;  /* 0x000000a500a57308 */ /* 0x000fe20000000800 */
[----:B0-----:R-:W-:-:S07]  /*8e70*/  FADD.FTZ R154, R198, R163 ;  /* 0x000000a3c69a7221 */ /* 0x001fce0000010000 */
[----:B------:R-:W0:Y:S01]  /*8e80*/  MUFU.EX2 R166, R166 ;  /* 0x000000a600a67308 */ /* 0x000e220000000800 */
[----:B-1----:R-:W-:-:S07]  /*8e90*/  FADD.FTZ R9, R199, R14 ;  /* 0x0000000ec7097221 */ /* 0x002fce0000010000 */
[----:B------:R-:W-:Y:S08]  /*8ea0*/  MUFU.EX2 R192, R192 ;  /* 0x000000c000c07308 */ /* 0x000ff00000000800 */
[----:B------:R-:W1:Y:S01]  /*8eb0*/  MUFU.EX2 R193, R193 ;  /* 0x000000c100c17308 */ /* 0x000e620000000800 */
[----:B0-----:R-:W-:-:S07]  /*8ec0*/  FADD.FTZ R14, R166, R9 ;  /* 0x00000009a60e7221 */ /* 0x001fce0000010000 */
[----:B------:R-:W0:Y:S08]  /*8ed0*/  MUFU.EX2 R153, R153 ;  /* 0x0000009900997308 */ /* 0x000e300000000800 */
[----:B------:R2:W3:Y:S01]  /*8ee0*/  MUFU.EX2 R167, R155 ;  /* 0x0000009b00a77308 */ /* 0x0004e20000000800 */
[----:B-1----:R-:W-:-:S07]  /*8ef0*/  FADD.FTZ R14, R193, R14 ;  /* 0x0000000ec10e7221 */ /* 0x002fce0000010000 */
[----:B------:R-:W1:Y:S01]  /*8f00*/  MUFU.EX2 R194, R194 ;  /* 0x000000c200c27308 */ /* 0x000e620000000800 */
[----:B--2---:R-:W-:-:S04]  /*8f10*/  FADD.FTZ R155, R165, R154 ;  /* 0x0000009aa59b7221 */ /* 0x004fc80000010000 */
[----:B------:R-:W-:-:S03]  /*8f20*/  FADD.FTZ R154, R192, R155 ;  /* 0x0000009bc09a7221 */ /* 0x000fc60000010000 */
[----:B------:R-:W2:Y:S01]  /*8f30*/  MUFU.EX2 R195, R158 ;  /* 0x0000009e00c37308 */ /* 0x000ea20000000800 */
[----:B0-----:R-:W-:Y:S01]  /*8f40*/  FADD.FTZ R9, R153, R154 ;  /* 0x0000009a99097221 */ /* 0x001fe20000010000 */
[----:B---3--:R-:W-:-:S06]  /*8f50*/  FADD.FTZ R14, R167, R14 ;  /* 0x0000000ea70e7221 */ /* 0x008fcc0000010000 */
[----:B------:R-:W0:Y:S01]  /*8f60*/  MUFU.EX2 R157, R157 ;  /* 0x0000009d009d7308 */ /* 0x000e220000000800 */
[----:B-1----:R-:W-:-:S07]  /*8f70*/  FADD.FTZ R154, R194, R9 ;  /* 0x00000009c29a7221 */ /* 0x002fce0000010000 */
[----:B------:R-:W1:Y:S01]  /*8f80*/  MUFU.EX2 R22, R22 ;  /* 0x0000001600167308 */ /* 0x000e620000000800 */
[----:B--2---:R-:W-:Y:S01]  /*8f90*/  FADD.FTZ R9, R195, R14 ;  /* 0x0000000ec3097221 */ /* 0x004fe20000010000 */
[----:B0-----:R-:W-:-:S03]  /*8fa0*/  FADD.FTZ R14, R157, R154 ;  /* 0x0000009a9d0e7221 */ /* 0x001fc60000010000 */
[----:B-1----:R-:W-:Y:S01]  /*8fb0*/  FADD.FTZ R9, R22, R9 ;  /* 0x0000000916097221 */ /* 0x002fe20000010000 */
[----:B------:R-:W-:Y:S06]  /*8fc0*/  @!P0 BRA `(.L_x_28) ;  /* 0x0000000000048947 */ /* 0x000fec0003800000 */
[----:B------:R-:W-:Y:S01]  /*8fd0*/  BPT.TRAP 0x1 ;  /* 0x000000040000795c */ /* 0x000fe20000300000 */
.L_x_28:
[----:B------:R-:W0:Y:S01]  /*8fe0*/  S2UR UR14, SR_CgaCtaId ;  /* 0x00000000000e79c3 */ /* 0x000e220000008800 */
[----:B------:R-:W-:Y:S01]  /*8ff0*/  UIADD3 UR7, UR7, 0x38860, URZ ;  /* 0x0003886007077890 */ /* 0x000fe2000fffe03f */
[----:B------:R-:W-:Y:S02]  /*9000*/  R2UR UR11, R17 ;  /* 0x00000000110b72ca */ /* 0x000fe400000e0000 */
[----:B------:R-:W-:Y:S02]  /*9010*/  R2UR UR10, R20 ;  /* 0x00000000140a72ca */ /* 0x000fe400000e0000 */
[----:B------:R-:W-:Y:S02]  /*9020*/  F2FP.F16.F32.PACK_AB R204, R21, R204 ;  /* 0x000000cc15cc723e */ /* 0x000fe400000000ff */
[----:B------:R-:W-:Y:S01]  /*9030*/  F2FP.F16.F32.PACK_AB R208, R208, R15 ;  /* 0x0000000fd0d0723e */ /* 0x000fe200000000ff */
[----:B------:R-:W-:Y:S01]  /*9040*/  IMAD.MOV.U32 R15, RZ, RZ, R3 ;  /* 0x000000ffff0f7224 */ /* 0x000fe200078e0003 */
[----:B------:R-:W-:Y:S01]  /*9050*/  F2FP.F16.F32.PACK_AB R210, R19, R210 ;  /* 0x000000d213d2723e */ /* 0x000fe200000000ff */
[----:B------:R-:W-:Y:S01]  /*9060*/  IMAD.MOV.U32 R19, RZ, RZ, R6 ;  /* 0x000000ffff137224 */ /* 0x000fe200078e0006 */
[----:B------:R-:W-:-:S02]  /*9070*/  F2FP.F16.F32.PACK_AB R209, R152, R209 ;  /* 0x000000d198d1723e */ /* 0x000fc400000000ff */
[----:B------:R-:W-:Y:S02]  /*9080*/  F2FP.F16.F32.PACK_AB R211, R156, R211 ;  /* 0x000000d39cd3723e */ /* 0x000fe400000000ff */
[----:B------:R-:W-:Y:S01]  /*9090*/  F2FP.F16.F32.PACK_AB R205, R160, R205 ;  /* 0x000000cda0cd723e */ /* 0x000fe200000000ff */
[----:B------:R-:W-:Y:S01]  /*90a0*/  UISETP.GT.AND UP0, UPT, UR10, UR11, UPT ;  /* 0x0000000b0a00728c */ /* 0x000fe2000bf04270 */
[----:B------:R-:W-:Y:S02]  /*90b0*/  F2FP.F16.F32.PACK_AB R206, R23, R206 ;  /* 0x000000ce17ce723e */ /* 0x000fe400000000ff */
[----:B------:R-:W-:Y:S02]  /*90c0*/  F2FP.F16.F32.PACK_AB R207, R164, R207 ;  /* 0x000000cfa4cf723e */ /* 0x000fe400000000ff */
[----:B------:R-:W-:Y:S01]  /*90d0*/  F2FP.F16.F32.PACK_AB R200, R169, R200 ;  /* 0x000000c8a9c8723e */ /* 0x000fe200000000ff */
[----:B0-----:R-:W-:Y:S01]  /*90e0*/  UPRMT UR7, UR14, 0x654, UR7 ;  /* 0x000006540e077896 */ /* 0x001fe20008000007 */
[----:B------:R-:W-:-:S02]  /*90f0*/  PLOP3.LUT P1, PT, PT, PT, UP0, 0x80, 0x0 ;  /* 0x000000000000781c */ /* 0x000fc40003f2f008 */
[----:B------:R-:W-:Y:S02]  /*9100*/  F2FP.F16.F32.PACK_AB R201, R168, R201 ;  /* 0x000000c9a8c9723e */ /* 0x000fe400000000ff */
[----:B------:R-:W-:Y:S02]  /*9110*/  F2FP.F16.F32.PACK_AB R202, R173, R202 ;  /* 0x000000caadca723e */ /* 0x000fe400000000ff */
[----:B------:R-:W-:Y:S02]  /*9120*/  F2FP.F16.F32.PACK_AB R203, R170, R203 ;  /* 0x000000cbaacb723e */ /* 0x000fe400000000ff */
[----:B------:R-:W-:Y:S01]  /*9130*/  SYNCS.ARRIVE.TRANS64.RED.A1T0 RZ, [UR7], RZ ;  /* 0x000000ffffff79a7 */ /* 0x000fe20008100407 */
[----:B------:R-:W-:Y:S02]  /*9140*/  R2UR UR7, R8 ;  /* 0x00000000080772ca */ /* 0x000fe400000e0000 */
[----:B------:R-:W-:Y:S02]  /*9150*/  F2FP.F16.F32.PACK_AB R196, R161, R196 ;  /* 0x000000c4a1c4723e */ /* 0x000fe400000000ff */
[----:B------:R-:W-:-:S02]  /*9160*/  F2FP.F16.F32.PACK_AB R197, R162, R197 ;  /* 0x000000c5a2c5723e */ /* 0x000fc400000000ff */
[----:B------:R-:W-:Y:S02]  /*9170*/  F2FP.F16.F32.PACK_AB R198, R165, R198 ;  /* 0x000000c6a5c6723e */ /* 0x000fe400000000ff */
[----:B------:R-:W-:Y:S02]  /*9180*/  F2FP.F16.F32.PACK_AB R199, R166, R199 ;  /* 0x000000c7a6c7723e */ /* 0x000fe400000000ff */
[----:B------:R-:W-:Y:S02]  /*9190*/  F2FP.F16.F32.PACK_AB R192, R153, R192 ;  /* 0x000000c099c0723e */ /* 0x000fe400000000ff */
[----:B------:R-:W-:Y:S01]  /*91a0*/  F2FP.F16.F32.PACK_AB R193, R167, R193 ;  /* 0x000000c1a7c1723e */ /* 0x000fe200000000ff */
[----:B------:R-:W-:Y:S01]  /*91b0*/  IMAD.U32 R21, RZ, RZ, UR7 ;  /* 0x00000007ff157e24 */ /* 0x000fe2000f8e00ff */
[----:B------:R-:W-:Y:S01]  /*91c0*/  UIADD3 UR7, UR10, -0x1, URZ ;  /* 0xffffffff0a077890 */ /* 0x000fe2000fffe03f */
[----:B------:R-:W-:Y:S02]  /*91d0*/  R2UR UR10, R7 ;  /* 0x00000000070a72ca */ /* 0x000fe400000e0000 */
[----:B------:R-:W-:-:S02]  /*91e0*/  F2FP.F16.F32.PACK_AB R194, R157, R194 ;  /* 0x000000c29dc2723e */ /* 0x000fc400000000ff */
[----:B------:R-:W-:Y:S02]  /*91f0*/  F2FP.F16.F32.PACK_AB R195, R22, R195 ;  /* 0x000000c316c3723e */ /* 0x000fe400000000ff */
[----:B------:R-:W-:-:S07]  /*9200*/  MOV R20, UR7 ;  /* 0x0000000700147c02 */ /* 0x000fce0008000f00 */
[----:B------:R-:W-:Y:S01]  /*9210*/  IMAD.U32 R214, RZ, RZ, UR10 ;  /* 0x0000000affd67e24 */ /* 0x000fe2000f8e00ff */
[----:B------:R-:W-:Y:S06]  /*9220*/  @P1 BRA `(.L_x_29) ;  /* 0xffffffc400341947 */ /* 0x000fec000383ffff */
.L_x_18:
[----:B------:R-:W-:Y:S06]  /*9230*/  BAR.ARV 0x8, 0x180 ;  /* 0x0206000000007b1d */ /* 0x000fec0000002000 */
        /* <DEDUP_REMOVED lines=128> */
[----:B------:R-:W-:Y:S06]  /*9a40*/  @!P0 BRA `(.L_x_30) ;  /* 0x0000000000048947 */ /* 0x000fec0003800000 */
[----:B------:R-:W-:Y:S01]  /*9a50*/  BPT.TRAP 0x1 ;  /* 0x000000040000795c */ /* 0x000fe20000300000 */
.L_x_30:
[----:B------:R-:W-:Y:S02]  /*9a60*/  R2UR UR7, R16 ;  /* 0x00000000100772ca */ /* 0x000fe400000e0000 */
[----:B------:R-:W-:Y:S02]  /*9a70*/  R2UR UR4, R7 ;  /* 0x00000000070472ca */ /* 0x000fe400000e0000 */
[----:B------:R-:W-:-:S11]  /*9a80*/  R2UR UR5, R8 ;  /* 0x00000000080572ca */ /* 0x000fd600000e0000 */
[----:B------:R-:W-:Y:S02]  /*9a90*/  IMAD.U32 R0, RZ, RZ, UR4 ;  /* 0x00000004ff007e24 */ /* 0x000fe4000f8e00ff */
[----:B------:R-:W-:-:S03]  /*9aa0*/  ULEA UR5, UR5, UR7, 0x3 ;  /* 0x0000000705057291 */ /* 0x000fc6000f8e183f */
[----:B------:R-:W-:-:S06]  /*9ab0*/  SHF.L.U32 R0, R0, 0x1f, RZ ;  /* 0x0000001f00007819 */ /* 0x000fcc00000006ff */
[----:B------:R0:W1:Y:S01]  /*9ac0*/  SYNCS.PHASECHK.TRANS64.TRYWAIT P1, [UR5+0x38850], R0 ;  /* 0x03885000ff0075a7 */ /* 0x0000620008020145 */
[----:B------:R-:W-:Y:S05]  /*9ad0*/  @!P0 BRA `(.L_x_31) ;  /* 0x0000000000048947 */ /* 0x000fea0003800000 */
[----:B------:R-:W-:Y:S01]  /*9ae0*/  BPT.TRAP 0x1 ;  /* 0x000000040000795c */ /* 0x000fe20000300000 */
.L_x_31:
[----:B-1----:R-:W-:Y:S05]  /*9af0*/  @P1 BRA `(.L_x_32) ;  /* 0x0000000000081947 */ /* 0x002fea0003800000 */
[----:B------:R-:W1:Y:S02]  /*9b00*/  SYNCS.PHASECHK.TRANS64.TRYWAIT P1, [UR5+0x38850], R0 ;  /* 0x03885000ff0075a7 */ /* 0x000e640008020145 */
[----:B-1----:R-:W-:Y:S05]  /*9b10*/  @!P1 BRA `(.L_x_33) ;  /* 0x0000007000849947 */ /* 0x002fea0003800000 */
.L_x_32:
[----:B------:R-:W-:Y:S01]  /*9b20*/  R2UR UR4, R16 ;  /* 0x00000000100472ca */ /* 0x000fe200000e0000 */
[----:B------:R-:W-:Y:S01]  /*9b30*/  WARPGROUP.ARRIVE ;  /* 0x00000000000079c5 */ /* 0x000fe20000000000 */
[----:B------:R-:W-:Y:S01]  /*9b40*/  R2UR UR7, R8 ;  /* 0x00000000080772ca */ /* 0x000fe200000e0000 */
[----:B------:R-:W-:Y:S01]  /*9b50*/  UMOV UR11, 0x40000040 ;  /* 0x40000040000b7882 */ /* 0x000fe20000000000 */
[----:B-1----:R-:W1:Y:S01]  /*9b60*/  SHFL.BFLY PT, R5, R14, 0x2, 0x1f ;  /* 0x0c401f000e057f89 */ /* 0x002e6200000e0000 */
[----:B------:R-:W-:Y:S01]  /*9b70*/  MOV R4, RZ ;  /* 0x000000ff00047202 */ /* 0x000fe20000000f00 */
[----:B------:R-:W-:Y:S02]  /*9b80*/  IMAD.U32 R8, RZ, RZ, UR6 ;  /* 0x00000006ff087e24 */ /* 0x000fe4000f8e00ff */
[----:B0-----:R-:W0:Y:S05]  /*9b90*/  SHFL.BFLY PT, R0, R9, 0x2, 0x1f ;  /* 0x0c401f0009007f89 */ /* 0x001e2a00000e0000 */
[----:B------:R-:W-:-:S04]  /*9ba0*/  UIADD3 UR4, UR4, 0x400, URZ ;  /* 0x0000040004047890 */ /* 0x000fc8000fffe03f */
[----:B------:R-:W-:-:S04]  /*9bb0*/  USHF.R.U32.HI UR4, URZ, 0x4, UR4 ;  /* 0x000000043f047899 */ /* 0x000fc80008011604 */
[----:B------:R-:W-:-:S04]  /*9bc0*/  ULOP3.LUT UR4, UR4, 0x3fff, URZ, 0xc0, !UPT ;  /* 0x00003fff04047892 */ /* 0x000fc8000f8ec03f */
[----:B------:R-:W-:Y:S01]  /*9bd0*/  ULOP3.LUT UR4, UR4, 0x2800000, URZ, 0xfc, !UPT ;  /* 0x0280000004047892 */ /* 0x000fe2000f8efc3f */
[----:B-1----:R-:W-:-:S03]  /*9be0*/  FADD.FTZ R5, R5, R14 ;  /* 0x0000000e05057221 */ /* 0x002fc60000010000 */
[----:B------:R-:W-:Y:S01]  /*9bf0*/  UIMAD UR4, UR7, 0xa00, UR4 ;  /* 0x00000a00070478a4 */ /* 0x000fe2000f8e0204 */
[----:B------:R-:W-:Y:S02]  /*9c00*/  IMAD.U32 R14, RZ, RZ, UR6 ;  /* 0x00000006ff0e7e24 */ /* 0x000fe4000f8e00ff */
[----:B0-----:R-:W-:Y:S01]  /*9c10*/  FADD.FTZ R2, R0, R9 ;  /* 0x0000000900027221 */ /* 0x001fe20000010000 */
[----:B------:R-:W-:Y:S01]  /*9c20*/  UIADD3 UR8, UR4, 0x80, URZ ;  /* 0x0000008004087890 */ /* 0x000fe2000fffe03f */
[----:B------:R-:W0:Y:S02]  /*9c30*/  SHFL.BFLY PT, R0, R5, 0x1, 0x1f ;  /* 0x0c201f0005007f89 */ /* 0x000e2400000e0000 */
[----:B------:R-:W-:-:S06]  /*9c40*/  UMOV UR10, UR4 ;  /* 0x00000004000a7c82 */ /* 0x000fcc0008000000 */
[----:B------:R-:W-:Y:S01]  /*9c50*/  HGMMA.64x256x16.F32 R24, R208, gdesc[UR8].tnspB, R24, gsb0 ;  /* 0x43e00008d0187df0 */ /* 0x000fe20008000818 */
[----:B------:R-:W-:Y:S01]  /*9c60*/  UMOV UR11, 0x40000040 ;  /* 0x40000040000b7882 */ /* 0x000fe20000000000 */
[----:B------:R-:W-:Y:S01]  /*9c70*/  UMOV UR10, UR8 ;  /* 0x00000008000a7c82 */ /* 0x000fe20008000000 */
[----:B------:R-:W-:Y:S01]  /*9c80*/  UIADD3 UR8, UR4, 0x100, URZ ;  /* 0x0000010004087890 */ /* 0x000fe2000fffe03f */
[----:B------:R-:W1:Y:S01]  /*9c90*/  SHFL.BFLY PT, R7, R2, 0x1, 0x1f ;  /* 0x0c201f0002077f89 */ /* 0x000e6200000e0000 */
[----:B0-----:R-:W-:Y:S01]  /*9ca0*/  FADD.FTZ R12, R5, R0 ;  /* 0x00000000050c7221 */ /* 0x001fe20000010000 */
[----:B------:R-:W-:-:S04]  /*9cb0*/  IMAD.MOV.U32 R0, RZ, RZ, -0x800000 ;  /* 0xff800000ff007424 */ /* 0x000fc800078e00ff */
[----:B------:R-:W-:Y:S01]  /*9cc0*/  FSETP.NE.FTZ.AND P1, PT, R12, RZ, PT ;  /* 0x000000ff0c00720b */ /* 0x000fe20003f35000 */
[----:B-1----:R-:W-:Y:S01]  /*9cd0*/  FADD.FTZ R13, R2, R7 ;  /* 0x00000007020d7221 */ /* 0x002fe20000010000 */
[----:B------:R-:W-:Y:S01]  /*9ce0*/  IMAD.MOV.U32 R7, RZ, RZ, RZ ;  /* 0x000000ffff077224 */ /* 0x000fe200078e00ff */
[----:B------:R-:W-:-:S03]  /*9cf0*/  MOV R2, 0xff800000 ;  /* 0xff80000000027802 */ /* 0x000fc60000000f00 */
[----:B------:R-:W-:-:S07]  /*9d00*/  FSETP.NE.FTZ.AND P2, PT, R13, RZ, PT ;  /* 0x000000ff0d00720b */ /* 0x000fce0003f55000 */
[----:B------:R-:W0:Y:S01]  /*9d10*/  @P1 MUFU.LG2 R10, R12 ;  /* 0x0000000c000a1308 */ /* 0x000e220000000c00 */
[----:B------:R-:W-:-:S07]  /*9d20*/  @P1 FMUL.FTZ R8, R8, 0.69314718246459960938 ;  /* 0x3f31721808081820 */ /* 0x000fce0000410000 */
[----:B------:R-:W1:Y:S01]  /*9d30*/  @P2 MUFU.LG2 R11, R13 ;  /* 0x0000000d000b2308 */ /* 0x000e620000000c00 */
[----:B------:R-:W-:-:S07]  /*9d40*/  @P2 FMUL.FTZ R14, R14, 0.69314718246459960938 ;  /* 0x3f3172180e0e2820 */ /* 0x000fce0000410000 */
[----:B------:R2:W3:Y:S01]  /*9d50*/  @P1 MUFU.RCP R7, R12 ;  /* 0x0000000c00071308 */ /* 0x0004e20000001000 */
[----:B0-----:R-:W-:-:S04]  /*9d60*/  @P1 FMUL.FTZ R5, R10, 0.69314718246459960938 ;  /* 0x3f3172180a051820 */ /* 0x001fc80000410000 */
[----:B------:R-:W-:-:S03]  /*9d70*/  @P1 FFMA.FTZ R0, R8, R3, R5 ;  /* 0x0000000308001223 */ /* 0x000fc60000010005 */
[----:B------:R2:W0:Y:S01]  /*9d80*/  @P2 MUFU.RCP R4, R13 ;  /* 0x0000000d00042308 */ /* 0x0004220000001000 */
[----:B-1----:R-:W-:-:S04]  /*9d90*/  @P2 FMUL.FTZ R11, R11, 0.69314718246459960938 ;  /* 0x3f3172180b0b2820 */ /* 0x002fc80000410000 */
[----:B------:R-:W-:Y:S01]  /*9da0*/  @P2 FFMA.FTZ R2, R14, R6, R11 ;  /* 0x000000060e022223 */ /* 0x000fe2000001000b */
[----:B------:R-:W-:Y:S02]  /*9db0*/  WARPGROUP.DEPBAR.LE gsb0, 0x0 ;  /* 0x00008000000079c5 */ /* 0x000fe40000010000 */
[----:B------:R-:W-:-:S06]  /*9dc0*/  WARPGROUP.ARRIVE ;  /* 0x00000000000079c5 */ /* 0x000fcc0000000000 */
[----:B------:R-:W-:Y:S01]  /*9dd0*/  HGMMA.64x256x16.F32 R24, R204, gdesc[UR8].tnspB, R24, gsb0 ;  /* 0x43e00008cc187df0 */ /* 0x000fe20008000818 */
[----:B------:R-:W-:Y:S01]  /*9de0*/  UMOV UR10, UR8 ;  /* 0x00000008000a7c82 */ /* 0x000fe20008000000 */
[----:B------:R-:W-:Y:S01]  /*9df0*/  UMOV UR11, 0x40000040 ;  /* 0x40000040000b7882 */ /* 0x000fe20000000000 */
[----:B------:R-:W-:Y:S02]  /*9e00*/  UIADD3 UR8, UR4, 0x180, URZ ;  /* 0x0000018004087890 */ /* 0x000fe4000fffe03f */
[----:B------:R-:W-:Y:S01]  /*9e10*/  UIADD3 UR4, UR4, 0x200, URZ ;  /* 0x0000020004047890 */ /* 0x000fe2000fffe03f */
[----:B------:R-:W-:Y:S02]  /*9e20*/  WARPGROUP.DEPBAR.LE gsb0, 0x0 ;  /* 0x00008000000079c5 */ /* 0x000fe40000010000 */
[----:B------:R-:W-:-:S15]  /*9e30*/  WARPGROUP.ARRIVE ;  /* 0x00000000000079c5 */ /* 0x000fde0000000000 */
[----:B------:R-:W-:-:S05]  /*9e40*/  NOP ;  /* 0x0000000000007918 */ /* 0x000fca0000000000 */
[----:B------:R-:W-:Y:S01]  /*9e50*/  HGMMA.64x256x16.F32 R24, R200, gdesc[UR8].tnspB, R24, gsb0 ;  /* 0x43e00008c8187df0 */ /* 0x000fe20008000818 */
[----:B------:R-:W-:Y:S01]  /*9e60*/  UMOV UR10, UR8 ;  /* 0x00000008000a7c82 */ /* 0x000fe20008000000 */
[----:B------:R-:W-:Y:S01]  /*9e70*/  UMOV UR11, 0x40000040 ;  /* 0x40000040000b7882 */ /* 0x000fe20000000000 */
[----:B------:R-:W-:Y:S02]  /*9e80*/  WARPGROUP.DEPBAR.LE gsb0, 0x0 ;  /* 0x00008000000079c5 */ /* 0x000fe40000010000 */
[----:B------:R-:W-:-:S15]  /*9e90*/  WARPGROUP.ARRIVE ;  /* 0x00000000000079c5 */ /* 0x000fde0000000000 */
[----:B------:R-:W-:-:S08]  /*9ea0*/  NOP ;  /* 0x0000000000007918 */ /* 0x000fd00000000000 */
        /* <DEDUP_REMOVED lines=8> */
[----:B0-23--:R-:W-:Y:S05]  /*9f30*/  @!P0 BRA `(.L_x_34) ;  /* 0x0000000000048947 */ /* 0x00dfea0003800000 */
[----:B------:R-:W-:Y:S01]  /*9f40*/  BPT.TRAP 0x1 ;  /* 0x000000040000795c */ /* 0x000fe20000300000 */
.L_x_34:
[----:B------:R-:W0:Y:S01]  /*9f50*/  S2UR UR6, SR_CgaCtaId ;  /* 0x00000000000679c3 */ /* 0x000e220000008800 */
[----:B------:R-:W-:Y:S01]  /*9f60*/  UIADD3 UR4, UR5, 0x38860, URZ ;  /* 0x0003886005047890 */ /* 0x000fe2000fffe03f */
        /* <DEDUP_REMOVED lines=22> */
[----:B0-----:R-:W-:Y:S01]  /*a0d0*/  UPRMT UR4, UR6, 0x654, UR4 ;  /* 0x0000065406047896 */ /* 0x001fe20008000004 */
        /* <DEDUP_REMOVED lines=8> */
[----:B------:R-:W-:Y:S01]  /*a160*/  SYNCS.ARRIVE.TRANS64.RED.A1T0 RZ, [UR4], RZ ;  /* 0x000000ffffff79a7 */ /* 0x000fe20008100404 */
        /* <DEDUP_REMOVED lines=34> */
[----:B------:R-:W-:Y:S01]  /*a390*/  PLOP3.LUT P0, PT, PT, PT, PT, 0x8, 0x0 ;  /* 0x000000000000781c */ /* 0x000fe20003f0e170 */
        /* <DEDUP_REMOVED lines=63> */
[----:B------:R-:W-:-:S07]  /*a790*/  FMUL.FTZ R151, R151, R4 ;  /* 0x0000000497977220 */ /* 0x000fce0000410000 */
.L_x_10:
[----:B------:R-:W-:Y:S05]  /*a7a0*/  @P0 BRA `(.L_x_35) ;  /* 0x0000002000600947 */ /* 0x000fea0003800000 */
[----:B------:R-:W0:Y:S01]  /*a7b0*/  S2R R3, SR_TID.X ;  /* 0x0000000000037919 */ /* 0x000e220000002100 */
[----:B------:R-:W1:Y:S01]  /*a7c0*/  LDC R8, c[0x0][0xbe8] ;  /* 0x0002fa00ff087b82 */ /* 0x000e620000000800 */
[----:B------:R-:W-:Y:S01]  /*a7d0*/  R2UR UR13, R18 ;  /* 0x00000000120d72ca */ /* 0x000fe200000e0000 */
[----:B------:R-:W-:Y:S01]  /*a7e0*/  ULDC.64 UR8, c[0x0][0xbd0] ;  /* 0x0002f40000087ab9 */ /* 0x000fe20000000a00 */
[----:B------:R-:W-:Y:S01]  /*a7f0*/  ULDC.64 UR14, c[0x0][0x208] ;  /* 0x00008200000e7ab9 */ /* 0x000fe20000000a00 */
[----:B------:R-:W-:Y:S04]  /*a800*/  BSSY B0, `(.L_x_36) ;  /* 0x000014c000007945 */ /* 0x000fe80003800000 */
[----:B------:R-:W2:Y:S06]  /*a810*/  S2UR UR12, SR_CTAID.Z ;  /* 0x00000000000c79c3 */ /* 0x000eac0000002700 */
[----:B------:R-:W-:-:S02]  /*a820*/  USHF.R.S32.HI UR7, URZ, 0x1f, UR13 ;  /* 0x0000001f3f077899 */ /* 0x000fc4000801140d */
[----:B------:R-:W-:Y:S01]  /*a830*/  IMAD R19, RZ, RZ, -UR13 ;  /* 0x8000000dff137e24 */ /* 0x000fe2000f8e02ff */
[----:B------:R-:W3:Y:S01]  /*a840*/  LDC.64 R20, c[0x0][0xbd8] ;  /* 0x0002f600ff147b82 */ /* 0x000ee20000000a00 */
[----:B------:R-:W-:Y:S02]  /*a850*/  UIMAD.WIDE.U32 UR4, UR13, UR8, URZ ;  /* 0x000000080d0472a5 */ /* 0x000fe4000f8e003f */
[----:B------:R-:W-:-:S04]  /*a860*/  UIMAD UR6, UR7, UR8, URZ ;  /* 0x00000008070672a4 */ /* 0x000fc8000f8e023f */
[----:B------:R-:W-:Y:S01]  /*a870*/  UIMAD UR6, UR13, UR9, UR6 ;  /* 0x000000090d0672a4 */ /* 0x000fe2000f8e0206 */
[----:B-1----:R-:W-:Y:S01]  /*a880*/  ISETP.NE.AND P0, PT, R8, 0x1, PT ;  /* 0x000000010800780c */ /* 0x002fe20003f05270 */
[----:B------:R-:W1:Y:S01]  /*a890*/  S2UR UR11, SR_CTAID.Y ;  /* 0x00000000000b79c3 */ /* 0x000e620000002600 */
[----:B------:R-:W-:Y:S01]  /*a8a0*/  ULDC.64 UR8, c[0x0][0xb38] ;  /* 0x0002ce0000087ab9 */ /* 0x000fe20000000a00 */
[----:B------:R-:W-:Y:S02]  /*a8b0*/  UIADD3 UR6, UR5, UR6, URZ ;  /* 0x0000000605067290 */ /* 0x000fe4000fffe03f */
[----:B------:R-:W-:Y:S01]  /*a8c0*/  UIMAD UR7, UR7, UR8, URZ ;  /* 0x00000008070772a4 */ /* 0x000fe2000f8e023f */
[----:B0-----:R-:W-:Y:S01]  /*a8d0*/  VIADD R14, R3, 0xffffff80 ;  /* 0xffffff80030e7836 */ /* 0x001fe20000000000 */
[----:B--2---:R-:W-:Y:S02]  /*a8e0*/  USHF.R.S32.HI UR10, URZ, 0x1f, UR12 ;  /* 0x0000001f3f0a7899 */ /* 0x004fe4000801140c */
[----:B------:R-:W1:Y:S02]  /*a8f0*/  LDC R152, c[0x0][0xc50] ;  /* 0x00031400ff987b82 */ /* 0x000e640000000800 */
[----:B------:R-:W-:-:S04]  /*a900*/  SHF.R.S32.HI R7, RZ, 0x1f, R14 ;  /* 0x0000001fff077819 */ /* 0x000fc8000001140e */
[CC--:B------:R-:W-:Y:S02]  /*a910*/  LEA.HI R4, R7.reuse, R14.reuse, RZ, 0x7 ;  /* 0x0000000e07047211 */ /* 0x0c0fe400078f38ff */
[----:B------:R-:W0:Y:S01]  /*a920*/  LDC.64 R22, c[0x0][0xb40] ;  /* 0x0002d000ff167b82 */ /* 0x000e220000000a00 */
[----:B------:R-:W-:Y:S02]  /*a930*/  LEA.HI R7, R7, R14, RZ, 0x2 ;  /* 0x0000000e07077211 */ /* 0x000fe400078f10ff */
[----:B------:R-:W-:Y:S02]  /*a940*/  LOP3.LUT R3, R4, 0xffffff80, RZ, 0xc0, !PT ;  /* 0xffffff8004037812 */ /* 0x000fe400078ec0ff */
[----:B------:R-:W-:Y:S02]  /*a950*/  SHF.R.S32.HI R9, RZ, 0x7, R4 ;  /* 0x00000007ff097819 */ /* 0x000fe40000011404 */
[----:B------:R-:W-:Y:S01]  /*a960*/  LOP3.LUT R7, R7, 0xfffffffc, RZ, 0xc0, !PT ;  /* 0xfffffffc07077812 */ /* 0x000fe200078ec0ff */
[----:B------:R-:W-:Y:S01]  /*a970*/  IMAD.IADD R3, R14, 0x1, -R3 ;  /* 0x000000010e037824 */ /* 0x000fe200078e0a03 */
[----:B------:R-:W-:Y:S01]  /*a980*/  LEA.HI R4, R4, R9, RZ, 0x1 ;  /* 0x0000000904047211 */ /* 0x000fe200078f08ff */
[----:B------:R-:W2:Y:S02]  /*a990*/  @P0 LDC R17, c[0x0][0xbf0] ;  /* 0x0002fc00ff110b82 */ /* 0x000ea40000000800 */
[----:B------:R-:W-:Y:S01]  /*a9a0*/  IMAD.IADD R7, R14, 0x1, -R7 ;  /* 0x000000010e077824 */ /* 0x000fe200078e0a07 */
[----:B------:R-:W-:-:S02]  /*a9b0*/  SHF.R.S32.HI R16, RZ, 0x1f, R3 ;  /* 0x0000001fff107819 */ /* 0x000fc40000011403 */
[----:B------:R-:W-:Y:S02]  /*a9c0*/  LOP3.LUT R4, R4, 0x3fffffe, RZ, 0xc0, !PT ;  /* 0x03fffffe04047812 */ /* 0x000fe400078ec0ff */
[----:B------:R-:W-:Y:S01]  /*a9d0*/  LEA.HI R10, R16, R3, RZ, 0x2 ;  /* 0x00000003100a7211 */ /* 0x000fe200078f10ff */
[----:B------:R-:W4:Y:S01]  /*a9e0*/  @P0 LDC R14, c[0x0][0xbec] ;  /* 0x0002fb00ff0e0b82 */ /* 0x000f220000000800 */
[----:B------:R-:W-:Y:S02]  /*a9f0*/  LEA.HI R11, R7, R7, RZ, 0x1 ;  /* 0x00000007070b7211 */ /* 0x000fe400078f08ff */
[--C-:B------:R-:W-:Y:S02]  /*aa00*/  SHF.R.S32.HI R5, RZ, 0x2, R10.reuse ;  /* 0x00000002ff057819 */ /* 0x100fe4000001140a */
[----:B------:R-:W-:Y:S02]  /*aa10*/  SHF.R.S32.HI R6, RZ, 0x1f, R10 ;  /* 0x0000001fff067819 */ /* 0x000fe4000001140a */
[----:B------:R-:W-:Y:S01]  /*aa20*/  LOP3.LUT R10, R10, 0x7ffffffc, RZ, 0xc0, !PT ;  /* 0x7ffffffc0a0a7812 */ /* 0x000fe200078ec0ff */
[----:B------:R-:W5:Y:S01]  /*aa30*/  @P0 LDC R154, c[0x0][0xbec] ;  /* 0x0002fb00ff9a0b82 */ /* 0x000f620000000800 */
[----:B------:R-:W-:-:S04]  /*aa40*/  LEA.HI R6, R6, R5, RZ, 0x3 ;  /* 0x0000000506067211 */ /* 0x000fc800078f18ff */
[----:B------:R-:W-:Y:S02]  /*aa50*/  LOP3.LUT R12, R6, 0xfffffff8, RZ, 0xc0, !PT ;  /* 0xfffffff8060c7812 */ /* 0x000fe400078ec0ff */
[----:B------:R-:W-:Y:S01]  /*aa60*/  IADD3 R6, R9, -R4, RZ ;  /* 0x8000000409067210 */ /* 0x000fe20007ffe0ff */
[----:B------:R-:W5:Y:S01]  /*aa70*/  @P0 LDC R153, c[0x0][0xbf0] ;  /* 0x0002fc00ff990b82 */ /* 0x000f620000000800 */
[----:B------:R-:W0:Y:S01]  /*aa80*/  S2R R9, SR_CTAID.X ;  /* 0x0000000000097919 */ /* 0x000e220000002500 */
[----:B------:R-:W-:Y:S01]  /*aa90*/  LEA.HI R4, R16, R3, RZ, 0x5 ;  /* 0x0000000310047211 */ /* 0x000fe200078f28ff */
[----:B------:R-:W-:Y:S01]  /*aaa0*/  IMAD.IADD R5, R5, 0x1, -R12 ;  /* 0x0000000105057824 */ /* 0x000fe200078e0a0c */
[----:B------:R-:W-:Y:S02]  /*aab0*/  LOP3.LUT R12, R11, 0x1ffffffe, RZ, 0xc0, !PT ;  /* 0x1ffffffe0b0c7812 */ /* 0x000fe400078ec0ff */
[----:B------:R-:W-:-:S03]  /*aac0*/  SHF.R.S32.HI R4, RZ, 0x5, R4 ;  /* 0x00000005ff047819 */ /* 0x000fc60000011404 */
[----:B------:R-:W-:Y:S02]  /*aad0*/  IMAD.IADD R11, R7, 0x1, -R12 ;  /* 0x00000001070b7824 */ /* 0x000fe400078e0a0c */
[----:B------:R-:W-:Y:S01]  /*aae0*/  IMAD R7, R4, 0x10, R5 ;  /* 0x0000001004077824 */ /* 0x000fe200078e0205 */
[----:B------:R-:W-:Y:S01]  /*aaf0*/  MOV R4, UR4 ;  /* 0x0000000400047c02 */ /* 0x000fe20008000f00 */
[----:B------:R-:W-:Y:S01]  /*ab00*/  IMAD.U32 R5, RZ, RZ, UR5 ;  /* 0x00000005ff057e24 */ /* 0x000fe2000f8e00ff */
[----:B------:R-:W-:Y:S01]  /*ab10*/  UIMAD.WIDE.U32 UR4, UR13, UR8, URZ ;  /* 0x000000080d0472a5 */ /* 0x000fe2000f8e003f */
[----:B------:R-:W-:Y:S02]  /*ab20*/  IMAD R16, R6, 0x40, R7 ;  /* 0x0000004006107824 */ /* 0x000fe400078e0207 */
[----:B------:R-:W-:Y:S01]  /*ab30*/  IMAD.U32 R5, RZ, RZ, UR6 ;  /* 0x00000006ff057e24 */ /* 0x000fe2000f8e00ff */
[----:B------:R-:W-:Y:S01]  /*ab40*/  UIMAD UR6, UR13, UR9, UR7 ;  /* 0x000000090d0672a4 */ /* 0x000fe2000f8e0207 */
[----:B---3--:R-:W-:Y:S01]  /*ab50*/  IMAD R12, R20, UR10, RZ ;  /* 0x0000000a140c7c24 */ /* 0x008fe2000f8e02ff */
[----:B------:R-:W-:Y:S01]  /*ab60*/  LEA R6, R11, R16, 0x3 ;  /* 0x000000100b067211 */ /* 0x000fe200078e18ff */
[----:B------:R-:W-:Y:S01]  /*ab70*/  IMAD.U32 R7, RZ, RZ, UR5 ;  /* 0x00000005ff077e24 */ /* 0x000fe2000f8e00ff */
[----:B------:R-:W-:Y:S01]  /*ab80*/  UIADD3 UR6, UR5, UR6, URZ ;  /* 0x0000000605067290 */ /* 0x000fe2000fffe03f */
[----:B------:R-:W-:Y:S01]  /*ab90*/  IMAD R15, R21, UR12, R12 ;  /* 0x0000000c150f7c24 */ /* 0x000fe2000f8e020c */
[----:B------:R-:W-:Y:S01]  /*aba0*/  ULDC.64 UR8, c[0x0][0xb28] ;  /* 0x0002ca0000087ab9 */ /* 0x000fe20000000a00 */
[----:B-1----:R-:W-:-:S02]  /*abb0*/  IMAD R21, R152, R19, UR11 ;  /* 0x0000000b98157e24 */ /* 0x002fc4000f8e0213 */
[----:B------:R-:W-:Y:S01]  /*abc0*/  IMAD.WIDE.U32 R4, R20, UR12, R4 ;  /* 0x0000000c14047c25 */ /* 0x000fe2000f8e0004 */
[----:B------:R-:W-:Y:S01]  /*abd0*/  MOV R7, UR6 ;  /* 0x0000000600077c02 */ /* 0x000fe20008000f00 */
[----:B------:R-:W-:Y:S02]  /*abe0*/  ULDC.64 UR6, c[0x0][0xb48] ;  /* 0x0002d20000067ab9 */ /* 0x000fe40000000a00 */
[----:B------:R-:W-:Y:S02]  /*abf0*/  IMAD.IADD R5, R5, 0x1, R15 ;  /* 0x0000000105057824 */ /* 0x000fe400078e020f */
[----:B0-----:R-:W-:Y:S02]  /*ac00*/  IMAD R11, R9, 0x80, R6 ;  /* 0x00000080090b7824 */ /* 0x001fe400078e0206 */
[----:B------:R-:W-:Y:S01]  /*ac10*/  IMAD.U32 R6, RZ, RZ, UR4 ;  /* 0x00000004ff067e24 */ /* 0x000fe2000f8e00ff */
[----:B------:R-:W-:Y:S01]  /*ac20*/  ULDC.64 UR4, c[0x0][0xbe0] ;  /* 0x0002f80000047ab9 */ /* 0x000fe20000000a00 */
[----:B----4-:R-:W-:Y:S01]  /*ac30*/  @P0 IMAD.HI.U32 R12, R11, R14, RZ ;  /* 0x0000000e0b0c0227 */ /* 0x010fe200078e00ff */
[----:B------:R-:W-:-:S03]  /*ac40*/  MOV R15, R11 ;  /* 0x0000000b000f7202 */ /* 0x000fc60000000f00 */
[C---:B------:R-:W-:Y:S02]  /*ac50*/  IMAD R14, R22.reuse, UR10, RZ ;  /* 0x0000000a160e7c24 */ /* 0x040fe4000f8e02ff */
[----:B------:R-:W-:Y:S01]  /*ac60*/  IMAD.MOV.U32 R13, RZ, RZ, R11 ;  /* 0x000000ffff0d7224 */ /* 0x000fe200078e000b */
[----:B--2---:R-:W-:Y:S01]  /*ac70*/  @P0 SHF.R.U32.HI R13, RZ, R17, R12 ;  /* 0x00000011ff0d0219 */ /* 0x004fe2000001160c */
[----:B------:R-:W-:Y:S01]  /*ac80*/  IMAD R17, R23, UR12, R14 ;  /* 0x0000000c17117c24 */ /* 0x000fe2000f8e020e */
[----:B------:R-:W-:Y:S01]  /*ac90*/  SHF.R.S32.HI R14, RZ, 0x1f, R21 ;  /* 0x0000001fff0e7819 */ /* 0x000fe20000011415 */
[----:B------:R-:W-:-:S04]  /*aca0*/  IMAD.WIDE.U32 R6, R22, UR12, R6 ;  /* 0x0000000c16067c25 */ /* 0x000fc8000f8e0006 */
[----:B-----5:R-:W-:-:S04]  /*acb0*/  @P0 IMAD.HI.U32 R154, R11, R154, RZ ;  /* 0x0000009a0b9a0227 */ /* 0x020fc800078e00ff */
[----:B------:R-:W-:Y:S01]  /*acc0*/  IMAD.IADD R7, R7, 0x1, R17 ;  /* 0x0000000107077824 */ /* 0x000fe200078e0211 */
[----:B------:R-:W-:Y:S01]  /*acd0*/  @P0 SHF.R.U32.HI R15, RZ, R153, R154 ;  /* 0x00000099ff0f0219 */ /* 0x000fe2000001169a */
[C---:B------:R-:W-:Y:S02]  /*ace0*/  IMAD R12, R14.reuse, UR4, RZ ;  /* 0x000000040e0c7c24 */ /* 0x040fe4000f8e02ff */
[----:B------:R-:W-:Y:S02]  /*acf0*/  IMAD R17, R14, UR6, RZ ;  /* 0x000000060e117c24 */ /* 0x000fe4000f8e02ff */
[----:B------:R-:W-:-:S04]  /*ad00*/  IMAD.WIDE.U32 R4, R21, UR4, R4 ;  /* 0x0000000415047c25 */ /* 0x000fc8000f8e0004 */
[C---:B------:R-:W-:Y:S01]  /*ad10*/  IMAD R14, R21.reuse, UR5, R12 ;  /* 0x00000005150e7c24 */ /* 0x040fe2000f8e020c */
[----:B------:R-:W-:Y:S01]  /*ad20*/  BAR.SYNC.DEFER_BLOCKING 0x1, 0x100 ;  /* 0x0044000000007b1d */ /* 0x000fe20000010000 */
[C---:B------:R-:W-:Y:S01]  /*ad30*/  IMAD R19, R21.reuse, UR7, R17 ;  /* 0x0000000715137c24 */ /* 0x040fe2000f8e0211 */
[----:B------:R-:W-:Y:S01]  /*ad40*/  SHF.R.S32.HI R17, RZ, 0x1f, R13 ;  /* 0x0000001fff117819 */ /* 0x000fe2000001140d */
[----:B------:R-:W-:Y:S01]  /*ad50*/  IMAD.WIDE.U32 R6, R21, UR6, R6 ;  /* 0x0000000615067c25 */ /* 0x000fe2000f8e0006 */
[----:B------:R-:W-:Y:S02]  /*ad60*/  IADD3 R4, P0, R13, R4, RZ ;  /* 0x000000040d047210 */ /* 0x000fe40007f1e0ff */
[----:B------:R-:W-:Y:S01]  /*ad70*/  SHF.R.S32.HI R12, RZ, 0x1f, R15 ;  /* 0x0000001fff0c7819 */ /* 0x000fe2000001140f */
[----:B------:R-:W-:Y:S01]  /*ad80*/  IMAD.MOV R13, RZ, RZ, -R13 ;  /* 0x000000ffff0d7224 */ /* 0x000fe200078e0a0d */
[----:B------:R-:W-:Y:S01]  /*ad90*/  ULDC.64 UR4, c[0x0][0xb30] ;  /* 0x0002cc0000047ab9 */ /* 0x000fe20000000a00 */
[----:B------:R-:W-:Y:S01]  /*ada0*/  IMAD.MOV R20, RZ, RZ, -R15 ;  /* 0x000000ffff147224 */ /* 0x000fe200078e0a0f */
[----:B------:R-:W-:Y:S01]  /*adb0*/  IADD3.X R5, R17, R5, R14, P0, !PT ;  /* 0x0000000511057210 */ /* 0x000fe200007fe40e */
[----:B------:R-:W-:Y:S01]  /*adc0*/  IMAD R12, R12, UR4, RZ ;  /* 0x000000040c0c7c24 */ /* 0x000fe2000f8e02ff */
[----:B------:R-:W-:Y:S01]  /*add0*/  IADD3 R7, R7, R19, RZ ;  /* 0x0000001307077210 */ /* 0x000fe20007ffe0ff */
[C-C-:B------:R-:W-:Y:S01]  /*ade0*/  IMAD R13, R8.reuse, R13, R11.reuse ;  /* 0x0000000d080d7224 */ /* 0x140fe200078e020b */
[----:B------:R-:W-:Y:S01]  /*adf0*/  ULDC.64 UR6, c[0x0][0xbc8] ;  /* 0x0002f20000067ab9 */ /* 0x000fe20000000a00 */
[----:B------:R-:W-:-:S02]  /*ae00*/  IMAD R11, R8, R20, R11 ;  /* 0x00000014080b7224 */ /* 0x000fc400078e020b */
[C---:B------:R-:W-:Y:S01]  /*ae10*/  IMAD R17, R15.reuse, UR5, R12 ;  /* 0x000000050f117c24 */ /* 0x040fe2000f8e020c */
[----:B------:R-:W-:Y:S01]  /*ae20*/  SHF.R.S32.HI R12, RZ, 0x1f, R13 ;  /* 0x0000001fff0c7819 */ /* 0x000fe2000001140d */
[----:B------:R-:W-:Y:S01]  /*ae30*/  IMAD.WIDE.U32 R6, R15, UR4, R6 ;  /* 0x000000040f067c25 */ /* 0x000fe2000f8e0006 */
[----:B------:R-:W-:Y:S01]  /*ae40*/  SHF.R.S32.HI R14, RZ, 0x1f, R11 ;  /* 0x0000001fff0e7819 */ /* 0x000fe2000001140b */
[----:B------:R-:W0:Y:S01]  /*ae50*/  S2UR UR5, SR_CgaCtaId ;  /* 0x00000000000579c3 */ /* 0x000e220000008800 */
[----:B------:R-:W-:Y:S01]  /*ae60*/  UMOV UR4, 0x400 ;  /* 0x0000040000047882 */ /* 0x000fe20000000000 */
[----:B------:R-:W-:Y:S02]  /*ae70*/  IMAD R12, R12, UR6, RZ ;  /* 0x000000060c0c7c24 */ /* 0x000fe4000f8e02ff */
[----:B------:R-:W-:Y:S02]  /*ae80*/  IMAD.IADD R7, R7, 0x1, R17 ;  /* 0x0000000107077824 */ /* 0x000fe400078e0211 */
[----:B------:R-:W-:-:S02]  /*ae90*/  IMAD R14, R14, UR8, RZ ;  /* 0x000000080e0e7c24 */ /* 0x000fc4000f8e02ff */
[C---:B------:R-:W-:Y:S02]  /*aea0*/  IMAD R15, R13.reuse, UR7, R12 ;  /* 0x000000070d0f7c24 */ /* 0x040fe4000f8e020c */
[----:B------:R-:W-:Y:S01]  /*aeb0*/  IMAD.WIDE.U32 R4, R13, UR6, R4 ;  /* 0x000000060d047c25 */ /* 0x000fe2000f8e0004 */
[----:B------:R-:W-:-:S03]  /*aec0*/  ULDC.64 UR6, c[0x0][0xba8] ;  /* 0x0002ea0000067ab9 */ /* 0x000fc60000000a00 */
[C---:B------:R-:W-:Y:S01]  /*aed0*/  IMAD R17, R11.reuse, UR9, R14 ;  /* 0x000000090b117c24 */ /* 0x040fe2000f8e020e */
[----:B------:R-:W-:Y:S01]  /*aee0*/  LEA R19, P0, R4, UR6, 0x2 ;  /* 0x0000000604137c11 */ /* 0x000fe2000f8010ff */
[----:B------:R-:W-:Y:S01]  /*aef0*/  IMAD.WIDE.U32 R12, R11, UR8, R6 ;  /* 0x000000080b0c7c25 */ /* 0x000fe2000f8e0006 */
[----:B------:R-:W-:Y:S01]  /*af00*/  ULDC.64 UR8, c[0x0][0xb00] ;  /* 0x0002c00000087ab9 */ /* 0x000fe20000000a00 */
[----:B------:R-:W-:Y:S01]  /*af10*/  LEA R11, R9, R16, 0x7 ;  /* 0x00000010090b7211 */ /* 0x000fe200078e38ff */
[----:B------:R-:W-:Y:S01]  /*af20*/  ULDC UR6, c[0x0][0xa88] ;  /* 0x0002a20000067ab9 */ /* 0x000fe20000000800 */
[----:B------:R-:W-:Y:S01]  /*af30*/  IMAD.IADD R5, R5, 0x1, R15 ;  /* 0x0000000105057824 */ /* 0x000fe200078e020f */
[----:B------:R-:W-:Y:S01]  /*af40*/  LEA R6, P1, R12, UR8, 0x2 ;  /* 0x000000080c067c11 */ /* 0x000fe2000f8210ff */
[----:B------:R-:W-:Y:S01]  /*af50*/  IMAD.IADD R7, R13, 0x1, R17 ;  /* 0x000000010d077824 */ /* 0x000fe200078e0211 */
[----:B------:R-:W-:Y:S01]  /*af60*/  SHFL.IDX PT, R14, R19, 0x1, 0x1c1f ;  /* 0x003c1f00130e7f89 */ /* 0x000fe200000e0000 */
[----:B0-----:R-:W-:Y:S01]  /*af70*/  ULEA UR4, UR5, UR4, 0x18 ;  /* 0x0000000405047291 */ /* 0x001fe2000f8ec03f */
[----:B------:R-:W-:Y:S01]  /*af80*/  LEA.HI.X R17, R4, UR7, R5, 0x2, P0 ;  /* 0x0000000704117c11 */ /* 0x000fe200080f1405 */
[----:B------:R-:W-:Y:S01]  /*af90*/  IMAD R8, R8, UR6, RZ ;  /* 0x0000000608087c24 */ /* 0x000fe2000f8e02ff */
[----:B------:R-:W-:Y:S01]  /*afa0*/  LEA.HI.X R7, R12, UR9, R7, 0x2, P1 ;  /* 0x000000090c077c11 */ /* 0x000fe200088f1407 */
[----:B------:R-:W-:Y:S01]  /*afb0*/  VIADD R9, R11, 0x8 ;  /* 0x000000080b097836 */ /* 0x000fe20000000000 */
[----:B------:R-:W-:Y:S01]  /*afc0*/  SHFL.IDX PT, R12, R19, RZ, 0x1c1f ;  /* 0x001c1fff130c7589 */ /* 0x000fe200000e0000 */
[----:B------:R-:W-:Y:S01]  /*afd0*/  LOP3.LUT P0, RZ, R3, 0x3, RZ, 0xc0, !PT ;  /* 0x0000000303ff7812 */ /* 0x000fe2000780c0ff */
[----:B------:R-:W-:Y:S01]  /*afe0*/  UIADD3 UR4, UR4, 0x38820, URZ ;  /* 0x0003882004047890 */ /* 0x000fe2000fffe03f */
[CC--:B------:R-:W-:Y:S01]  /*aff0*/  ISETP.GE.AND P2, PT, R11.reuse, R8.reuse, PT ;  /* 0x000000080b00720c */ /* 0x0c0fe20003f46270 */
[----:B------:R-:W0:Y:S01]  /*b000*/  SHFL.IDX PT, R13, R17, RZ, 0x1c1f ;  /* 0x001c1fff110d7589 */ /* 0x000e2200000e0000 */
[-C--:B------:R-:W-:Y:S01]  /*b010*/  ISETP.GE.OR P1, PT, R11, R8.reuse, P0 ;  /* 0x000000080b00720c */ /* 0x080fe20000726670 */
[----:B------:R-:W-:Y:S01]  /*b020*/  UPRMT UR4, URZ, 0x654, UR4 ;  /* 0x000006543f047896 */ /* 0x000fe20008000004 */
[----:B------:R-:W-:Y:S01]  /*b030*/  ISETP.GE.OR P0, PT, R9, R8, P0 ;  /* 0x000000080900720c */ /* 0x000fe20000706670 */
[----:B------:R-:W1:Y:S01]  /*b040*/  SHFL.IDX PT, R15, R17, 0x1, 0x1c1f ;  /* 0x003c1f00110f7f89 */ /* 0x000e6200000e0000 */
[----:B------:R-:W-:-:S03]  /*b050*/  IMAD.IADD R3, R3, 0x1, -R10 ;  /* 0x0000000103037824 */ /* 0x000fc600078e0a0a */
[----:B------:R2:W3:Y:S01]  /*b060*/  SHFL.IDX PT, R4, R6, RZ, 0x1c1f ;  /* 0x001c1fff06047589 */ /* 0x0004e200000e0000 */
[----:B------:R-:W-:Y:S02]  /*b070*/  IMAD.SHL.U32 R3, R3, 0x2, RZ ;  /* 0x0000000203037824 */ /* 0x000fe400078e00ff */
[----:B------:R-:W-:Y:S01]  /*b080*/  SYNCS.ARRIVE.TRANS64.RED.A1T0 RZ, [UR4], RZ ;  /* 0x000000ffffff79a7 */ /* 0x000fe20008100404 */
[----:B------:R2:W4:Y:S04]  /*b090*/  SHFL.IDX PT, R5, R7, RZ, 0x1c1f ;  /* 0x001c1fff07057589 */ /* 0x00052800000e0000 */
[----:B0-----:R2:W-:Y:S04]  /*b0a0*/  @!P1 ST.E desc[UR14][R12.64], R0 ;  /* 0x000000000c009985 */ /* 0x0015e8000c10190e */
[----:B-1----:R2:W-:Y:S01]  /*b0b0*/  @!P0 ST.E desc[UR14][R14.64], R2 ;  /* 0x000000020e008985 */ /* 0x0025e2000c10190e */
[----:B------:R-:W-:Y:S05]  /*b0c0*/  @P2 BRA `(.L_x_37) ;  /* 0x0000000800fc2947 */ /* 0x000fea0003800000 */
[C---:B--2---:R-:W-:Y:S01]  /*b0d0*/  IADD3 R0, R3.reuse, 0x8, RZ ;  /* 0x0000000803007810 */ /* 0x044fe20007ffe0ff */
[C---:B------:R-:W-:Y:S01]  /*b0e0*/  VIADD R2, R3.reuse, 0x10 ;  /* 0x0000001003027836 */ /* 0x040fe20000000000 */
[----:B------:R-:W-:Y:S01]  /*b0f0*/  ULDC UR4, c[0x0][0xac8] ;  /* 0x0002b20000047ab9 */ /* 0x000fe20000000800 */
[C---:B------:R-:W-:Y:S01]  /*b100*/  VIADD R10, R3.reuse, 0x18 ;  /* 0x00000018030a7836 */ /* 0x040fe20000000000 */
[----:B------:R-:W-:Y:S01]  /*b110*/  ISETP.GE.AND P3, PT, R0, UR4, PT ;  /* 0x0000000400007c0c */ /* 0x000fe2000bf66270 */
[C---:B------:R-:W-:Y:S01]  /*b120*/  VIADD R19, R3.reuse, 0x20 ;  /* 0x0000002003137836 */ /* 0x040fe20000000000 */
[----:B------:R-:W-:Y:S01]  /*b130*/  ISETP.GE.AND P4, PT, R2, UR4, PT ;  /* 0x0000000402007c0c */ /* 0x000fe2000bf86270 */
[----:B------:R-:W-:Y:S01]  /*b140*/  ULDC.64 UR6, c[0x0][0x208] ;  /* 0x0000820000067ab9 */ /* 0x000fe20000000a00 */
[----:B------:R-:W-:Y:S01]  /*b150*/  ISETP.GE.AND P5, PT, R10, UR4, PT ;  /* 0x000000040a007c0c */ /* 0x000fe2000bfa6270 */
[C---:B------:R-:W-:Y:S01]  /*b160*/  VIADD R21, R3.reuse, 0x40 ;  /* 0x0000004003157836 */ /* 0x040fe20000000000 */
[C---:B------:R-:W-:Y:S01]  /*b170*/  ISETP.GE.AND P2, PT, R3.reuse, UR4, PT ;  /* 0x0000000403007c0c */ /* 0x040fe2000bf46270 */
[C---:B------:R-:W-:Y:S01]  /*b180*/  VIADD R23, R3.reuse, 0x50 ;  /* 0x0000005003177836 */ /* 0x040fe20000000000 */
[----:B------:R-:W-:-:S02]  /*b190*/  IADD3 R20, R3, 0x28, RZ ;  /* 0x0000002803147810 */ /* 0x000fc40007ffe0ff */
[----:B------:R-:W-:Y:S02]  /*b1a0*/  ISETP.GE.AND P0, PT, R19, UR4, PT ;  /* 0x0000000413007c0c */ /* 0x000fe4000bf06270 */
[----:B------:R-:W-:Y:S02]  /*b1b0*/  ISETP.GE.AND P1, PT, R20, UR4, PT ;  /* 0x0000000414007c0c */ /* 0x000fe4000bf26270 */
[----:B------:R-:W-:Y:S02]  /*b1c0*/  @!P3 LEA.HI R0, R0, R0, RZ, 0x1 ;  /* 0x000000000000b211 */ /* 0x000fe400078f08ff */
[----:B------:R-:W-:Y:S02]  /*b1d0*/  @!P4 LEA.HI R2, R2, R2, RZ, 0x1 ;  /* 0x000000020202c211 */ /* 0x000fe400078f08ff */
[----:B------:R-:W-:Y:S02]  /*b1e0*/  @!P5 LEA.HI R10, R10, R10, RZ, 0x1 ;  /* 0x0000000a0a0ad211 */ /* 0x000fe400078f08ff */
[----:B------:R-:W-:Y:S01]  /*b1f0*/  @!P3 LOP3.LUT R13, R0, 0xfffffffe, RZ, 0xc0, !PT ;  /* 0xfffffffe000db812 */ /* 0x000fe200078ec0ff */
[C---:B------:R-:W-:Y:S01]  /*b200*/  VIADD R0, R3.reuse, 0x30 ;  /* 0x0000003003007836 */ /* 0x040fe20000000000 */
[----:B------:R-:W-:Y:S01]  /*b210*/  @!P4 LOP3.LUT R15, R2, 0xfffffffe, RZ, 0xc0, !PT ;  /* 0xfffffffe020fc812 */ /* 0x000fe200078ec0ff */
[C---:B------:R-:W-:Y:S01]  /*b220*/  VIADD R2, R3.reuse, 0x38 ;  /* 0x0000003803027836 */ /* 0x040fe20000000000 */
[----:B------:R-:W-:Y:S01]  /*b230*/  @!P5 LOP3.LUT R17, R10, 0xfffffffe, RZ, 0xc0, !PT ;  /* 0xfffffffe0a11d812 */ /* 0x000fe200078ec0ff */
[C---:B---34-:R-:W-:Y:S01]  /*b240*/  @!P2 IMAD.WIDE R10, R3.reuse, 0x4, R4 ;  /* 0x00000004030aa825 */ /* 0x058fe200078e0204 */
[----:B------:R-:W-:-:S02]  /*b250*/  IADD3 R22, R3, 0x48, RZ ;  /* 0x0000004803167810 */ /* 0x000fc40007ffe0ff */
[----:B------:R-:W-:Y:S01]  /*b260*/  ISETP.GE.AND P6, PT, R23, UR4, PT ;  /* 0x0000000417007c0c */ /* 0x000fe2000bfc6270 */
[--C-:B------:R-:W-:Y:S01]  /*b270*/  @!P3 IMAD.WIDE R12, R13, 0x4, R4.reuse ;  /* 0x000000040d0cb825 */ /* 0x100fe200078e0204 */
[----:B------:R0:W-:Y:S01]  /*b280*/  @!P2 ST.E.64 desc[UR6][R10.64], R24 ;  /* 0x000000180a00a985 */ /* 0x0001e2000c101b06 */
[----:B------:R-:W-:Y:S02]  /*b290*/  ISETP.GE.AND P2, PT, R0, UR4, PT ;  /* 0x0000000400007c0c */ /* 0x000fe4000bf46270 */
[--C-:B------:R-:W-:Y:S01]  /*b2a0*/  @!P4 IMAD.WIDE R14, R15, 0x4, R4.reuse ;  /* 0x000000040f0ec825 */ /* 0x100fe200078e0204 */
[----:B------:R1:W-:Y:S01]  /*b2b0*/  @!P3 ST.E.64 desc[UR6][R12.64], R28 ;  /* 0x0000001c0c00b985 */ /* 0x0003e2000c101b06 */
[----:B------:R-:W-:Y:S02]  /*b2c0*/  ISETP.GE.AND P3, PT, R2, UR4, PT ;  /* 0x0000000402007c0c */ /* 0x000fe4000bf66270 */
[----:B------:R-:W-:Y:S01]  /*b2d0*/  @!P5 IMAD.WIDE R16, R17, 0x4, R4 ;  /* 0x000000041110d825 */ /* 0x000fe200078e0204 */
[----:B------:R2:W-:Y:S01]  /*b2e0*/  @!P4 ST.E.64 desc[UR6][R14.64], R32 ;  /* 0x000000200e00c985 */ /* 0x0005e2000c101b06 */
[----:B------:R-:W-:-:S02]  /*b2f0*/  ISETP.GE.AND P4, PT, R21, UR4, PT ;  /* 0x0000000415007c0c */ /* 0x000fc4000bf86270 */
[----:B------:R-:W-:Y:S01]  /*b300*/  @!P0 LEA.HI R19, R19, R19, RZ, 0x1 ;  /* 0x0000001313138211 */ /* 0x000fe200078f08ff */
[----:B------:R3:W-:Y:S01]  /*b310*/  @!P5 ST.E.64 desc[UR6][R16.64], R36 ;  /* 0x000000241000d985 */ /* 0x0007e2000c101b06 */
[----:B------:R-:W-:Y:S01]  /*b320*/  ISETP.GE.AND P5, PT, R22, UR4, PT ;  /* 0x0000000416007c0c */ /* 0x000fe2000bfa6270 */
[C---:B0-----:R-:W-:Y:S01]  /*b330*/  VIADD R24, R3.reuse, 0x58 ;  /* 0x0000005803187836 */ /* 0x041fe20000000000 */
[----:B------:R-:W-:Y:S01]  /*b340*/  @!P1 LEA.HI R20, R20, R20, RZ, 0x1 ;  /* 0x0000001414149211 */ /* 0x000fe200078f08ff */
[----:B------:R-:W-:Y:S01]  /*b350*/  VIADD R25, R3, 0x60 ;  /* 0x0000006003197836 */ /* 0x000fe20000000000 */
[----:B------:R-:W-:Y:S02]  /*b360*/  @!P0 LOP3.LUT R11, R19, 0xfffffffe, RZ, 0xc0, !PT ;  /* 0xfffffffe130b8812 */ /* 0x000fe400078ec0ff */
[----:B-1----:R-:W-:Y:S02]  /*b370*/  @!P1 LOP3.LUT R13, R20, 0xfffffffe, RZ, 0xc0, !PT ;  /* 0xfffffffe140d9812 */ /* 0x002fe400078ec0ff */
[----:B------:R-:W-:Y:S01]  /*b380*/  @!P2 LEA.HI R0, R0, R0, RZ, 0x1 ;  /* 0x000000000000a211 */ /* 0x000fe200078f08ff */
[----:B------:R-:W-:Y:S01]  /*b390*/  @!P0 IMAD.WIDE R10, R11, 0x4, R4 ;  /* 0x000000040b0a8825 */ /* 0x000fe200078e0204 */
[----:B------:R-:W-:-:S02]  /*b3a0*/  @!P3 LEA.HI R2, R2, R2, RZ, 0x1 ;  /* 0x000000020202b211 */ /* 0x000fc400078f08ff */
[----:B------:R-:W-:Y:S01]  /*b3b0*/  @!P4 LEA.HI R21, R21, R21, RZ, 0x1 ;  /* 0x000000151515c211 */ /* 0x000fe200078f08ff */
[----:B------:R-:W-:Y:S01]  /*b3c0*/  @!P1 IMAD.WIDE R12, R13, 0x4, R4 ;  /* 0x000000040d0c9825 */ /* 0x000fe200078e0204 */
[----:B------:R-:W-:Y:S01]  /*b3d0*/  @!P5 LEA.HI R22, R22, R22, RZ, 0x1 ;  /* 0x000000161616d211 */ /* 0x000fe200078f08ff */
[----:B------:R0:W-:Y:S01]  /*b3e0*/  @!P0 ST.E.64 desc[UR6][R10.64], R40 ;  /* 0x000000280a008985 */ /* 0x0001e2000c101b06 */
[----:B------:R-:W-:Y:S02]  /*b3f0*/  @!P6 LEA.HI R23, R23, R23, RZ, 0x1 ;  /* 0x000000171717e211 */ /* 0x000fe400078f08ff */
[----:B--2---:R-:W-:Y:S01]  /*b400*/  @!P2 LOP3.LUT R15, R0, 0xfffffffe, RZ, 0xc0, !PT ;  /* 0xfffffffe000fa812 */ /* 0x004fe200078ec0ff */
[----:B------:R1:W-:Y:S01]  /*b410*/  @!P1 ST.E.64 desc[UR6][R12.64], R44 ;  /* 0x0000002c0c009985 */ /* 0x0003e2000c101b06 */
[----:B---3--:R-:W-:Y:S01]  /*b420*/  @!P3 LOP3.LUT R17, R2, 0xfffffffe, RZ, 0xc0, !PT ;  /* 0xfffffffe0211b812 */ /* 0x008fe200078ec0ff */
[----:B------:R-:W-:Y:S01]  /*b430*/  VIADD R2, R3, 0x70 ;  /* 0x0000007003027836 */ /* 0x000fe20000000000 */
[----:B------:R-:W-:-:S02]  /*b440*/  @!P4 LOP3.LUT R21, R21, 0xfffffffe, RZ, 0xc0, !PT ;  /* 0xfffffffe1515c812 */ /* 0x000fc400078ec0ff */
[----:B------:R-:W-:Y:S01]  /*b450*/  @!P5 LOP3.LUT R19, R22, 0xfffffffe, RZ, 0xc0, !PT ;  /* 0xfffffffe1613d812 */ /* 0x000fe200078ec0ff */
[----:B------:R-:W-:Y:S01]  /*b460*/  VIADD R22, R3, 0x80 ;  /* 0x0000008003167836 */ /* 0x000fe20000000000 */
[----:B------:R-:W-:Y:S02]  /*b470*/  @!P6 LOP3.LUT R23, R23, 0xfffffffe, RZ, 0xc0, !PT ;  /* 0xfffffffe1717e812 */ /* 0x000fe400078ec0ff */
[----:B------:R-:W-:Y:S01]  /*b480*/  ISETP.GE.AND P1, PT, R24, UR4, PT ;  /* 0x0000000418007c0c */ /* 0x000fe2000bf26270 */
[--C-:B0-----:R-:W-:Y:S01]  /*b490*/  @!P2 IMAD.WIDE R10, R15, 0x4, R4.reuse ;  /* 0x000000040f0aa825 */ /* 0x101fe200078e0204 */
[----:B------:R-:W-:Y:S02]  /*b4a0*/  ISETP.GE.AND P0, PT, R25, UR4, PT ;  /* 0x0000000419007c0c */ /* 0x000fe4000bf06270 */
[----:B------:R-:W-:Y:S01]  /*b4b0*/  IADD3 R0, R3, 0x68, RZ ;  /* 0x0000006803007810 */ /* 0x000fe20007ffe0ff */
[--C-:B-1----:R-:W-:Y:S01]  /*b4c0*/  @!P3 IMAD.WIDE R12, R17, 0x4, R4.reuse ;  /* 0x00000004110cb825 */ /* 0x102fe200078e0204 */
[----:B------:R0:W-:Y:S02]  /*b4d0*/  @!P2 ST.E.64 desc[UR6][R10.64], R48 ;  /* 0x000000300a00a985 */ /* 0x0001e4000c101b06 */
[----:B------:R-:W-:Y:S01]  /*b4e0*/  ISETP.GE.AND P2, PT, R0, UR4, PT ;  /* 0x0000000400007c0c */ /* 0x000fe2000bf46270 */
[--C-:B------:R-:W-:Y:S01]  /*b4f0*/  @!P4 IMAD.WIDE R14, R21, 0x4, R4.reuse ;  /* 0x00000004150ec825 */ /* 0x100fe200078e0204 */
[----:B------:R1:W-:Y:S03]  /*b500*/  @!P3 ST.E.64 desc[UR6][R12.64], R52 ;  /* 0x000000340c00b985 */ /* 0x0003e6000c101b06 */
[----:B------:R-:W-:Y:S01]  /*b510*/  @!P5 IMAD.WIDE R16, R19, 0x4, R4 ;  /* 0x000000041310d825 */ /* 0x000fe200078e0204 */
[----:B------:R2:W-:Y:S01]  /*b520*/  @!P4 ST.E.64 desc[UR6][R14.64], R56 ;  /* 0x000000380e00c985 */ /* 0x0005e2000c101b06 */
[----:B------:R-:W-:-:S02]  /*b530*/  ISETP.GE.AND P4, PT, R22, UR4, PT ;  /* 0x0000000416007c0c */ /* 0x000fc4000bf86270 */
[----:B------:R-:W-:Y:S01]  /*b540*/  @!P6 IMAD.WIDE R20, R23, 0x4, R4 ;  /* 0x000000041714e825 */ /* 0x000fe200078e0204 */
[----:B------:R3:W-:Y:S01]  /*b550*/  @!P5 ST.E.64 desc[UR6][R16.64], R60 ;  /* 0x0000003c1000d985 */ /* 0x0007e2000c101b06 */
[C---:B------:R-:W-:Y:S02]  /*b560*/  IADD3 R23, R3.reuse, 0x88, RZ ;  /* 0x0000008803177810 */ /* 0x040fe40007ffe0ff */
[----:B------:R-:W-:Y:S01]  /*b570*/  VIADD R19, R3, 0x78 ;  /* 0x0000007803137836 */ /* 0x000fe20000000000 */
[----:B------:R4:W-:Y:S01]  /*b580*/  @!P6 ST.E.64 desc[UR6][R20.64], R64 ;  /* 0x000000401400e985 */ /* 0x0009e2000c101b06 */
[----:B------:R-:W-:Y:S02]  /*b590*/  ISETP.GE.AND P6, PT, R2, UR4, PT ;  /* 0x0000000402007c0c */ /* 0x000fe4000bfc6270 */
[----:B------:R-:W-:Y:S02]  /*b5a0*/  ISETP.GE.AND P3, PT, R23, UR4, PT ;  /* 0x0000000417007c0c */ /* 0x000fe4000bf66270 */
[----:B------:R-:W-:-:S02]  /*b5b0*/  ISETP.GE.AND P5, PT, R19, UR4, PT ;  /* 0x0000000413007c0c */ /* 0x000fc4000bfa6270 */
[----:B------:R-:W-:Y:S02]  /*b5c0*/  @!P1 LEA.HI R24, R24, R24, RZ, 0x1 ;  /* 0x0000001818189211 */ /* 0x000fe400078f08ff */
[----:B------:R-:W-:Y:S02]  /*b5d0*/  @!P0 LEA.HI R25, R25, R25, RZ, 0x1 ;  /* 0x0000001919198211 */ /* 0x000fe400078f08ff */
[----:B0-----:R-:W-:Y:S01]  /*b5e0*/  @!P1 LOP3.LUT R11, R24, 0xfffffffe, RZ, 0xc0, !PT ;  /* 0xfffffffe180b9812 */ /* 0x001fe200078ec0ff */
[----:B------:R-:W-:Y:S01]  /*b5f0*/  VIADD R24, R3, 0x90 ;  /* 0x0000009003187836 */ /* 0x000fe20000000000 */
[----:B-1----:R-:W-:Y:S01]  /*b600*/  @!P0 LOP3.LUT R13, R25, 0xfffffffe, RZ, 0xc0, !PT ;  /* 0xfffffffe190d8812 */ /* 0x002fe200078ec0ff */
[----:B------:R-:W-:Y:S01]  /*b610*/  VIADD R25, R3, 0x98 ;  /* 0x0000009803197836 */ /* 0x000fe20000000000 */
        /* <DEDUP_REMOVED lines=13> */
[----:B----4-:R-:W-:Y:S01]  /*b6f0*/  @!P4 LOP3.LUT R21, R22, 0xfffffffe, RZ, 0xc0, !PT ;  /* 0xfffffffe1615c812 */ /* 0x010fe200078ec0ff */
[----:B------:R-:W-:Y:S01]  /*b700*/  VIADD R22, R3, 0xb8 ;  /* 0x000000b803167836 */ /* 0x000fe20000000000 */
[----:B------:R-:W-:Y:S02]  /*b710*/  @!P3 LOP3.LUT R23, R23, 0xfffffffe, RZ, 0xc0, !PT ;  /* 0xfffffffe1717b812 */ /* 0x000fe400078ec0ff */
[----:B------:R-:W-:Y:S01]  /*b720*/  ISETP.GE.AND P0, PT, R24, UR4, PT ;  /* 0x0000000418007c0c */ /* 0x000fe2000bf06270 */
[--C-:B0-----:R-:W-:Y:S01]  /*b730*/  @!P2 IMAD.WIDE R10, R15, 0x4, R4.reuse ;  /* 0x000000040f0aa825 */ /* 0x101fe200078e0204 */
[----:B------:R-:W-:Y:S02]  /*b740*/  IADD3 R2, R3, 0xa8, RZ ;  /* 0x000000a803027810 */ /* 0x000fe40007ffe0ff */
[----:B------:R-:W-:Y:S01]  /*b750*/  ISETP.GE.AND P1, PT, R25, UR4, PT ;  /* 0x0000000419007c0c */ /* 0x000fe2000bf26270 */
[----:B-1----:R-:W-:Y:S01]  /*b760*/  @!P6 IMAD.WIDE R12, R17, 0x4, R4 ;  /* 0x00000004110ce825 */ /* 0x002fe200078e0204 */
[----:B------:R0:W-:Y:S01]  /*b770*/  @!P2 ST.E.64 desc[UR6][R10.64], R76 ;  /* 0x0000004c0a00a985 */ /* 0x0001e2000c101b06 */
[----:B------:R-:W-:-:S02]  /*b780*/  ISETP.GE.AND P2, PT, R0, UR4, PT ;  /* 0x0000000400007c0c */ /* 0x000fc4000bf46270 */
[--C-:B------:R-:W-:Y:S01]  /*b790*/  @!P5 IMAD.WIDE R14, R19, 0x4, R4.reuse ;  /* 0x00000004130ed825 */ /* 0x100fe200078e0204 */
[----:B------:R1:W-:Y:S03]  /*b7a0*/  @!P6 ST.E.64 desc[UR6][R12.64], R80 ;  /* 0x000000500c00e985 */ /* 0x0003e6000c101b06 */
[--C-:B------:R-:W-:Y:S01]  /*b7b0*/  @!P4 IMAD.WIDE R16, R21, 0x4, R4.reuse ;  /* 0x000000041510c825 */ /* 0x100fe200078e0204 */
[----:B------:R2:W-:Y:S01]  /*b7c0*/  @!P5 ST.E.64 desc[UR6][R14.64], R84 ;  /* 0x000000540e00d985 */ /* 0x0005e2000c101b06 */
[----:B------:R-:W-:Y:S02]  /*b7d0*/  ISETP.GE.AND P5, PT, R22, UR4, PT ;  /* 0x0000000416007c0c */ /* 0x000fe4000bfa6270 */
[----:B------:R-:W-:Y:S01]  /*b7e0*/  @!P3 IMAD.WIDE R20, R23, 0x4, R4 ;  /* 0x000000041714b825 */ /* 0x000fe200078e0204 */
[----:B------:R3:W-:Y:S01]  /*b7f0*/  @!P4 ST.E.64 desc[UR6][R16.64], R88 ;  /* 0x000000581000c985 */ /* 0x0007e2000c101b06 */
[----:B------:R-:W-:-:S02]  /*b800*/  @!P0 LEA.HI R24, R24, R24, RZ, 0x1 ;  /* 0x0000001818188211 */ /* 0x000fc400078f08ff */
[C---:B------:R-:W-:Y:S01]  /*b810*/  VIADD R19, R3.reuse, 0xb0 ;  /* 0x000000b003137836 */ /* 0x040fe20000000000 */
[----:B------:R4:W-:Y:S01]  /*b820*/  @!P3 ST.E.64 desc[UR6][R20.64], R92 ;  /* 0x0000005c1400b985 */ /* 0x0009e2000c101b06 */
[----:B------:R-:W-:Y:S01]  /*b830*/  VIADD R23, R3, 0xc0 ;  /* 0x000000c003177836 */ /* 0x000fe20000000000 */
[----:B------:R-:W-:Y:S02]  /*b840*/  ISETP.GE.AND P3, PT, R2, UR4, PT ;  /* 0x0000000402007c0c */ /* 0x000fe4000bf66270 */
[----:B------:R-:W-:Y:S02]  /*b850*/  ISETP.GE.AND P4, PT, R19, UR4, PT ;  /* 0x0000000413007c0c */ /* 0x000fe4000bf86270 */
[----:B------:R-:W-:Y:S02]  /*b860*/  ISETP.GE.AND P6, PT, R23, UR4, PT ;  /* 0x0000000417007c0c */ /* 0x000fe4000bfc6270 */
[----:B------:R-:W-:Y:S02]  /*b870*/  @!P1 LEA.HI R25, R25, R25, RZ, 0x1 ;  /* 0x0000001919199211 */ /* 0x000fe400078f08ff */
[----:B0-----:R-:W-:-:S02]  /*b880*/  @!P0 LOP3.LUT R11, R24, 0xfffffffe, RZ, 0xc0, !PT ;  /* 0xfffffffe180b8812 */ /* 0x001fc400078ec0ff */
[----:B------:R-:W-:Y:S02]  /*b890*/  @!P2 LEA.HI R0, R0, R0, RZ, 0x1 ;  /* 0x000000000000a211 */ /* 0x000fe400078f08ff */
[----:B-1----:R-:W-:Y:S01]  /*b8a0*/  @!P1 LOP3.LUT R13, R25, 0xfffffffe, RZ, 0xc0, !PT ;  /* 0xfffffffe190d9812 */ /* 0x002fe200078ec0ff */
[--C-:B------:R-:W-:Y:S01]  /*b8b0*/  @!P0 IMAD.WIDE R10, R11, 0x4, R4.reuse ;  /* 0x000000040b0a8825 */ /* 0x100fe200078e0204 */
[----:B------:R-:W-:Y:S02]  /*b8c0*/  @!P3 LEA.HI R2, R2, R2, RZ, 0x1 ;  /* 0x000000020202b211 */ /* 0x000fe400078f08ff */
[----:B------:R-:W-:Y:S01]  /*b8d0*/  @!P4 LEA.HI R19, R19, R19, RZ, 0x1 ;  /* 0x000000131313c211 */ /* 0x000fe200078f08ff */
[----:B------:R-:W-:Y:S01]  /*b8e0*/  @!P1 IMAD.WIDE R12, R13, 0x4, R4 ;  /* 0x000000040d0c9825 */ /* 0x000fe200078e0204 */
[----:B--2---:R-:W-:Y:S01]  /*b8f0*/  @!P2 LOP3.LUT R15, R0, 0xfffffffe, RZ, 0xc0, !PT ;  /* 0xfffffffe000fa812 */ /* 0x004fe200078ec0ff */
[----:B------:R0:W-:Y:S01]  /*b900*/  @!P0 ST.E.64 desc[UR6][R10.64], R96 ;  /* 0x000000600a008985 */ /* 0x0001e2000c101b06 */
[----:B------:R-:W-:-:S02]  /*b910*/  @!P5 LEA.HI R22, R22, R22, RZ, 0x1 ;  /* 0x000000161616d211 */ /* 0x000fc400078f08ff */
[----:B---3--:R-:W-:Y:S01]  /*b920*/  @!P3 LOP3.LUT R17, R2, 0xfffffffe, RZ, 0xc0, !PT ;  /* 0xfffffffe0211b812 */ /* 0x008fe200078ec0ff */
[--C-:B------:R-:W-:Y:S01]  /*b930*/  @!P2 IMAD.WIDE R14, R15, 0x4, R4.reuse ;  /* 0x000000040f0ea825 */ /* 0x100fe200078e0204 */
[----:B------:R-:W-:Y:S01]  /*b940*/  @!P6 LEA.HI R23, R23, R23, RZ, 0x1 ;  /* 0x000000171717e211 */ /* 0x000fe200078f08ff */
[----:B------:R1:W-:Y:S01]  /*b950*/  @!P1 ST.E.64 desc[UR6][R12.64], R100 ;  /* 0x000000640c009985 */ /* 0x0003e2000c101b06 */
[----:B------:R-:W-:Y:S01]  /*b960*/  @!P4 LOP3.LUT R19, R19, 0xfffffffe, RZ, 0xc0, !PT ;  /* 0xfffffffe1313c812 */ /* 0x000fe200078ec0ff */
[----:B------:R-:W-:Y:S01]  /*b970*/  VIADD R2, R3, 0xd0 ;  /* 0x000000d003027836 */ /* 0x000fe20000000000 */
[----:B----4-:R-:W-:Y:S01]  /*b980*/  @!P5 LOP3.LUT R21, R22, 0xfffffffe, RZ, 0xc0, !PT ;  /* 0xfffffffe1615d812 */ /* 0x010fe200078ec0ff */
[----:B------:R2:W-:Y:S01]  /*b990*/  @!P2 ST.E.64 desc[UR6][R14.64], R104 ;  /* 0x000000680e00a985 */ /* 0x0005e2000c101b06 */
[----:B------:R-:W-:Y:S01]  /*b9a0*/  @!P6 LOP3.LUT R23, R23, 0xfffffffe, RZ, 0xc0, !PT ;  /* 0xfffffffe1717e812 */ /* 0x000fe200078ec0ff */
[C---:B------:R-:W-:Y:S01]  /*b9b0*/  VIADD R22, R3.reuse, 0xe0 ;  /* 0x000000e003167836 */ /* 0x040fe20000000000 */
[----:B------:R-:W-:Y:S01]  /*b9c0*/  IADD3 R0, R3, 0xc8, RZ ;  /* 0x000000c803007810 */ /* 0x000fe20007ffe0ff */
[----:B0-----:R-:W-:Y:S01]  /*b9d0*/  @!P3 IMAD.WIDE R10, R17, 0x4, R4 ;  /* 0x00000004110ab825 */ /* 0x001fe200078e0204 */
[----:B------:R-:W-:-:S02]  /*b9e0*/  ISETP.GE.AND P1, PT, R2, UR4, PT ;  /* 0x0000000402007c0c */ /* 0x000fc4000bf26270 */
[----:B------:R-:W-:Y:S01]  /*b9f0*/  ISETP.GE.AND P0, PT, R0, UR4, PT ;  /* 0x0000000400007c0c */ /* 0x000fe2000bf06270 */
[--C-:B------:R-:W-:Y:S01]  /*ba00*/  @!P5 IMAD.WIDE R16, R21, 0x4, R4.reuse ;  /* 0x000000041510d825 */ /* 0x100fe200078e0204 */
[----:B------:R0:W-:Y:S01]  /*ba10*/  @!P3 ST.E.64 desc[UR6][R10.64], R108 ;  /* 0x0000006c0a00b985 */ /* 0x0001e2000c101b06 */
[----:B------:R-:W-:Y:S02]  /*ba20*/  ISETP.GE.AND P3, PT, R22, UR4, PT ;  /* 0x0000000416007c0c */ /* 0x000fe4000bf66270 */
[----:B-1----:R-:W-:Y:S01]  /*ba30*/  @!P4 IMAD.WIDE R12, R19, 0x4, R4 ;  /* 0x00000004130cc825 */ /* 0x002fe200078e0204 */
[----:B--2---:R-:W-:-:S03]  /*ba40*/  IADD3 R14, R3, 0xe8, RZ ;  /* 0x000000e8030e7810 */ /* 0x004fc60007ffe0ff */
[----:B------:R-:W-:Y:S01]  /*ba50*/  @!P6 IMAD.WIDE R20, R23, 0x4, R4 ;  /* 0x000000041714e825 */ /* 0x000fe200078e0204 */
[----:B------:R1:W-:Y:S01]  /*ba60*/  @!P4 ST.E.64 desc[UR6][R12.64], R112 ;  /* 0x000000700c00c985 */ /* 0x0003e2000c101b06 */
[----:B------:R-:W-:Y:S02]  /*ba70*/  ISETP.GE.AND P4, PT, R14, UR4, PT ;  /* 0x000000040e007c0c */ /* 0x000fe4000bf86270 */
[C---:B------:R-:W-:Y:S01]  /*ba80*/  VIADD R19, R3.reuse, 0xd8 ;  /* 0x000000d803137836 */ /* 0x040fe20000000000 */
[----:B------:R2:W-:Y:S01]  /*ba90*/  @!P5 ST.E.64 desc[UR6][R16.64], R116 ;  /* 0x000000741000d985 */ /* 0x0005e2000c101b06 */
[C---:B------:R-:W-:Y:S01]  /*baa0*/  VIADD R15, R3.reuse, 0xf0 ;  /* 0x000000f0030f7836 */ /* 0x040fe20000000000 */
[----:B------:R-:W-:Y:S01]  /*bab0*/  @!P0 LEA.HI R0, R0, R0, RZ, 0x1 ;  /* 0x0000000000008211 */ /* 0x000fe200078f08ff */
[----:B0-----:R-:W-:Y:S01]  /*bac0*/  VIADD R11, R3, 0xf8 ;  /* 0x000000f8030b7836 */ /* 0x001fe20000000000 */
[----:B------:R0:W-:Y:S01]  /*bad0*/  @!P6 ST.E.64 desc[UR6][R20.64], R120 ;  /* 0x000000781400e985 */ /* 0x0001e2000c101b06 */
[----:B------:R-:W-:-:S02]  /*bae0*/  ISETP.GE.AND P2, PT, R19, UR4, PT ;  /* 0x0000000413007c0c */ /* 0x000fc4000bf46270 */
[----:B------:R-:W-:Y:S02]  /*baf0*/  ISETP.GE.AND P5, PT, R15, UR4, PT ;  /* 0x000000040f007c0c */ /* 0x000fe4000bfa6270 */
[----:B------:R-:W-:Y:S02]  /*bb00*/  ISETP.GE.AND P6, PT, R11, UR4, PT ;  /* 0x000000040b007c0c */ /* 0x000fe4000bfc6270 */
[----:B------:R-:W-:Y:S02]  /*bb10*/  @!P1 LEA.HI R2, R2, R2, RZ, 0x1 ;  /* 0x0000000202029211 */ /* 0x000fe400078f08ff */
[----:B------:R-:W-:Y:S02]  /*bb20*/  @!P3 LEA.HI R22, R22, R22, RZ, 0x1 ;  /* 0x000000161616b211 */ /* 0x000fe400078f08ff */
[----:B------:R-:W-:Y:S02]  /*bb30*/  @!P4 LEA.HI R14, R14, R14, RZ, 0x1 ;  /* 0x0000000e0e0ec211 */ /* 0x000fe400078f08ff */
[----:B-1----:R-:W-:-:S02]  /*bb40*/  @!P1 LOP3.LUT R13, R2, 0xfffffffe, RZ, 0xc0, !PT ;  /* 0xfffffffe020d9812 */ /* 0x002fc400078ec0ff */
[----:B------:R-:W-:Y:S02]  /*bb50*/  @!P2 LEA.HI R19, R19, R19, RZ, 0x1 ;  /* 0x000000131313a211 */ /* 0x000fe400078f08ff */
[----:B------:R-:W-:Y:S02]  /*bb60*/  @!P5 LEA.HI R10, R15, R15, RZ, 0x1 ;  /* 0x0000000f0f0ad211 */ /* 0x000fe400078f08ff */
[----:B------:R-:W-:Y:S02]  /*bb70*/  @!P6 LEA.HI R12, R11, R11, RZ, 0x1 ;  /* 0x0000000b0b0ce211 */ /* 0x000fe400078f08ff */
[----:B------:R-:W-:Y:S02]  /*bb80*/  @!P0 LOP3.LUT R11, R0, 0xfffffffe, RZ, 0xc0, !PT ;  /* 0xfffffffe000b8812 */ /* 0x000fe400078ec0ff */
[----:B------:R-:W-:Y:S02]  /*bb90*/  @!P2 LOP3.LUT R15, R19, 0xfffffffe, RZ, 0xc0, !PT ;  /* 0xfffffffe130fa812 */ /* 0x000fe400078ec0ff */
[----:B--2---:R-:W-:-:S02]  /*bba0*/  @!P3 LOP3.LUT R17, R22, 0xfffffffe, RZ, 0xc0, !PT ;  /* 0xfffffffe1611b812 */ /* 0x004fc400078ec0ff */
[----:B0-----:R-:W-:Y:S01]  /*bbb0*/  @!P4 LOP3.LUT R21, R14, 0xfffffffe, RZ, 0xc0, !PT ;  /* 0xfffffffe0e15c812 */ /* 0x001fe200078ec0ff */
[--C-:B------:R-:W-:Y:S01]  /*bbc0*/  @!P2 IMAD.WIDE R14, R15, 0x4, R4.reuse ;  /* 0x000000040f0ea825 */ /* 0x100fe200078e0204 */
[----:B------:R-:W-:Y:S02]  /*bbd0*/  @!P5 LOP3.LUT R23, R10, 0xfffffffe, RZ, 0xc0, !PT ;  /* 0xfffffffe0a17d812 */ /* 0x000fe400078ec0ff */
[----:B------:R-:W-:Y:S01]  /*bbe0*/  @!P6 LOP3.LUT R19, R12, 0xfffffffe, RZ, 0xc0, !PT ;  /* 0xfffffffe0c13e812 */ /* 0x000fe200078ec0ff */
[----:B------:R-:W-:-:S04]  /*bbf0*/  @!P0 IMAD.WIDE R10, R11, 0x4, R4 ;  /* 0x000000040b0a8825 */ /* 0x000fc800078e0204 */
[--C-:B------:R-:W-:Y:S01]  /*bc00*/  @!P1 IMAD.WIDE R12, R13, 0x4, R4.reuse ;  /* 0x000000040d0c9825 */ /* 0x100fe200078e0204 */
[----:B------:R0:W-:Y:S03]  /*bc10*/  @!P0 ST.E.64 desc[UR6][R10.64], R124 ;  /* 0x0000007c0a008985 */ /* 0x0001e6000c101b06 */
[--C-:B------:R-:W-:Y:S01]  /*bc20*/  @!P3 IMAD.WIDE R16, R17, 0x4, R4.reuse ;  /* 0x000000041110b825 */ /* 0x100fe200078e0204 */
[----:B------:R0:W-:Y:S03]  /*bc30*/  @!P1 ST.E.64 desc[UR6][R12.64], R128 ;  /* 0x000000800c009985 */ /* 0x0001e6000c101b06 */
[--C-:B------:R-:W-:Y:S01]  /*bc40*/  @!P4 IMAD.WIDE R20, R21, 0x4, R4.reuse ;  /* 0x000000041514c825 */ /* 0x100fe200078e0204 */
[----:B------:R0:W-:Y:S03]  /*bc50*/  @!P2 ST.E.64 desc[UR6][R14.64], R132 ;  /* 0x000000840e00a985 */ /* 0x0001e6000c101b06 */
[--C-:B------:R-:W-:Y:S01]  /*bc60*/  @!P5 IMAD.WIDE R22, R23, 0x4, R4.reuse ;  /* 0x000000041716d825 */ /* 0x100fe200078e0204 */
[----:B------:R0:W-:Y:S03]  /*bc70*/  @!P3 ST.E.64 desc[UR6][R16.64], R136 ;  /* 0x000000881000b985 */ /* 0x0001e6000c101b06 */
[----:B------:R-:W-:Y:S01]  /*bc80*/  @!P6 IMAD.WIDE R4, R19, 0x4, R4 ;  /* 0x000000041304e825 */ /* 0x000fe200078e0204 */
[----:B------:R0:W-:Y:S04]  /*bc90*/  @!P4 ST.E.64 desc[UR6][R20.64], R140 ;  /* 0x0000008c1400c985 */ /* 0x0001e8000c101b06 */
[----:B------:R0:W-:Y:S04]  /*bca0*/  @!P5 ST.E.64 desc[UR6][R22.64], R144 ;  /* 0x000000901600d985 */ /* 0x0001e8000c101b06 */
[----:B------:R0:W-:Y:S02]  /*bcb0*/  @!P6 ST.E.64 desc[UR6][R4.64], R148 ;  /* 0x000000940400e985 */ /* 0x0001e4000c101b06 */
.L_x_37:
[----:B------:R-:W-:Y:S05]  /*bcc0*/  BSYNC B0 ;  /* 0x0000000000007941 */ /* 0x000fea0003800000 */
.L_x_36:
[----:B------:R-:W-:Y:S01]  /*bcd0*/  ISETP.GE.AND P0, PT, R9, R8, PT ;  /* 0x000000080900720c */ /* 0x000fe20003f06270 */
[----:B0---4-:R0:W1:Y:S04]  /*bce0*/  SHFL.IDX PT, R5, R7, 0x1, 0x1c1f ;  /* 0x003c1f0007057f89 */ /* 0x01106800000e0000 */
[----:B---3--:R0:W3:Y:S08]  /*bcf0*/  SHFL.IDX PT, R4, R6, 0x1, 0x1c1f ;  /* 0x003c1f0006047f89 */ /* 0x0080f000000e0000 */
[----:B0-----:R-:W-:Y:S05]  /*bd00*/  @P0 BRA `(.L_x_8) ;  /* 0x0000004c00940947 */ /* 0x001fea0003800000 */
[C---:B--2---:R-:W-:Y:S01]  /*bd10*/  VIADD R0, R3.reuse, 0x8 ;  /* 0x0000000803007836 */ /* 0x044fe20000000000 */
[C---:B------:R-:W-:Y:S01]  /*bd20*/  IADD3 R2, R3.reuse, 0x10, RZ ;  /* 0x0000001003027810 */ /* 0x040fe20007ffe0ff */
[----:B------:R-:W-:Y:S01]  /*bd30*/  ULDC UR4, c[0x0][0xac8] ;  /* 0x0002b20000047ab9 */ /* 0x000fe20000000800 */
[C---:B------:R-:W-:Y:S01]  /*bd40*/  VIADD R12, R3.reuse, 0x18 ;  /* 0x00000018030c7836 */ /* 0x040fe20000000000 */
[C---:B------:R-:W-:Y:S01]  /*bd50*/  ISETP.GE.AND P0, PT, R3.reuse, UR4, PT ;  /* 0x0000000403007c0c */ /* 0x040fe2000bf06270 */
[C---:B------:R-:W-:Y:S01]  /*bd60*/  VIADD R13, R3.reuse, 0x20 ;  /* 0x00000020030d7836 */ /* 0x040fe20000000000 */
[----:B------:R-:W-:Y:S01]  /*bd70*/  ISETP.GE.AND P1, PT, R0, UR4, PT ;  /* 0x0000000400007c0c */ /* 0x000fe2000bf26270 */
[----:B------:R-:W-:Y:S01]  /*bd80*/  ULDC.64 UR6, c[0x0][0x208] ;  /* 0x0000820000067ab9 */ /* 0x000fe20000000a00 */
[----:B------:R-:W-:Y:S01]  /*bd90*/  ISETP.GE.AND P2, PT, R2, UR4, PT ;  /* 0x0000000402007c0c */ /* 0x000fe2000bf46270 */
[C---:B------:R-:W-:Y:S01]  /*bda0*/  VIADD R14, R3.reuse, 0x38 ;  /* 0x00000038030e7836 */ /* 0x040fe20000000000 */
[----:B------:R-:W-:Y:S01]  /*bdb0*/  ISETP.GE.AND P5, PT, R12, UR4, PT ;  /* 0x000000040c007c0c */ /* 0x000fe2000bfa6270 */
[----:B------:R-:W-:Y:S01]  /*bdc0*/  VIADD R15, R3, 0x40 ;  /* 0x00000040030f7836 */ /* 0x000fe20000000000 */
[----:B------:R-:W-:Y:S01]  /*bdd0*/  ISETP.GE.AND P6, PT, R13, UR4, PT ;  /* 0x000000040d007c0c */ /* 0x000fe2000bfc6270 */
[C---:B------:R-:W-:Y:S01]  /*bde0*/  VIADD R16, R3.reuse, 0x48 ;  /* 0x0000004803107836 */ /* 0x040fe20000000000 */
[C---:B------:R-:W-:Y:S01]  /*bdf0*/  IADD3 R20, R3.reuse, 0x50, RZ ;  /* 0x0000005003147810 */ /* 0x040fe20007ffe0ff */
[----:B------:R-:W-:Y:S01]  /*be00*/  VIADD R21, R3, 0x58 ;  /* 0x0000005803157836 */ /* 0x000fe20000000000 */
[----:B------:R-:W-:Y:S01]  /*be10*/  ISETP.GE.AND P3, PT, R15, UR4, PT ;  /* 0x000000040f007c0c */ /* 0x000fe2000bf66270 */
[----:B-1-3--:R-:W-:Y:S01]  /*be20*/  @!P0 IMAD.WIDE R6, R3, 0x4, R4 ;  /* 0x0000000403068825 */ /* 0x00afe200078e0204 */
[----:B------:R-:W-:-:S02]  /*be30*/  ISETP.GE.AND P4, PT, R16, UR4, PT ;  /* 0x0000000410007c0c */ /* 0x000fc4000bf86270 */
[----:B------:R-:W-:Y:S02]  /*be40*/  @!P1 LEA.HI R0, R0, R0, RZ, 0x1 ;  /* 0x0000000000009211 */ /* 0x000fe400078f08ff */
[----:B------:R-:W-:Y:S01]  /*be50*/  @!P2 LEA.HI R2, R2, R2, RZ, 0x1 ;  /* 0x000000020202a211 */ /* 0x000fe200078f08ff */
[----:B------:R0:W-:Y:S01]  /*be60*/  @!P0 ST.E.64 desc[UR6][R6.64], R26 ;  /* 0x0000001a06008985 */ /* 0x0001e2000c101b06 */
[----:B------:R-:W-:Y:S01]  /*be70*/  @!P1 LOP3.LUT R9, R0, 0xfffffffe, RZ, 0xc0, !PT ;  /* 0xfffffffe00099812 */ /* 0x000fe200078ec0ff */
[C---:B------:R-:W-:Y:S01]  /*be80*/  VIADD R0, R3.reuse, 0x28 ;  /* 0x0000002803007836 */ /* 0x040fe20000000000 */
[----:B------:R-:W-:Y:S02]  /*be90*/  @!P2 LOP3.LUT R11, R2, 0xfffffffe, RZ, 0xc0, !PT ;  /* 0xfffffffe020ba812 */ /* 0x000fe400078ec0ff */
[----:B------:R-:W-:Y:S01]  /*bea0*/  IADD3 R2, R3, 0x30, RZ ;  /* 0x0000003003027810 */ /* 0x000fe20007ffe0ff */
[----:B------:R-:W-:Y:S01]  /*beb0*/  @!P1 IMAD.WIDE R8, R9, 0x4, R4 ;  /* 0x0000000409089825 */ /* 0x000fe200078e0204 */
[----:B------:R-:W-:-:S02]  /*bec0*/  ISETP.GE.AND P0, PT, R0, UR4, PT ;  /* 0x0000000400007c0c */ /* 0x000fc4000bf06270 */
[----:B------:R-:W-:Y:S01]  /*bed0*/  @!P5 LEA.HI R12, R12, R12, RZ, 0x1 ;  /* 0x0000000c0c0cd211 */ /* 0x000fe200078f08ff */
[----:B------:R-:W-:Y:S01]  /*bee0*/  @!P2 IMAD.WIDE R10, R11, 0x4, R4 ;  /* 0x000000040b0aa825 */ /* 0x000fe200078e0204 */
[----:B------:R1:W-:Y:S01]  /*bef0*/  @!P1 ST.E.64 desc[UR6][R8.64], R30 ;  /* 0x0000001e08009985 */ /* 0x0003e2000c101b06 */
[----:B------:R-:W-:Y:S02]  /*bf00*/  ISETP.GE.AND P1, PT, R2, UR4, PT ;  /* 0x0000000402007c0c */ /* 0x000fe4000bf26270 */
[----:B------:R-:W-:Y:S01]  /*bf10*/  @!P6 LEA.HI R13, R13, R13, RZ, 0x1 ;  /* 0x0000000d0d0de211 */ /* 0x000fe200078f08ff */
[----:B------:R2:W-:Y:S01]  /*bf20*/  @!P2 ST.E.64 desc[UR6][R10.64], R34 ;  /* 0x000000220a00a985 */ /* 0x0005e2000c101b06 */
[----:B------:R-:W-:Y:S02]  /*bf30*/  ISETP.GE.AND P2, PT, R14, UR4, PT ;  /* 0x000000040e007c0c */ /* 0x000fe4000bf46270 */
[----:B0-----:R-:W-:Y:S02]  /*bf40*/  @!P5 LOP3.LUT R7, R12, 0xfffffffe, RZ, 0xc0, !PT ;  /* 0xfffffffe0c07d812 */ /* 0x001fe400078ec0ff */
[----:B------:R-:W-:-:S02]  /*bf50*/  @!P0 LEA.HI R0, R0, R0, RZ, 0x1 ;  /* 0x0000000000008211 */ /* 0x000fc400078f08ff */
[----:B------:R-:W-:Y:S01]  /*bf60*/  @!P4 LEA.HI R16, R16, R16, RZ, 0x1 ;  /* 0x000000101010c211 */ /* 0x000fe200078f08ff */
[--C-:B------:R-:W-:Y:S01]  /*bf70*/  @!P5 IMAD.WIDE R6, R7, 0x4, R4.reuse ;  /* 0x000000040706d825 */ /* 0x100fe200078e0204 */
[----:B-1----:R-:W-:Y:S02]  /*bf80*/  @!P6 LOP3.LUT R9, R13, 0xfffffffe, RZ, 0xc0, !PT ;  /* 0xfffffffe0d09e812 */ /* 0x002fe400078ec0ff */
[----:B------:R-:W-:Y:S02]  /*bf90*/  @!P1 LEA.HI R2, R2, R2, RZ, 0x1 ;  /* 0x0000000202029211 */ /* 0x000fe400078f08ff */
[----:B------:R0:W-:Y:S01]  /*bfa0*/  @!P5 ST.E.64 desc[UR6][R6.64], R38 ;  /* 0x000000260600d985 */ /* 0x0001e2000c101b06 */
[----:B------:R-:W-:Y:S01]  /*bfb0*/  @!P2 LEA.HI R14, R14, R14, RZ, 0x1 ;  /* 0x0000000e0e0ea211 */ /* 0x000fe200078f08ff */
[----:B------:R-:W-:Y:S01]  /*bfc0*/  @!P6 IMAD.WIDE R8, R9, 0x4, R4 ;  /* 0x000000040908e825 */ /* 0x000fe200078e0204 */
[----:B--2---:R-:W-:Y:S02]  /*bfd0*/  @!P3 LEA.HI R10, R15, R15, RZ, 0x1 ;  /* 0x0000000f0f0ab211 */ /* 0x004fe400078f08ff */
[----:B------:R-:W-:Y:S01]  /*bfe0*/  @!P0 LOP3.LUT R11, R0, 0xfffffffe, RZ, 0xc0, !PT ;  /* 0xfffffffe000b8812 */ /* 0x000fe200078ec0ff */
[C---:B------:R-:W-:Y:S01]  /*bff0*/  VIADD R0, R3.reuse, 0x60 ;  /* 0x0000006003007836 */ /* 0x040fe20000000000 */
[----:B------:R-:W-:Y:S01]  /*c000*/  @!P1 LOP3.LUT R13, R2, 0xfffffffe, RZ, 0xc0, !PT ;  /* 0xfffffffe020d9812 */ /* 0x000fe200078ec0ff */
[----:B------:R1:W-:Y:S01]  /*c010*/  @!P6 ST.E.64 desc[UR6][R8.64], R42 ;  /* 0x0000002a0800e985 */ /* 0x0003e2000c101b06 */
[----:B------:R-:W-:Y:S01]  /*c020*/  @!P2 LOP3.LUT R15, R14, 0xfffffffe, RZ, 0xc0, !PT ;  /* 0xfffffffe0e0fa812 */ /* 0x000fe200078ec0ff */
[----:B------:R-:W-:Y:S01]  /*c030*/  VIADD R2, R3, 0x68 ;  /* 0x0000006803027836 */ /* 0x000fe20000000000 */
[----:B------:R-:W-:-:S02]  /*c040*/  @!P3 LOP3.LUT R17, R10, 0xfffffffe, RZ, 0xc0, !PT ;  /* 0xfffffffe0a11b812 */ /* 0x000fc400078ec0ff */
[----:B------:R-:W-:Y:S01]  /*c050*/  @!P4 LOP3.LUT R19, R16, 0xfffffffe, RZ, 0xc0, !PT ;  /* 0xfffffffe1013c812 */ /* 0x000fe200078ec0ff */
[--C-:B0-----:R-:W-:Y:S01]  /*c060*/  @!P0 IMAD.WIDE R6, R11, 0x4, R4.reuse ;  /* 0x000000040b068825 */ /* 0x101fe200078e0204 */
[----:B------:R-:W-:Y:S02]  /*c070*/  ISETP.GE.AND P5, PT, R20, UR4, PT ;  /* 0x0000000414007c0c */ /* 0x000fe4000bfa6270 */
[----:B------:R-:W-:Y:S01]  /*c080*/  ISETP.GE.AND P6, PT, R21, UR4, PT ;  /* 0x0000000415007c0c */ /* 0x000fe2000bfc6270 */
[--C-:B------:R-:W-:Y:S01]  /*c090*/  @!P2 IMAD.WIDE R10, R15, 0x4, R4.reuse ;  /* 0x000000040f0aa825 */ /* 0x100fe200078e0204 */
[----:B------:R0:W-:Y:S01]  /*c0a0*/  @!P0 ST.E.64 desc[UR6][R6.64], R46 ;  /* 0x0000002e06008985 */ /* 0x0001e2000c101b06 */
[----:B------:R-:W-:Y:S02]  /*c0b0*/  IADD3 R16, R3, 0x70, RZ ;  /* 0x0000007003107810 */ /* 0x000fe40007ffe0ff */
[----:B-1----:R-:W-:-:S04]  /*c0c0*/  @!P1 IMAD.WIDE R8, R13, 0x4, R4 ;  /* 0x000000040d089825 */ /* 0x002fc800078e0204 */
[--C-:B------:R-:W-:Y:S01]  /*c0d0*/  @!P3 IMAD.WIDE R12, R17, 0x4, R4.reuse ;  /* 0x00000004110cb825 */ /* 0x100fe200078e0204 */
[----:B------:R1:W-:Y:S01]  /*c0e0*/  @!P1 ST.E.64 desc[UR6][R8.64], R50 ;  /* 0x0000003208009985 */ /* 0x0003e2000c101b06 */
[----:B------:R-:W-:Y:S02]  /*c0f0*/  @!P5 LEA.HI R20, R20, R20, RZ, 0x1 ;  /* 0x000000141414d211 */ /* 0x000fe400078f08ff */
[----:B------:R-:W-:Y:S01]  /*c100*/  @!P4 IMAD.WIDE R14, R19, 0x4, R4 ;  /* 0x00000004130ec825 */ /* 0x000fe200078e0204 */
[----:B------:R2:W-:Y:S01]  /*c110*/  @!P2 ST.E.64 desc[UR6][R10.64], R54 ;  /* 0x000000360a00a985 */ /* 0x0005e2000c101b06 */
[----:B------:R-:W-:Y:S02]  /*c120*/  ISETP.GE.AND P2, PT, R16, UR4, PT ;  /* 0x0000000410007c0c */ /* 0x000fe4000bf46270 */
[C---:B------:R-:W-:Y:S01]  /*c130*/  VIADD R17, R3.reuse, 0x78 ;  /* 0x0000007803117836 */ /* 0x040fe20000000000 */
[----:B------:R3:W-:Y:S01]  /*c140*/  @!P3 ST.E.64 desc[UR6][R12.64], R58 ;  /* 0x0000003a0c00b985 */ /* 0x0007e2000c101b06 */
[----:B------:R-:W-:Y:S01]  /*c150*/  VIADD R19, R3, 0x80 ;  /* 0x0000008003137836 */ /* 0x000fe20000000000 */
[----:B------:R-:W-:-:S02]  /*c160*/  ISETP.GE.AND P3, PT, R2, UR4, PT ;  /* 0x0000000402007c0c */ /* 0x000fc4000bf66270 */
[----:B------:R4:W-:Y:S01]  /*c170*/  @!P4 ST.E.64 desc[UR6][R14.64], R62 ;  /* 0x0000003e0e00c985 */ /* 0x0009e2000c101b06 */
[----:B------:R-:W-:Y:S02]  /*c180*/  ISETP.GE.AND P4, PT, R0, UR4, PT ;  /* 0x0000000400007c0c */ /* 0x000fe4000bf86270 */
[----:B------:R-:W-:Y:S02]  /*c190*/  ISETP.GE.AND P1, PT, R17, UR4, PT ;  /* 0x0000000411007c0c */ /* 0x000fe4000bf26270 */
[----:B------:R-:W-:Y:S02]  /*c1a0*/  ISETP.GE.AND P0, PT, R19, UR4, PT ;  /* 0x0000000413007c0c */ /* 0x000fe4000bf06270 */
[----:B------:R-:W-:Y:S02]  /*c1b0*/  @!P6 LEA.HI R21, R21, R21, RZ, 0x1 ;  /* 0x000000151515e211 */ /* 0x000fe400078f08ff */
[----:B0-----:R-:W-:Y:S01]  /*c1c0*/  @!P5 LOP3.LUT R7, R20, 0xfffffffe, RZ, 0xc0, !PT ;  /* 0xfffffffe1407d812 */ /* 0x001fe200078ec0ff */
[----:B------:R-:W-:Y:S01]  /*c1d0*/  VIADD R20, R3, 0x88 ;  /* 0x0000008803147836 */ /* 0x000fe20000000000 */
[----:B-1----:R-:W-:-:S02]  /*c1e0*/  @!P6 LOP3.LUT R9, R21, 0xfffffffe, RZ, 0xc0, !PT ;  /* 0xfffffffe1509e812 */ /* 0x002fc400078ec0ff */
[----:B------:R-:W-:Y:S01]  /*c1f0*/  @!P3 LEA.HI R2, R2, R2, RZ, 0x1 ;  /* 0x000000020202b211 */ /* 0x000fe200078f08ff */
[--C-:B------:R-:W-:Y:S01]  /*c200*/  @!P5 IMAD.WIDE R6, R7, 0x4, R4.reuse ;  /* 0x000000040706d825 */ /* 0x100fe200078e0204 */
[----:B------:R-:W-:Y:S02]  /*c210*/  @!P4 LEA.HI R0, R0, R0, RZ, 0x1 ;  /* 0x000000000000c211 */ /* 0x000fe400078f08ff */
        /* <DEDUP_REMOVED lines=8> */
[C---:B------:R-:W-:Y:S01]  /*c2a0*/  VIADD R0, R3.reuse, 0x98 ;  /* 0x0000009803007836 */ /* 0x040fe20000000000 */
[----:B----4-:R-:W-:Y:S01]  /*c2b0*/  @!P2 LOP3.LUT R15, R16, 0xfffffffe, RZ, 0xc0, !PT ;  /* 0xfffffffe100fa812 */ /* 0x010fe200078ec0ff */
[----:B------:R-:W-:Y:S01]  /*c2c0*/  VIADD R2, R3, 0xa0 ;  /* 0x000000a003027836 */ /* 0x000fe20000000000 */
[----:B------:R-:W-:Y:S01]  /*c2d0*/  @!P1 LOP3.LUT R17, R17, 0xfffffffe, RZ, 0xc0, !PT ;  /* 0xfffffffe11119812 */ /* 0x000fe200078ec0ff */
[----:B------:R-:W-:Y:S01]  /*c2e0*/  VIADD R16, R3, 0xa8 ;  /* 0x000000a803107836 */ /* 0x000fe20000000000 */
[----:B------:R-:W-:-:S02]  /*c2f0*/  @!P0 LOP3.LUT R19, R19, 0xfffffffe, RZ, 0xc0, !PT ;  /* 0xfffffffe13138812 */ /* 0x000fc400078ec0ff */
[----:B------:R-:W-:Y:S01]  /*c300*/  IADD3 R21, R3, 0x90, RZ ;  /* 0x0000009003157810 */ /* 0x000fe20007ffe0ff */
[--C-:B0-----:R-:W-:Y:S01]  /*c310*/  @!P4 IMAD.WIDE R6, R11, 0x4, R4.reuse ;  /* 0x000000040b06c825 */ /* 0x101fe200078e0204 */
[----:B------:R-:W-:Y:S02]  /*c320*/  ISETP.GE.AND P6, PT, R20, UR4, PT ;  /* 0x0000000414007c0c */ /* 0x000fe4000bfc6270 */
[----:B------:R-:W-:Y:S01]  /*c330*/  ISETP.GE.AND P5, PT, R21, UR4, PT ;  /* 0x0000000415007c0c */ /* 0x000fe2000bfa6270 */
[--C-:B-1----:R-:W-:Y:S01]  /*c340*/  @!P3 IMAD.WIDE R8, R13, 0x4, R4.reuse ;  /* 0x000000040d08b825 */ /* 0x102fe200078e0204 */
[----:B------:R0:W-:Y:S01]  /*c350*/  @!P4 ST.E.64 desc[UR6][R6.64], R74 ;  /* 0x0000004a0600c985 */ /* 0x0001e2000c101b06 */
[----:B------:R-:W-:Y:S02]  /*c360*/  ISETP.GE.AND P4, PT, R2, UR4, PT ;  /* 0x0000000402007c0c */ /* 0x000fe4000bf86270 */
[----:B------:R-:W-:Y:S01]  /*c370*/  @!P2 IMAD.WIDE R10, R15, 0x4, R4 ;  /* 0x000000040f0aa825 */ /* 0x000fe200078e0204 */
[----:B------:R1:W-:Y:S01]  /*c380*/  @!P3 ST.E.64 desc[UR6][R8.64], R78 ;  /* 0x0000004e0800b985 */ /* 0x0003e2000c101b06 */
[----:B------:R-:W-:-:S02]  /*c390*/  ISETP.GE.AND P3, PT, R16, UR4, PT ;  /* 0x0000000410007c0c */ /* 0x000fc4000bf66270 */
[--C-:B------:R-:W-:Y:S01]  /*c3a0*/  @!P1 IMAD.WIDE R12, R17, 0x4, R4.reuse ;  /* 0x00000004110c9825 */ /* 0x100fe200078e0204 */
[----:B------:R2:W-:Y:S01]  /*c3b0*/  @!P2 ST.E.64 desc[UR6][R10.64], R82 ;  /* 0x000000520a00a985 */ /* 0x0005e2000c101b06 */
[----:B------:R-:W-:Y:S02]  /*c3c0*/  IADD3 R17, R3, 0xb0, RZ ;  /* 0x000000b003117810 */ /* 0x000fe40007ffe0ff */
[----:B------:R-:W-:Y:S01]  /*c3d0*/  @!P0 IMAD.WIDE R14, R19, 0x4, R4 ;  /* 0x00000004130e8825 */ /* 0x000fe200078e0204 */
[----:B------:R3:W-:Y:S01]  /*c3e0*/  @!P1 ST.E.64 desc[UR6][R12.64], R86 ;  /* 0x000000560c009985 */ /* 0x0007e2000c101b06 */
[----:B------:R-:W-:Y:S02]  /*c3f0*/  @!P6 LEA.HI R20, R20, R20, RZ, 0x1 ;  /* 0x000000141414e211 */ /* 0x000fe400078f08ff */
[----:B------:R-:W-:Y:S01]  /*c400*/  VIADD R19, R3, 0xb8 ;  /* 0x000000b803137836 */ /* 0x000fe20000000000 */
[----:B------:R-:W-:Y:S01]  /*c410*/  @!P0 ST.E.64 desc[UR6][R14.64], R90 ;  /* 0x0000005a0e008985 */ /* 0x000fe2000c101b06 */
[----:B------:R-:W-:-:S02]  /*c420*/  ISETP.GE.AND P0, PT, R0, UR4, PT ;  /* 0x0000000400007c0c */ /* 0x000fc4000bf06270 */
[----:B------:R-:W-:Y:S02]  /*c430*/  @!P5 LEA.HI R21, R21, R21, RZ, 0x1 ;  /* 0x000000151515d211 */ /* 0x000fe400078f08ff */
[----:B------:R-:W-:Y:S02]  /*c440*/  ISETP.GE.AND P2, PT, R17, UR4, PT ;  /* 0x0000000411007c0c */ /* 0x000fe4000bf46270 */
[----:B0-----:R-:W-:Y:S01]  /*c450*/  @!P6 LOP3.LUT R7, R20, 0xfffffffe, RZ, 0xc0, !PT ;  /* 0xfffffffe1407e812 */ /* 0x001fe200078ec0ff */
[----:B------:R-:W-:Y:S01]  /*c460*/  VIADD R20, R3, 0xc0 ;  /* 0x000000c003147836 */ /* 0x000fe20000000000 */
[----:B------:R-:W-:Y:S02]  /*c470*/  ISETP.GE.AND P1, PT, R19, UR4, PT ;  /* 0x0000000413007c0c */ /* 0x000fe4000bf26270 */
[----:B-1----:R-:W-:Y:S01]  /*c480*/  @!P5 LOP3.LUT R9, R21, 0xfffffffe, RZ, 0xc0, !PT ;  /* 0xfffffffe1509d812 */ /* 0x002fe200078ec0ff */
[----:B------:R-:W-:Y:S01]  /*c490*/  @!P6 IMAD.WIDE R6, R7, 0x4, R4 ;  /* 0x000000040706e825 */ /* 0x000fe200078e0204 */
[----:B------:R-:W-:-:S02]  /*c4a0*/  @!P4 LEA.HI R2, R2, R2, RZ, 0x1 ;  /* 0x000000020202c211 */ /* 0x000fc400078f08ff */
[----:B------:R-:W-:Y:S01]  /*c4b0*/  @!P0 LEA.HI R0, R0, R0, RZ, 0x1 ;  /* 0x0000000000008211 */ /* 0x000fe200078f08ff */
[----:B------:R-:W-:Y:S01]  /*c4c0*/  @!P5 IMAD.WIDE R8, R9, 0x4, R4 ;  /* 0x000000040908d825 */ /* 0x000fe200078e0204 */
[----:B------:R0:W-:Y:S01]  /*c4d0*/  @!P6 ST.E.64 desc[UR6][R6.64], R94 ;  /* 0x0000005e0600e985 */ /* 0x0001e2000c101b06 */
[----:B------:R-:W-:Y:S02]  /*c4e0*/  @!P3 LEA.HI R16, R16, R16, RZ, 0x1 ;  /* 0x000000101010b211 */ /* 0x000fe400078f08ff */
[----:B--2---:R-:W-:Y:S01]  /*c4f0*/  @!P0 LOP3.LUT R11, R0, 0xfffffffe, RZ, 0xc0, !PT ;  /* 0xfffffffe000b8812 */ /* 0x004fe200078ec0ff */
[----:B------:R1:W-:Y:S01]  /*c500*/  @!P5 ST.E.64 desc[UR6][R8.64], R98 ;  /* 0x000000620800d985 */ /* 0x0003e2000c101b06 */
[----:B------:R-:W-:Y:S01]  /*c510*/  VIADD R21, R3, 0xc8 ;  /* 0x000000c803157836 */ /* 0x000fe20000000000 */
[----:B------:R-:W-:Y:S02]  /*c520*/  ISETP.GE.AND P5, PT, R20, UR4, PT ;  /* 0x0000000414007c0c */ /* 0x000fe4000bfa6270 */
[----:B------:R-:W-:-:S02]  /*c530*/  @!P2 LEA.HI R17, R17, R17, RZ, 0x1 ;  /* 0x000000111111a211 */ /* 0x000fc400078f08ff */
[----:B------:R-:W-:Y:S02]  /*c540*/  @!P1 LEA.HI R19, R19, R19, RZ, 0x1 ;  /* 0x0000001313139211 */ /* 0x000fe400078f08ff */
[----:B---3--:R-:W-:Y:S01]  /*c550*/  @!P4 LOP3.LUT R13, R2, 0xfffffffe, RZ, 0xc0, !PT ;  /* 0xfffffffe020dc812 */ /* 0x008fe200078ec0ff */
[C---:B------:R-:W-:Y:S01]  /*c560*/  VIADD R2, R3.reuse, 0xd8 ;  /* 0x000000d803027836 */ /* 0x040fe20000000000 */
[----:B------:R-:W-:Y:S01]  /*c570*/  IADD3 R0, R3, 0xd0, RZ ;  /* 0x000000d003007810 */ /* 0x000fe20007ffe0ff */
[--C-:B0-----:R-:W-:Y:S01]  /*c580*/  @!P0 IMAD.WIDE R6, R11, 0x4, R4.reuse ;  /* 0x000000040b068825 */ /* 0x101fe200078e0204 */
[----:B------:R-:W-:Y:S02]  /*c590*/  @!P3 LOP3.LUT R15, R16, 0xfffffffe, RZ, 0xc0, !PT ;  /* 0xfffffffe100fb812 */ /* 0x000fe400078ec0ff */
[----:B------:R-:W-:Y:S01]  /*c5a0*/  @!P2 LOP3.LUT R17, R17, 0xfffffffe, RZ, 0xc0, !PT ;  /* 0xfffffffe1111a812 */ /* 0x000fe200078ec0ff */
[--C-:B-1----:R-:W-:Y:S01]  /*c5b0*/  @!P4 IMAD.WIDE R8, R13, 0x4, R4.reuse ;  /* 0x000000040d08c825 */ /* 0x102fe200078e0204 */
[----:B------:R-:W-:Y:S01]  /*c5c0*/  ISETP.GE.AND P6, PT, R21, UR4, PT ;  /* 0x0000000415007c0c */ /* 0x000fe2000bfc6270 */
[----:B------:R0:W-:Y:S01]  /*c5d0*/  @!P0 ST.E.64 desc[UR6][R6.64], R102 ;  /* 0x0000006606008985 */ /* 0x0001e2000c101b06 */
[----:B------:R-:W-:Y:S01]  /*c5e0*/  @!P1 LOP3.LUT R19, R19, 0xfffffffe, RZ, 0xc0, !PT ;  /* 0xfffffffe13139812 */ /* 0x000fe200078ec0ff */
[--C-:B------:R-:W-:Y:S01]  /*c5f0*/  @!P3 IMAD.WIDE R10, R15, 0x4, R4.reuse ;  /* 0x000000040f0ab825 */ /* 0x100fe200078e0204 */
[----:B------:R-:W-:Y:S01]  /*c600*/  ISETP.GE.AND P0, PT, R0, UR4, PT ;  /* 0x0000000400007c0c */ /* 0x000fe2000bf06270 */
[----:B------:R1:W-:Y:S01]  /*c610*/  @!P4 ST.E.64 desc[UR6][R8.64], R106 ;  /* 0x0000006a0800c985 */ /* 0x0003e2000c101b06 */
[----:B------:R-:W-:Y:S01]  /*c620*/  @!P5 LEA.HI R20, R20, R20, RZ, 0x1 ;  /* 0x000000141414d211 */ /* 0x000fe200078f08ff */
[----:B------:R-:W-:-:S02]  /*c630*/  @!P2 IMAD.WIDE R12, R17, 0x4, R4 ;  /* 0x00000004110ca825 */ /* 0x000fc400078e0204 */
[----:B------:R2:W-:Y:S02]  /*c640*/  @!P3 ST.E.64 desc[UR6][R10.64], R110 ;  /* 0x0000006e0a00b985 */ /* 0x0005e4000c101b06 */
[--C-:B------:R-:W-:Y:S01]  /*c650*/  @!P1 IMAD.WIDE R14, R19, 0x4, R4.reuse ;  /* 0x00000004130e9825 */ /* 0x100fe200078e0204 */
[----:B------:R-:W-:Y:S01]  /*c660*/  IADD3 R19, R3, 0xf0, RZ ;  /* 0x000000f003137810 */ /* 0x000fe20007ffe0ff */
[----:B------:R-:W-:Y:S01]  /*c670*/  @!P2 ST.E.64 desc[UR6][R12.64], R114 ;  /* 0x000000720c00a985 */ /* 0x000fe2000c101b06 */
[----:B------:R-:W-:Y:S01]  /*c680*/  @!P6 LEA.HI R21, R21, R21, RZ, 0x1 ;  /* 0x000000151515e211 */ /* 0x000fe200078f08ff */
[C---:B------:R-:W-:Y:S01]  /*c690*/  VIADD R16, R3.reuse, 0xe0 ;  /* 0x000000e003107836 */ /* 0x040fe20000000000 */
[----:B0-----:R-:W-:Y:S01]  /*c6a0*/  @!P5 LOP3.LUT R7, R20, 0xfffffffe, RZ, 0xc0, !PT ;  /* 0xfffffffe1407d812 */ /* 0x001fe200078ec0ff */
[C---:B------:R-:W-:Y:S01]  /*c6b0*/  VIADD R17, R3.reuse, 0xe8 ;  /* 0x000000e803117836 */ /* 0x040fe20000000000 */
[----:B------:R-:W-:Y:S01]  /*c6c0*/  @!P1 ST.E.64 desc[UR6][R14.64], R118 ;  /* 0x000000760e009985 */ /* 0x000fe2000c101b06 */
[----:B------:R-:W-:Y:S01]  /*c6d0*/  ISETP.GE.AND P1, PT, R2, UR4, PT ;  /* 0x0000000402007c0c */ /* 0x000fe2000bf26270 */
[----:B------:R-:W-:Y:S01]  /*c6e0*/  VIADD R3, R3, 0xf8 ;  /* 0x000000f803037836 */ /* 0x000fe20000000000 */
[----:B------:R-:W-:Y:S01]  /*c6f0*/  ISETP.GE.AND P2, PT, R16, UR4, PT ;  /* 0x0000000410007c0c */ /* 0x000fe2000bf46270 */
[----:B------:R-:W-:Y:S01]  /*c700*/  @!P5 IMAD.WIDE R6, R7, 0x4, R4 ;  /* 0x000000040706d825 */ /* 0x000fe200078e0204 */
[----:B------:R-:W-:-:S02]  /*c710*/  ISETP.GE.AND P3, PT, R17, UR4, PT ;  /* 0x0000000411007c0c */ /* 0x000fc4000bf66270 */
[----:B------:R-:W-:Y:S02]  /*c720*/  ISETP.GE.AND P4, PT, R19, UR4, PT ;  /* 0x0000000413007c0c */ /* 0x000fe4000bf86270 */
[----:B------:R-:W-:Y:S01]  /*c730*/  @!P0 LEA.HI R0, R0, R0, RZ, 0x1 ;  /* 0x0000000000008211 */ /* 0x000fe200078f08ff */
[----:B------:R0:W-:Y:S01]  /*c740*/  @!P5 ST.E.64 desc[UR6][R6.64], R122 ;  /* 0x0000007a0600d985 */ /* 0x0001e2000c101b06 */
[----:B-1----:R-:W-:Y:S02]  /*c750*/  @!P6 LOP3.LUT R9, R21, 0xfffffffe, RZ, 0xc0, !PT ;  /* 0xfffffffe1509e812 */ /* 0x002fe400078ec0ff */
[----:B--2---:R-:W-:Y:S02]  /*c760*/  @!P0 LOP3.LUT R11, R0, 0xfffffffe, RZ, 0xc0, !PT ;  /* 0xfffffffe000b8812 */ /* 0x004fe400078ec0ff */
[----:B------:R-:W-:Y:S01]  /*c770*/  @!P1 LEA.HI R2, R2, R2, RZ, 0x1 ;  /* 0x0000000202029211 */ /* 0x000fe200078f08ff */
[----:B------:R-:W-:Y:S01]  /*c780*/  @!P6 IMAD.WIDE R8, R9, 0x4, R4 ;  /* 0x000000040908e825 */ /* 0x000fe200078e0204 */
[----:B------:R-:W-:-:S02]  /*c790*/  @!P2 LEA.HI R16, R16, R16, RZ, 0x1 ;  /* 0x000000101010a211 */ /* 0x000fc400078f08ff */
[----:B------:R-:W-:Y:S02]  /*c7a0*/  @!P3 LEA.HI R17, R17, R17, RZ, 0x1 ;  /* 0x000000111111b211 */ /* 0x000fe400078f08ff */
[----:B------:R1:W-:Y:S01]  /*c7b0*/  @!P6 ST.E.64 desc[UR6][R8.64], R126 ;  /* 0x0000007e0800e985 */ /* 0x0003e2000c101b06 */
[----:B------:R-:W-:Y:S01]  /*c7c0*/  @!P4 LEA.HI R19, R19, R19, RZ, 0x1 ;  /* 0x000000131313c211 */ /* 0x000fe200078f08ff */
[----:B0-----:R-:W-:Y:S01]  /*c7d0*/  @!P0 IMAD.WIDE R6, R11, 0x4, R4 ;  /* 0x000000040b068825 */ /* 0x001fe200078e0204 */
[----:B------:R-:W-:Y:S02]  /*c7e0*/  @!P1 LOP3.LUT R13, R2, 0xfffffffe, RZ, 0xc0, !PT ;  /* 0xfffffffe020d9812 */ /* 0x000fe400078ec0ff */
[----:B------:R-:W-:Y:S02]  /*c7f0*/  @!P2 LOP3.LUT R15, R16, 0xfffffffe, RZ, 0xc0, !PT ;  /* 0xfffffffe100fa812 */ /* 0x000fe400078ec0ff */
[----:B------:R0:W-:Y:S01]  /*c800*/  @!P0 ST.E.64 desc[UR6][R6.64], R130 ;  /* 0x0000008206008985 */ /* 0x0001e2000c101b06 */
[----:B------:R-:W-:-:S02]  /*c810*/  ISETP.GE.AND P0, PT, R3, UR4, PT ;  /* 0x0000000403007c0c */ /* 0x000fc4000bf06270 */
[----:B------:R-:W-:Y:S01]  /*c820*/  @!P3 LOP3.LUT R17, R17, 0xfffffffe, RZ, 0xc0, !PT ;  /* 0xfffffffe1111b812 */ /* 0x000fe200078ec0ff */
[----:B------:R-:W-:Y:S01]  /*c830*/  @!P2 IMAD.WIDE R10, R15, 0x4, R4 ;  /* 0x000000040f0aa825 */ /* 0x000fe200078e0204 */
[----:B------:R-:W-:-:S03]  /*c840*/  @!P4 LOP3.LUT R19, R19, 0xfffffffe, RZ, 0xc0, !PT ;  /* 0xfffffffe1313c812 */ /* 0x000fc600078ec0ff */
[----:B-1----:R-:W-:-:S04]  /*c850*/  @!P1 IMAD.WIDE R8, R13, 0x4, R4 ;  /* 0x000000040d089825 */ /* 0x002fc800078e0204 */
[--C-:B------:R-:W-:Y:S01]  /*c860*/  @!P3 IMAD.WIDE R12, R17, 0x4, R4.reuse ;  /* 0x00000004110cb825 */ /* 0x100fe200078e0204 */
[----:B------:R0:W-:Y:S03]  /*c870*/  @!P1 ST.E.64 desc[UR6][R8.64], R134 ;  /* 0x0000008608009985 */ /* 0x0001e6000c101b06 */
[----:B------:R-:W-:Y:S01]  /*c880*/  @!P4 IMAD.WIDE R14, R19, 0x4, R4 ;  /* 0x00000004130ec825 */ /* 0x000fe200078e0204 */
[----:B------:R0:W-:Y:S04]  /*c890*/  @!P2 ST.E.64 desc[UR6][R10.64], R138 ;  /* 0x0000008a0a00a985 */ /* 0x0001e8000c101b06 */
[----:B------:R0:W-:Y:S04]  /*c8a0*/  @!P3 ST.E.64 desc[UR6][R12.64], R142 ;  /* 0x0000008e0c00b985 */ /* 0x0001e8000c101b06 */
[----:B------:R0:W-:Y:S01]  /*c8b0*/  @!P4 ST.E.64 desc[UR6][R14.64], R146 ;  /* 0x000000920e00c985 */ /* 0x0001e2000c101b06 */
[----:B------:R-:W-:Y:S05]  /*c8c0*/  @P0 BRA `(.L_x_8) ;  /* 0x0000004000a40947 */ /* 0x000fea0003800000 */
[----:B------:R-:W-:Y:S01]  /*c8d0*/  LEA.HI R3, R3, R3, RZ, 0x1 ;  /* 0x0000000303037211 */ /* 0x000fe200078f08ff */
[----:B------:R-:W-:-:S03]  /*c8e0*/  ULDC.64 UR4, c[0x0][0x208] ;  /* 0x0000820000047ab9 */ /* 0x000fc60000000a00 */
[----:B------:R-:W-:-:S05]  /*c8f0*/  LOP3.LUT R3, R3, 0xfffffffe, RZ, 0xc0, !PT ;  /* 0xfffffffe03037812 */ /* 0x000fca00078ec0ff */
[----:B------:R-:W-:-:S05]  /*c900*/  IMAD.WIDE R4, R3, 0x4, R4 ;  /* 0x0000000403047825 */ /* 0x000fca00078e0204 */
[----:B------:R1:W-:Y:S01]  /*c910*/  ST.E.64 desc[UR4][R4.64], R150 ;  /* 0x0000009604007985 */ /* 0x0003e2000c101b04 */
[----:B------:R-:W-:Y:S05]  /*c920*/  BRA `(.L_x_8) ;  /* 0x00000040008c7947 */ /* 0x000fea0003800000 */
.L_x_35:
[----:B------:R-:W0:Y:S02]  /*c930*/  S2R R0, SR_TID.X ;  /* 0x0000000000007919 */ /* 0x000e240000002100 */
[----:B0-----:R-:W-:-:S05]  /*c940*/  VIADD R2, R0, 0xffffff80 ;  /* 0xffffff8000027836 */ /* 0x001fca0000000000 */
[----:B------:R-:W-:-:S13]  /*c950*/  ISETP.GT.AND P0, PT, R2, 0x7f, PT ;  /* 0x0000007f0200780c */ /* 0x000fda0003f04270 */
[----:B------:R-:W-:Y:S05]  /*c960*/  @P0 BRA `(.L_x_8) ;  /* 0x00000040007c0947 */ /* 0x000fea0003800000 */
[----:B------:R-:W0:Y:S01]  /*c970*/  S2R R3, SR_CTAID.X ;  /* 0x0000000000037919 */ /* 0x000e220000002500 */
[----:B------:R-:W1:Y:S01]  /*c980*/  LDC R6, c[0x0][0xbe8] ;  /* 0x0002fa00ff067b82 */ /* 0x000e620000000800 */
[----:B------:R-:W-:Y:S01]  /*c990*/  ULDC UR4, c[0x0][0xa88] ;  /* 0x0002a20000047ab9 */ /* 0x000fe20000000800 */
[----:B0-----:R-:W-:Y:S02]  /*c9a0*/  IMAD R0, R3, 0x80, R0 ;  /* 0x0000008003007824 */ /* 0x001fe400078e0200 */
[----:B-1----:R-:W-:-:S03]  /*c9b0*/  IMAD R3, R6, UR4, RZ ;  /* 0x0000000406037c24 */ /* 0x002fc6000f8e02ff */
[----:B------:R-:W-:-:S04]  /*c9c0*/  IADD3 R0, R0, -0x80, RZ ;  /* 0xffffff8000007810 */ /* 0x000fc80007ffe0ff */
[----:B------:R-:W-:-:S13]  /*c9d0*/  ISETP.GE.AND P0, PT, R0, R3, PT ;  /* 0x000000030000720c */ /* 0x000fda0003f06270 */
[----:B------:R-:W-:Y:S05]  /*c9e0*/  @P0 BRA `(.L_x_8) ;  /* 0x00000040005c0947 */ /* 0x000fea0003800000 */
[----:B------:R-:W-:Y:S01]  /*c9f0*/  ISETP.NE.AND P0, PT, R6, 0x1, PT ;  /* 0x000000010600780c */ /* 0x000fe20003f05270 */
[----:B------:R-:W0:Y:S01]  /*ca00*/  S2UR UR7, SR_CTAID.Z ;  /* 0x00000000000779c3 */ /* 0x000e220000002700 */
[----:B------:R-:W-:Y:S01]  /*ca10*/  R2UR UR11, R18 ;  /* 0x00000000120b72ca */ /* 0x000fe200000e0000 */
[----:B------:R-:W-:Y:S01]  /*ca20*/  ULDC.64 UR8, c[0x0][0xbd0] ;  /* 0x0002f40000087ab9 */ /* 0x000fe20000000a00 */
[----:B------:R-:W-:Y:S01]  /*ca30*/  IMAD.MOV.U32 R5, RZ, RZ, R0 ;  /* 0x000000ffff057224 */ /* 0x000fe200078e0000 */
[----:B------:R-:W-:-:S04]  /*ca40*/  ULDC.64 UR12, c[0x0][0x208] ;  /* 0x00008200000c7ab9 */ /* 0x000fc80000000a00 */
[----:B------:R-:W1:Y:S06]  /*ca50*/  LDC.64 R10, c[0x0][0xbd8] ;  /* 0x0002f600ff0a7b82 */ /* 0x000e6c0000000a00 */
[----:B------:R-:W-:Y:S02]  /*ca60*/  USHF.R.S32.HI UR6, URZ, 0x1f, UR11 ;  /* 0x0000001f3f067899 */ /* 0x000fe4000801140b */
[----:B------:R-:W2:Y:S01]  /*ca70*/  @P0 LDC R7, c[0x0][0xbec] ;  /* 0x0002fb00ff070b82 */ /* 0x000ea20000000800 */
[----:B------:R-:W-:Y:S02]  /*ca80*/  UIMAD.WIDE.U32 UR4, UR11, UR8, URZ ;  /* 0x000000080b0472a5 */ /* 0x000fe4000f8e003f */
[----:B------:R-:W-:-:S04]  /*ca90*/  UIMAD UR6, UR6, UR8, URZ ;  /* 0x00000008060672a4 */ /* 0x000fc8000f8e023f */
[----:B------:R-:W-:Y:S01]  /*caa0*/  UIMAD UR6, UR11, UR9, UR6 ;  /* 0x000000090b0672a4 */ /* 0x000fe2000f8e0206 */
[----:B------:R-:W3:Y:S01]  /*cab0*/  @P0 LDC R9, c[0x0][0xbf0] ;  /* 0x0002fc00ff090b82 */ /* 0x000ee20000000800 */
[----:B0-----:R-:W-:Y:S01]  /*cac0*/  USHF.R.S32.HI UR8, URZ, 0x1f, UR7 ;  /* 0x0000001f3f087899 */ /* 0x001fe20008011407 */
[----:B------:R-:W-:Y:S01]  /*cad0*/  IMAD.U32 R3, RZ, RZ, UR5 ;  /* 0x00000005ff037e24 */ /* 0x000fe2000f8e00ff */
[----:B------:R-:W-:Y:S01]  /*cae0*/  UIADD3 UR6, UR5, UR6, URZ ;  /* 0x0000000605067290 */ /* 0x000fe2000fffe03f */
[----:B------:R-:W-:Y:S02]  /*caf0*/  IMAD.U32 R2, RZ, RZ, UR4 ;  /* 0x00000004ff027e24 */ /* 0x000fe4000f8e00ff */
[----:B------:R-:W-:Y:S02]  /*cb00*/  ULDC.64 UR4, c[0x0][0xbe0] ;  /* 0x0002f80000047ab9 */ /* 0x000fe40000000a00 */
[----:B------:R-:W0:Y:S01]  /*cb10*/  S2UR UR10, SR_CTAID.Y ;  /* 0x00000000000a79c3 */ /* 0x000e220000002600 */
[----:B------:R-:W-:Y:S01]  /*cb20*/  MOV R3, UR6 ;  /* 0x0000000600037c02 */ /* 0x000fe20008000f00 */
[----:B-1----:R-:W-:-:S04]  /*cb30*/  IMAD R12, R10, UR8, RZ ;  /* 0x000000080a0c7c24 */ /* 0x002fc8000f8e02ff */
[----:B------:R-:W-:Y:S02]  /*cb40*/  IMAD R11, R11, UR7, R12 ;  /* 0x000000070b0b7c24 */ /* 0x000fe4000f8e020c */
[----:B------:R-:W0:Y:S01]  /*cb50*/  LDC R8, c[0x0][0xc50] ;  /* 0x00031400ff087b82 */ /* 0x000e220000000800 */
[----:B--2---:R-:W-:-:S04]  /*cb60*/  @P0 IMAD.HI.U32 R4, R0, R7, RZ ;  /* 0x0000000700040227 */ /* 0x004fc800078e00ff */
[----:B------:R-:W-:Y:S02]  /*cb70*/  IMAD R7, RZ, RZ, -UR11 ;  /* 0x8000000bff077e24 */ /* 0x000fe4000f8e02ff */
[----:B------:R-:W-:Y:S01]  /*cb80*/  IMAD.WIDE.U32 R2, R10, UR7, R2 ;  /* 0x000000070a027c25 */ /* 0x000fe2000f8e0002 */
[----:B---3--:R-:W-:-:S03]  /*cb90*/  @P0 SHF.R.U32.HI R5, RZ, R9, R4 ;  /* 0x00000009ff050219 */ /* 0x008fc60000011604 */
[----:B------:R-:W-:Y:S02]  /*cba0*/  IMAD.IADD R3, R11, 0x1, R3 ;  /* 0x000000010b037824 */ /* 0x000fe400078e0203 */
[----:B0-----:R-:W-:Y:S02]  /*cbb0*/  IMAD R9, R8, R7, UR10 ;  /* 0x0000000a08097e24 */ /* 0x001fe4000f8e0207 */
[----:B------:R-:W-:Y:S02]  /*cbc0*/  IMAD.MOV R7, RZ, RZ, -R5 ;  /* 0x000000ffff077224 */ /* 0x000fe400078e0a05 */
[----:B------:R-:W-:Y:S01]  /*cbd0*/  IMAD.WIDE.U32 R2, R9, UR4, R2 ;  /* 0x0000000409027c25 */ /* 0x000fe2000f8e0002 */
[----:B------:R-:W-:-:S03]  /*cbe0*/  SHF.R.S32.HI R4, RZ, 0x1f, R9 ;  /* 0x0000001fff047819 */ /* 0x000fc60000011409 */
[----:B------:R-:W-:Y:S01]  /*cbf0*/  IMAD R7, R6, R7, R0 ;  /* 0x0000000706077224 */ /* 0x000fe200078e0200 */
[----:B------:R-:W-:Y:S01]  /*cc00*/  IADD3 R2, P0, R5, R2, RZ ;  /* 0x0000000205027210 */ /* 0x000fe20007f1e0ff */
[----:B------:R-:W-:-:S03]  /*cc10*/  IMAD R4, R4, UR4, RZ ;  /* 0x0000000404047c24 */ /* 0x000fc6000f8e02ff */
[----:B------:R-:W-:Y:S01]  /*cc20*/  SHF.R.S32.HI R0, RZ, 0x1f, R7 ;  /* 0x0000001fff007819 */ /* 0x000fe20000011407 */
[----:B------:R-:W-:Y:S01]  /*cc30*/  IMAD R4, R9, UR5, R4 ;  /* 0x0000000509047c24 */ /* 0x000fe2000f8e0204 */
[----:B------:R-:W-:Y:S01]  /*cc40*/  SHF.R.S32.HI R9, RZ, 0x1f, R5 ;  /* 0x0000001fff097819 */ /* 0x000fe20000011405 */
[----:B------:R-:W-:Y:S02]  /*cc50*/  ULDC.64 UR4, c[0x0][0xbc8] ;  /* 0x0002f20000047ab9 */ /* 0x000fe40000000a00 */
[----:B------:R-:W-:Y:S01]  /*cc60*/  IMAD R0, R0, UR4, RZ ;  /* 0x0000000400007c24 */ /* 0x000fe2000f8e02ff */
[----:B------:R-:W-:-:S03]  /*cc70*/  IADD3.X R3, R9, R3, R4, P0, !PT ;  /* 0x0000000309037210 */ /* 0x000fc600007fe404 */
[C---:B------:R-:W-:Y:S02]  /*cc80*/  IMAD R5, R7.reuse, UR5, R0 ;  /* 0x0000000507057c24 */ /* 0x040fe4000f8e0200 */
[----:B------:R-:W-:Y:S01]  /*cc90*/  IMAD.WIDE.U32 R2, R7, UR4, R2 ;  /* 0x0000000407027c25 */ /* 0x000fe2000f8e0002 */
[----:B------:R-:W-:-:S04]  /*cca0*/  ULDC.64 UR4, c[0x0][0xba8] ;  /* 0x0002ea0000047ab9 */ /* 0x000fc80000000a00 */
[----:B------:R-:W-:Y:S02]  /*ccb0*/  IADD3 R3, R3, R5, RZ ;  /* 0x0000000503037210 */ /* 0x000fe40007ffe0ff */
[----:B------:R-:W-:-:S04]  /*ccc0*/  LEA R4, P0, R2, UR4, 0x2 ;  /* 0x0000000402047c11 */ /* 0x000fc8000f8010ff */
[----:B------:R-:W-:Y:S01]  /*ccd0*/  LEA.HI.X R5, R2, UR5, R3, 0x2, P0 ;  /* 0x0000000502057c11 */ /* 0x000fe200080f1403 */
[----:B------:R-:W-:-:S05]  /*cce0*/  IMAD.MOV.U32 R3, RZ, RZ, -0x800000 ;  /* 0xff800000ff037424 */ /* 0x000fca00078e00ff */
[----:B------:R0:W-:Y:S01]  /*ccf0*/  STG.E desc[UR12][R4.64], R3 ;  /* 0x0000000304007986 */ /* 0x0001e2000c10190c */
[----:B------:R-:W-:Y:S05]  /*cd00*/  BRA `(.L_x_8) ;  /* 0x0000003c00947947 */ /* 0x000fea0003800000 */
.L_x_6:
[----:B------:R-:W-:-:S08]  /*cd10*/  NOP ;  /* 0x0000000000007918 */ /* 0x000fd00000000000 */
[----:B0-----:R-:W0:-:S00]  /*cd20*/  USETMAXREG.DEALLOC.CTAPOOL 0x28 ;  /* 0x00000028000079c8 */ /* 0x001e0000080e0500 */
[----:B0-----:R-:W-:Y:S01]  /*cd30*/  LOP3.LUT R18, R0, 0x3, RZ, 0xc0, !PT ;  /* 0x0000000300127812 */ /* 0x001fe200078ec0ff */
[----:B------:R-:W0:Y:S05]  /*cd40*/  S2R R26, SR_CTAID.Z ;  /* 0x00000000001a7919 */ /* 0x000e2a0000002700 */
[----:B------:R-:W1:Y:S01]  /*cd50*/  S2UR UR6, SR_CTAID.Y ;  /* 0x00000000000679c3 */ /* 0x000e620000002600 */
[----:B------:R-:W2:Y:S02]  /*cd60*/  SHFL.IDX PT, R0, R18, RZ, 0x1f ;  /* 0x00001fff12007589 */ /* 0x000ea400000e0000 */
[----:B--2---:R-:W-:-:S13]  /*cd70*/  ISETP.NE.AND P0, PT, R0, RZ, PT ;  /* 0x000000ff0000720c */ /* 0x004fda0003f05270 */
[----:B01----:R-:W-:Y:S05]  /*cd80*/  @!P0 BRA `(.L_x_38) ;  /* 0x0000000000288947 */ /* 0x003fea0003800000 */
[----:B------:R-:W-:Y:S01]  /*cd90*/  ULDC UR7, c[0x0][0xc50] ;  /* 0x0003140000077ab9 */ /* 0x000fe20000000800 */
[----:B------:R-:W-:Y:S01]  /*cda0*/  UMOV UR39, UR6 ;  /* 0x0000000600277c82 */ /* 0x000fe20008000000 */
[----:B------:R-:W-:-:S06]  /*cdb0*/  UISETP.NE.AND UP0, UPT, UR7, 0x1, UPT ;  /* 0x000000010700788c */ /* 0x000fcc000bf05270 */
[----:B------:R-:W-:-:S13]  /*cdc0*/  PLOP3.LUT P0, PT, PT, PT, UP0, 0x80, 0x0 ;  /* 0x000000000000781c */ /* 0x000fda0003f0f008 */
[----:B------:R-:W-:Y:S05]  /*cdd0*/  @!P0 BRA `(.L_x_39) ;  /* 0x0000000000308947 */ /* 0x000fea0003800000 */
[----:B------:R-:W-:Y:S01]  /*cde0*/  ULDC UR4, c[0x0][0xc54] ;  /* 0x0003150000047ab9 */ /* 0x000fe20000000800 */
[----:B------:R-:W-:Y:S01]  /*cdf0*/  ULDC UR39, c[0x0][0xc58] ;  /* 0x0003160000277ab9 */ /* 0x000fe20000000800 */
[----:B------:R-:W-:-:S04]  /*ce00*/  UIMAD.WIDE.U32 UR4, UR6, UR4, URZ ;  /* 0x00000004060472a5 */ /* 0x000fc8000f8e003f */
[----:B------:R-:W-:Y:S01]  /*ce10*/  USHF.R.U32.HI UR39, URZ, UR39, UR5 ;  /* 0x000000273f277299 */ /* 0x000fe20008011605 */
[----:B------:R-:W-:Y:S11]  /*ce20*/  BRA `(.L_x_39) ;  /* 0x00000000001c7947 */ /* 0x000ff60003800000 */
.L_x_38:
[----:B------:R-:W-:Y:S01]  /*ce30*/  ULDC UR7, c[0x0][0xc50] ;  /* 0x0003140000077ab9 */ /* 0x000fe20000000800 */
[----:B------:R-:W-:Y:S01]  /*ce40*/  UMOV UR39, UR6 ;  /* 0x0000000600277c82 */ /* 0x000fe20008000000 */
[----:B------:R-:W-:-:S11]  /*ce50*/  UISETP.NE.AND UP0, UPT, UR7, 0x1, UPT ;  /* 0x000000010700788c */ /* 0x000fd6000bf05270 */
[----:B------:R-:W-:Y:S01]  /*ce60*/  @UP0 ULDC UR4, c[0x0][0xc54] ;  /* 0x0003150000040ab9 */ /* 0x000fe20000000800 */
[----:B------:R-:W-:Y:S01]  /*ce70*/  @UP0 ULDC UR8, c[0x0][0xc58] ;  /* 0x0003160000080ab9 */ /* 0x000fe20000000800 */
[----:B------:R-:W-:-:S04]  /*ce80*/  UIMAD.WIDE.U32 UR4, UR6, UR4, URZ ;  /* 0x00000004060472a5 */ /* 0x000fc8000f8e003f */
[----:B------:R-:W-:-:S12]  /*ce90*/  @UP0 USHF.R.U32.HI UR39, URZ, UR8, UR5 ;  /* 0x000000083f270299 */ /* 0x000fd80008011605 */
.L_x_39:
[----:B------:R-:W-:Y:S01]  /*cea0*/  ISETP.GE.AND P0, PT, R26, RZ, PT ;  /* 0x000000ff1a00720c */ /* 0x000fe20003f06270 */
[----:B------:R-:W-:Y:S01]  /*ceb0*/  UIADD3 UR4, -UR39, URZ, URZ ;  /* 0x0000003f27047290 */ /* 0x000fe2000fffe13f */
[----:B------:R-:W-:Y:S01]  /*cec0*/  IMAD.MOV.U32 R0, RZ, RZ, 0x1 ;  /* 0x00000001ff007424 */ /* 0x000fe200078e00ff */
[----:B------:R-:W-:Y:S01]  /*ced0*/  MOV R6, 0x1 ;  /* 0x0000000100067802 */ /* 0x000fe20000000f00 */
[----:B------:R-:W-:Y:S01]  /*cee0*/  IMAD.MOV.U32 R2, RZ, RZ, RZ ;  /* 0x000000ffff027224 */ /* 0x000fe200078e00ff */
[----:B------:R-:W-:-:S08]  /*cef0*/  UIMAD UR6, UR7, UR4, UR6 ;  /* 0x00000004070672a4 */ /* 0x000fd0000f8e0206 */
[----:B------:R-:W-:Y:S05]  /*cf00*/  @!P0 BRA `(.L_x_40) ;  /* 0x00000038004c8947 */ /* 0x000fea0003800000 */
[----:B------:R-:W0:Y:S01]  /*cf10*/  LDC.64 R2, c[0x0][0xa28] ;  /* 0x00028a00ff027b82 */ /* 0x000e220000000a00 */
[----:B------:R-:W-:Y:S01]  /*cf20*/  IMAD.MOV.U32 R19, RZ, RZ, RZ ;  /* 0x000000ffff137224 */ /* 0x000fe200078e00ff */
[----:B------:R-:W-:Y:S01]  /*cf30*/  ULDC.64 UR4, c[0x0][0x208] ;  /* 0x0000820000047ab9 */ /* 0x000fe20000000a00 */
[----:B------:R-:W-:Y:S01]  /*cf40*/  ULDC UR40, c[0x0][0x2f0] ;  /* 0x0000bc0000287ab9 */ /* 0x000fe20000000800 */
[----:B0-----:R-:W-:-:S04]  /*cf50*/  ISETP.NE.U32.AND P0, PT, R2, RZ, PT ;  /* 0x000000ff0200720c */ /* 0x001fc80003f05070 */
[----:B------:R-:W-:-:S13]  /*cf60*/  ISETP.NE.AND.EX P0, PT, R3, RZ, PT, P0 ;  /* 0x000000ff0300720c */ /* 0x000fda0003f05300 */
[----:B------:R-:W0:Y:S02]  /*cf70*/  @P0 LDC.64 R2, c[0x0][0xa28] ;  /* 0x00028a00ff020b82 */ /* 0x000e240000000a00 */
[----:B0-----:R-:W-:-:S05]  /*cf80*/  @P0 IMAD.WIDE R2, R26, 0x4, R2 ;  /* 0x000000041a020825 */ /* 0x001fca00078e0202 */
[----:B------:R0:W5:Y:S01]  /*cf90*/  @P0 LDG.E R19, desc[UR4][R2.64] ;  /* 0x0000000402130981 */ /* 0x000162000c1e1900 */
[----:B------:R-:W-:Y:S01]  /*cfa0*/  ULDC.64 UR4, c[0x0][0x418] ;  /* 0x0001060000047ab9 */ /* 0x000fe20000000a00 */
[----:B------:R-:W-:Y:S02]  /*cfb0*/  ULOP3.LUT UR44, UR6, 0xffff, URZ, 0xc0, !UPT ;  /* 0x0000ffff062c7892 */ /* 0x000fe4000f8ec03f */
[----:B------:R-:W-:Y:S01]  /*cfc0*/  UISETP.NE.U32.AND UP0, UPT, UR4, URZ, UPT ;  /* 0x0000003f0400728c */ /* 0x000fe2000bf05070 */
[----:B------:R-:W1:Y:S01]  /*cfd0*/  S2R R23, SR_CTAID.X ;  /* 0x0000000000177919 */ /* 0x000e620000002500 */
[----:B------:R-:W-:Y:S01]  /*cfe0*/  UMOV UR38, URZ ;  /* 0x0000003f00267c82 */ /* 0x000fe20008000000 */
[----:B------:R-:W-:Y:S01]  /*cff0*/  ULDC UR4, c[0x0][0x424] ;  /* 0x0001090000047ab9 */ /* 0x000fe20000000800 */
[----:B------:R-:W-:-:S04]  /*d000*/  UISETP.NE.AND.EX UP0, UPT, UR5, URZ, UPT, UP0 ;  /* 0x0000003f0500728c */ /* 0x000fc8000bf05300 */
[----:B------:R-:W-:-:S04]  /*d010*/  USEL UR4, UR4, 0x1, UP0 ;  /* 0x0000000104047887 */ /* 0x000fc80008000000 */
[----:B------:R-:W-:-:S04]  /*d020*/  UIMAD UR40, UR4, UR40, URZ ;  /* 0x00000028042872a4 */ /* 0x000fc8000f8e023f */
[----:B------:R-:W-:Y:S02]  /*d030*/  UISETP.GE.AND UP0, UPT, UR40, 0x1, UPT ;  /* 0x000000012800788c */ /* 0x000fe4000bf06270 */
[----:B------:R-:W-:-:S04]  /*d040*/  UIADD3 UR4, UR40, 0x4f, URZ ;  /* 0x0000004f28047890 */ /* 0x000fc8000fffe03f */
[----:B------:R-:W-:Y:S01]  /*d050*/  PLOP3.LUT P0, PT, PT, PT, UP0, 0x80, 0x0 ;  /* 0x000000000000781c */ /* 0x000fe20003f0f008 */
[----:B------:R-:W-:-:S04]  /*d060*/  UIMAD.WIDE UR4, UR4, 0x66666667, URZ ;  /* 0x66666667040478a5 */ /* 0x000fc8000f8e023f */
[----:B------:R-:W-:-:S04]  /*d070*/  USHF.R.U32.HI UR41, URZ, 0x1f, UR5 ;  /* 0x0000001f3f297899 */ /* 0x000fc80008011605 */
[----:B------:R-:W-:-:S04]  /*d080*/  ULEA.HI.SX32 UR41, UR5, UR41, 0x1b ;  /* 0x0000002905297291 */ /* 0x000fc8000f8fda3f */
[----:B01----:R-:W-:Y:S08]  /*d090*/  @!P0 BRA `(.L_x_41) ;  /* 0x0000000000848947 */ /* 0x003ff00003800000 */
[----:B------:R-:W-:Y:S01]  /*d0a0*/  USHF.R.U32.HI UR6, URZ, 0x10, UR6 ;  /* 0x000000103f067899 */ /* 0x000fe20008011606 */
[----:B------:R-:W-:-:S03]  /*d0b0*/  UMOV UR4, URZ ;  /* 0x0000003f00047c82 */ /* 0x000fc60008000000 */
[----:B------:R-:W-:-:S11]  /*d0c0*/  UISETP.NE.AND UP0, UPT, UR6, URZ, UPT ;  /* 0x0000003f0600728c */ /* 0x000fd6000bf05270 */
[----:B------:R-:W-:Y:S02]  /*d0d0*/  @!UP0 ULDC UR6, c[0x0][0x9f0] ;  /* 0x00027c0000068ab9 */ /* 0x000fe40000000800 */
[----:B------:R-:W-:Y:S01]  /*d0e0*/  IABS R2, UR6 ;  /* 0x0000000600027c13 */ /* 0x000fe20008000000 */
[----:B------:R-:W-:Y:S02]  /*d0f0*/  UIADD3 UR7, UR41, -0x1, UR6 ;  /* 0xffffffff29077890 */ /* 0x000fe4000fffe006 */
[----:B------:R-:W-:Y:S02]  /*d100*/  IABS R5, UR6 ;  /* 0x0000000600057c13 */ /* 0x000fe40008000000 */
[----:B------:R-:W-:Y:S02]  /*d110*/  R2UR UR10, R2 ;  /* 0x00000000020a72ca */ /* 0x000fe400000e0000 */
[----:B------:R-:W-:Y:S01]  /*d120*/  IABS R4, UR7 ;  /* 0x0000000700047c13 */ /* 0x000fe20008000000 */
[----:B------:R-:W-:-:S03]  /*d130*/  ULOP3.LUT UR7, UR7, UR6, URZ, 0x3c, !UPT ;  /* 0x0000000607077292 */ /* 0x000fc6000f8e3c3f */
[----:B------:R-:W-:-:S07]  /*d140*/  R2UR UR9, R4 ;  /* 0x00000000040972ca */ /* 0x000fce00000e0000 */
[----:B------:R-:W0:Y:S08]  /*d150*/  I2F.RP R2, UR10 ;  /* 0x0000000a00027d06 */ /* 0x000e300008209400 */
[----:B0-----:R-:W0:Y:S02]  /*d160*/  MUFU.RCP R2, R2 ;  /* 0x0000000200027308 */ /* 0x001e240000001000 */
        /* <DEDUP_REMOVED lines=16> */
[----:B------:R-:W-:Y:S02]  /*d270*/  UISETP.NE.AND UP1, UPT, UR6, URZ, UPT ;  /* 0x0000003f0600728c */ /* 0x000fe4000bf25270 */
[----:B------:R-:W-:-:S09]  /*d280*/  @!UP0 UIADD3 UR5, -UR5, URZ, URZ ;  /* 0x0000003f05058290 */ /* 0x000fd2000fffe13f */
[----:B------:R-:W-:-:S07]  /*d290*/  @!UP1 ULOP3.LUT UR5, URZ, UR6, URZ, 0x33, !UPT ;  /* 0x000000063f059292 */ /* 0x000fce000f8e333f */
[----:B------:R-:W-:-:S05]  /*d2a0*/  UMOV UR38, UR5 ;  /* 0x0000000500267c82 */ /* 0x000fca0008000000 */
.L_x_41:
[----:B------:R-:W-:Y:S02]  /*d2b0*/  UIMAD UR45, UR44, UR38, URZ ;  /* 0x000000262c2d72a4 */ /* 0x000fe4000f8e023f */
[----:B------:R-:W-:Y:S01]  /*d2c0*/  MOV R3, UR38 ;  /* 0x0000002600037c02 */ /* 0x000fe20008000f00 */
[----:B------:R-:W-:-:S03]  /*d2d0*/  IMAD.MOV.U32 R6, RZ, RZ, 0x1 ;  /* 0x00000001ff067424 */ /* 0x000fc600078e00ff */
[----:B------:R-:W-:-:S05]  /*d2e0*/  IMAD.U32 R2, RZ, RZ, UR45 ;  /* 0x0000002dff027e24 */ /* 0x000fca000f8e00ff */
[----:B------:R-:W-:-:S04]  /*d2f0*/  VIADDMNMX R2, R2, R3, UR41, PT ;  /* 0x0000002902027e46 */ /* 0x000fc8000b800103 */
[----:B------:R-:W-:Y:S01]  /*d300*/  R2UR UR46, R2 ;  /* 0x00000000022e72ca */ /* 0x000fe200000e0000 */
[----:B------:R-:W-:-:S12]  /*d310*/  IMAD.MOV.U32 R2, RZ, RZ, RZ ;  /* 0x000000ffff027224 */ /* 0x000fd800078e00ff */
[----:B------:R-:W-:-:S06]  /*d320*/  UISETP.GT.AND UP0, UPT, UR46, UR45, UPT ;  /* 0x0000002d2e00728c */ /* 0x000fcc000bf04270 */
[----:B------:R-:W-:-:S13]  /*d330*/  PLOP3.LUT P0, PT, PT, PT, UP0, 0x80, 0x0 ;  /* 0x000000000000781c */ /* 0x000fda0003f0f008 */
[----:B------:R-:W-:Y:S05]  /*d340*/  @!P0 BRA `(.L_x_40) ;  /* 0x00000034003c8947 */ /* 0x000fea0003800000 */
[----:B------:R-:W0:Y:S01]  /*d350*/  S2UR UR4, SR_CgaCtaId ;  /* 0x00000000000479c3 */ /* 0x000e220000008800 */
[----:B------:R-:W-:Y:S02]  /*d360*/  UMOV UR42, 0x400 ;  /* 0x00000400002a7882 */ /* 0x000fe40000000000 */
[----:B0-----:R-:W-:-:S04]  /*d370*/  ULEA UR42, UR4, UR42, 0x18 ;  /* 0x0000002a042a7291 */ /* 0x001fc8000f8ec03f */
[----:B------:R-:W-:-:S04]  /*d380*/  UIADD3 UR4, UR42, 0x24400, URZ ;  /* 0x000244002a047890 */ /* 0x000fc8000fffe03f */
[----:B------:R-:W-:-:S06]  /*d390*/  ULOP3.LUT UP0, URZ, UR4, 0x3ff, URZ, 0xc0, !UPT ;  /* 0x000003ff043f7892 */ /* 0x000fcc000f80c03f */
[----:B------:R-:W-:-:S13]  /*d3a0*/  PLOP3.LUT P0, PT, PT, PT, UP0, 0x80, 0x0 ;  /* 0x000000000000781c */ /* 0x000fda0003f0f008 */
[----:B------:R-:W-:Y:S05]  /*d3b0*/  @!P0 BRA `(.L_x_42) ;  /* 0x0000000000408947 */ /* 0x000fea0003800000 */
[----:B------:R-:W-:Y:S01]  /*d3c0*/  MOV R2, 0x0 ;  /* 0x0000000000027802 */ /* 0x000fe20000000f00 */
[----:B------:R-:W-:Y:S01]  /*d3d0*/  ULDC.64 UR4, c[0x4][0xa8] ;  /* 0x01002a0000047ab9 */ /* 0x000fe20000000a00 */
[----:B------:R-:W-:Y:S01]  /*d3e0*/  ULDC.64 UR6, c[0x4][0xb0] ;  /* 0x01002c0000067ab9 */ /* 0x000fe20000000a00 */
[----:B------:R-:W-:Y:S01]  /*d3f0*/  MOV R4, UR4 ;  /* 0x0000000400047c02 */ /* 0x000fe20008000f00 */
[----:B------:R-:W-:Y:S01]  /*d400*/  IMAD.U32 R5, RZ, RZ, UR5 ;  /* 0x00000005ff057e24 */ /* 0x000fe2000f8e00ff */
[----:B------:R-:W-:Y:S01]  /*d410*/  ULDC.64 UR4, c[0x4][0x8] ;  /* 0x0100020000047ab9 */ /* 0x000fe20000000a00 */
[----:B------:R-:W0:Y:S01]  /*d420*/  LDC.64 R2, c[0x4][R2] ;  /* 0x0100000002027b82 */ /* 0x000e220000000a00 */
[----:B------:R-:W-:Y:S01]  /*d430*/  IMAD.U32 R6, RZ, RZ, UR6 ;  /* 0x00000006ff067e24 */ /* 0x000fe2000f8e00ff */
[----:B------:R-:W-:Y:S01]  /*d440*/  MOV R10, UR4 ;  /* 0x00000004000a7c02 */ /* 0x000fe20008000f00 */
[----:B------:R-:W-:Y:S01]  /*d450*/  IMAD.U32 R7, RZ, RZ, UR7 ;  /* 0x00000007ff077e24 */ /* 0x000fe2000f8e00ff */
[----:B------:R-:W-:Y:S01]  /*d460*/  MOV R13, RZ ;  /* 0x000000ff000d7202 */ /* 0x000fe20000000f00 */
[----:B------:R-:W-:-:S02]  /*d470*/  IMAD.U32 R11, RZ, RZ, UR5 ;  /* 0x00000005ff0b7e24 */ /* 0x000fc4000f8e00ff */
[----:B------:R-:W-:Y:S02]  /*d480*/  IMAD.MOV.U32 R8, RZ, RZ, 0x70 ;  /* 0x00000070ff087424 */ /* 0x000fe400078e00ff */
[----:B------:R-:W-:-:S07]  /*d490*/  IMAD.MOV.U32 R12, RZ, RZ, 0x1 ;  /* 0x00000001ff0c7424 */ /* 0x000fce00078e00ff */
[----:B------:R-:W-:-:S07]  /*d4a0*/  LEPC R20, `(.L_x_42) ;  /* 0x000000001014794e */ /* 0x000fce0000000000 */
[----:B0----5:R-:W-:Y:S05]  /*d4b0*/  CALL.ABS.NOINC R2 ;  /* 0x0000000002007343 */ /* 0x021fea0003c00000 */
.L_x_42:
[----:B------:R-:W-:-:S04]  /*d4c0*/  UIADD3 UR4, UR42, 0x400, URZ ;  /* 0x000004002a047890 */ /* 0x000fc8000fffe03f */
[----:B------:R-:W-:-:S06]  /*d4d0*/  ULOP3.LUT UP0, URZ, UR4, 0x3ff, URZ, 0xc0, !UPT ;  /* 0x000003ff043f7892 */ /* 0x000fcc000f80c03f */
[----:B------:R-:W-:-:S13]  /*d4e0*/  PLOP3.LUT P0, PT, PT, PT, UP0, 0x80, 0x0 ;  /* 0x000000000000781c */ /* 0x000fda0003f0f008 */
[----:B------:R-:W-:Y:S05]  /*d4f0*/  @!P0 BRA `(.L_x_43) ;  /* 0x00000000007c8947 */ /* 0x000fea0003800000 */
        /* <DEDUP_REMOVED lines=15> */
[----:B-1---5:R-:W-:Y:S05]  /*d5f0*/  CALL.ABS.NOINC R2 ;  /* 0x0000000002007343 */ /* 0x022fea0003c00000 */
.L_x_44:
[----:B------:R0:W1:Y:S01]  /*d600*/  LDC.64 R2, c[0x4][R16] ;  /* 0x0100000010027b82 */ /* 0x0000620000000a00 */
[----:B------:R-:W-:Y:S01]  /*d610*/  ULDC.64 UR4, c[0x4][0xa8] ;  /* 0x01002a0000047ab9 */ /* 0x000fe20000000a00 */
[----:B------:R-:W-:Y:S01]  /*d620*/  ULDC.64 UR6, c[0x4][0xb0] ;  /* 0x01002c0000067ab9 */ /* 0x000fe20000000a00 */
[----:B------:R-:W-:Y:S01]  /*d630*/  IMAD.U32 R4, RZ, RZ, UR4 ;  /* 0x00000004ff047e24 */ /* 0x000fe2000f8e00ff */
[----:B------:R-:W-:Y:S01]  /*d640*/  MOV R6, UR6 ;  /* 0x0000000600067c02 */ /* 0x000fe20008000f00 */
[----:B------:R-:W-:Y:S01]  /*d650*/  IMAD.U32 R5, RZ, RZ, UR5 ;  /* 0x00000005ff057e24 */ /* 0x000fe2000f8e00ff */
[----:B------:R-:W-:Y:S01]  /*d660*/  ULDC.64 UR4, c[0x4][0x18] ;  /* 0x0100060000047ab9 */ /* 0x000fe20000000a00 */
[----:B------:R-:W-:Y:S01]  /*d670*/  IMAD.U32 R7, RZ, RZ, UR7 ;  /* 0x00000007ff077e24 */ /* 0x000fe2000f8e00ff */
[----:B------:R-:W-:Y:S01]  /*d680*/  MOV R8, 0x70 ;  /* 0x0000007000087802 */ /* 0x000fe20000000f00 */
[----:B------:R-:W-:Y:S02]  /*d690*/  IMAD.U32 R10, RZ, RZ, UR4 ;  /* 0x00000004ff0a7e24 */ /* 0x000fe4000f8e00ff */
[----:B------:R-:W-:-:S02]  /*d6a0*/  IMAD.U32 R11, RZ, RZ, UR5 ;  /* 0x00000005ff0b7e24 */ /* 0x000fc4000f8e00ff */
[----:B------:R-:W-:Y:S02]  /*d6b0*/  IMAD.MOV.U32 R12, RZ, RZ, 0x1 ;  /* 0x00000001ff0c7424 */ /* 0x000fe400078e00ff */
[----:B0-----:R-:W-:-:S07]  /*d6c0*/  IMAD.MOV.U32 R13, RZ, RZ, RZ ;  /* 0x000000ffff0d7224 */ /* 0x001fce00078e00ff */
[----:B------:R-:W-:-:S07]  /*d6d0*/  LEPC R20, `(.L_x_43) ;  /* 0x000000001014794e */ /* 0x000fce0000000000 */
[----:B-1----:R-:W-:Y:S05]  /*d6e0*/  CALL.ABS.NOINC R2 ;  /* 0x0000000002007343 */ /* 0x002fea0003c00000 */
.L_x_43:
[----:B------:R-:W0:Y:S01]  /*d6f0*/  LDC.64 R2, c[0x0][0x9f8] ;  /* 0x00027e00ff027b82 */ /* 0x000e220000000a00 */
[----:B------:R-:W-:Y:S01]  /*d700*/  IMAD.MOV.U32 R34, RZ, RZ, R26 ;  /* 0x000000ffff227224 */ /* 0x000fe200078e001a */
[----:B------:R-:W-:-:S06]  /*d710*/  ULDC.64 UR4, c[0x0][0x208] ;  /* 0x0000820000047ab9 */ /* 0x000fcc0000000a00 */
[----:B------:R-:W1:Y:S01]  /*d720*/  LDC R17, c[0x0][0x430] ;  /* 0x00010c00ff117b82 */ /* 0x000e620000000800 */
[----:B0-----:R-:W-:-:S04]  /*d730*/  ISETP.NE.U32.AND P0, PT, R2, RZ, PT ;  /* 0x000000ff0200720c */ /* 0x001fc80003f05070 */
[----:B------:R-:W-:-:S13]  /*d740*/  ISETP.NE.AND.EX P0, PT, R3, RZ, PT, P0 ;  /* 0x000000ff0300720c */ /* 0x000fda0003f05300 */
[----:B------:R-:W0:Y:S01]  /*d750*/  @P0 LDC.64 R2, c[0x0][0x9f8] ;  /* 0x00027e00ff020b82 */ /* 0x000e220000000a00 */
[----:B------:R-:W-:-:S04]  /*d760*/  SHF.L.U32 R8, R25, 0x3, RZ ;  /* 0x0000000319087819 */ /* 0x000fc800000006ff */
[----:B------:R-:W-:-:S04]  /*d770*/  LOP3.LUT R22, R8, 0x38, RZ, 0xc0, !PT ;  /* 0x0000003808167812 */ /* 0x000fc800078ec0ff */
[----:B------:R-:W-:Y:S01]  /*d780*/  LOP3.LUT R37, R22, 0x40, RZ, 0xfc, !PT ;  /* 0x0000004016257812 */ /* 0x000fe200078efcff */
[----:B0-----:R-:W-:-:S05]  /*d790*/  @P0 IMAD.WIDE R2, R26, 0x4, R2 ;  /* 0x000000041a020825 */ /* 0x001fca00078e0202 */
[----:B------:R0:W5:Y:S01]  /*d7a0*/  @P0 LDG.E R34, desc[UR4][R2.64] ;  /* 0x0000000402220981 */ /* 0x000162000c1e1900 */
[----:B------:R-:W-:Y:S01]  /*d7b0*/  ULDC UR4, c[0x0][0x2f4] ;  /* 0x0000bd0000047ab9 */ /* 0x000fe20000000800 */
[----:B------:R-:W-:Y:S01]  /*d7c0*/  LOP3.LUT R16, R16, 0xffffffef, RZ, 0xc0, !PT ;  /* 0xffffffef10107812 */ /* 0x000fe200078ec0ff */
[----:B------:R-:W-:Y:S01]  /*d7d0*/  IMAD.SHL.U32 R24, R25, 0x10, RZ ;  /* 0x0000001019187824 */ /* 0x000fe200078e00ff */
[C---:B------:R-:W-:Y:S01]  /*d7e0*/  ISETP.GE.AND P0, PT, R22.reuse, UR4, PT ;  /* 0x0000000416007c0c */ /* 0x040fe2000bf06270 */
[----:B------:R-:W-:Y:S01]  /*d7f0*/  UMOV UR5, 0xffffffff ;  /* 0xffffffff00057882 */ /* 0x000fe20000000000 */
[----:B------:R-:W-:Y:S02]  /*d800*/  ISETP.GE.AND P2, PT, R37, UR4, PT ;  /* 0x0000000425007c0c */ /* 0x000fe4000bf46270 */
[C---:B------:R-:W-:Y:S02]  /*d810*/  LOP3.LUT R36, R22.reuse, 0x80, RZ, 0xfc, !PT ;  /* 0x0000008016247812 */ /* 0x040fe400078efcff */
[----:B------:R-:W-:-:S02]  /*d820*/  LOP3.LUT R35, R22, 0xc0, RZ, 0xfc, !PT ;  /* 0x000000c016237812 */ /* 0x000fc400078efcff */
[----:B------:R-:W-:Y:S02]  /*d830*/  ISETP.GE.AND P1, PT, R36, UR4, PT ;  /* 0x0000000424007c0c */ /* 0x000fe4000bf26270 */
[----:B------:R-:W-:Y:S02]  /*d840*/  LOP3.LUT R9, R25, 0x7f, RZ, 0xc0, !PT ;  /* 0x0000007f19097812 */ /* 0x000fe400078ec0ff */
[----:B------:R-:W-:Y:S02]  /*d850*/  LOP3.LUT R24, R24, 0x70, RZ, 0xc0, !PT ;  /* 0x0000007018187812 */ /* 0x000fe400078ec0ff */
[----:B------:R-:W-:Y:S02]  /*d860*/  @P0 LOP3.LUT R16, R16, 0x10, RZ, 0xfc, !PT ;  /* 0x0000001010100812 */ /* 0x000fe400078efcff */
[----:B------:R-:W-:Y:S02]  /*d870*/  ISETP.GE.AND P0, PT, R35, UR4, PT ;  /* 0x0000000423007c0c */ /* 0x000fe4000bf06270 */
[----:B------:R-:W-:-:S04]  /*d880*/  LOP3.LUT R16, R16, 0xfffffff7, RZ, 0xc0, !PT ;  /* 0xfffffff710107812 */ /* 0x000fc800078ec0ff */
[----:B------:R-:W-:-:S04]  /*d890*/  @P2 LOP3.LUT R16, R16, 0x8, RZ, 0xfc, !PT ;  /* 0x0000000810102812 */ /* 0x000fc800078efcff */
[----:B------:R-:W-:-:S04]  /*d8a0*/  LOP3.LUT R16, R16, 0xfffffffd, RZ, 0xc0, !PT ;  /* 0xfffffffd10107812 */ /* 0x000fc800078ec0ff */
[----:B------:R-:W-:-:S04]  /*d8b0*/  LOP3.LUT R16, R16, 0xfffffffb, RZ, 0xc0, !PT ;  /* 0xfffffffb10107812 */ /* 0x000fc800078ec0ff */
[----:B------:R-:W-:-:S04]  /*d8c0*/  @P1 LOP3.LUT R16, R16, 0x4, RZ, 0xfc, !PT ;  /* 0x0000000410101812 */ /* 0x000fc800078efcff */
[----:B------:R-:W-:Y:S01]  /*d8d0*/  @P0 LOP3.LUT R16, R16, 0x2, RZ, 0xfc, !PT ;  /* 0x0000000210100812 */ /* 0x000fe200078efcff */
[----:B01----:R-:W-:Y:S06]  /*d8e0*/  BRA.DIV UR5, `(.L_x_45) ;  /* 0x0000003605287947 */ /* 0x003fec000b800000 */
.L_x_89:
[----:B------:R-:W2:Y:S01]  /*d8f0*/  LDL R0, [R1+0x4] ;  /* 0x0000040001007983 */ /* 0x000ea20000100800 */
[----:B------:R-:W-:Y:S01]  /*d900*/  ISETP.NE.AND P1, PT, R17, 0x1, PT ;  /* 0x000000011100780c */ /* 0x000fe20003f25270 */
[----:B------:R-:W-:Y:S01]  /*d910*/  UIADD3 UR4, UR46, -0x1, URZ ;  /* 0xffffffff2e047890 */ /* 0x000fe2000fffe03f */
[----:B-----5:R-:W-:Y:S01]  /*d920*/  SHF.R.S32.HI R13, RZ, 0x1f, R34 ;  /* 0x0000001fff0d7819 */ /* 0x020fe20000011422 */
[----:B------:R-:W-:Y:S01]  /*d930*/  ULDC.64 UR6, c[0x0][0x208] ;  /* 0x0000820000067ab9 */ /* 0x000fe20000000a00 */
[----:B------:R-:W-:-:S03]  /*d940*/  LOP3.LUT R16, R16, 0xffffffbf, RZ, 0xc0, !PT ;  /* 0xffffffbf10107812 */ /* 0x000fc600078ec0ff */
[----:B------:R-:W-:Y:S01]  /*d950*/  IMAD.U32 R10, RZ, RZ, UR4 ;  /* 0x00000004ff0a7e24 */ /* 0x000fe2000f8e00ff */
[----:B------:R0:W-:Y:S05]  /*d960*/  STL [R1], R13 ;  /* 0x0000000d01007387 */ /* 0x0001ea0000100800 */
[----:B------:R-:W1:Y:S01]  /*d970*/  @P1 LDC R3, c[0x0][0x434] ;  /* 0x00010d00ff031b82 */ /* 0x000e620000000800 */
[----:B------:R-:W-:-:S07]  /*d980*/  @P1 LOP3.LUT R16, R16, 0x40, RZ, 0xfc, !PT ;  /* 0x0000004010101812 */ /* 0x000fce00078efcff */
[----:B------:R-:W3:Y:S01]  /*d990*/  @P1 LDC R5, c[0x0][0x438] ;  /* 0x00010e00ff051b82 */ /* 0x000ee20000000800 */
[----:B------:R-:W-:Y:S01]  /*d9a0*/  LOP3.LUT R16, R16, 0xfffffffe, RZ, 0xc0, !PT ;  /* 0xfffffffe10107812 */ /* 0x000fe200078ec0ff */
[----:B------:R-:W-:Y:S02]  /*d9b0*/  IMAD.U32 R33, RZ, RZ, UR39 ;  /* 0x00000027ff217e24 */ /* 0x000fe4000f8e00ff */
[----:B------:R-:W-:-:S03]  /*d9c0*/  IMAD.U32 R30, RZ, RZ, UR4 ;  /* 0x00000004ff1e7e24 */ /* 0x000fc6000f8e00ff */
[----:B------:R-:W-:Y:S02]  /*d9d0*/  SHF.R.S32.HI R33, RZ, 0x1f, R33 ;  /* 0x0000001fff217819 */ /* 0x000fe40000011421 */
[----:B--2---:R-:W-:Y:S02]  /*d9e0*/  R2UR UR5, R0 ;  /* 0x00000000000572ca */ /* 0x004fe400000e0000 */
[----:B------:R-:W-:-:S04]  /*d9f0*/  SHF.R.U32.HI R0, RZ, 0x3, R9 ;  /* 0x00000003ff007819 */ /* 0x000fc80000011609 */
[----:B------:R-:W-:-:S05]  /*da00*/  LOP3.LUT R12, R24, R0, RZ, 0xfc, !PT ;  /* 0x00000000180c7212 */ /* 0x000fca00078efcff */
[----:B------:R-:W-:-:S05]  /*da10*/  IMAD R10, R10, 0x50, R12 ;  /* 0x000000500a0a7824 */ /* 0x000fca00078e020c */
[C---:B------:R-:W-:Y:S01]  /*da20*/  ISETP.GE.AND P0, PT, R10.reuse, UR40, PT ;  /* 0x000000280a007c0c */ /* 0x040fe2000bf06270 */
[----:B------:R-:W-:-:S03]  /*da30*/  IMAD.IADD R10, R10, 0x1, R19 ;  /* 0x000000010a0a7824 */ /* 0x000fc600078e0213 */
[----:B------:R-:W-:Y:S01]  /*da40*/  ISETP.GT.U32.OR P0, PT, R12, 0x4f, P0 ;  /* 0x0000004f0c00780c */ /* 0x000fe20000704470 */
[----:B-1----:R-:W-:Y:S01]  /*da50*/  @P1 IMAD.HI.U32 R0, R10, R3, RZ ;  /* 0x000000030a001227 */ /* 0x002fe200078e00ff */
[----:B------:R-:W-:-:S04]  /*da60*/  MOV R11, R10 ;  /* 0x0000000a000b7202 */ /* 0x000fc80000000f00 */
[----:B---3--:R-:W-:-:S07]  /*da70*/  @P1 SHF.R.U32.HI R11, RZ, R5, R0 ;  /* 0x00000005ff0b1219 */ /* 0x008fce0000011600 */
[----:B------:R-:W1:Y:S01]  /*da80*/  @!P0 LDC.64 R6, c[0x0][0x428] ;  /* 0x00010a00ff068b82 */ /* 0x000e620000000a00 */
[--C-:B------:R-:W-:Y:S01]  /*da90*/  @!P0 SHF.R.S32.HI R3, RZ, 0x1f, R11.reuse ;  /* 0x0000001fff038819 */ /* 0x100fe2000001140b */
[----:B------:R-:W-:-:S06]  /*daa0*/  @!P0 IMAD.MOV.U32 R2, RZ, RZ, R11 ;  /* 0x000000ffff028224 */ /* 0x000fcc00078e000b */
[----:B------:R-:W2:Y:S01]  /*dab0*/  @!P0 LDC.64 R4, c[0x0][0x418] ;  /* 0x00010600ff048b82 */ /* 0x000ea20000000a00 */
[-C--:B-1----:R-:W-:Y:S02]  /*dac0*/  @!P0 IMAD R0, R13, R6.reuse, RZ ;  /* 0x000000060d008224 */ /* 0x082fe400078e02ff */
[----:B------:R-:W-:-:S04]  /*dad0*/  @!P0 IMAD.WIDE.U32 R2, R34, R6, R2 ;  /* 0x0000000622028225 */ /* 0x000fc800078e0002 */
[----:B------:R-:W-:Y:S01]  /*dae0*/  @!P0 IMAD R7, R34, R7, R0 ;  /* 0x0000000722078224 */ /* 0x000fe200078e0200 */
[----:B--2---:R-:W-:-:S03]  /*daf0*/  @!P0 LEA R4, P1, R2, R4, 0x2 ;  /* 0x0000000402048211 */ /* 0x004fc600078210ff */
[----:B------:R-:W-:Y:S01]  /*db00*/  @!P0 IMAD.IADD R0, R3, 0x1, R7 ;  /* 0x0000000103008824 */ /* 0x000fe200078e0207 */
[----:B------:R-:W-:-:S04]  /*db10*/  ULOP3.LUT UR5, UR5, 0x2, URZ, 0xfc, !UPT ;  /* 0x0000000205057892 */ /* 0x000fc8000f8efc3f */
[----:B------:R-:W-:Y:S01]  /*db20*/  @!P0 LEA.HI.X R5, R2, R5, R0, 0x2, P1 ;  /* 0x0000000502058211 */ /* 0x000fe200008f1400 */
[----:B------:R-:W-:Y:S02]  /*db30*/  IMAD.MOV.U32 R0, RZ, RZ, RZ ;  /* 0x000000ffff007224 */ /* 0x000fe400078e00ff */
[----:B------:R-:W-:-:S04]  /*db40*/  IMAD.U32 R2, RZ, RZ, UR5 ;  /* 0x00000005ff027e24 */ /* 0x000fc8000f8e00ff */
[----:B------:R0:W5:Y:S01]  /*db50*/  @!P0 LDG.E R0, desc[UR6][R4.64] ;  /* 0x0000000604008981 */ /* 0x000162000c1e1900 */
[----:B------:R-:W-:Y:S02]  /*db60*/  ISETP.GT.U32.AND P0, PT, R12, 0x4f, PT ;  /* 0x0000004f0c00780c */ /* 0x000fe40003f04070 */
[----:B------:R-:W-:Y:S02]  /*db70*/  ISETP.NE.AND P2, PT, R2, 0x3, PT ;  /* 0x000000030200780c */ /* 0x000fe40003f45270 */
[----:B------:R-:W-:-:S05]  /*db80*/  IADD3 R3, -R11, RZ, RZ ;  /* 0x000000ff0b037210 */ /* 0x000fca0007ffe1ff */
[----:B------:R-:W-:-:S04]  /*db90*/  IMAD R6, R17, R3, R10 ;  /* 0x0000000311067224 */ /* 0x000fc800078e020a */
[----:B------:R-:W-:-:S04]  /*dba0*/  @P0 LOP3.LUT R16, R16, 0x1, RZ, 0xfc, !PT ;  /* 0x0000000110100812 */ /* 0x000fc800078efcff */
[----:B------:R-:W-:-:S04]  /*dbb0*/  LOP3.LUT R16, R16, 0xffffffdf, RZ, 0xc0, !PT ;  /* 0xffffffdf10107812 */ /* 0x000fc800078ec0ff */
[----:B------:R-:W-:Y:S01]  /*dbc0*/  @P2 LOP3.LUT R16, R16, 0x20, RZ, 0xfc, !PT ;  /* 0x0000002010102812 */ /* 0x000fe200078efcff */
[----:B0-----:R-:W-:Y:S06]  /*dbd0*/  @!P2 BRA `(.L_x_46) ;  /* 0x000000000004a947 */ /* 0x001fec0003800000 */
[----:B------:R-:W-:Y:S01]  /*dbe0*/  BPT.TRAP 0x1 ;  /* 0x000000040000795c */ /* 0x000fe20000300000 */
.L_x_46:
[----:B------:R-:W-:Y:S01]  /*dbf0*/  SHF.R.S32.HI R5, RZ, 0x1f, R6 ;  /* 0x0000001fff057819 */ /* 0x000fe20000011406 */
[----:B------:R-:W-:Y:S01]  /*dc00*/  ULDC.64 UR4, c[0x0][0x328] ;  /* 0x0000ca0000047ab9 */ /* 0x000fe20000000a00 */
[----:B-----5:R-:W-:Y:S02]  /*dc10*/  SHF.R.S32.HI R4, RZ, 0x1f, R0 ;  /* 0x0000001fff047819 */ /* 0x020fe40000011400 */
[----:B------:R-:W-:Y:S01]  /*dc20*/  R2UR UR6, R33 ;  /* 0x00000000210672ca */ /* 0x000fe200000e0000 */
[----:B------:R-:W-:-:S04]  /*dc30*/  IMAD R3, R5, UR4, RZ ;  /* 0x0000000405037c24 */ /* 0x000fc8000f8e02ff */
[C---:B------:R-:W-:Y:S02]  /*dc40*/  IMAD R7, R6.reuse, UR5, R3 ;  /* 0x0000000506077c24 */ /* 0x040fe4000f8e0203 */
[----:B------:R-:W-:Y:S01]  /*dc50*/  IMAD.WIDE.U32 R2, R6, UR4, RZ ;  /* 0x0000000406027c25 */ /* 0x000fe2000f8e00ff */
[----:B------:R-:W-:-:S04]  /*dc60*/  ULDC.64 UR4, c[0x0][0x338] ;  /* 0x0000ce0000047ab9 */ /* 0x000fc80000000a00 */
[----:B------:R-:W-:Y:S01]  /*dc70*/  IADD3 R3, R3, R7, RZ ;  /* 0x0000000703037210 */ /* 0x000fe20007ffe0ff */
[----:B------:R-:W-:-:S04]  /*dc80*/  IMAD R7, R4, UR4, RZ ;  /* 0x0000000404077c24 */ /* 0x000fc8000f8e02ff */
[C---:B------:R-:W-:Y:S02]  /*dc90*/  IMAD R7, R0.reuse, UR5, R7 ;  /* 0x0000000500077c24 */ /* 0x040fe4000f8e0207 */
[----:B------:R-:W-:Y:S01]  /*dca0*/  IMAD.WIDE.U32 R2, R0, UR4, R2 ;  /* 0x0000000400027c25 */ /* 0x000fe2000f8e0002 */
[----:B------:R-:W-:-:S03]  /*dcb0*/  ULDC.64 UR4, c[0x0][0x330] ;  /* 0x0000cc0000047ab9 */ /* 0x000fc60000000a00 */
[----:B------:R-:W-:Y:S02]  /*dcc0*/  IMAD.IADD R3, R3, 0x1, R7 ;  /* 0x0000000103037824 */ /* 0x000fe400078e0207 */
[----:B------:R-:W-:Y:S01]  /*dcd0*/  IMAD.U32 R7, RZ, RZ, UR4 ;  /* 0x00000004ff077e24 */ /* 0x000fe2000f8e00ff */
[----:B------:R-:W-:-:S03]  /*dce0*/  UIMAD UR4, UR6, UR4, URZ ;  /* 0x00000004060472a4 */ /* 0x000fc6000f8e023f */
[----:B------:R-:W-:Y:S01]  /*dcf0*/  IMAD.WIDE.U32 R2, R7, UR39, R2 ;  /* 0x0000002707027c25 */ /* 0x000fe2000f8e0002 */
[----:B------:R-:W-:Y:S01]  /*dd00*/  UIMAD UR4, UR39, UR5, UR4 ;  /* 0x00000005270472a4 */ /* 0x000fe2000f8e0204 */
[----:B------:R-:W-:Y:S02]  /*dd10*/  ULDC.64 UR6, c[0x0][0x318] ;  /* 0x0000c60000067ab9 */ /* 0x000fe40000000a00 */
[----:B------:R-:W-:-:S03]  /*dd20*/  LEA R17, P0, R2, UR6, 0x1 ;  /* 0x0000000602117c11 */ /* 0x000fc6000f8008ff */
[----:B------:R-:W-:-:S05]  /*dd30*/  VIADD R3, R3, UR4 ;  /* 0x0000000403037c36 */ /* 0x000fca0008000000 */
[----:B------:R-:W-:Y:S02]  /*dd40*/  LEA.HI.X R18, R2, UR7, R3, 0x1, P0 ;  /* 0x0000000702127c11 */ /* 0x000fe400080f0c03 */
[----:B------:R-:W-:-:S04]  /*dd50*/  MOV R2, 0x1 ;  /* 0x0000000100027802 */ /* 0x000fc80000000f00 */
[----:B------:R-:W-:-:S04]  /*dd60*/  SHF.L.U32 R2, R2, 0x1f, RZ ;  /* 0x0000001f02027819 */ /* 0x000fc800000006ff */
[----:B------:R-:W0:Y:S02]  /*dd70*/  SYNCS.PHASECHK.TRANS64.TRYWAIT P0, [UR42+0x38840], R2 ;  /* 0x03884002ff0075a7 */ /* 0x000e24000800016a */
[----:B0-----:R-:W-:Y:S05]  /*dd80*/  @!P0 BRA `(.L_x_47) ;  /* 0x0000003000208947 */ /* 0x001fea0003800000 */
.L_x_90:
[----:B------:R-:W-:Y:S01]  /*dd90*/  ULDC.64 UR4, c[0x0][0x300] ;  /* 0x0000c00000047ab9 */ /* 0x000fe20000000a00 */
[----:B------:R-:W-:Y:S01]  /*dda0*/  R2UR UR6, R33 ;  /* 0x00000000210672ca */ /* 0x000fe200000e0000 */
[----:B------:R-:W-:Y:S01]  /*ddb0*/  IMAD R5, R5, UR4, RZ ;  /* 0x0000000405057c24 */ /* 0x000fe2000f8e02ff */
[----:B------:R-:W-:Y:S01]  /*ddc0*/  SHF.R.U32.HI R27, RZ, 0x3, R9 ;  /* 0x00000003ff1b7819 */ /* 0x000fe20000011609 */
[----:B0-----:R-:W-:-:S04]  /*ddd0*/  IMAD.WIDE.U32 R2, R6, UR4, RZ ;  /* 0x0000000406027c25 */ /* 0x001fc8000f8e00ff */
[----:B------:R-:W-:Y:S01]  /*dde0*/  IMAD R5, R6, UR5, R5 ;  /* 0x0000000506057c24 */ /* 0x000fe2000f8e0205 */
[----:B------:R-:W-:Y:S01]  /*ddf0*/  ULDC.64 UR4, c[0x0][0x310] ;  /* 0x0000c40000047ab9 */ /* 0x000fe20000000a00 */
[----:B------:R-:W-:Y:S02]  /*de00*/  IMAD.SHL.U32 R31, R9, 0x8, RZ ;  /* 0x00000008091f7824 */ /* 0x000fe400078e00ff */
[----:B------:R-:W-:Y:S02]  /*de10*/  IMAD.IADD R3, R3, 0x1, R5 ;  /* 0x0000000103037824 */ /* 0x000fe400078e0205 */
[----:B------:R-:W-:Y:S02]  /*de20*/  IMAD R5, R4, UR4, RZ ;  /* 0x0000000404057c24 */ /* 0x000fe4000f8e02ff */
[----:B------:R-:W-:-:S04]  /*de30*/  IMAD.WIDE.U32 R2, R0, UR4, R2 ;  /* 0x0000000400027c25 */ /* 0x000fc8000f8e0002 */
[----:B------:R-:W-:Y:S01]  /*de40*/  IMAD R5, R0, UR5, R5 ;  /* 0x0000000500057c24 */ /* 0x000fe2000f8e0205 */
        /* <DEDUP_REMOVED lines=8> */
[----:B------:R-:W-:Y:S01]  /*ded0*/  IADD3 R7, R3, UR4, RZ ;  /* 0x0000000403077c10 */ /* 0x000fe2000fffe0ff */
[----:B------:R-:W-:Y:S01]  /*dee0*/  UMOV UR4, 0xffffffff ;  /* 0xffffffff00047882 */ /* 0x000fe20000000000 */
[----:B------:R-:W-:Y:S02]  /*def0*/  LOP3.LUT R3, R8, 0x1c0, RZ, 0xc0, !PT ;  /* 0x000001c008037812 */ /* 0x000fe400078ec0ff */
[----:B------:R-:W-:Y:S02]  /*df00*/  LEA.HI.X R7, R2, UR7, R7, 0x1, P0 ;  /* 0x0000000702077c11 */ /* 0x000fe400080f0c07 */
[----:B------:R-:W-:Y:S01]  /*df10*/  LOP3.LUT R8, R3, 0x38, R8, 0xf8, !PT ;  /* 0x0000003803087812 */ /* 0x000fe200078ef808 */
[----:B------:R-:W-:-:S03]  /*df20*/  IMAD.MOV.U32 R3, RZ, RZ, -0x50 ;  /* 0xffffffb0ff037424 */ /* 0x000fc600078e00ff */
[----:B------:R-:W-:Y:S01]  /*df30*/  LOP3.LUT R8, R8, 0x38, R25, 0x78, !PT ;  /* 0x0000003808087812 */ /* 0x000fe200078e7819 */
[----:B------:R-:W-:-:S03]  /*df40*/  IMAD R6, R30, R3, UR40 ;  /* 0x000000281e067e24 */ /* 0x000fc6000f8e0203 */
[----:B------:R-:W-:Y:S01]  /*df50*/  LOP3.LUT R31, R8, 0x200, R31, 0xf8, !PT ;  /* 0x00000200081f7812 */ /* 0x000fe200078ef81f */
[----:B------:R-:W-:-:S05]  /*df60*/  IMAD.IADD R6, R6, 0x1, -R27 ;  /* 0x0000000106067824 */ /* 0x000fca00078e0a1b */
[----:B------:R-:W-:Y:S01]  /*df70*/  ISETP.GE.AND P0, PT, R6, 0x1, PT ;  /* 0x000000010600780c */ /* 0x000fe20003f06270 */
[----:B------:R-:W-:-:S12]  /*df80*/  BRA.DIV UR4, `(.L_x_48) ;  /* 0x0000002e04b87947 */ /* 0x000fd8000b800000 */
[----:B------:R-:W-:Y:S01]  /*df90*/  SHFL.IDX PT, R5, R7, RZ, 0x181f ;  /* 0x00181fff07057589 */ /* 0x000fe200000e0000 */
[C---:B------:R-:W-:Y:S01]  /*dfa0*/  LOP3.LUT P4, RZ, R16.reuse, 0x10, RZ, 0xc0, !PT ;  /* 0x0000001010ff7812 */ /* 0x040fe2000788c0ff */
[----:B------:R-:W-:Y:S01]  /*dfb0*/  ULDC.64 UR4, c[0x0][0x208] ;  /* 0x0000820000047ab9 */ /* 0x000fe20000000a00 */
[C---:B------:R-:W-:Y:S01]  /*dfc0*/  LOP3.LUT P3, RZ, R16.reuse, 0x8, RZ, 0xc0, !PT ;  /* 0x0000000810ff7812 */ /* 0x040fe2000786c0ff */
[----:B------:R-:W0:Y:S01]  /*dfd0*/  SHFL.IDX PT, R4, R0, RZ, 0x181f ;  /* 0x00181fff00047589 */ /* 0x000e2200000e0000 */
[C---:B------:R-:W-:Y:S02]  /*dfe0*/  LOP3.LUT P2, RZ, R16.reuse, 0x4, RZ, 0xc0, !PT ;  /* 0x0000000410ff7812 */ /* 0x040fe4000784c0ff */
[----:B------:R-:W-:Y:S01]  /*dff0*/  LOP3.LUT P1, RZ, R16, 0x2, RZ, 0xc0, !PT ;  /* 0x0000000210ff7812 */ /* 0x000fe2000782c0ff */
[----:B------:R-:W-:Y:S01]  /*e000*/  SHFL.IDX PT, R3, R7, 0x1, 0x181f ;  /* 0x00381f0007037f89 */ /* 0x000fe200000e0000 */
[----:B------:R-:W-:-:S03]  /*e010*/  @P0 LEA R9, R31, UR42, 0x1 ;  /* 0x0000002a1f090c11 */ /* 0x000fc6000f8e08ff */
[----:B------:R-:W1:Y:S04]  /*e020*/  SHFL.IDX PT, R2, R0, 0x1, 0x181f ;  /* 0x00381f0000027f89 */ /* 0x000e6800000e0000 */
[----:B------:R-:W-:Y:S01]  /*e030*/  SHFL.IDX PT, R14, R0, 0x4, 0x181f ;  /* 0x00981f00000e7f89 */ /* 0x000fe200000e0000 */
[----:B0-----:R-:W-:-:S05]  /*e040*/  @P0 IMAD.WIDE.U32 R4, R22, 0x2, R4 ;  /* 0x0000000216040825 */ /* 0x001fca00078e0004 */
[----:B------:R-:W-:Y:S04]  /*e050*/  @P0 LDGSTS.E.BYPASS.LTC128B.128 [R9+0x24400], desc[UR4][R4.64], !P4 ;  /* 0x2440000004090fae */ /* 0x000fe8000e101d44 */
[----:B------:R-:W-:Y:S04]  /*e060*/  @P0 LDGSTS.E.BYPASS.LTC128B.128 [R9+0x26c00], desc[UR4][R4.64+0x80], !P3 ;  /* 0x26c0008004090fae */ /* 0x000fe8000d901d44 */
[----:B------:R-:W-:Y:S04]  /*e070*/  @P0 LDGSTS.E.BYPASS.LTC128B.128 [R9+0x29400], desc[UR4][R4.64+0x100], !P2 ;  /* 0x2940010004090fae */ /* 0x000fe8000d101d44 */
[----:B------:R0:W-:Y:S01]  /*e080*/  @P0 LDGSTS.E.BYPASS.LTC128B.128 [R9+0x2bc00], desc[UR4][R4.64+0x180], !P1 ;  /* 0x2bc0018004090fae */ /* 0x0001e2000c901d44 */
[----:B------:R-:W-:-:S03]  /*e090*/  ISETP.GE.AND P0, PT, R6, 0x11, PT ;  /* 0x000000110600780c */ /* 0x000fc60003f06270 */
[----:B0-----:R-:W-:Y:S10]  /*e0a0*/  SHFL.IDX PT, R5, R7, 0x2, 0x181f ;  /* 0x00581f0007057f89 */ /* 0x001ff400000e0000 */
[----:B-1----:R-:W-:Y:S01]  /*e0b0*/  @P0 IMAD.WIDE.U32 R2, R22, 0x2, R2 ;  /* 0x0000000216020825 */ /* 0x002fe200078e0002 */
[----:B------:R-:W-:Y:S01]  /*e0c0*/  @P0 LEA R21, R31, UR42, 0x1 ;  /* 0x0000002a1f150c11 */ /* 0x000fe2000f8e08ff */
[----:B------:R-:W0:Y:S04]  /*e0d0*/  SHFL.IDX PT, R4, R0, 0x2, 0x181f ;  /* 0x00581f0000047f89 */ /* 0x000e2800000e0000 */
[----:B------:R-:W-:Y:S04]  /*e0e0*/  @P0 LDGSTS.E.BYPASS.LTC128B.128 [R21+0x24c00], desc[UR4][R2.64], !P4 ;  /* 0x24c0000002150fae */ /* 0x000fe8000e101d44 */
[----:B------:R-:W-:Y:S04]  /*e0f0*/  @P0 LDGSTS.E.BYPASS.LTC128B.128 [R21+0x27400], desc[UR4][R2.64+0x80], !P3 ;  /* 0x2740008002150fae */ /* 0x000fe8000d901d44 */
[----:B------:R-:W-:Y:S04]  /*e100*/  @P0 LDGSTS.E.BYPASS.LTC128B.128 [R21+0x29c00], desc[UR4][R2.64+0x100], !P2 ;  /* 0x29c0010002150fae */ /* 0x000fe8000d101d44 */
[----:B------:R1:W-:Y:S01]  /*e110*/  @P0 LDGSTS.E.BYPASS.LTC128B.128 [R21+0x2c400], desc[UR4][R2.64+0x180], !P1 ;  /* 0x2c40018002150fae */ /* 0x0003e2000c901d44 */
[----:B------:R-:W-:-:S03]  /*e120*/  ISETP.GE.AND P0, PT, R6, 0x21, PT ;  /* 0x000000210600780c */ /* 0x000fc60003f06270 */
[----:B-1----:R-:W-:Y:S10]  /*e130*/  SHFL.IDX PT, R3, R7, 0x3, 0x181f ;  /* 0x00781f0007037f89 */ /* 0x002ff400000e0000 */
[----:B0-----:R-:W-:Y:S01]  /*e140*/  @P0 IMAD.WIDE.U32 R4, R22, 0x2, R4 ;  /* 0x0000000216040825 */ /* 0x001fe200078e0004 */
[----:B------:R-:W-:Y:S01]  /*e150*/  @P0 LEA R9, R31, UR42, 0x1 ;  /* 0x0000002a1f090c11 */ /* 0x000fe2000f8e08ff */
[----:B------:R-:W0:Y:S04]  /*e160*/  SHFL.IDX PT, R2, R0, 0x3, 0x181f ;  /* 0x00781f0000027f89 */ /* 0x000e2800000e0000 */
[----:B------:R-:W-:Y:S04]  /*e170*/  @P0 LDGSTS.E.BYPASS.LTC128B.128 [R9+0x25400], desc[UR4][R4.64], !P4 ;  /* 0x2540000004090fae */ /* 0x000fe8000e101d44 */
[----:B------:R-:W-:Y:S04]  /*e180*/  @P0 LDGSTS.E.BYPASS.LTC128B.128 [R9+0x27c00], desc[UR4][R4.64+0x80], !P3 ;  /* 0x27c0008004090fae */ /* 0x000fe8000d901d44 */
[----:B------:R-:W-:Y:S04]  /*e190*/  @P0 LDGSTS.E.BYPASS.LTC128B.128 [R9+0x2a400], desc[UR4][R4.64+0x100], !P2 ;  /* 0x2a40010004090fae */ /* 0x000fe8000d101d44 */
[----:B------:R1:W-:Y:S01]  /*e1a0*/  @P0 LDGSTS.E.BYPASS.LTC128B.128 [R9+0x2cc00], desc[UR4][R4.64+0x180], !P1 ;  /* 0x2cc0018004090fae */ /* 0x0003e2000c901d44 */
[----:B------:R-:W-:-:S03]  /*e1b0*/  ISETP.GE.AND P0, PT, R6, 0x31, PT ;  /* 0x000000310600780c */ /* 0x000fc60003f06270 */
[----:B-1----:R1:W2:Y:S10]  /*e1c0*/  SHFL.IDX PT, R4, R7, 0x4, 0x181f ;  /* 0x00981f0007047f89 */ /* 0x0022b400000e0000 */
[----:B0-----:R-:W-:Y:S01]  /*e1d0*/  @P0 IMAD.WIDE.U32 R2, R22, 0x2, R2 ;  /* 0x0000000216020825 */ /* 0x001fe200078e0002 */
[----:B------:R-:W-:-:S05]  /*e1e0*/  @P0 LEA R21, R31, UR42, 0x1 ;  /* 0x0000002a1f150c11 */ /* 0x000fca000f8e08ff */
[----:B------:R1:W-:Y:S04]  /*e1f0*/  @P0 LDGSTS.E.BYPASS.LTC128B.128 [R21+0x25c00], desc[UR4][R2.64], !P4 ;  /* 0x25c0000002150fae */ /* 0x0003e8000e101d44 */
[----:B------:R1:W-:Y:S04]  /*e200*/  @P0 LDGSTS.E.BYPASS.LTC128B.128 [R21+0x28400], desc[UR4][R2.64+0x80], !P3 ;  /* 0x2840008002150fae */ /* 0x0003e8000d901d44 */
[----:B------:R1:W-:Y:S04]  /*e210*/  @P0 LDGSTS.E.BYPASS.LTC128B.128 [R21+0x2ac00], desc[UR4][R2.64+0x100], !P2 ;  /* 0x2ac0010002150fae */ /* 0x0003e8000d101d44 */
[----:B------:R1:W-:Y:S02]  /*e220*/  @P0 LDGSTS.E.BYPASS.LTC128B.128 [R21+0x2d400], desc[UR4][R2.64+0x180], !P1 ;  /* 0x2d40018002150fae */ /* 0x0003e4000c901d44 */
.L_x_102:
[----:B------:R-:W-:Y:S01]  /*e230*/  ISETP.GE.AND P0, PT, R6, 0x41, PT ;  /* 0x000000410600780c */ /* 0x000fe20003f06270 */
[----:B------:R-:W-:Y:S01]  /*e240*/  BSSY B0, `(.L_x_49) ;  /* 0x0000012000007945 */ /* 0x000fe20003800000 */
[----:B-1----:R-:W-:Y:S01]  /*e250*/  MOV R2, R14 ;  /* 0x0000000e00027202 */ /* 0x002fe20000000f00 */
[----:B--2---:R-:W-:-:S10]  /*e260*/  IMAD.MOV.U32 R3, RZ, RZ, R4 ;  /* 0x000000ffff037224 */ /* 0x004fd400078e0004 */
[----:B------:R-:W-:Y:S05]  /*e270*/  @!P0 BRA `(.L_x_50) ;  /* 0x0000000000388947 */ /* 0x000fea0003800000 */
[----:B------:R-:W-:Y:S01]  /*e280*/  LOP3.LUT P4, RZ, R16, 0x10, RZ, 0xc0, !PT ;  /* 0x0000001010ff7812 */ /* 0x000fe2000788c0ff */
[----:B------:R-:W-:Y:S01]  /*e290*/  IMAD.WIDE.U32 R2, R22, 0x2, R2 ;  /* 0x0000000216027825 */ /* 0x000fe200078e0002 */
[C---:B------:R-:W-:Y:S01]  /*e2a0*/  LOP3.LUT P3, RZ, R16.reuse, 0x8, RZ, 0xc0, !PT ;  /* 0x0000000810ff7812 */ /* 0x040fe2000786c0ff */
[----:B------:R-:W-:Y:S01]  /*e2b0*/  ULDC.64 UR4, c[0x0][0x208] ;  /* 0x0000820000047ab9 */ /* 0x000fe20000000a00 */
[C---:B------:R-:W-:Y:S02]  /*e2c0*/  LOP3.LUT P2, RZ, R16.reuse, 0x4, RZ, 0xc0, !PT ;  /* 0x0000000410ff7812 */ /* 0x040fe4000784c0ff */
[----:B------:R-:W-:Y:S02]  /*e2d0*/  LOP3.LUT P1, RZ, R16, 0x2, RZ, 0xc0, !PT ;  /* 0x0000000210ff7812 */ /* 0x000fe4000782c0ff */
[----:B------:R-:W-:-:S05]  /*e2e0*/  LEA R5, R31, UR42, 0x1 ;  /* 0x0000002a1f057c11 */ /* 0x000fca000f8e08ff */
[----:B------:R-:W-:Y:S01]  /*e2f0*/  @!PT LDS RZ, [RZ] ;  /* 0x00000000fffff984 */ /* 0x000fe20000000800 */
[----:B------:R-:W-:Y:S01]  /*e300*/  @!PT LDS RZ, [RZ] ;  /* 0x00000000fffff984 */ /* 0x000fe20000000800 */
[----:B------:R-:W-:Y:S01]  /*e310*/  @!PT LDS RZ, [RZ] ;  /* 0x00000000fffff984 */ /* 0x000fe20000000800 */
[----:B------:R0:W-:Y:S04]  /*e320*/  LDGSTS.E.BYPASS.LTC128B.128 [R5+0x26400], desc[UR4][R2.64], !P4 ;  /* 0x2640000002057fae */ /* 0x0001e8000e101d44 */
[----:B------:R0:W-:Y:S04]  /*e330*/  LDGSTS.E.BYPASS.LTC128B.128 [R5+0x28c00], desc[UR4][R2.64+0x80], !P3 ;  /* 0x28c0008002057fae */ /* 0x0001e8000d901d44 */
[----:B------:R0:W-:Y:S04]  /*e340*/  LDGSTS.E.BYPASS.LTC128B.128 [R5+0x2b400], desc[UR4][R2.64+0x100], !P2 ;  /* 0x2b40010002057fae */ /* 0x0001e8000d101d44 */
[----:B------:R0:W-:Y:S02]  /*e350*/  LDGSTS.E.BYPASS.LTC128B.128 [R5+0x2dc00], desc[UR4][R2.64+0x180], !P1 ;  /* 0x2dc0018002057fae */ /* 0x0001e4000c901d44 */
.L_x_50:
[----:B------:R-:W-:Y:S05]  /*e360*/  BSYNC B0 ;  /* 0x0000000000007941 */ /* 0x000fea0003800000 */
.L_x_49:
[----:B------:R-:W-:Y:S01]  /*e370*/  NOP ;  /* 0x0000000000007918 */ /* 0x000fe20000000000 */
[----:B------:R-:W-:Y:S01]  /*e380*/  SYNCS.ARRIVE.TRANS64.RED.A0T1 RZ, [UR42+0x38830], RZ ;  /* 0x038830ffffff79a7 */ /* 0x000fe2000820042a */
[----:B------:R-:W-:Y:S01]  /*e390*/  ARRIVES.LDGSTSBAR.64.TRANSCNT [UR42+0x38830] ;  /* 0x03883000ff0079b0 */ /* 0x000fe20008000aaa */
[----:B------:R-:W-:Y:S01]  /*e3a0*/  NOP ;  /* 0x0000000000007918 */ /* 0x000fe20000000000 */
[----:B------:R-:W-:-:S13]  /*e3b0*/  LOP3.LUT P0, RZ, R16, 0x20, RZ, 0xc0, !PT ;  /* 0x0000002010ff7812 */ /* 0x000fda000780c0ff */
[----:B------:R-:W-:Y:S05]  /*e3c0*/  @!P0 BRA `(.L_x_51) ;  /* 0x0000000000048947 */ /* 0x000fea0003800000 */
[----:B------:R-:W-:Y:S01]  /*e3d0*/  BPT.TRAP 0x1 ;  /* 0x000000040000795c */ /* 0x000fe20000300000 */
.L_x_51:
[----:B------:R-:W-:Y:S01]  /*e3e0*/  SYNCS.ARRIVE.TRANS64.A1T0 RZ, [UR42+0x38830], RZ ;  /* 0x038830ffffff79a7 */ /* 0x000fe2000810002a */
[----:B------:R-:W-:Y:S05]  /*e3f0*/  WARPSYNC.ALL ;  /* 0x0000000000007948 */ /* 0x000fea0003800000 */
[----:B------:R-:W-:Y:S01]  /*e400*/  UIADD3 UR5, UR42, 0x14400, URZ ;  /* 0x000144002a057890 */ /* 0x000fe2000fffe03f */
[----:B------:R-:W-:Y:S01]  /*e410*/  R2UR UR4, R33 ;  /* 0x00000000210472ca */ /* 0x000fe200000e0000 */
[----:B------:R-:W-:Y:S01]  /*e420*/  ULDC.64 UR6, c[0x0][0x2d8] ;  /* 0x0000b60000067ab9 */ /* 0x000fe20000000a00 */
[----:B------:R-:W-:Y:S01]  /*e430*/  SHF.R.S32.HI R25, RZ, 0x1f, R26 ;  /* 0x0000001fff197819 */ /* 0x000fe2000001141a */
[----:B------:R-:W-:Y:S02]  /*e440*/  ULOP3.LUT UP0, URZ, UR5, 0x3ff, URZ, 0xc0, !UPT ;  /* 0x000003ff053f7892 */ /* 0x000fe4000f80c03f */
[----:B------:R-:W-:Y:S01]  /*e450*/  UIMAD.WIDE.U32 UR36, UR39, UR6, URZ ;  /* 0x00000006272472a5 */ /* 0x000fe2000f8e003f */
[----:B------:R-:W-:Y:S03]  /*e460*/  BAR.SYNC.DEFER_BLOCKING 0x8, 0x180 ;  /* 0x0206000000007b1d */ /* 0x000fe60000010000 */
[----:B------:R-:W-:-:S04]  /*e470*/  PLOP3.LUT P0, PT, PT, PT, UP0, 0x80, 0x0 ;  /* 0x000000000000781c */ /* 0x000fc80003f0f008 */
[----:B------:R-:W-:-:S04]  /*e480*/  UIMAD UR4, UR4, UR6, URZ ;  /* 0x00000006040472a4 */ /* 0x000fc8000f8e023f */
[----:B------:R-:W-:-:S04]  /*e490*/  UIMAD UR4, UR39, UR7, UR4 ;  /* 0x00000007270472a4 */ /* 0x000fc8000f8e0204 */
[----:B------:R-:W-:Y:S01]  /*e4a0*/  UIADD3 UR43, UR37, UR4, URZ ;  /* 0x00000004252b7290 */ /* 0x000fe2000fffe03f */
[----:B------:R-:W-:Y:S11]  /*e4b0*/  @!P0 BRA `(.L_x_52) ;  /* 0x0000000000408947 */ /* 0x000ff60003800000 */
[----:B0-----:R-:W-:Y:S01]  /*e4c0*/  MOV R2, 0x0 ;  /* 0x0000000000027802 */ /* 0x001fe20000000f00 */
[----:B------:R-:W-:Y:S01]  /*e4d0*/  ULDC.64 UR6, c[0x4][0xa8] ;  /* 0x01002a0000067ab9 */ /* 0x000fe20000000a00 */
[----:B------:R-:W-:Y:S01]  /*e4e0*/  ULDC.64 UR8, c[0x4][0xb0] ;  /* 0x01002c0000087ab9 */ /* 0x000fe20000000a00 */
[----:B------:R-:W-:Y:S01]  /*e4f0*/  ULDC.64 UR4, c[0x4][0x20] ;  /* 0x0100080000047ab9 */ /* 0x000fe20000000a00 */
[----:B------:R-:W-:Y:S01]  /*e500*/  IMAD.U32 R4, RZ, RZ, UR6 ;  /* 0x00000006ff047e24 */ /* 0x000fe2000f8e00ff */
[----:B------:R-:W-:Y:S01]  /*e510*/  MOV R6, UR8 ;  /* 0x0000000800067c02 */ /* 0x000fe20008000f00 */
[----:B------:R-:W0:Y:S01]  /*e520*/  LDC.64 R2, c[0x4][R2] ;  /* 0x0100000002027b82 */ /* 0x000e220000000a00 */
[----:B------:R-:W-:Y:S01]  /*e530*/  IMAD.U32 R5, RZ, RZ, UR7 ;  /* 0x00000007ff057e24 */ /* 0x000fe2000f8e00ff */
[----:B------:R-:W-:Y:S01]  /*e540*/  MOV R8, 0x70 ;  /* 0x0000007000087802 */ /* 0x000fe20000000f00 */
[----:B------:R-:W-:Y:S02]  /*e550*/  IMAD.U32 R7, RZ, RZ, UR9 ;  /* 0x00000009ff077e24 */ /* 0x000fe4000f8e00ff */
[----:B------:R-:W-:-:S02]  /*e560*/  IMAD.U32 R10, RZ, RZ, UR4 ;  /* 0x00000004ff0a7e24 */ /* 0x000fc4000f8e00ff */
[----:B------:R-:W-:Y:S02]  /*e570*/  IMAD.U32 R11, RZ, RZ, UR5 ;  /* 0x00000005ff0b7e24 */ /* 0x000fe4000f8e00ff */
[----:B------:R-:W-:Y:S02]  /*e580*/  IMAD.MOV.U32 R12, RZ, RZ, 0x1 ;  /* 0x00000001ff0c7424 */ /* 0x000fe400078e00ff */
[----:B------:R-:W-:-:S07]  /*e590*/  IMAD.MOV.U32 R13, RZ, RZ, RZ ;  /* 0x000000ffff0d7224 */ /* 0x000fce00078e00ff */
[----:B------:R-:W-:-:S07]  /*e5a0*/  LEPC R20, `(.L_x_52) ;  /* 0x000000001014794e */ /* 0x000fce0000000000 */
[----:B0-----:R-:W-:Y:S05]  /*e5b0*/  CALL.ABS.NOINC R2 ;  /* 0x0000000002007343 */ /* 0x001fea0003c00000 */
.L_x_52:
[----:B0-----:R-:W0:Y:S01]  /*e5c0*/  S2R R2, SR_TID.X ;  /* 0x0000000000027919 */ /* 0x001e220000002100 */
[----:B------:R-:W1:Y:S01]  /*e5d0*/  LDC R0, c[0x0][0x448] ;  /* 0x00011200ff007b82 */ /* 0x000e620000000800 */
[----:B------:R-:W-:Y:S01]  /*e5e0*/  IMAD.U32 R4, RZ, RZ, UR36 ;  /* 0x00000024ff047e24 */ /* 0x000fe2000f8e00ff */
[----:B------:R-:W-:Y:S01]  /*e5f0*/  ULDC.64 UR4, c[0x0][0x2e0] ;  /* 0x0000b80000047ab9 */ /* 0x000fe20000000a00 */
[----:B------:R-:W-:Y:S02]  /*e600*/  IMAD.U32 R5, RZ, RZ, UR37 ;  /* 0x00000025ff057e24 */ /* 0x000fe4000f8e00ff */
[----:B------:R-:W-:-:S04]  /*e610*/  IMAD R25, R25, UR4, RZ ;  /* 0x0000000419197c24 */ /* 0x000fc8000f8e02ff */
[----:B------:R-:W-:Y:S01]  /*e620*/  IMAD R25, R26, UR5, R25 ;  /* 0x000000051a197c24 */ /* 0x000fe2000f8e0219 */
[----:B-1----:R-:W-:Y:S02]  /*e630*/  ISETP.NE.AND P0, PT, R0, 0x1, PT ;  /* 0x000000010000780c */ /* 0x002fe40003f05270 */
[----:B0-----:R-:W-:-:S04]  /*e640*/  LOP3.LUT R2, R2, 0x7f, RZ, 0xc0, !PT ;  /* 0x0000007f02027812 */ /* 0x001fc800078ec0ff */
[----:B------:R-:W-:-:S07]  /*e650*/  SHF.R.U32.HI R2, RZ, 0x3, R2 ;  /* 0x00000003ff027819 */ /* 0x000fce0000011602 */
[----:B------:R-:W0:Y:S01]  /*e660*/  @P0 LDC R3, c[0x0][0x450] ;  /* 0x00011400ff030b82 */ /* 0x000e220000000800 */
[----:B------:R-:W-:-:S05]  /*e670*/  LOP3.LUT R20, R24, R2, RZ, 0xfc, !PT ;  /* 0x0000000218147212 */ /* 0x000fca00078efcff */
[----:B------:R-:W-:Y:S02]  /*e680*/  IMAD R9, R23, 0x80, R20 ;  /* 0x0000008017097824 */ /* 0x000fe400078e0214 */
[----:B------:R-:W1:Y:S03]  /*e690*/  @P0 LDC R2, c[0x0][0x44c] ;  /* 0x00011300ff020b82 */ /* 0x000e660000000800 */
[----:B------:R-:W-:Y:S01]  /*e6a0*/  MOV R7, R9 ;  /* 0x0000000900077202 */ /* 0x000fe20000000f00 */
[----:B-1----:R-:W-:-:S05]  /*e6b0*/  @P0 IMAD.HI.U32 R2, R9, R2, RZ ;  /* 0x0000000209020227 */ /* 0x002fca00078e00ff */
[----:B0-----:R-:W-:Y:S01]  /*e6c0*/  @P0 SHF.R.U32.HI R7, RZ, R3, R2 ;  /* 0x00000003ff070219 */ /* 0x001fe20000011602 */
[----:B------:R-:W-:Y:S01]  /*e6d0*/  IMAD.U32 R3, RZ, RZ, UR43 ;  /* 0x0000002bff037e24 */ /* 0x000fe2000f8e00ff */
[----:B------:R-:W-:Y:S02]  /*e6e0*/  MOV R2, R4 ;  /* 0x0000000400027202 */ /* 0x000fe40000000f00 */
[--C-:B------:R-:W-:Y:S01]  /*e6f0*/  SHF.R.S32.HI R4, RZ, 0x1f, R7.reuse ;  /* 0x0000001fff047819 */ /* 0x100fe20000011407 */
[----:B------:R-:W-:Y:S02]  /*e700*/  IMAD.MOV R5, RZ, RZ, -R7 ;  /* 0x000000ffff057224 */ /* 0x000fe400078e0a07 */
[----:B------:R-:W-:Y:S01]  /*e710*/  IMAD.WIDE.U32 R2, R26, UR4, R2 ;  /* 0x000000041a027c25 */ /* 0x000fe2000f8e0002 */
[----:B------:R-:W-:-:S03]  /*e720*/  ULDC.64 UR4, c[0x0][0x2d0] ;  /* 0x0000b40000047ab9 */ /* 0x000fc60000000a00 */
[----:B------:R-:W-:Y:S02]  /*e730*/  IMAD.IADD R3, R3, 0x1, R25 ;  /* 0x0000000103037824 */ /* 0x000fe400078e0219 */
[----:B------:R-:W-:Y:S02]  /*e740*/  IMAD R5, R0, R5, R9 ;  /* 0x0000000500057224 */ /* 0x000fe400078e0209 */
[----:B------:R-:W-:Y:S02]  /*e750*/  IMAD R4, R4, UR4, RZ ;  /* 0x0000000404047c24 */ /* 0x000fe4000f8e02ff */
[----:B------:R-:W-:-:S04]  /*e760*/  IMAD.WIDE.U32 R2, R7, UR4, R2 ;  /* 0x0000000407027c25 */ /* 0x000fc8000f8e0002 */
[----:B------:R-:W-:Y:S01]  /*e770*/  IMAD R7, R7, UR5, R4 ;  /* 0x0000000507077c24 */ /* 0x000fe2000f8e0204 */
[----:B------:R-:W-:Y:S01]  /*e780*/  SHF.R.S32.HI R4, RZ, 0x1f, R5 ;  /* 0x0000001fff047819 */ /* 0x000fe20000011405 */
[----:B------:R-:W-:Y:S02]  /*e790*/  ULDC.64 UR4, c[0x0][0x2c8] ;  /* 0x0000b20000047ab9 */ /* 0x000fe40000000a00 */
[----:B------:R-:W-:Y:S02]  /*e7a0*/  IMAD.IADD R3, R3, 0x1, R7 ;  /* 0x0000000103037824 */ /* 0x000fe400078e0207 */
[----:B------:R-:W-:Y:S02]  /*e7b0*/  IMAD R4, R4, UR4, RZ ;  /* 0x0000000404047c24 */ /* 0x000fe4000f8e02ff */
[----:B------:R-:W-:-:S04]  /*e7c0*/  IMAD.WIDE.U32 R2, R5, UR4, R2 ;  /* 0x0000000405027c25 */ /* 0x000fc8000f8e0002 */
[----:B------:R-:W-:Y:S01]  /*e7d0*/  IMAD R7, R5, UR5, R4 ;  /* 0x0000000505077c24 */ /* 0x000fe2000f8e0204 */
[----:B------:R-:W-:Y:S02]  /*e7e0*/  ULDC.64 UR4, c[0x0][0x280] ;  /* 0x0000a00000047ab9 */ /* 0x000fe40000000a00 */
[----:B------:R-:W-:Y:S01]  /*e7f0*/  LEA R6, P0, R2, UR4, 0x1 ;  /* 0x0000000402067c11 */ /* 0x000fe2000f8008ff */
[----:B------:R-:W-:Y:S01]  /*e800*/  ULDC UR4, c[0x0][0x2b8] ;  /* 0x0000ae0000047ab9 */ /* 0x000fe20000000800 */
[----:B------:R-:W-:Y:S02]  /*e810*/  IADD3 R3, R3, R7, RZ ;  /* 0x0000000703037210 */ /* 0x000fe40007ffe0ff */
[----:B------:R-:W-:Y:S02]  /*e820*/  ISETP.GE.AND P4, PT, R22, UR4, PT ;  /* 0x0000000416007c0c */ /* 0x000fe4000bf86270 */
[----:B------:R-:W-:Y:S01]  /*e830*/  LEA.HI.X R8, R2, UR5, R3, 0x1, P0 ;  /* 0x0000000502087c11 */ /* 0x000fe200080f0c03 */
[----:B------:R-:W-:Y:S01]  /*e840*/  UMOV UR5, 0xffffffff ;  /* 0xffffffff00057882 */ /* 0x000fe20000000000 */
[----:B------:R-:W-:-:S02]  /*e850*/  ISETP.GE.AND P3, PT, R37, UR4, PT ;  /* 0x0000000425007c0c */ /* 0x000fc4000bf66270 */
[----:B------:R-:W-:Y:S02]  /*e860*/  ISETP.GE.AND P2, PT, R36, UR4, PT ;  /* 0x0000000424007c0c */ /* 0x000fe4000bf46270 */
[----:B------:R-:W-:Y:S01]  /*e870*/  ISETP.GE.AND P1, PT, R35, UR4, PT ;  /* 0x0000000423007c0c */ /* 0x000fe2000bf26270 */
[----:B------:R-:W-:-:S12]  /*e880*/  BRA.DIV UR5, `(.L_x_53) ;  /* 0x0000002e052c7947 */ /* 0x000fd8000b800000 */
[----:B------:R-:W-:Y:S01]  /*e890*/  SHFL.IDX PT, R3, R8, RZ, 0x181f ;  /* 0x00181fff08037589 */ /* 0x000fe200000e0000 */
[----:B------:R-:W-:Y:S01]  /*e8a0*/  ULDC UR4, c[0x0][0x288] ;  /* 0x0000a20000047ab9 */ /* 0x000fe20000000800 */
[----:B------:R-:W-:Y:S01]  /*e8b0*/  IMAD R7, R23, 0x80, R27 ;  /* 0x0000008017077824 */ /* 0x000fe200078e021b */
[----:B------:R-:W-:Y:S01]  /*e8c0*/  ULDC.64 UR6, c[0x0][0x208] ;  /* 0x0000820000067ab9 */ /* 0x000fe20000000a00 */
[----:B------:R-:W0:Y:S01]  /*e8d0*/  SHFL.IDX PT, R2, R6, RZ, 0x181f ;  /* 0x00181fff06027589 */ /* 0x000e2200000e0000 */
[----:B------:R-:W-:Y:S02]  /*e8e0*/  IMAD R0, R0, UR4, RZ ;  /* 0x0000000400007c24 */ /* 0x000fe4000f8e02ff */
[C---:B------:R-:W-:Y:S01]  /*e8f0*/  VIADD R11, R7.reuse, 0x10 ;  /* 0x00000010070b7836 */ /* 0x040fe20000000000 */
[----:B------:R-:W-:Y:S02]  /*e900*/  SHFL.IDX PT, R5, R8, 0x1, 0x181f ;  /* 0x00381f0008057f89 */ /* 0x000fe400000e0000 */
[----:B------:R-:W-:-:S02]  /*e910*/  ISETP.GE.AND P0, PT, R7, R0, PT ;  /* 0x000000000700720c */ /* 0x000fc40003f06270 */
[----:B------:R-:W1:Y:S04]  /*e920*/  SHFL.IDX PT, R4, R6, 0x1, 0x181f ;  /* 0x00381f0006047f89 */ /* 0x000e6800000e0000 */
[----:B------:R-:W-:Y:S07]  /*e930*/  SHFL.IDX PT, R14, R6, 0x7, 0x181f ;  /* 0x00f81f00060e7f89 */ /* 0x000fee00000e0000 */
[----:B------:R-:W-:Y:S01]  /*e940*/  @!P0 LEA R9, R31, UR42, 0x1 ;  /* 0x0000002a1f098c11 */ /* 0x000fe2000f8e08ff */
[----:B0-----:R-:W-:-:S05]  /*e950*/  @!P0 IMAD.WIDE.U32 R2, R22, 0x2, R2 ;  /* 0x0000000216028825 */ /* 0x001fca00078e0002 */
[----:B------:R-:W-:Y:S04]  /*e960*/  @!P0 LDGSTS.E.BYPASS.LTC128B.128 [R9+0x14400], desc[UR6][R2.64], !P4 ;  /* 0x1440000002098fae */ /* 0x000fe8000e101d46 */
[----:B------:R-:W-:Y:S04]  /*e970*/  @!P0 LDGSTS.E.BYPASS.LTC128B.128 [R9+0x18400], desc[UR6][R2.64+0x80], !P3 ;  /* 0x1840008002098fae */ /* 0x000fe8000d901d46 */
[----:B------:R-:W-:Y:S04]  /*e980*/  @!P0 LDGSTS.E.BYPASS.LTC128B.128 [R9+0x1c400], desc[UR6][R2.64+0x100], !P2 ;  /* 0x1c40010002098fae */ /* 0x000fe8000d101d46 */
[----:B------:R0:W-:Y:S01]  /*e990*/  @!P0 LDGSTS.E.BYPASS.LTC128B.128 [R9+0x20400], desc[UR6][R2.64+0x180], !P1 ;  /* 0x2040018002098fae */ /* 0x0001e2000c901d46 */
[----:B------:R-:W-:-:S02]  /*e9a0*/  ISETP.GE.AND P0, PT, R11, R0, PT ;  /* 0x000000000b00720c */ /* 0x000fc40003f06270 */
[C---:B------:R-:W-:Y:S01]  /*e9b0*/  IADD3 R11, R7.reuse, 0x30, RZ ;  /* 0x00000030070b7810 */ /* 0x040fe20007ffe0ff */
[----:B0-----:R-:W-:Y:S01]  /*e9c0*/  SHFL.IDX PT, R3, R8, 0x2, 0x181f ;  /* 0x00581f0008037f89 */ /* 0x001fe200000e0000 */
[----:B------:R-:W-:-:S09]  /*e9d0*/  VIADD R9, R7, 0x20 ;  /* 0x0000002007097836 */ /* 0x000fd20000000000 */
[----:B------:R-:W-:Y:S01]  /*e9e0*/  @!P0 LEA R21, R31, UR42, 0x1 ;  /* 0x0000002a1f158c11 */ /* 0x000fe2000f8e08ff */
[----:B-1----:R-:W-:Y:S01]  /*e9f0*/  @!P0 IMAD.WIDE.U32 R4, R22, 0x2, R4 ;  /* 0x0000000216048825 */ /* 0x002fe200078e0004 */
[----:B------:R-:W0:Y:S04]  /*ea00*/  SHFL.IDX PT, R2, R6, 0x2, 0x181f ;  /* 0x00581f0006027f89 */ /* 0x000e2800000e0000 */
[----:B------:R-:W-:Y:S04]  /*ea10*/  @!P0 LDGSTS.E.BYPASS.LTC128B.128 [R21+0x14c00], desc[UR6][R4.64], !P4 ;  /* 0x14c0000004158fae */ /* 0x000fe8000e101d46 */
[----:B------:R-:W-:Y:S04]  /*ea20*/  @!P0 LDGSTS.E.BYPASS.LTC128B.128 [R21+0x18c00], desc[UR6][R4.64+0x80], !P3 ;  /* 0x18c0008004158fae */ /* 0x000fe8000d901d46 */
[----:B------:R-:W-:Y:S04]  /*ea30*/  @!P0 LDGSTS.E.BYPASS.LTC128B.128 [R21+0x1cc00], desc[UR6][R4.64+0x100], !P2 ;  /* 0x1cc0010004158fae */ /* 0x000fe8000d101d46 */
[----:B------:R1:W-:Y:S01]  /*ea40*/  @!P0 LDGSTS.E.BYPASS.LTC128B.128 [R21+0x20c00], desc[UR6][R4.64+0x180], !P1 ;  /* 0x20c0018004158fae */ /* 0x0003e2000c901d46 */
[----:B------:R-:W-:-:S03]  /*ea50*/  ISETP.GE.AND P0, PT, R9, R0, PT ;  /* 0x000000000900720c */ /* 0x000fc60003f06270 */
[----:B-1----:R-:W-:Y:S10]  /*ea60*/  SHFL.IDX PT, R5, R8, 0x3, 0x181f ;  /* 0x00781f0008057f89 */ /* 0x002ff400000e0000 */
[----:B0-----:R-:W-:Y:S01]  /*ea70*/  @!P0 IMAD.WIDE.U32 R2, R22, 0x2, R2 ;  /* 0x0000000216028825 */ /* 0x001fe200078e0002 */
[----:B------:R-:W-:Y:S01]  /*ea80*/  @!P0 LEA R9, R31, UR42, 0x1 ;  /* 0x0000002a1f098c11 */ /* 0x000fe2000f8e08ff */
[----:B------:R-:W0:Y:S04]  /*ea90*/  SHFL.IDX PT, R4, R6, 0x3, 0x181f ;  /* 0x00781f0006047f89 */ /* 0x000e2800000e0000 */
[----:B------:R-:W-:Y:S04]  /*eaa0*/  @!P0 LDGSTS.E.BYPASS.LTC128B.128 [R9+0x15400], desc[UR6][R2.64], !P4 ;  /* 0x1540000002098fae */ /* 0x000fe8000e101d46 */
[----:B------:R-:W-:Y:S04]  /*eab0*/  @!P0 LDGSTS.E.BYPASS.LTC128B.128 [R9+0x19400], desc[UR6][R2.64+0x80], !P3 ;  /* 0x1940008002098fae */ /* 0x000fe8000d901d46 */
[----:B------:R-:W-:Y:S04]  /*eac0*/  @!P0 LDGSTS.E.BYPASS.LTC128B.128 [R9+0x1d400], desc[UR6][R2.64+0x100], !P2 ;  /* 0x1d40010002098fae */ /* 0x000fe8000d101d46 */
[----:B------:R1:W-:Y:S01]  /*ead0*/  @!P0 LDGSTS.E.BYPASS.LTC128B.128 [R9+0x21400], desc[UR6][R2.64+0x180], !P1 ;  /* 0x2140018002098fae */ /* 0x0003e2000c901d46 */
[----:B------:R-:W-:Y:S01]  /*eae0*/  ISETP.GE.AND P0, PT, R11, R0, PT ;  /* 0x000000000b00720c */ /* 0x000fe20003f06270 */
[----:B------:R-:W-:-:S02]  /*eaf0*/  VIADD R11, R7, 0x50 ;  /* 0x00000050070b7836 */ /* 0x000fc40000000000 */
[----:B-1----:R-:W-:Y:S01]  /*eb00*/  SHFL.IDX PT, R3, R8, 0x4, 0x181f ;  /* 0x00981f0008037f89 */ /* 0x002fe200000e0000 */
[----:B------:R-:W-:-:S09]  /*eb10*/  VIADD R9, R7, 0x40 ;  /* 0x0000004007097836 */ /* 0x000fd20000000000 */
[----:B------:R-:W-:Y:S01]  /*eb20*/  @!P0 LEA R21, R31, UR42, 0x1 ;  /* 0x0000002a1f158c11 */ /* 0x000fe2000f8e08ff */
[----:B0-----:R-:W-:Y:S01]  /*eb30*/  @!P0 IMAD.WIDE.U32 R4, R22, 0x2, R4 ;  /* 0x0000000216048825 */ /* 0x001fe200078e0004 */
        /* <DEDUP_REMOVED lines=14> */
[----:B------:R-:W-:-:S03]  /*ec20*/  ISETP.GE.AND P0, PT, R11, R0, PT ;  /* 0x000000000b00720c */ /* 0x000fc60003f06270 */
[----:B-1----:R-:W-:Y:S01]  /*ec30*/  SHFL.IDX PT, R3, R8, 0x6, 0x181f ;  /* 0x00d81f0008037f89 */ /* 0x002fe200000e0000 */
[----:B------:R-:W-:-:S09]  /*ec40*/  VIADD R9, R7, 0x60 ;  /* 0x0000006007097836 */ /* 0x000fd20000000000 */
[----:B------:R-:W-:Y:S01]  /*ec50*/  @!P0 LEA R21, R31, UR42, 0x1 ;  /* 0x0000002a1f158c11 */ /* 0x000fe2000f8e08ff */
[----:B0-----:R-:W-:Y:S01]  /*ec60*/  @!P0 IMAD.WIDE.U32 R4, R22, 0x2, R4 ;  /* 0x0000000216048825 */ /* 0x001fe200078e0004 */
[----:B------:R-:W0:Y:S04]  /*ec70*/  SHFL.IDX PT, R2, R6, 0x6, 0x181f ;  /* 0x00d81f0006027f89 */ /* 0x000e2800000e0000 */
[----:B------:R1:W-:Y:S04]  /*ec80*/  @!P0 LDGSTS.E.BYPASS.LTC128B.128 [R21+0x16c00], desc[UR6][R4.64], !P4 ;  /* 0x16c0000004158fae */ /* 0x0003e8000e101d46 */
[----:B------:R1:W-:Y:S04]  /*ec90*/  @!P0 LDGSTS.E.BYPASS.LTC128B.128 [R21+0x1ac00], desc[UR6][R4.64+0x80], !P3 ;  /* 0x1ac0008004158fae */ /* 0x0003e8000d901d46 */
[----:B------:R1:W-:Y:S04]  /*eca0*/  @!P0 LDGSTS.E.BYPASS.LTC128B.128 [R21+0x1ec00], desc[UR6][R4.64+0x100], !P2 ;  /* 0x1ec0010004158fae */ /* 0x0003e8000d101d46 */
[----:B------:R1:W-:Y:S01]  /*ecb0*/  @!P0 LDGSTS.E.BYPASS.LTC128B.128 [R21+0x22c00], desc[UR6][R4.64+0x180], !P1 ;  /* 0x22c0018004158fae */ /* 0x0003e2000c901d46 */
[----:B------:R-:W-:-:S03]  /*ecc0*/  ISETP.GE.AND P0, PT, R9, R0, PT ;  /* 0x000000000900720c */ /* 0x000fc60003f06270 */
[----:B------:R-:W2:Y:S10]  /*ecd0*/  SHFL.IDX PT, R8, R8, 0x7, 0x181f ;  /* 0x00f81f0008087f89 */ /* 0x000eb400000e0000 */
[----:B0-----:R-:W-:Y:S01]  /*ece0*/  @!P0 IMAD.WIDE.U32 R2, R22, 0x2, R2 ;  /* 0x0000000216028825 */ /* 0x001fe200078e0002 */
[----:B------:R-:W-:-:S05]  /*ecf0*/  @!P0 LEA R9, R31, UR42, 0x1 ;  /* 0x0000002a1f098c11 */ /* 0x000fca000f8e08ff */
[----:B------:R1:W-:Y:S04]  /*ed00*/  @!P0 LDGSTS.E.BYPASS.LTC128B.128 [R9+0x17400], desc[UR6][R2.64], !P4 ;  /* 0x1740000002098fae */ /* 0x0003e8000e101d46 */
[----:B------:R1:W-:Y:S04]  /*ed10*/  @!P0 LDGSTS.E.BYPASS.LTC128B.128 [R9+0x1b400], desc[UR6][R2.64+0x80], !P3 ;  /* 0x1b40008002098fae */ /* 0x0003e8000d901d46 */
[----:B------:R1:W-:Y:S04]  /*ed20*/  @!P0 LDGSTS.E.BYPASS.LTC128B.128 [R9+0x1f400], desc[UR6][R2.64+0x100], !P2 ;  /* 0x1f40010002098fae */ /* 0x0003e8000d101d46 */
[----:B--2---:R1:W-:Y:S02]  /*ed30*/  @!P0 LDGSTS.E.BYPASS.LTC128B.128 [R9+0x23400], desc[UR6][R2.64+0x180], !P1 ;  /* 0x2340018002098fae */ /* 0x0043e4000c901d46 */
.L_x_119:
[----:B------:R-:W-:Y:S01]  /*ed40*/  IADD3 R7, R7, 0x70, RZ ;  /* 0x0000007007077810 */ /* 0x000fe20007ffe0ff */
[----:B------:R-:W-:Y:S01]  /*ed50*/  BSSY B0, `(.L_x_54) ;  /* 0x000000f000007945 */ /* 0x000fe20003800000 */
[----:B-1----:R-:W-:Y:S02]  /*ed60*/  IMAD.MOV.U32 R2, RZ, RZ, R14 ;  /* 0x000000ffff027224 */ /* 0x002fe400078e000e */
[----:B------:R-:W-:Y:S01]  /*ed70*/  ISETP.GE.AND P0, PT, R7, R0, PT ;  /* 0x000000000700720c */ /* 0x000fe20003f06270 */
[----:B------:R-:W-:-:S12]  /*ed80*/  IMAD.MOV.U32 R3, RZ, RZ, R8 ;  /* 0x000000ffff037224 */ /* 0x000fd800078e0008 */
[----:B------:R-:W-:Y:S05]  /*ed90*/  @P0 BRA `(.L_x_55) ;  /* 0x0000000000280947 */ /* 0x000fea0003800000 */
[----:B------:R-:W-:Y:S01]  /*eda0*/  IMAD.WIDE.U32 R2, R22, 0x2, R2 ;  /* 0x0000000216027825 */ /* 0x000fe200078e0002 */
[----:B------:R-:W-:Y:S01]  /*edb0*/  LEA R5, R31, UR42, 0x1 ;  /* 0x0000002a1f057c11 */ /* 0x000fe2000f8e08ff */
[----:B------:R-:W-:-:S04]  /*edc0*/  ULDC.64 UR4, c[0x0][0x208] ;  /* 0x0000820000047ab9 */ /* 0x000fc80000000a00 */
[----:B------:R-:W-:Y:S01]  /*edd0*/  @!PT LDS RZ, [RZ] ;  /* 0x00000000fffff984 */ /* 0x000fe20000000800 */
[----:B------:R-:W-:Y:S01]  /*ede0*/  @!PT LDS RZ, [RZ] ;  /* 0x00000000fffff984 */ /* 0x000fe20000000800 */
[----:B------:R-:W-:Y:S01]  /*edf0*/  @!PT LDS RZ, [RZ] ;  /* 0x00000000fffff984 */ /* 0x000fe20000000800 */
[----:B------:R0:W-:Y:S04]  /*ee00*/  LDGSTS.E.BYPASS.LTC128B.128 [R5+0x17c00], desc[UR4][R2.64], !P4 ;  /* 0x17c0000002057fae */ /* 0x0001e8000e101d44 */
[----:B------:R0:W-:Y:S04]  /*ee10*/  LDGSTS.E.BYPASS.LTC128B.128 [R5+0x1bc00], desc[UR4][R2.64+0x80], !P3 ;  /* 0x1bc0008002057fae */ /* 0x0001e8000d901d44 */
[----:B------:R0:W-:Y:S04]  /*ee20*/  LDGSTS.E.BYPASS.LTC128B.128 [R5+0x1fc00], desc[UR4][R2.64+0x100], !P2 ;  /* 0x1fc0010002057fae */ /* 0x0001e8000d101d44 */
[----:B------:R0:W-:Y:S02]  /*ee30*/  LDGSTS.E.BYPASS.LTC128B.128 [R5+0x23c00], desc[UR4][R2.64+0x180], !P1 ;  /* 0x23c0018002057fae */ /* 0x0001e4000c901d44 */
.L_x_55:
[----:B------:R-:W-:Y:S05]  /*ee40*/  BSYNC B0 ;  /* 0x0000000000007941 */ /* 0x000fea0003800000 */
.L_x_54:
[----:B------:R-:W-:Y:S01]  /*ee50*/  NOP ;  /* 0x0000000000007918 */ /* 0x000fe20000000000 */
[----:B------:R-:W-:Y:S01]  /*ee60*/  SYNCS.ARRIVE.TRANS64.RED.A0T1 RZ, [UR42+0x38800], RZ ;  /* 0x038800ffffff79a7 */ /* 0x000fe2000820042a */
[----:B------:R-:W-:Y:S01]  /*ee70*/  IMAD.MOV.U32 R0, RZ, RZ, 0x1 ;  /* 0x00000001ff007424 */ /* 0x000fe200078e00ff */
[----:B------:R-:W-:Y:S04]  /*ee80*/  ARRIVES.LDGSTSBAR.64.TRANSCNT [UR42+0x38800] ;  /* 0x03880000ff0079b0 */ /* 0x000fe80008000aaa */
[----:B------:R-:W-:Y:S01]  /*ee90*/  SHF.L.U32 R0, R0, 0x1f, RZ ;  /* 0x0000001f00007819 */ /* 0x000fe200000006ff */
[----:B------:R-:W-:Y:S01]  /*eea0*/  NOP ;  /* 0x0000000000007918 */ /* 0x000fe20000000000 */
[----:B------:R-:W-:Y:S02]  /*eeb0*/  SYNCS.ARRIVE.TRANS64.A1T0 RZ, [UR42+0x38800], RZ ;  /* 0x038800ffffff79a7 */ /* 0x000fe4000810002a */
[----:B------:R-:W1:Y:S02]  /*eec0*/  SYNCS.PHASECHK.TRANS64.TRYWAIT P0, [UR42+0x38820], R0 ;  /* 0x03882000ff0075a7 */ /* 0x000e64000800016a */
[----:B-1----:R-:W-:Y:S05]  /*eed0*/  @!P0 BRA `(.L_x_56) ;  /* 0x0000003000588947 */ /* 0x002fea0003800000 */
.L_x_120:
[----:B------:R-:W-:Y:S01]  /*eee0*/  UIADD3 UR4, UR46, -0x2, URZ ;  /* 0xfffffffe2e047890 */ /* 0x000fe2000fffe03f */
[----:B------:R-:W-:Y:S01]  /*eef0*/  MOV R26, 0x1 ;  /* 0x00000001001a7802 */ /* 0x000fe20000000f00 */
[----:B------:R-:W-:Y:S02]  /*ef00*/  IMAD.MOV.U32 R21, RZ, RZ, RZ ;  /* 0x000000ffff157224 */ /* 0x000fe400078e00ff */
[----:B------:R-:W-:-:S06]  /*ef10*/  UISETP.GE.AND UP0, UPT, UR4, UR45, UPT ;  /* 0x0000002d0400728c */ /* 0x000fcc000bf06270 */
[----:B------:R-:W-:-:S13]  /*ef20*/  PLOP3.LUT P0, PT, PT, PT, UP0, 0x40, 0x0 ;  /* 0x000000000000781c */ /* 0x000fda0003f0e808 */
[----:B------:R-:W-:Y:S05]  /*ef30*/  @P0 BRA `(.L_x_57) ;  /* 0x0000001000840947 */ /* 0x000fea0003800000 */
[----:B0-----:R-:W0:Y:S01]  /*ef40*/  S2R R2, SR_TID.X ;  /* 0x0000000000027919 */ /* 0x001e220000002100 */
[----:B------:R-:W-:Y:S01]  /*ef50*/  UIADD3 UR4, UR44, 0x1, URZ ;  /* 0x000000012c047890 */ /* 0x000fe2000fffe03f */
[----:B------:R-:W-:Y:S01]  /*ef60*/  LOP3.LUT R3, RZ, UR41, RZ, 0x33, !PT ;  /* 0x00000029ff037c12 */ /* 0x000fe2000f8e33ff */
[----:B------:R-:W-:Y:S01]  /*ef70*/  BSSY B0, `(.L_x_57) ;  /* 0x000011d000007945 */ /* 0x000fe20003800000 */
[----:B------:R-:W-:Y:S01]  /*ef80*/  MOV R23, 0x1 ;  /* 0x0000000100177802 */ /* 0x000fe20000000f00 */
[----:B------:R-:W-:Y:S01]  /*ef90*/  UIMAD UR4, UR4, UR38, URZ ;  /* 0x00000026040472a4 */ /* 0x000fe2000f8e023f */
[----:B------:R-:W-:-:S05]  /*efa0*/  IMAD.MOV.U32 R20, RZ, RZ, RZ ;  /* 0x000000ffff147224 */ /* 0x000fca00078e00ff */
[----:B------:R-:W-:Y:S01]  /*efb0*/  LOP3.LUT R0, RZ, UR4, RZ, 0x33, !PT ;  /* 0x00000004ff007c12 */ /* 0x000fe2000f8e33ff */
[----:B------:R-:W-:Y:S02]  /*efc0*/  ULDC UR4, c[0x0][0x2f4] ;  /* 0x0000bd0000047ab9 */ /* 0x000fe40000000800 */
[----:B------:R-:W-:Y:S02]  /*efd0*/  ISETP.GE.AND P4, PT, R22, UR4, PT ;  /* 0x0000000416007c0c */ /* 0x000fe4000bf86270 */
[----:B------:R-:W-:Y:S02]  /*efe0*/  VIMNMX R0, R0, R3, !PT ;  /* 0x0000000300007248 */ /* 0x000fe40007fe0100 */
[----:B------:R-:W-:Y:S02]  /*eff0*/  ISETP.GE.AND P3, PT, R37, UR4, PT ;  /* 0x0000000425007c0c */ /* 0x000fe4000bf66270 */
[----:B------:R-:W-:Y:S02]  /*f000*/  IADD3 R30, -R0, -0x2, RZ ;  /* 0xfffffffe001e7810 */ /* 0x000fe40007ffe1ff */
[----:B------:R-:W-:-:S02]  /*f010*/  ISETP.GE.AND P2, PT, R36, UR4, PT ;  /* 0x0000000424007c0c */ /* 0x000fc4000bf46270 */
[----:B------:R-:W-:Y:S02]  /*f020*/  ISETP.GE.AND P1, PT, R35, UR4, PT ;  /* 0x0000000423007c0c */ /* 0x000fe4000bf26270 */
[----:B0-----:R-:W-:-:S04]  /*f030*/  LOP3.LUT R2, R2, 0x7f, RZ, 0xc0, !PT ;  /* 0x0000007f02027812 */ /* 0x001fc800078ec0ff */
[----:B------:R-:W-:-:S04]  /*f040*/  SHF.R.U32.HI R2, RZ, 0x3, R2 ;  /* 0x00000003ff027819 */ /* 0x000fc80000011602 */
[----:B------:R-:W-:Y:S02]  /*f050*/  IADD3 R19, R24, R19, R2 ;  /* 0x0000001318137210 */ /* 0x000fe40007ffe002 */
[----:B------:R-:W-:Y:S01]  /*f060*/  IADD3 R5, -R2, UR40, RZ ;  /* 0x0000002802057c10 */ /* 0x000fe2000fffe1ff */
[----:B------:R-:W-:Y:S02]  /*f070*/  IMAD.SHL.U32 R2, R22, 0x2, RZ ;  /* 0x0000000216027824 */ /* 0x000fe400078e00ff */
[----:B------:R-:W-:Y:S02]  /*f080*/  VIADD R19, R19, 0xffffff10 ;  /* 0xffffff1013137836 */ /* 0x000fe40000000000 */
[C---:B------:R-:W-:Y:S02]  /*f090*/  IMAD R5, R0.reuse, 0x50, R5 ;  /* 0x0000005000057824 */ /* 0x040fe400078e0205 */
[----:B------:R-:W-:Y:S02]  /*f0a0*/  IMAD R10, R0, -0x50, R19 ;  /* 0xffffffb0000a7824 */ /* 0x000fe400078e0213 */
[----:B------:R-:W-:-:S07]  /*f0b0*/  VIADD R0, R5, 0xa0 ;  /* 0x000000a005007836 */ /* 0x000fce0000000000 */
.L_x_70:
[----:B------:R-:W2:Y:S01]  /*f0c0*/  LDL R8, [R1] ;  /* 0x0000000001087983 */ /* 0x000ea20000100800 */
[----:B------:R-:W0:Y:S01]  /*f0d0*/  LDC R3, c[0x0][0x430] ;  /* 0x00010c00ff037b82 */ /* 0x000e220000000800 */
[----:B------:R-:W1:Y:S01]  /*f0e0*/  S2R R2, SR_TID.X ;  /* 0x0000000000027919 */ /* 0x000e620000002100 */
[----:B------:R-:W3:Y:S01]  /*f0f0*/  S2R R4, SR_TID.X ;  /* 0x0000000000047919 */ /* 0x000ee20000002100 */
[----:B0-----:R-:W-:Y:S01]  /*f100*/  ISETP.NE.AND P0, PT, R3, 0x1, PT ;  /* 0x000000010300780c */ /* 0x001fe20003f05270 */
[----:B-1----:R-:W-:-:S12]  /*f110*/  IMAD.SHL.U32 R2, R2, 0x10, RZ ;  /* 0x0000001002027824 */ /* 0x002fd800078e00ff */
[----:B------:R-:W0:Y:S01]  /*f120*/  @P0 LDC R3, c[0x0][0x434] ;  /* 0x00010d00ff030b82 */ /* 0x000e220000000800 */
[----:B---3--:R-:W-:Y:S02]  /*f130*/  LOP3.LUT R4, R4, 0x7f, RZ, 0xc0, !PT ;  /* 0x0000007f04047812 */ /* 0x008fe400078ec0ff */
[----:B------:R-:W-:Y:S02]  /*f140*/  LOP3.LUT R2, R2, 0x70, RZ, 0xc0, !PT ;  /* 0x0000007002027812 */ /* 0x000fe400078ec0ff */
[----:B------:R-:W-:-:S03]  /*f150*/  SHF.R.U32.HI R4, RZ, 0x3, R4 ;  /* 0x00000003ff047819 */ /* 0x000fc60000011604 */
[----:B------:R-:W1:Y:S01]  /*f160*/  @P0 LDC R5, c[0x0][0x438] ;  /* 0x00010e00ff050b82 */ /* 0x000e620000000800 */
[----:B------:R-:W-:-:S04]  /*f170*/  LOP3.LUT R2, R2, R4, RZ, 0xfc, !PT ;  /* 0x0000000402027212 */ /* 0x000fc800078efcff */
[----:B------:R-:W-:-:S13]  /*f180*/  ISETP.GT.U32.AND P6, PT, R2, 0x4f, PT ;  /* 0x0000004f0200780c */ /* 0x000fda0003fc4070 */
[----:B------:R-:W2:Y:S01]  /*f190*/  @!P6 LDC.64 R6, c[0x0][0x428] ;  /* 0x00010a00ff06eb82 */ /* 0x000ea20000000a00 */
[----:B0-----:R-:W-:Y:S01]  /*f1a0*/  @P0 IMAD.HI.U32 R2, R10, R3, RZ ;  /* 0x000000030a020227 */ /* 0x001fe200078e00ff */
[----:B------:R-:W-:-:S04]  /*f1b0*/  MOV R9, R10 ;  /* 0x0000000a00097202 */ /* 0x000fc80000000f00 */
[----:B-1----:R-:W-:Y:S02]  /*f1c0*/  @P0 SHF.R.U32.HI R9, RZ, R5, R2 ;  /* 0x00000005ff090219 */ /* 0x002fe40000011602 */
[----:B------:R-:W0:Y:S02]  /*f1d0*/  @!P6 LDC.64 R4, c[0x0][0x418] ;  /* 0x00010600ff04eb82 */ /* 0x000e240000000a00 */
[----:B------:R-:W-:Y:S02]  /*f1e0*/  @!P6 SHF.R.S32.HI R3, RZ, 0x1f, R9 ;  /* 0x0000001fff03e819 */ /* 0x000fe40000011409 */
[----:B------:R-:W-:Y:S01]  /*f1f0*/  LOP3.LUT P5, RZ, R16, 0x20, RZ, 0xc0, !PT ;  /* 0x0000002010ff7812 */ /* 0x000fe200078ac0ff */
[----:B------:R-:W-:Y:S01]  /*f200*/  VIADD R21, R20, 0x1 ;  /* 0x0000000114157836 */ /* 0x000fe20000000000 */
[----:B------:R-:W-:Y:S01]  /*f210*/  ULDC.64 UR4, c[0x0][0x208] ;  /* 0x0000820000047ab9 */ /* 0x000fe20000000a00 */
[----:B--2---:R-:W-:-:S04]  /*f220*/  @!P6 IMAD R2, R8, R6, RZ ;  /* 0x000000060802e224 */ /* 0x004fc800078e02ff */
[----:B------:R-:W-:Y:S02]  /*f230*/  @!P6 IMAD R7, R34, R7, R2 ;  /* 0x000000072207e224 */ /* 0x000fe400078e0202 */
[----:B------:R-:W-:-:S04]  /*f240*/  @!P6 IMAD.MOV.U32 R2, RZ, RZ, R9 ;  /* 0x000000ffff02e224 */ /* 0x000fc800078e0009 */
[----:B------:R-:W-:-:S04]  /*f250*/  @!P6 IMAD.WIDE.U32 R2, R34, R6, R2 ;  /* 0x000000062202e225 */ /* 0x000fc800078e0002 */
[----:B------:R-:W-:Y:S01]  /*f260*/  @!P6 IMAD.IADD R3, R7, 0x1, R3 ;  /* 0x000000010703e824 */ /* 0x000fe200078e0203 */
[C---:B0-----:R-:W-:Y:S02]  /*f270*/  @!P6 LEA R4, P0, R2.reuse, R4, 0x2 ;  /* 0x000000040204e211 */ /* 0x041fe400078010ff */
[----:B------:R-:W-:Y:S02]  /*f280*/  MOV R8, RZ ;  /* 0x000000ff00087202 */ /* 0x000fe40000000f00 */
[----:B------:R-:W-:Y:S02]  /*f290*/  @!P6 LEA.HI.X R5, R2, R5, R3, 0x2, P0 ;  /* 0x000000050205e211 */ /* 0x000fe400000f1403 */
[----:B------:R-:W-:-:S03]  /*f2a0*/  ISETP.NE.AND P0, PT, R21, 0x2, PT ;  /* 0x000000021500780c */ /* 0x000fc60003f05270 */
[----:B------:R0:W5:Y:S01]  /*f2b0*/  @!P6 LDG.E R8, desc[UR4][R4.64] ;  /* 0x000000040408e981 */ /* 0x000162000c1e1900 */
[----:B------:R-:W-:Y:S02]  /*f2c0*/  SEL R26, RZ, 0x1, P0 ;  /* 0x00000001ff1a7807 */ /* 0x000fe40000000000 */
[----:B------:R-:W-:Y:S02]  /*f2d0*/  SEL R21, R21, RZ, P0 ;  /* 0x000000ff15157207 */ /* 0x000fe40000000000 */
[----:B------:R-:W-:Y:S01]  /*f2e0*/  LOP3.LUT R26, R23, R26, RZ, 0x3c, !PT ;  /* 0x0000001a171a7212 */ /* 0x000fe200078e3cff */
[----:B------:R-:W-:Y:S06]  /*f2f0*/  @!P5 BRA `(.L_x_58) ;  /* 0x000000000004d947 */ /* 0x000fec0003800000 */
[----:B------:R-:W-:Y:S01]  /*f300*/  BPT.TRAP 0x1 ;  /* 0x000000040000795c */ /* 0x000fe20000300000 */
.L_x_58:
[----:B------:R-:W-:Y:S01]  /*f310*/  LEA R19, R21, UR42, 0x3 ;  /* 0x0000002a15137c11 */ /* 0x000fe2000f8e18ff */
[----:B------:R-:W-:Y:S01]  /*f320*/  BSSY B1, `(.L_x_59) ;  /* 0x0000004000017945 */ /* 0x000fe20003800000 */
[----:B------:R-:W-:-:S04]  /*f330*/  SHF.L.U32 R2, R26, 0x1f, RZ ;  /* 0x0000001f1a027819 */ /* 0x000fc800000006ff */
[----:B------:R-:W1:Y:S02]  /*f340*/  SYNCS.PHASECHK.TRANS64.TRYWAIT P0, [R19+URZ+0x38840], R2 ;  /* 0x03884002130075a7 */ /* 0x000e64000800017f */
[----:B-1----:R-:W-:Y:S05]  /*f350*/  @!P0 BRA `(.L_x_60) ;  /* 0x0000002c00508947 */ /* 0x002fea0003800000 */
.L_x_121:
[----:B------:R-:W-:Y:S05]  /*f360*/  BSYNC B1 ;  /* 0x0000000000017941 */ /* 0x000fea0003800000 */
.L_x_59:
[----:B------:R-:W-:Y:S01]  /*f370*/  ULDC UR4, c[0x0][0x430] ;  /* 0x00010c0000047ab9 */ /* 0x000fe20000000800 */
[----:B-----5:R-:W-:Y:S01]  /*f380*/  SHF.R.S32.HI R29, RZ, 0x1f, R8 ;  /* 0x0000001fff1d7819 */ /* 0x020fe20000011408 */
[----:B------:R-:W-:Y:S01]  /*f390*/  UIADD3 UR4, -UR4, URZ, URZ ;  /* 0x0000003f04047290 */ /* 0x000fe2000fffe13f */
[----:B------:R-:W-:Y:S01]  /*f3a0*/  R2UR UR6, R33 ;  /* 0x00000000210672ca */ /* 0x000fe200000e0000 */
[----:B------:R-:W-:Y:S01]  /*f3b0*/  IMAD R25, R21, 0x5000, R31 ;  /* 0x0000500015197824 */ /* 0x000fe200078e021f */
[----:B------:R-:W-:-:S03]  /*f3c0*/  LOP3.LUT P5, RZ, R16, 0x2, RZ, 0xc0, !PT ;  /* 0x0000000210ff7812 */ /* 0x000fc600078ac0ff */
[----:B------:R-:W-:Y:S01]  /*f3d0*/  IMAD R9, R9, UR4, R10 ;  /* 0x0000000409097c24 */ /* 0x000fe2000f8e020a */
[----:B------:R-:W-:-:S04]  /*f3e0*/  ULDC.64 UR4, c[0x0][0x300] ;  /* 0x0000c00000047ab9 */ /* 0x000fc80000000a00 */
[----:B------:R-:W-:-:S05]  /*f3f0*/  SHF.R.S32.HI R28, RZ, 0x1f, R9 ;  /* 0x0000001fff1c7819 */ /* 0x000fca0000011409 */
[----:B-1----:R-:W-:-:S04]  /*f400*/  IMAD R2, R28, UR4, RZ ;  /* 0x000000041c027c24 */ /* 0x002fc8000f8e02ff */
[C---:B0-----:R-:W-:Y:S02]  /*f410*/  IMAD R5, R9.reuse, UR5, R2 ;  /* 0x0000000509057c24 */ /* 0x041fe4000f8e0202 */
[----:B------:R-:W-:Y:S01]  /*f420*/  IMAD.WIDE.U32 R2, R9, UR4, RZ ;  /* 0x0000000409027c25 */ /* 0x000fe2000f8e00ff */
[----:B------:R-:W-:-:S03]  /*f430*/  ULDC.64 UR4, c[0x0][0x310] ;  /* 0x0000c40000047ab9 */ /* 0x000fc60000000a00 */
        /* <DEDUP_REMOVED lines=13> */
[----:B------:R-:W-:-:S03]  /*f510*/  UMOV UR4, 0xffffffff ;  /* 0xffffffff00047882 */ /* 0x000fc60000000000 */
[----:B------:R-:W-:Y:S01]  /*f520*/  LEA.HI.X R27, R2, UR7, R27, 0x1, P0 ;  /* 0x00000007021b7c11 */ /* 0x000fe200080f0c1b */
[----:B------:R-:W-:Y:S06]  /*f530*/  BRA.DIV UR4, `(.L_x_61) ;  /* 0x0000002a04ec7947 */ /* 0x000fec000b800000 */
[----:B------:R-:W0:Y:S01]  /*f540*/  SHFL.IDX PT, R14, R24, RZ, 0x181f ;  /* 0x00181fff180e7589 */ /* 0x000e2200000e0000 */
[----:B------:R-:W-:Y:S01]  /*f550*/  IMAD.SHL.U32 R12, R22, 0x2, RZ ;  /* 0x00000002160c7824 */ /* 0x000fe200078e00ff */
[----:B------:R-:W-:Y:S01]  /*f560*/  LOP3.LUT R16, R16, 0xffffff7f, RZ, 0xc0, !PT ;  /* 0xffffff7f10107812 */ /* 0x000fe200078ec0ff */
[----:B------:R-:W-:Y:S01]  /*f570*/  ULDC.64 UR4, c[0x0][0x208] ;  /* 0x0000820000047ab9 */ /* 0x000fe20000000a00 */
[----:B------:R-:W1:Y:S01]  /*f580*/  SHFL.IDX PT, R3, R27, RZ, 0x181f ;  /* 0x00181fff1b037589 */ /* 0x000e6200000e0000 */
[----:B------:R-:W-:Y:S02]  /*f590*/  LEA R25, R25, UR42, 0x1 ;  /* 0x0000002a19197c11 */ /* 0x000fe4000f8e08ff */
[----:B------:R-:W-:Y:S01]  /*f5a0*/  @P1 LOP3.LUT R16, R16, 0x80, RZ, 0xfc, !PT ;  /* 0x0000008010101812 */ /* 0x000fe200078efcff */
[----:B------:R-:W2:Y:S03]  /*f5b0*/  SHFL.IDX PT, R11, R24, 0x1, 0x181f ;  /* 0x00381f00180b7f89 */ /* 0x000ea600000e0000 */
[C---:B------:R-:W-:Y:S01]  /*f5c0*/  LOP3.LUT P1, RZ, R16.reuse, 0x8, RZ, 0xc0, !PT ;  /* 0x0000000810ff7812 */ /* 0x040fe2000782c0ff */
[----:B------:R-:W3:Y:S01]  /*f5d0*/  SHFL.IDX PT, R5, R27, 0x1, 0x181f ;  /* 0x00381f001b057f89 */ /* 0x000ee200000e0000 */
[----:B------:R-:W-:-:S03]  /*f5e0*/  LOP3.LUT P6, RZ, R16, 0x4, RZ, 0xc0, !PT ;  /* 0x0000000410ff7812 */ /* 0x000fc600078cc0ff */
[----:B------:R-:W-:Y:S01]  /*f5f0*/  SHFL.IDX PT, R32, R27, 0x3, 0x181f ;  /* 0x00781f001b207f89 */ /* 0x000fe200000e0000 */
[----:B0-----:R-:W-:-:S03]  /*f600*/  IADD3 R2, P0, R14, R12, RZ ;  /* 0x0000000c0e027210 */ /* 0x001fc60007f1e0ff */
[----:B------:R-:W-:Y:S02]  /*f610*/  SHFL.IDX PT, R14, R24, 0x4, 0x181f ;  /* 0x00981f00180e7f89 */ /* 0x000fe400000e0000 */
[----:B-1----:R-:W-:Y:S01]  /*f620*/  IMAD.X R3, RZ, RZ, R3, P0 ;  /* 0x000000ffff037224 */ /* 0x002fe200000e0603 */
[-C--:B--2---:R-:W-:Y:S02]  /*f630*/  IADD3 R6, P0, R11, R12.reuse, RZ ;  /* 0x0000000c0b067210 */ /* 0x084fe40007f1e0ff */
[----:B------:R-:W0:Y:S03]  /*f640*/  SHFL.IDX PT, R11, R24, 0x2, 0x181f ;  /* 0x00581f00180b7f89 */ /* 0x000e2600000e0000 */
[----:B---3--:R-:W-:Y:S02]  /*f650*/  IMAD.X R7, RZ, RZ, R5, P0 ;  /* 0x000000ffff077224 */ /* 0x008fe400000e0605 */
[----:B------:R-:W1:Y:S04]  /*f660*/  SHFL.IDX PT, R5, R27, 0x2, 0x181f ;  /* 0x00581f001b057f89 */ /* 0x000e6800000e0000 */
[----:B------:R-:W-:Y:S01]  /*f670*/  SHFL.IDX PT, R27, R27, 0x4, 0x181f ;  /* 0x00981f001b1b7f89 */ /* 0x000fe200000e0000 */
[----:B0-----:R-:W-:-:S04]  /*f680*/  IADD3 R4, P0, R11, R12, RZ ;  /* 0x0000000c0b047210 */ /* 0x001fc80007f1e0ff */
[----:B-1----:R-:W-:Y:S02]  /*f690*/  IADD3.X R5, RZ, R5, RZ, P0, !PT ;  /* 0x00000005ff057210 */ /* 0x002fe400007fe4ff */
[----:B------:R-:W-:-:S13]  /*f6a0*/  LOP3.LUT P0, RZ, R16, 0x10, RZ, 0xc0, !PT ;  /* 0x0000001010ff7812 */ /* 0x000fda000780c0ff */
[----:B------:R-:W-:Y:S04]  /*f6b0*/  LDGSTS.E.BYPASS.LTC128B.128 [R25+0x24400], desc[UR4][R2.64], !P0 ;  /* 0x2440000002197fae */ /* 0x000fe8000c101d44 */
[----:B------:R-:W-:Y:S04]  /*f6c0*/  LDGSTS.E.BYPASS.LTC128B.128 [R25+0x26c00], desc[UR4][R2.64+0x80], !P1 ;  /* 0x26c0008002197fae */ /* 0x000fe8000c901d44 */
[----:B------:R-:W-:Y:S04]  /*f6d0*/  LDGSTS.E.BYPASS.LTC128B.128 [R25+0x29400], desc[UR4][R2.64+0x100], !P6 ;  /* 0x2940010002197fae */ /* 0x000fe8000f101d44 */
[----:B------:R0:W-:Y:S04]  /*f6e0*/  LDGSTS.E.BYPASS.LTC128B.128 [R25+0x2bc00], desc[UR4][R2.64+0x180], !P5 ;  /* 0x2bc0018002197fae */ /* 0x0001e8000e901d44 */
[----:B0-----:R-:W0:Y:S02]  /*f6f0*/  SHFL.IDX PT, R2, R24, 0x3, 0x181f ;  /* 0x00781f0018027f89 */ /* 0x001e2400000e0000 */
[----:B0-----:R-:W-:-:S05]  /*f700*/  IADD3 R2, P0, R2, R12, RZ ;  /* 0x0000000c02027210 */ /* 0x001fca0007f1e0ff */
[----:B------:R-:W-:Y:S01]  /*f710*/  IMAD.X R3, RZ, RZ, R32, P0 ;  /* 0x000000ffff037224 */ /* 0x000fe200000e0620 */
[----:B------:R-:W-:-:S13]  /*f720*/  LOP3.LUT P0, RZ, R16, 0x10, RZ, 0xc0, !PT ;  /* 0x0000001010ff7812 */ /* 0x000fda000780c0ff */
[----:B------:R0:W-:Y:S04]  /*f730*/  LDGSTS.E.BYPASS.LTC128B.128 [R25+0x24c00], desc[UR4][R6.64], !P0 ;  /* 0x24c0000006197fae */ /* 0x0001e8000c101d44 */
        /* <DEDUP_REMOVED lines=8> */
[----:B------:R0:W-:Y:S01]  /*f7c0*/  LDGSTS.E.BYPASS.LTC128B.128 [R25+0x28400], desc[UR4][R2.64+0x80], !P1 ;  /* 0x2840008002197fae */ /* 0x0001e2000c901d44 */
[----:B------:R-:W-:-:S03]  /*f7d0*/  LOP3.LUT P1, RZ, R16, 0x80, RZ, 0xc0, !PT ;  /* 0x0000008010ff7812 */ /* 0x000fc6000782c0ff */
[----:B------:R0:W-:Y:S04]  /*f7e0*/  LDGSTS.E.BYPASS.LTC128B.128 [R25+0x2ac00], desc[UR4][R2.64+0x100], !P6 ;  /* 0x2ac0010002197fae */ /* 0x0001e8000f101d44 */
[----:B------:R0:W-:Y:S06]  /*f7f0*/  LDGSTS.E.BYPASS.LTC128B.128 [R25+0x2d400], desc[UR4][R2.64+0x180], !P5 ;  /* 0x2d40018002197fae */ /* 0x0001ec000e901d44 */
.L_x_133:
[----:B0-----:R-:W-:Y:S01]  /*f800*/  IMAD.SHL.U32 R2, R22, 0x2, RZ ;  /* 0x0000000216027824 */ /* 0x001fe200078e00ff */
[----:B------:R-:W-:Y:S01]  /*f810*/  P2R R4, PR, RZ, 0x2 ;  /* 0x00000002ff047803 */ /* 0x000fe20000000000 */
[----:B------:R-:W-:Y:S01]  /*f820*/  ULDC.64 UR4, c[0x0][0x208] ;  /* 0x0000820000047ab9 */ /* 0x000fe20000000a00 */
[----:B------:R-:W-:Y:S02]  /*f830*/  LOP3.LUT P1, RZ, R16, 0x10, RZ, 0xc0, !PT ;  /* 0x0000001010ff7812 */ /* 0x000fe4000782c0ff */
[----:B------:R-:W-:Y:S02]  /*f840*/  IADD3 R2, P0, R14, R2, RZ ;  /* 0x000000020e027210 */ /* 0x000fe40007f1e0ff */
[----:B------:R-:W-:-:S03]  /*f850*/  LOP3.LUT P6, RZ, R16, 0x4, RZ, 0xc0, !PT ;  /* 0x0000000410ff7812 */ /* 0x000fc600078cc0ff */
[----:B------:R-:W-:Y:S01]  /*f860*/  IMAD.X R3, RZ, RZ, R27, P0 ;  /* 0x000000ffff037224 */ /* 0x000fe200000e061b */
[----:B------:R-:W-:-:S05]  /*f870*/  LOP3.LUT P0, RZ, R16, 0x8, RZ, 0xc0, !PT ;  /* 0x0000000810ff7812 */ /* 0x000fca000780c0ff */
[----:B------:R-:W-:Y:S01]  /*f880*/  @!PT LDS RZ, [RZ] ;  /* 0x00000000fffff984 */ /* 0x000fe20000000800 */
[----:B------:R-:W-:Y:S01]  /*f890*/  @!PT LDS RZ, [RZ] ;  /* 0x00000000fffff984 */ /* 0x000fe20000000800 */
[----:B------:R-:W-:Y:S01]  /*f8a0*/  @!PT LDS RZ, [RZ] ;  /* 0x00000000fffff984 */ /* 0x000fe20000000800 */
[----:B------:R0:W-:Y:S01]  /*f8b0*/  LDGSTS.E.BYPASS.LTC128B.128 [R25+0x26400], desc[UR4][R2.64], !P1 ;  /* 0x2640000002197fae */ /* 0x0001e2000c901d44 */
[----:B------:R-:W-:-:S07]  /*f8c0*/  ISETP.NE.AND P1, PT, R4, RZ, PT ;  /* 0x000000ff0400720c */ /* 0x000fce0003f25270 */
[----:B------:R0:W-:Y:S01]  /*f8d0*/  LDGSTS.E.BYPASS.LTC128B.128 [R25+0x28c00], desc[UR4][R2.64+0x80], !P0 ;  /* 0x28c0008002197fae */ /* 0x0001e2000c101d44 */
[----:B------:R-:W-:-:S03]  /*f8e0*/  PLOP3.LUT P0, PT, PT, PT, PT, 0x80, 0x0 ;  /* 0x000000000000781c */ /* 0x000fc60003f0f070 */
[----:B------:R0:W-:Y:S04]  /*f8f0*/  LDGSTS.E.BYPASS.LTC128B.128 [R25+0x2b400], desc[UR4][R2.64+0x100], !P6 ;  /* 0x2b40010002197fae */ /* 0x0001e8000f101d44 */
[----:B------:R0:W-:Y:S01]  /*f900*/  LDGSTS.E.BYPASS.LTC128B.128 [R25+0x2dc00], desc[UR4][R2.64+0x180], !P5 ;  /* 0x2dc0018002197fae */ /* 0x0001e2000e901d44 */
[----:B------:R-:W-:-:S05]  /*f910*/  NOP ;  /* 0x0000000000007918 */ /* 0x000fca0000000000 */
.L_x_62:
[----:B------:R-:W-:Y:S02]  /*f920*/  PLOP3.LUT P5, PT, P5, P0, PT, 0xa2, 0x0 ;  /* 0x000000000000781c */ /* 0x000fe40002fa1472 */
[----:B------:R-:W-:-:S08]  /*f930*/  @P0 R2UR P5, UR4, R19 ;  /* 0x00000000130402ca */ /* 0x000fd000000a0000 */
[----:B------:R-:W-:-:S05]  /*f940*/  @P0 PLOP3.LUT P0, PT, P5, PT, PT, 0x80, 0x0 ;  /* 0x000000000000081c */ /* 0x000fca0002f0f070 */
[----:B------:R-:W-:Y:S01]  /*f950*/  @!P5 SYNCS.ARRIVE.TRANS64.RED.A0T1 RZ, [UR4+0x38830], RZ ;  /* 0x038830ffffffd9a7 */ /* 0x000fe20008200404 */
[----:B------:R-:W-:Y:S07]  /*f960*/  @!P5 ARRIVES.LDGSTSBAR.64.TRANSCNT [UR4+0x38830] ;  /* 0x03883000ff00d9b0 */ /* 0x000fee0008000a84 */
[----:B------:R-:W-:Y:S05]  /*f970*/  @P0 BRA.U.ANY `(.L_x_62) ;  /* 0xfffffffd00e80947 */ /* 0x000fea000393ffff */
[----:B------:R-:W-:Y:S01]  /*f980*/  NOP ;  /* 0x0000000000007918 */ /* 0x000fe20000000000 */
[----:B------:R-:W-:-:S13]  /*f990*/  LOP3.LUT P6, RZ, R16, 0x20, RZ, 0xc0, !PT ;  /* 0x0000002010ff7812 */ /* 0x000fda00078cc0ff */
[----:B------:R-:W-:Y:S05]  /*f9a0*/  @!P6 BRA `(.L_x_63) ;  /* 0x000000000004e947 */ /* 0x000fea0003800000 */
[----:B------:R-:W-:Y:S01]  /*f9b0*/  BPT.TRAP 0x1 ;  /* 0x000000040000795c */ /* 0x000fe20000300000 */
.L_x_63:
[----:B------:R1:W-:Y:S01]  /*f9c0*/  SYNCS.ARRIVE.TRANS64.A1T0 RZ, [R19+URZ+0x38830], RZ ;  /* 0x038830ff13ff79a7 */ /* 0x0003e2000810003f */
[----:B------:R-:W-:Y:S05]  /*f9d0*/  @!P6 BRA `(.L_x_64) ;  /* 0x000000000004e947 */ /* 0x000fea0003800000 */
[----:B------:R-:W-:Y:S01]  /*f9e0*/  BPT.TRAP 0x1 ;  /* 0x000000040000795c */ /* 0x000fe20000300000 */
.L_x_64:
[----:B0-----:R-:W-:Y:S01]  /*f9f0*/  SHF.L.U32 R3, R23, 0x1f, RZ ;  /* 0x0000001f17037819 */ /* 0x001fe200000006ff */
[----:B------:R-:W-:Y:S01]  /*fa00*/  BSSY B1, `(.L_x_65) ;  /* 0x0000004000017945 */ /* 0x000fe20003800000 */
[----:B------:R-:W-:-:S04]  /*fa10*/  LEA R4, R20, UR42, 0x3 ;  /* 0x0000002a14047c11 */ /* 0x000fc8000f8e18ff */
[----:B------:R-:W0:Y:S02]  /*fa20*/  SYNCS.PHASECHK.TRANS64.TRYWAIT P0, [R4+URZ+0x38860], R3 ;  /* 0x03886003040075a7 */ /* 0x000e24000800017f */
[----:B0-----:R-:W-:Y:S05]  /*fa30*/  @!P0 BRA `(.L_x_66) ;  /* 0x0000002c00788947 */ /* 0x001fea0003800000 */
.L_x_134:
[----:B------:R-:W-:Y:S05]  /*fa40*/  BSYNC B1 ;  /* 0x0000000000017941 */ /* 0x000fea0003800000 */
.L_x_65:
[----:B------:R-:W-:Y:S01]  /*fa50*/  UMOV UR4, 0xffffffff ;  /* 0xffffffff00047882 */ /* 0x000fe20000000000 */
[----:B------:R-:W-:Y:S01]  /*fa60*/  IMAD R5, R20, 0x5000, R31 ;  /* 0x0000500014057824 */ /* 0x000fe200078e021f */
[----:B------:R-:W-:Y:S01]  /*fa70*/  SHF.L.U32 R6, R22, 0x1, RZ ;  /* 0x0000000116067819 */ /* 0x000fe200000006ff */
[----:B------:R-:W-:Y:S06]  /*fa80*/  BRA.DIV UR4, `(.L_x_67) ;  /* 0x0000002e04787947 */ /* 0x000fec000b800000 */
[----:B------:R-:W2:Y:S01]  /*fa90*/  SHFL.IDX PT, R14, R17, RZ, 0x181f ;  /* 0x00181fff110e7589 */ /* 0x000ea200000e0000 */
[----:B------:R-:W-:Y:S01]  /*faa0*/  LEA R5, R5, UR42, 0x1 ;  /* 0x0000002a05057c11 */ /* 0x000fe2000f8e08ff */
[----:B------:R-:W-:Y:S02]  /*fab0*/  ULDC.64 UR4, c[0x0][0x208] ;  /* 0x0000820000047ab9 */ /* 0x000fe40000000a00 */
[----:B0-----:R-:W0:Y:S01]  /*fac0*/  SHFL.IDX PT, R3, R18, RZ, 0x181f ;  /* 0x00181fff12037589 */ /* 0x001e2200000e0000 */
[----:B--2---:R-:W-:-:S03]  /*fad0*/  IADD3 R2, P0, R14, R6, RZ ;  /* 0x000000060e027210 */ /* 0x004fc60007f1e0ff */
[----:B------:R-:W2:Y:S02]  /*fae0*/  SHFL.IDX PT, R14, R17, 0x1, 0x181f ;  /* 0x00381f00110e7f89 */ /* 0x000ea400000e0000 */
[----:B0-----:R-:W-:Y:S01]  /*faf0*/  IMAD.X R3, RZ, RZ, R3, P0 ;  /* 0x000000ffff037224 */ /* 0x001fe200000e0603 */
[----:B------:R-:W-:-:S13]  /*fb00*/  ISETP.LT.OR P0, PT, R0, 0x1, P4 ;  /* 0x000000010000780c */ /* 0x000fda0002701670 */
[----:B------:R-:W-:Y:S01]  /*fb10*/  LDGSTS.E.BYPASS.LTC128B.128 [R5+0x400], desc[UR4][R2.64], !P0 ;  /* 0x0040000002057fae */ /* 0x000fe2000c101d44 */
[----:B------:R-:W-:-:S13]  /*fb20*/  ISETP.LT.OR P0, PT, R0, 0x1, P3 ;  /* 0x000000010000780c */ /* 0x000fda0001f01670 */
[----:B------:R-:W-:Y:S01]  /*fb30*/  LDGSTS.E.BYPASS.LTC128B.128 [R5+0x2c00], desc[UR4][R2.64+0x80], !P0 ;  /* 0x02c0008002057fae */ /* 0x000fe2000c101d44 */
[----:B------:R-:W-:-:S13]  /*fb40*/  ISETP.LT.OR P0, PT, R0, 0x1, P2 ;  /* 0x000000010000780c */ /* 0x000fda0001701670 */
[----:B------:R-:W-:Y:S01]  /*fb50*/  LDGSTS.E.BYPASS.LTC128B.128 [R5+0x5400], desc[UR4][R2.64+0x100], !P0 ;  /* 0x0540010002057fae */ /* 0x000fe2000c101d44 */
[----:B------:R-:W-:-:S13]  /*fb60*/  ISETP.LT.OR P0, PT, R0, 0x1, P1 ;  /* 0x000000010000780c */ /* 0x000fda0000f01670 */
[----:B------:R0:W-:Y:S04]  /*fb70*/  LDGSTS.E.BYPASS.LTC128B.128 [R5+0x7c00], desc[UR4][R2.64+0x180], !P0 ;  /* 0x07c0018002057fae */ /* 0x0001e8000c101d44 */
[----:B0-----:R-:W0:Y:S01]  /*fb80*/  SHFL.IDX PT, R3, R18, 0x1, 0x181f ;  /* 0x00381f0012037f89 */ /* 0x001e2200000e0000 */
        /* <DEDUP_REMOVED lines=25> */
[----:B------:R-:W2:Y:S04]  /*fd20*/  SHFL.IDX PT, R18, R18, 0x4, 0x181f ;  /* 0x00981f0012127f89 */ /* 0x000ea800000e0000 */
[----:B------:R3:W4:Y:S01]  /*fd30*/  SHFL.IDX PT, R14, R17, 0x4, 0x181f ;  /* 0x00981f00110e7f89 */ /* 0x00072200000e0000 */
[----:B0-----:R-:W-:Y:S02]  /*fd40*/  IADD3.X R3, RZ, R3, RZ, P0, !PT ;  /* 0x00000003ff037210 */ /* 0x001fe400007fe4ff */
[----:B------:R-:W-:-:S13]  /*fd50*/  ISETP.LT.OR P0, PT, R0, 0x31, P4 ;  /* 0x000000310000780c */ /* 0x000fda0002701670 */
[----:B------:R3:W-:Y:S01]  /*fd60*/  LDGSTS.E.BYPASS.LTC128B.128 [R5+0x1c00], desc[UR4][R2.64], !P0 ;  /* 0x01c0000002057fae */ /* 0x0007e2000c101d44 */
[----:B------:R-:W-:-:S13]  /*fd70*/  ISETP.LT.OR P0, PT, R0, 0x31, P3 ;  /* 0x000000310000780c */ /* 0x000fda0001f01670 */
[----:B------:R3:W-:Y:S01]  /*fd80*/  LDGSTS.E.BYPASS.LTC128B.128 [R5+0x4400], desc[UR4][R2.64+0x80], !P0 ;  /* 0x0440008002057fae */ /* 0x0007e2000c101d44 */
[----:B------:R-:W-:-:S13]  /*fd90*/  ISETP.LT.OR P0, PT, R0, 0x31, P2 ;  /* 0x000000310000780c */ /* 0x000fda0001701670 */
[----:B------:R3:W-:Y:S01]  /*fda0*/  LDGSTS.E.BYPASS.LTC128B.128 [R5+0x6c00], desc[UR4][R2.64+0x100], !P0 ;  /* 0x06c0010002057fae */ /* 0x0007e2000c101d44 */
[----:B------:R-:W-:-:S13]  /*fdb0*/  ISETP.LT.OR P0, PT, R0, 0x31, P1 ;  /* 0x000000310000780c */ /* 0x000fda0000f01670 */
[----:B--2-4-:R3:W-:Y:S02]  /*fdc0*/  LDGSTS.E.BYPASS.LTC128B.128 [R5+0x9400], desc[UR4][R2.64+0x180], !P0 ;  /* 0x0940018002057fae */ /* 0x0147e4000c101d44 */
.L_x_146:
[----:B---3--:R-:W-:Y:S01]  /*fdd0*/  IADD3 R2, P0, R14, R6, RZ ;  /* 0x000000060e027210 */ /* 0x008fe20007f1e0ff */
[----:B------:R-:W-:-:S04]  /*fde0*/  ULDC.64 UR4, c[0x0][0x208] ;  /* 0x0000820000047ab9 */ /* 0x000fc80000000a00 */
[----:B------:R-:W-:Y:S01]  /*fdf0*/  IMAD.X R3, RZ, RZ, R18, P0 ;  /* 0x000000ffff037224 */ /* 0x000fe200000e0612 */
[----:B------:R-:W-:-:S13]  /*fe00*/  ISETP.LT.OR P0, PT, R0, 0x41, P4 ;  /* 0x000000410000780c */ /* 0x000fda0002701670 */
[----:B------:R-:W-:Y:S01]  /*fe10*/  @!PT LDS RZ, [RZ] ;  /* 0x00000000fffff984 */ /* 0x000fe20000000800 */
[----:B------:R-:W-:Y:S01]  /*fe20*/  @!PT LDS RZ, [RZ] ;  /* 0x00000000fffff984 */ /* 0x000fe20000000800 */
[----:B------:R-:W-:Y:S01]  /*fe30*/  @!PT LDS RZ, [RZ] ;  /* 0x00000000fffff984 */ /* 0x000fe20000000800 */
[----:B------:R-:W-:Y:S01]  /*fe40*/  LDGSTS.E.BYPASS.LTC128B.128 [R5+0x2400], desc[UR4][R2.64], !P0 ;  /* 0x0240000002057fae */ /* 0x000fe2000c101d44 */
[----:B------:R-:W-:-:S13]  /*fe50*/  ISETP.LT.OR P0, PT, R0, 0x41, P3 ;  /* 0x000000410000780c */ /* 0x000fda0001f01670 */
[----:B------:R-:W-:Y:S01]  /*fe60*/  LDGSTS.E.BYPASS.LTC128B.128 [R5+0x4c00], desc[UR4][R2.64+0x80], !P0 ;  /* 0x04c0008002057fae */ /* 0x000fe2000c101d44 */
[----:B------:R-:W-:-:S13]  /*fe70*/  ISETP.LT.OR P0, PT, R0, 0x41, P2 ;  /* 0x000000410000780c */ /* 0x000fda0001701670 */
[----:B------:R-:W-:Y:S01]  /*fe80*/  LDGSTS.E.BYPASS.LTC128B.128 [R5+0x7400], desc[UR4][R2.64+0x100], !P0 ;  /* 0x0740010002057fae */ /* 0x000fe2000c101d44 */
[----:B------:R-:W-:-:S13]  /*fe90*/  ISETP.LT.OR P0, PT, R0, 0x41, P1 ;  /* 0x000000410000780c */ /* 0x000fda0000f01670 */
[----:B------:R0:W-:Y:S01]  /*fea0*/  LDGSTS.E.BYPASS.LTC128B.128 [R5+0x9c00], desc[UR4][R2.64+0x180], !P0 ;  /* 0x09c0018002057fae */ /* 0x0001e2000c101d44 */
[----:B------:R-:W-:Y:S01]  /*feb0*/  ULDC.64 UR4, c[0x0][0x328] ;  /* 0x0000ca0000047ab9 */ /* 0x000fe20000000a00 */
[----:B------:R-:W-:Y:S01]  /*fec0*/  PLOP3.LUT P0, PT, PT, PT, PT, 0x80, 0x0 ;  /* 0x000000000000781c */ /* 0x000fe20003f0f070 */
[----:B------:R-:W-:Y:S01]  /*fed0*/  IMAD R28, R28, UR4, RZ ;  /* 0x000000041c1c7c24 */ /* 0x000fe2000f8e02ff */
[----:B------:R-:W-:-:S03]  /*fee0*/  NOP ;  /* 0x0000000000007918 */ /* 0x000fc60000000000 */
[C---:B------:R-:W-:Y:S02]  /*fef0*/  IMAD R7, R9.reuse, UR5, R28 ;  /* 0x0000000509077c24 */ /* 0x040fe4000f8e021c */
[----:B0-----:R-:W-:Y:S01]  /*ff00*/  IMAD.WIDE.U32 R2, R9, UR4, RZ ;  /* 0x0000000409027c25 */ /* 0x001fe2000f8e00ff */
[----:B------:R-:W-:-:S03]  /*ff10*/  ULDC.64 UR4, c[0x0][0x338] ;  /* 0x0000ce0000047ab9 */ /* 0x000fc60000000a00 */
[----:B------:R-:W-:Y:S02]  /*ff20*/  IMAD.IADD R3, R3, 0x1, R7 ;  /* 0x0000000103037824 */ /* 0x000fe400078e0207 */
[----:B------:R-:W-:Y:S02]  /*ff30*/  IMAD R29, R29, UR4, RZ ;  /* 0x000000041d1d7c24 */ /* 0x000fe4000f8e02ff */
[----:B------:R-:W-:-:S04]  /*ff40*/  IMAD.WIDE.U32 R2, R8, UR4, R2 ;  /* 0x0000000408027c25 */ /* 0x000fc8000f8e0002 */
[----:B------:R-:W-:-:S04]  /*ff50*/  IMAD R29, R8, UR5, R29 ;  /* 0x00000005081d7c24 */ /* 0x000fc8000f8e021d */
[----:B-1----:R-:W-:-:S07]  /*ff60*/  IMAD.IADD R19, R3, 0x1, R29 ;  /* 0x0000000103137824 */ /* 0x002fce00078e021d */
.L_x_68:
        /* <DEDUP_REMOVED lines=10> */
.L_x_69:
[----:B------:R-:W-:Y:S01]  /*10010*/  R2UR UR4, R33 ;  /* 0x00000000210472ca */ /* 0x000fe200000e0000 */
[----:B------:R-:W-:Y:S01]  /*10020*/  ULDC.64 UR6, c[0x0][0x330] ;  /* 0x0000cc0000067ab9 */ /* 0x000fe20000000a00 */
[----:B------:R-:W-:Y:S01]  /*10030*/  MOV R18, R2 ;  /* 0x0000000200127202 */ /* 0x000fe20000000f00 */
[----:B------:R-:W-:Y:S01]  /*10040*/  IMAD.U32 R3, RZ, RZ, UR6 ;  /* 0x00000006ff037e24 */ /* 0x000fe2000f8e00ff */
[----:B------:R-:W-:Y:S01]  /*10050*/  IADD3 R30, R30, -0x1, RZ ;  /* 0xffffffff1e1e7810 */ /* 0x000fe20007ffe0ff */
[----:B------:R0:W-:Y:S01]  /*10060*/  SYNCS.ARRIVE.TRANS64.A1T0 RZ, [R4+URZ+0x38850], RZ ;  /* 0x038850ff04ff79a7 */ /* 0x0001e2000810003f */
[----:B------:R-:W-:Y:S02]  /*10070*/  VIADD R0, R0, 0x50 ;  /* 0x0000005000007836 */ /* 0x000fe40000000000 */
[----:B------:R-:W-:-:S04]  /*10080*/  IMAD.WIDE.U32 R18, R3, UR39, R18 ;  /* 0x0000002703127c25 */ /* 0x000fc8000f8e0012 */
[----:B------:R-:W-:Y:S01]  /*10090*/  VIADD R10, R10, 0xffffffb0 ;  /* 0xffffffb00a0a7836 */ /* 0x000fe20000000000 */
[----:B------:R-:W-:Y:S01]  /*100a0*/  UIMAD UR4, UR4, UR6, URZ ;  /* 0x00000006040472a4 */ /* 0x000fe2000f8e023f */
[----:B------:R-:W-:Y:S02]  /*100b0*/  IMAD.MOV.U32 R20, RZ, RZ, R21 ;  /* 0x000000ffff147224 */ /* 0x000fe400078e0015 */
[----:B------:R-:W-:Y:S01]  /*100c0*/  IMAD.MOV.U32 R23, RZ, RZ, R26 ;  /* 0x000000ffff177224 */ /* 0x000fe200078e001a */
[----:B------:R-:W-:-:S03]  /*100d0*/  UIMAD UR4, UR39, UR7, UR4 ;  /* 0x00000007270472a4 */ /* 0x000fc6000f8e0204 */
[----:B------:R-:W-:Y:S02]  /*100e0*/  ULDC.64 UR6, c[0x0][0x318] ;  /* 0x0000c60000067ab9 */ /* 0x000fe40000000a00 */
[----:B------:R-:W-:Y:S01]  /*100f0*/  LEA R17, P0, R18, UR6, 0x1 ;  /* 0x0000000612117c11 */ /* 0x000fe2000f8008ff */
[----:B------:R-:W-:-:S05]  /*10100*/  VIADD R3, R19, UR4 ;  /* 0x0000000413037c36 */ /* 0x000fca0008000000 */
[----:B------:R-:W-:Y:S02]  /*10110*/  LEA.HI.X R18, R18, UR7, R3, 0x1, P0 ;  /* 0x0000000712127c11 */ /* 0x000fe400080f0c03 */
[----:B------:R-:W-:-:S13]  /*10120*/  ISETP.GT.AND P0, PT, R30, UR45, PT ;  /* 0x0000002d1e007c0c */ /* 0x000fda000bf04270 */
[----:B0-----:R-:W-:Y:S05]  /*10130*/  @P0 BRA `(.L_x_70) ;  /* 0xffffffec00e00947 */ /* 0x001fea000383ffff */
[----:B------:R-:W-:Y:S05]  /*10140*/  BSYNC B0 ;  /* 0x0000000000007941 */ /* 0x000fea0003800000 */
.L_x_57:
[----:B------:R-:W-:-:S13]  /*10150*/  LOP3.LUT P0, RZ, R16, 0x20, RZ, 0xc0, !PT ;  /* 0x0000002010ff7812 */ /* 0x000fda000780c0ff */
[----:B------:R-:W-:Y:S05]  /*10160*/  @!P0 BRA `(.L_x_71) ;  /* 0x0000000000048947 */ /* 0x000fea0003800000 */
[----:B------:R-:W-:Y:S01]  /*10170*/  BPT.TRAP 0x1 ;  /* 0x000000040000795c */ /* 0x000fe20000300000 */
.L_x_71:
[C---:B0-----:R-:W-:Y:S01]  /*10180*/  LEA R0, R21.reuse, UR42, 0x3 ;  /* 0x0000002a15007c11 */ /* 0x041fe2000f8e18ff */
[----:B------:R-:W0:Y:S01]  /*10190*/  S2R R2, SR_TID.X ;  /* 0x0000000000027919 */ /* 0x000e220000002100 */
[----:B------:R-:W-:Y:S01]  /*101a0*/  SHF.L.U32 R3, R26, 0x1f, RZ ;  /* 0x0000001f1a037819 */ /* 0x000fe200000006ff */
[----:B------:R-:W-:Y:S01]  /*101b0*/  BSSY B0, `(.L_x_72) ;  /* 0x0000009000007945 */ /* 0x000fe20003800000 */
[----:B------:R-:W-:Y:S01]  /*101c0*/  MOV R5, 0xffffffb0 ;  /* 0xffffffb000057802 */ /* 0x000fe20000000f00 */
[----:B------:R-:W-:Y:S01]  /*101d0*/  IMAD R4, R21, 0x5000, R31 ;  /* 0x0000500015047824 */ /* 0x000fe200078e021f */
[----:B------:R-:W1:Y:S03]  /*101e0*/  SYNCS.PHASECHK.TRANS64.TRYWAIT P0, [R0+URZ+0x38860], R3 ;  /* 0x03886003000075a7 */ /* 0x000e66000800017f */
[----:B------:R-:W-:Y:S01]  /*101f0*/  IMAD R5, R30, R5, UR40 ;  /* 0x000000281e057e24 */ /* 0x000fe2000f8e0205 */
[----:B0-----:R-:W-:-:S04]  /*10200*/  LOP3.LUT R2, R2, 0x7f, RZ, 0xc0, !PT ;  /* 0x0000007f02027812 */ /* 0x001fc800078ec0ff */
[----:B------:R-:W-:-:S05]  /*10210*/  SHF.R.U32.HI R2, RZ, 0x3, R2 ;  /* 0x00000003ff027819 */ /* 0x000fca0000011602 */
[----:B------:R-:W-:Y:S01]  /*10220*/  IMAD.IADD R5, R5, 0x1, -R2 ;  /* 0x0000000105057824 */ /* 0x000fe200078e0a02 */
[----:B-1----:R-:W-:Y:S06]  /*10230*/  @!P0 BRA `(.L_x_73) ;  /* 0x0000002c00588947 */ /* 0x002fec0003800000 */
.L_x_147:
[----:B------:R-:W-:Y:S05]  /*10240*/  BSYNC B0 ;  /* 0x0000000000007941 */ /* 0x000fea0003800000 */
.L_x_72:
[----:B------:R-:W-:-:S03]  /*10250*/  UMOV UR4, 0xffffffff ;  /* 0xffffffff00047882 */ /* 0x000fc60000000000 */
[----:B------:R-:W-:Y:S05]  /*10260*/  BRA.DIV UR4, `(.L_x_74) ;  /* 0x0000002e04607947 */ /* 0x000fea000b800000 */
[----:B0-----:R-:W-:Y:S01]  /*10270*/  SHFL.IDX PT, R3, R18, RZ, 0x181f ;  /* 0x00181fff12037589 */ /* 0x001fe200000e0000 */
[----:B------:R-:W-:Y:S01]  /*10280*/  ULDC UR4, c[0x0][0x2f4] ;  /* 0x0000bd0000047ab9 */ /* 0x000fe20000000800 */
[----:B------:R-:W-:Y:S01]  /*10290*/  LEA R4, R4, UR42, 0x1 ;  /* 0x0000002a04047c11 */ /* 0x000fe2000f8e08ff */
[----:B------:R-:W-:Y:S01]  /*102a0*/  ULDC.64 UR6, c[0x0][0x208] ;  /* 0x0000820000067ab9 */ /* 0x000fe20000000a00 */
[----:B------:R-:W0:Y:S01]  /*102b0*/  SHFL.IDX PT, R2, R17, RZ, 0x181f ;  /* 0x00181fff11027589 */ /* 0x000e2200000e0000 */
[----:B------:R-:W-:Y:S02]  /*102c0*/  ISETP.GE.AND P2, PT, R22, UR4, PT ;  /* 0x0000000416007c0c */ /* 0x000fe4000bf46270 */
[----:B------:R-:W-:Y:S01]  /*102d0*/  ISETP.GE.AND P3, PT, R37, UR4, PT ;  /* 0x0000000425007c0c */ /* 0x000fe2000bf66270 */
[----:B------:R-:W-:Y:S01]  /*102e0*/  SHFL.IDX PT, R6, R18, 0x1, 0x181f ;  /* 0x00381f0012067f89 */ /* 0x000fe200000e0000 */
[C---:B------:R-:W-:Y:S02]  /*102f0*/  ISETP.LT.OR P5, PT, R5.reuse, 0x1, P2 ;  /* 0x000000010500780c */ /* 0x040fe400017a1670 */
[----:B------:R-:W-:Y:S01]  /*10300*/  ISETP.LT.OR P4, PT, R5, 0x1, P3 ;  /* 0x000000010500780c */ /* 0x000fe20001f81670 */
[----:B------:R-:W1:Y:S01]  /*10310*/  SHFL.IDX PT, R14, R17, 0x1, 0x181f ;  /* 0x00381f00110e7f89 */ /* 0x000e6200000e0000 */
[----:B------:R-:W-:-:S02]  /*10320*/  ISETP.GE.AND P1, PT, R36, UR4, PT ;  /* 0x0000000424007c0c */ /* 0x000fc4000bf26270 */
[----:B------:R-:W-:Y:S01]  /*10330*/  ISETP.GE.AND P0, PT, R35, UR4, PT ;  /* 0x0000000423007c0c */ /* 0x000fe2000bf06270 */
[----:B0-----:R-:W-:-:S06]  /*10340*/  IMAD.WIDE.U32 R2, R22, 0x2, R2 ;  /* 0x0000000216027825 */ /* 0x001fcc00078e0002 */
[----:B------:R-:W-:Y:S01]  /*10350*/  LDGSTS.E.BYPASS.LTC128B.128 [R4+0x400], desc[UR6][R2.64], !P5 ;  /* 0x0040000002047fae */ /* 0x000fe2000e901d46 */
[----:B------:R-:W-:-:S03]  /*10360*/  ISETP.LT.OR P5, PT, R5, 0x1, P1 ;  /* 0x000000010500780c */ /* 0x000fc60000fa1670 */
[----:B------:R-:W-:Y:S01]  /*10370*/  LDGSTS.E.BYPASS.LTC128B.128 [R4+0x2c00], desc[UR6][R2.64+0x80], !P4 ;  /* 0x02c0008002047fae */ /* 0x000fe2000e101d46 */
[----:B------:R-:W-:-:S09]  /*10380*/  ISETP.LT.OR P4, PT, R5, 0x1, P0 ;  /* 0x000000010500780c */ /* 0x000fd20000781670 */
[----:B------:R-:W-:Y:S01]  /*10390*/  LDGSTS.E.BYPASS.LTC128B.128 [R4+0x5400], desc[UR6][R2.64+0x100], !P5 ;  /* 0x0540010002047fae */ /* 0x000fe2000e901d46 */
[----:B------:R-:W-:-:S03]  /*103a0*/  ISETP.LT.OR P5, PT, R5, 0x11, P2 ;  /* 0x000000110500780c */ /* 0x000fc600017a1670 */
[----:B------:R1:W-:Y:S01]  /*103b0*/  LDGSTS.E.BYPASS.LTC128B.128 [R4+0x7c00], desc[UR6][R2.64+0x180], !P4 ;  /* 0x07c0018002047fae */ /* 0x0003e2000e101d46 */
[----:B------:R-:W-:Y:S01]  /*103c0*/  ISETP.LT.OR P4, PT, R5, 0x11, P3 ;  /* 0x000000110500780c */ /* 0x000fe20001f81670 */
[----:B-1----:R-:W-:Y:S02]  /*103d0*/  IMAD.MOV.U32 R2, RZ, RZ, R14 ;  /* 0x000000ffff027224 */ /* 0x002fe400078e000e */
[----:B------:R-:W-:Y:S01]  /*103e0*/  IMAD.MOV.U32 R3, RZ, RZ, R6 ;  /* 0x000000ffff037224 */ /* 0x000fe200078e0006 */
[----:B------:R-:W0:Y:S01]  /*103f0*/  SHFL.IDX PT, R14, R17, 0x2, 0x181f ;  /* 0x00581f00110e7f89 */ /* 0x000e2200000e0000 */
[----:B------:R-:W-:-:S03]  /*10400*/  IMAD.WIDE.U32 R2, R22, 0x2, R2 ;  /* 0x0000000216027825 */ /* 0x000fc600078e0002 */
[----:B------:R-:W1:Y:S04]  /*10410*/  SHFL.IDX PT, R6, R18, 0x2, 0x181f ;  /* 0x00581f0012067f89 */ /* 0x000e6800000e0000 */
[----:B------:R-:W-:Y:S01]  /*10420*/  LDGSTS.E.BYPASS.LTC128B.128 [R4+0xc00], desc[UR6][R2.64], !P5 ;  /* 0x00c0000002047fae */ /* 0x000fe2000e901d46 */
[----:B------:R-:W-:-:S03]  /*10430*/  ISETP.LT.OR P5, PT, R5, 0x11, P1 ;  /* 0x000000110500780c */ /* 0x000fc60000fa1670 */
[----:B------:R-:W-:Y:S01]  /*10440*/  LDGSTS.E.BYPASS.LTC128B.128 [R4+0x3400], desc[UR6][R2.64+0x80], !P4 ;  /* 0x0340008002047fae */ /* 0x000fe2000e101d46 */
[----:B------:R-:W-:-:S09]  /*10450*/  ISETP.LT.OR P4, PT, R5, 0x11, P0 ;  /* 0x000000110500780c */ /* 0x000fd20000781670 */
[----:B------:R-:W-:Y:S01]  /*10460*/  LDGSTS.E.BYPASS.LTC128B.128 [R4+0x5c00], desc[UR6][R2.64+0x100], !P5 ;  /* 0x05c0010002047fae */ /* 0x000fe2000e901d46 */
[----:B------:R-:W-:-:S03]  /*10470*/  ISETP.LT.OR P5, PT, R5, 0x21, P2 ;  /* 0x000000210500780c */ /* 0x000fc600017a1670 */
[----:B------:R0:W-:Y:S01]  /*10480*/  LDGSTS.E.BYPASS.LTC128B.128 [R4+0x8400], desc[UR6][R2.64+0x180], !P4 ;  /* 0x0840018002047fae */ /* 0x0001e2000e101d46 */
[C---:B------:R-:W-:Y:S02]  /*10490*/  ISETP.LT.OR P4, PT, R5.reuse, 0x21, P3 ;  /* 0x000000210500780c */ /* 0x040fe40001f81670 */
[----:B0-----:R-:W-:Y:S01]  /*104a0*/  MOV R2, R14 ;  /* 0x0000000e00027202 */ /* 0x001fe20000000f00 */
[----:B-1----:R-:W-:Y:S01]  /*104b0*/  IMAD.MOV.U32 R3, RZ, RZ, R6 ;  /* 0x000000ffff037224 */ /* 0x002fe200078e0006 */
[----:B------:R-:W0:Y:S03]  /*104c0*/  SHFL.IDX PT, R14, R17, 0x3, 0x181f ;  /* 0x00781f00110e7f89 */ /* 0x000e2600000e0000 */
[----:B------:R-:W-:Y:S01]  /*104d0*/  IMAD.WIDE.U32 R2, R22, 0x2, R2 ;  /* 0x0000000216027825 */ /* 0x000fe200078e0002 */
[----:B------:R-:W1:Y:S04]  /*104e0*/  SHFL.IDX PT, R6, R18, 0x3, 0x181f ;  /* 0x00781f0012067f89 */ /* 0x000e6800000e0000 */
[----:B------:R-:W-:Y:S01]  /*104f0*/  LDGSTS.E.BYPASS.LTC128B.128 [R4+0x1400], desc[UR6][R2.64], !P5 ;  /* 0x0140000002047fae */ /* 0x000fe2000e901d46 */
[----:B------:R-:W-:-:S03]  /*10500*/  ISETP.LT.OR P5, PT, R5, 0x21, P1 ;  /* 0x000000210500780c */ /* 0x000fc60000fa1670 */
[----:B------:R-:W-:Y:S01]  /*10510*/  LDGSTS.E.BYPASS.LTC128B.128 [R4+0x3c00], desc[UR6][R2.64+0x80], !P4 ;  /* 0x03c0008002047fae */ /* 0x000fe2000e101d46 */
[----:B------:R-:W-:-:S03]  /*10520*/  ISETP.LT.OR P4, PT, R5, 0x21, P0 ;  /* 0x000000210500780c */ /* 0x000fc60000781670 */
[----:B------:R-:W2:Y:S06]  /*10530*/  SHFL.IDX PT, R18, R18, 0x4, 0x181f ;  /* 0x00981f0012127f89 */ /* 0x000eac00000e0000 */
[----:B------:R-:W-:Y:S01]  /*10540*/  LDGSTS.E.BYPASS.LTC128B.128 [R4+0x6400], desc[UR6][R2.64+0x100], !P5 ;  /* 0x0640010002047fae */ /* 0x000fe2000e901d46 */
[----:B------:R-:W-:-:S03]  /*10550*/  ISETP.LT.OR P5, PT, R5, 0x31, P2 ;  /* 0x000000310500780c */ /* 0x000fc600017a1670 */
[----:B------:R0:W-:Y:S01]  /*10560*/  LDGSTS.E.BYPASS.LTC128B.128 [R4+0x8c00], desc[UR6][R2.64+0x180], !P4 ;  /* 0x08c0018002047fae */ /* 0x0001e2000e101d46 */
[----:B------:R-:W-:Y:S01]  /*10570*/  ISETP.LT.OR P4, PT, R5, 0x31, P3 ;  /* 0x000000310500780c */ /* 0x000fe20001f81670 */
[----:B0-----:R-:W-:Y:S02]  /*10580*/  IMAD.MOV.U32 R2, RZ, RZ, R14 ;  /* 0x000000ffff027224 */ /* 0x001fe400078e000e */
[----:B-1----:R-:W-:Y:S01]  /*10590*/  IMAD.MOV.U32 R3, RZ, RZ, R6 ;  /* 0x000000ffff037224 */ /* 0x002fe200078e0006 */
[----:B------:R0:W1:Y:S01]  /*105a0*/  SHFL.IDX PT, R14, R17, 0x4, 0x181f ;  /* 0x00981f00110e7f89 */ /* 0x00006200000e0000 */
[----:B------:R-:W-:Y:S01]  /*105b0*/  MOV R6, RZ ;  /* 0x000000ff00067202 */ /* 0x000fe20000000f00 */
[----:B------:R-:W-:-:S05]  /*105c0*/  IMAD.WIDE.U32 R2, R22, 0x2, R2 ;  /* 0x0000000216027825 */ /* 0x000fca00078e0002 */
[----:B------:R0:W-:Y:S01]  /*105d0*/  LDGSTS.E.BYPASS.LTC128B.128 [R4+0x1c00], desc[UR6][R2.64], !P5 ;  /* 0x01c0000002047fae */ /* 0x0001e2000e901d46 */
[----:B------:R-:W-:-:S03]  /*105e0*/  ISETP.LT.OR P5, PT, R5, 0x31, P1 ;  /* 0x000000310500780c */ /* 0x000fc60000fa1670 */
[----:B------:R0:W-:Y:S01]  /*105f0*/  LDGSTS.E.BYPASS.LTC128B.128 [R4+0x4400], desc[UR6][R2.64+0x80], !P4 ;  /* 0x0440008002047fae */ /* 0x0001e2000e101d46 */
[----:B------:R-:W-:-:S09]  /*10600*/  ISETP.LT.OR P4, PT, R5, 0x31, P0 ;  /* 0x000000310500780c */ /* 0x000fd20000781670 */
[----:B------:R0:W-:Y:S04]  /*10610*/  LDGSTS.E.BYPASS.LTC128B.128 [R4+0x6c00], desc[UR6][R2.64+0x100], !P5 ;  /* 0x06c0010002047fae */ /* 0x0001e8000e901d46 */
[----:B-12---:R0:W-:Y:S02]  /*10620*/  LDGSTS.E.BYPASS.LTC128B.128 [R4+0x9400], desc[UR6][R2.64+0x180], !P4 ;  /* 0x0940018002047fae */ /* 0x0061e4000e101d46 */
.L_x_159:
[C---:B------:R-:W-:Y:S01]  /*10630*/  ISETP.LT.OR P2, PT, R5.reuse, 0x41, P2 ;  /* 0x000000410500780c */ /* 0x040fe20001741670 */
[----:B0-----:R-:W-:Y:S01]  /*10640*/  IMAD.MOV.U32 R2, RZ, RZ, R14 ;  /* 0x000000ffff027224 */ /* 0x001fe200078e000e */
[C---:B------:R-:W-:Y:S01]  /*10650*/  ISETP.LT.OR P3, PT, R5.reuse, 0x41, P3 ;  /* 0x000000410500780c */ /* 0x040fe20001f61670 */
[----:B------:R-:W-:Y:S01]  /*10660*/  IMAD.MOV.U32 R3, RZ, RZ, R18 ;  /* 0x000000ffff037224 */ /* 0x000fe200078e0012 */
[C---:B------:R-:W-:Y:S01]  /*10670*/  ISETP.LT.OR P1, PT, R5.reuse, 0x41, P1 ;  /* 0x000000410500780c */ /* 0x040fe20000f21670 */
[----:B------:R-:W-:Y:S01]  /*10680*/  ULDC.64 UR4, c[0x0][0x208] ;  /* 0x0000820000047ab9 */ /* 0x000fe20000000a00 */
[----:B------:R-:W-:Y:S01]  /*10690*/  ISETP.LT.OR P0, PT, R5, 0x41, P0 ;  /* 0x000000410500780c */ /* 0x000fe20000701670 */
[----:B------:R-:W-:-:S06]  /*106a0*/  IMAD.WIDE.U32 R22, R22, 0x2, R2 ;  /* 0x0000000216167825 */ /* 0x000fcc00078e0002 */
[----:B------:R-:W-:Y:S01]  /*106b0*/  @!PT LDS RZ, [RZ] ;  /* 0x00000000fffff984 */ /* 0x000fe20000000800 */
[----:B------:R-:W-:Y:S01]  /*106c0*/  @!PT LDS RZ, [RZ] ;  /* 0x00000000fffff984 */ /* 0x000fe20000000800 */
[----:B------:R-:W-:Y:S01]  /*106d0*/  @!PT LDS RZ, [RZ] ;  /* 0x00000000fffff984 */ /* 0x000fe20000000800 */
[----:B------:R0:W-:Y:S04]  /*106e0*/  LDGSTS.E.BYPASS.LTC128B.128 [R4+0x2400], desc[UR4][R22.64], !P2 ;  /* 0x0240000016047fae */ /* 0x0001e8000d101d44 */
[----:B------:R0:W-:Y:S04]  /*106f0*/  LDGSTS.E.BYPASS.LTC128B.128 [R4+0x4c00], desc[UR4][R22.64+0x80], !P3 ;  /* 0x04c0008016047fae */ /* 0x0001e8000d901d44 */
[----:B------:R0:W-:Y:S04]  /*10700*/  LDGSTS.E.BYPASS.LTC128B.128 [R4+0x7400], desc[UR4][R22.64+0x100], !P1 ;  /* 0x0740010016047fae */ /* 0x0001e8000c901d44 */
[----:B------:R0:W-:Y:S01]  /*10710*/  LDGSTS.E.BYPASS.LTC128B.128 [R4+0x9c00], desc[UR4][R22.64+0x180], !P0 ;  /* 0x09c0018016047fae */ /* 0x0001e2000c101d44 */
[----:B------:R-:W-:Y:S01]  /*10720*/  PLOP3.LUT P0, PT, PT, PT, PT, 0x80, 0x0 ;  /* 0x000000000000781c */ /* 0x000fe20003f0f070 */
[----:B------:R-:W-:-:S12]  /*10730*/  NOP ;  /* 0x0000000000007918 */ /* 0x000fd80000000000 */
.L_x_75:
        /* <DEDUP_REMOVED lines=10> */
.L_x_76:
[----:B------:R-:W-:Y:S01]  /*107e0*/  VIADD R2, R21, 0x1 ;  /* 0x0000000115027836 */ /* 0x000fe20000000000 */
[----:B------:R1:W-:Y:S04]  /*107f0*/  SYNCS.ARRIVE.TRANS64.A1T0 RZ, [R0+URZ+0x38850], RZ ;  /* 0x038850ff00ff79a7 */ /* 0x0003e8000810003f */
[----:B------:R-:W-:-:S04]  /*10800*/  ISETP.NE.AND P0, PT, R2, 0x2, PT ;  /* 0x000000020200780c */ /* 0x000fc80003f05270 */
[----:B------:R-:W-:Y:S02]  /*10810*/  SEL R3, RZ, 0x1, P0 ;  /* 0x00000001ff037807 */ /* 0x000fe40000000000 */
[----:B------:R-:W-:Y:S02]  /*10820*/  SEL R2, R2, RZ, P0 ;  /* 0x000000ff02027207 */ /* 0x000fe40000000000 */
[----:B-1----:R-:W-:-:S07]  /*10830*/  LOP3.LUT R0, R26, R3, RZ, 0x3c, !PT ;  /* 0x000000031a007212 */ /* 0x002fce00078e3cff */
.L_x_40:
[----:B0-----:R-:W0:Y:S01]  /*10840*/  S2R R4, SR_CgaCtaId ;  /* 0x0000000000047919 */ /* 0x001e220000008800 */
[----:B------:R-:W-:Y:S02]  /*10850*/  MOV R3, 0x400 ;  /* 0x0000040000037802 */ /* 0x000fe40000000f00 */
[----:B------:R-:W-:Y:S02]  /*10860*/  SHF.L.U32 R6, R6, 0x1f, RZ ;  /* 0x0000001f06067819 */ /* 0x000fe400000006ff */
[----:B0-----:R-:W-:-:S04]  /*10870*/  LEA R7, R4, R3, 0x18 ;  /* 0x0000000304077211 */ /* 0x001fc800078ec0ff */
[----:B------:R-:W0:Y:S02]  /*10880*/  SYNCS.PHASECHK.TRANS64.TRYWAIT P0, [R7+URZ+0x38820], R6 ;  /* 0x03882006070075a7 */ /* 0x000e24000800017f */
[----:B0-----:R-:W-:Y:S05]  /*10890*/  @!P0 BRA `(.L_x_77) ;  /* 0x0000002c00c48947 */ /* 0x001fea0003800000 */
.L_x_160:
[----:B------:R-:W-:-:S03]  /*108a0*/  UMOV UR4, 0xffffffff ;  /* 0xffffffff00047882 */ /* 0x000fc60000000000 */
[----:B------:R-:W-:Y:S05]  /*108b0*/  BRA.DIV UR4, `(.L_x_78) ;  /* 0x0000002e04d07947 */ /* 0x000fea000b800000 */
[----:B------:R-:W1:Y:S02]  /*108c0*/  S2R R3, SR_TID.X ;  /* 0x0000000000037919 */ /* 0x000e640000002100 */
[----:B-1----:R-:W-:-:S04]  /*108d0*/  SHF.R.U32.HI R3, RZ, 0x5, R3 ;  /* 0x00000005ff037819 */ /* 0x002fc80000011603 */
[----:B------:R-:W-:-:S05]  /*108e0*/  LOP3.LUT R3, R3, 0x3, RZ, 0xc0, !PT ;  /* 0x0000000303037812 */ /* 0x000fca00078ec0ff */
[----:B------:R1:W2:Y:S02]  /*108f0*/  SHFL.IDX PT, R14, R3, RZ, 0x1f ;  /* 0x00001fff030e7589 */ /* 0x0002a400000e0000 */
.L_x_163:
[----:B--2---:R-:W-:-:S13]  /*10900*/  ISETP.NE.AND P0, PT, R14, RZ, PT ;  /* 0x000000ff0e00720c */ /* 0x004fda0003f05270 */
[----:B------:R-:W-:Y:S05]  /*10910*/  @P0 BRA `(.L_x_8) ;  /* 0x0000000000900947 */ /* 0x000fea0003800000 */
[----:B------:R-:W-:-:S03]  /*10920*/  UMOV UR4, 0xffffffff ;  /* 0xffffffff00047882 */ /* 0x000fc60000000000 */
[----:B------:R-:W-:Y:S05]  /*10930*/  BRA.DIV UR4, `(.L_x_79) ;  /* 0x0000002e04e47947 */ /* 0x000fea000b800000 */
[----:B------:R-:W-:-:S13]  /*10940*/  ELECT P6, URZ, PT ;  /* 0x00000000003f782f */ /* 0x000fda00038c0000 */
.L_x_166:
[----:B------:R-:W-:Y:S05]  /*10950*/  @!P6 BRA `(.L_x_8) ;  /* 0x000000000080e947 */ /* 0x000fea0003800000 */
[----:B-1----:R-:W2:Y:S02]  /*10960*/  LDL R3, [R1+0x4] ;  /* 0x0000040001037983 */ /* 0x002ea40000100800 */
[----:B--2---:R-:W-:-:S13]  /*10970*/  R2UR UR4, R3 ;  /* 0x00000000030472ca */ /* 0x004fda00000e0000 */
[----:B------:R-:W-:-:S06]  /*10980*/  ULOP3.LUT UR4, UR4, 0x2, URZ, 0xfc, !UPT ;  /* 0x0000000204047892 */ /* 0x000fcc000f8efc3f */
[----:B------:R-:W-:-:S04]  /*10990*/  MOV R3, UR4 ;  /* 0x0000000400037c02 */ /* 0x000fc80008000f00 */
[----:B------:R-:W-:-:S13]  /*109a0*/  ISETP.NE.AND P0, PT, R3, 0x3, PT ;  /* 0x000000030300780c */ /* 0x000fda0003f05270 */
[----:B------:R-:W-:Y:S05]  /*109b0*/  @!P0 BRA `(.L_x_80) ;  /* 0x0000000000048947 */ /* 0x000fea0003800000 */
[----:B------:R-:W-:Y:S01]  /*109c0*/  BPT.TRAP 0x1 ;  /* 0x000000040000795c */ /* 0x000fe20000300000 */
.L_x_80:
[----:B------:R-:W-:Y:S01]  /*109d0*/  IMAD R5, R2, 0x8, R7 ;  /* 0x0000000802057824 */ /* 0x000fe200078e0207 */
[----:B------:R-:W-:Y:S01]  /*109e0*/  SHF.L.U32 R4, R0, 0x1f, RZ ;  /* 0x0000001f00047819 */ /* 0x000fe200000006ff */
[----:B------:R-:W-:-:S03]  /*109f0*/  VIADD R2, R2, 0x1 ;  /* 0x0000000102027836 */ /* 0x000fc60000000000 */
[----:B------:R-:W1:Y:S02]  /*10a00*/  SYNCS.PHASECHK.TRANS64.TRYWAIT P1, [R5+URZ+0x38840], R4 ;  /* 0x03884004050075a7 */ /* 0x000e64000802017f */
[----:B------:R-:W-:-:S04]  /*10a10*/  ISETP.NE.AND P2, PT, R2, 0x2, PT ;  /* 0x000000020200780c */ /* 0x000fc80003f45270 */
[----:B------:R-:W-:Y:S01]  /*10a20*/  SEL R3, RZ, 0x1, P2 ;  /* 0x00000001ff037807 */ /* 0x000fe20001000000 */
[----:B-1----:R-:W-:Y:S08]  /*10a30*/  @!P1 BRA `(.L_x_81) ;  /* 0x0000002c00c49947 */ /* 0x002ff00003800000 */
.L_x_167:
[----:B------:R-:W-:Y:S02]  /*10a40*/  SEL R2, R2, RZ, P2 ;  /* 0x000000ff02027207 */ /* 0x000fe40001000000 */
[----:B------:R-:W-:Y:S01]  /*10a50*/  LOP3.LUT R0, R0, R3, RZ, 0x3c, !PT ;  /* 0x0000000300007212 */ /* 0x000fe200078e3cff */
[----:B------:R-:W-:Y:S06]  /*10a60*/  @!P0 BRA `(.L_x_82) ;  /* 0x0000000000048947 */ /* 0x000fec0003800000 */
[----:B------:R-:W-:Y:S01]  /*10a70*/  BPT.TRAP 0x1 ;  /* 0x000000040000795c */ /* 0x000fe20000300000 */
.L_x_82:
[----:B------:R-:W-:Y:S01]  /*10a80*/  IMAD R3, R2, 0x8, R7 ;  /* 0x0000000802037824 */ /* 0x000fe200078e0207 */
[----:B------:R-:W-:-:S04]  /*10a90*/  SHF.L.U32 R0, R0, 0x1f, RZ ;  /* 0x0000001f00007819 */ /* 0x000fc800000006ff */
[----:B------:R-:W2:Y:S02]  /*10aa0*/  SYNCS.PHASECHK.TRANS64.TRYWAIT P1, [R3+URZ+0x38840], R0 ;  /* 0x03884000030075a7 */ /* 0x000ea4000802017f */
[----:B--2---:R-:W-:Y:S05]  /*10ab0*/  @!P1 BRA `(.L_x_83) ;  /* 0x0000002c00b89947 */ /* 0x004fea0003800000 */
.L_x_168:
[----:B------:R-:W-:Y:S05]  /*10ac0*/  @!P0 BRA `(.L_x_84) ;  /* 0x0000000000048947 */ /* 0x000fea0003800000 */
[----:B------:R-:W-:Y:S01]  /*10ad0*/  BPT.TRAP 0x1 ;  /* 0x000000040000795c */ /* 0x000fe20000300000 */
.L_x_84:
[----:B------:R-:W3:Y:S02]  /*10ae0*/  SYNCS.PHASECHK.TRANS64.TRYWAIT P1, [R5+URZ+0x38860], R4 ;  /* 0x03886004050075a7 */ /* 0x000ee4000802017f */
[----:B---3--:R-:W-:Y:S05]  /*10af0*/  @!P1 BRA `(.L_x_85) ;  /* 0x0000002c00bc9947 */ /* 0x008fea0003800000 */
.L_x_169:
[----:B------:R-:W-:Y:S05]  /*10b00*/  @!P0 BRA `(.L_x_86) ;  /* 0x0000000000048947 */ /* 0x000fea0003800000 */
[----:B------:R-:W-:Y:S01]  /*10b10*/  BPT.TRAP 0x1 ;  /* 0x000000040000795c */ /* 0x000fe20000300000 */
.L_x_86:
[----:B----4-:R4:W0:Y:S02]  /*10b20*/  SYNCS.PHASECHK.TRANS64.TRYWAIT P0, [R3+URZ+0x38860], R0 ;  /* 0x03886000030075a7 */ /* 0x010824000800017f */
[----:B0-----:R-:W-:Y:S05]  /*10b30*/  @!P0 NANOSLEEP.SYNCS 0x989680 ;  /* 0x009896800000895d */ /* 0x001fea0003900000 */
[----:B------:R-:W0:Y:S02]  /*10b40*/  @!P0 SYNCS.PHASECHK.TRANS64 P0, [R3+URZ+0x38860], R0 ;  /* 0x03886000030085a7 */ /* 0x000e24000800007f */
[----:B0-----:R-:W-:Y:S05]  /*10b50*/  @!P0 BRA `(.L_x_86) ;  /* 0xfffffffc00f08947 */ /* 0x001fea000383ffff */
.L_x_8:
[----:B------:R-:W-:Y:S05]  /*10b60*/  BSYNC B6 ;  /* 0x0000000000067941 */ /* 0x000fea0003800000 */
.L_x_5:
[----:B------:R-:W-:Y:S05]  /*10b70*/  EXIT ;  /* 0x000000000000794d */ /* 0x000fea0003800000 */
.L_x_12:
[----:B------:R-:W-:-:S13]  /*10b80*/  R2UR UR4, R16 ;  /* 0x00000000100472ca */ /* 0x000fda00000e0000 */
[----:B0-----:R-:W-:-:S04]  /*10b90*/  MOV R3, UR4 ;  /* 0x0000000400037c02 */ /* 0x001fc80008000f00 */
[----:B------:R0:W1:Y:S03]  /*10ba0*/  SYNCS.PHASECHK.TRANS64.TRYWAIT P0, [R3+URZ+0x38800], R0 ;  /* 0x03880000030075a7 */ /* 0x000066000800017f */
[----:B-1----:R-:W-:Y:S05]  /*10bb0*/  @!P0 NANOSLEEP.SYNCS 0x989680 ;  /* 0x009896800000895d */ /* 0x002fea0003900000 */
[----:B------:R-:W1:Y:S02]  /*10bc0*/  @!P0 SYNCS.PHASECHK.TRANS64 P0, [R3+URZ+0x38800], R0 ;  /* 0x03880000030085a7 */ /* 0x000e64000800007f */
[----:B-1----:R-:W-:Y:S05]  /*10bd0*/  @!P0 BRA `(.L_x_12) ;  /* 0xfffffffc00e88947 */ /* 0x002fea000383ffff */
[----:B------:R-:W-:Y:S05]  /*10be0*/  BRA `(.L_x_87) ;  /* 0xffffff0800247947 */ /* 0x000fea000383ffff */
.L_x_16:
[----:B------:R-:W-:-:S13]  /*10bf0*/  R2UR UR4, R16 ;  /* 0x00000000100472ca */ /* 0x000fda00000e0000 */
[----:B0-----:R-:W-:-:S04]  /*10c00*/  IMAD.U32 R3, RZ, RZ, UR4 ;  /* 0x00000004ff037e24 */ /* 0x001fc8000f8e00ff */
[----:B------:R0:W2:Y:S03]  /*10c10*/  SYNCS.PHASECHK.TRANS64.TRYWAIT P1, [R3+URZ+0x38830], R0 ;  /* 0x03883000030075a7 */ /* 0x0000a6000802017f */
[----:B--2---:R-:W-:Y:S05]  /*10c20*/  @!P1 NANOSLEEP.SYNCS 0x989680 ;  /* 0x009896800000995d */ /* 0x004fea0003900000 */
[----:B------:R-:W2:Y:S02]  /*10c30*/  @!P1 SYNCS.PHASECHK.TRANS64 P1, [R3+URZ+0x38830], R0 ;  /* 0x03883000030095a7 */ /* 0x000ea4000802007f */
[----:B--2---:R-:W-:Y:S05]  /*10c40*/  @!P1 BRA `(.L_x_16) ;  /* 0xfffffffc00e89947 */ /* 0x004fea000383ffff */
[----:B------:R-:W-:Y:S05]  /*10c50*/  BRA `(.L_x_15) ;  /* 0xffffff08004c7947 */ /* 0x000fea000383ffff */
.L_x_22:
[----:B------:R-:W-:-:S13]  /*10c60*/  R2UR UR6, R22 ;  /* 0x00000000160672ca */ /* 0x000fda00000e0000 */
[----:B-1----:R-:W-:-:S04]  /*10c70*/  IMAD.U32 R6, RZ, RZ, UR6 ;  /* 0x00000006ff067e24 */ /* 0x002fc8000f8e00ff */
[----:B------:R1:W2:Y:S03]  /*10c80*/  SYNCS.PHASECHK.TRANS64.TRYWAIT P1, [R6+URZ+0x38830], R3 ;  /* 0x03883003060075a7 */ /* 0x0002a6000802017f */
[----:B--2---:R-:W-:Y:S05]  /*10c90*/  @!P1 NANOSLEEP.SYNCS 0x989680 ;  /* 0x009896800000995d */ /* 0x004fea0003900000 */
[----:B------:R-:W2:Y:S02]  /*10ca0*/  @!P1 SYNCS.PHASECHK.TRANS64 P1, [R6+URZ+0x38830], R3 ;  /* 0x03883003060095a7 */ /* 0x000ea4000802007f */
[----:B--2---:R-:W-:Y:S05]  /*10cb0*/  @!P1 BRA `(.L_x_22) ;  /* 0xfffffffc00e89947 */ /* 0x004fea000383ffff */
[----:B------:R-:W-:Y:S05]  /*10cc0*/  BRA `(.L_x_21) ;  /* 0xffffff4800f47947 */ /* 0x000fea000383ffff */
.L_x_26:
[----:B-1----:R-:W-:-:S04]  /*10cd0*/  IMAD.U32 R3, RZ, RZ, UR7 ;  /* 0x00000007ff037e24 */ /* 0x002fc8000f8e00ff */
[----:B------:R1:W2:Y:S03]  /*10ce0*/  SYNCS.PHASECHK.TRANS64.TRYWAIT P1, [R3+URZ+0x38850], R0 ;  /* 0x03885000030075a7 */ /* 0x0002a6000802017f */
[----:B--2---:R-:W-:Y:S05]  /*10cf0*/  @!P1 NANOSLEEP.SYNCS 0x989680 ;  /* 0x009896800000995d */ /* 0x004fea0003900000 */
[----:B------:R-:W2:Y:S02]  /*10d00*/  @!P1 SYNCS.PHASECHK.TRANS64 P1, [R3+URZ+0x38850], R0 ;  /* 0x03885000030095a7 */ /* 0x000ea4000802007f */
[----:B--2---:R-:W-:Y:S05]  /*10d10*/  @!P1 BRA `(.L_x_26) ;  /* 0xfffffffc00ec9947 */ /* 0x004fea000383ffff */
[----:B------:R-:W-:Y:S05]  /*10d20*/  BRA `(.L_x_25) ;  /* 0xffffff7400307947 */ /* 0x000fea000383ffff */
.L_x_33:
[----:B-1----:R-:W-:-:S04]  /*10d30*/  MOV R5, UR5 ;  /* 0x0000000500057c02 */ /* 0x002fc80008000f00 */
[----:B------:R1:W2:Y:S03]  /*10d40*/  SYNCS.PHASECHK.TRANS64.TRYWAIT P1, [R5+URZ+0x38850], R0 ;  /* 0x03885000050075a7 */ /* 0x0002a6000802017f */
[----:B--2---:R-:W-:Y:S05]  /*10d50*/  @!P1 NANOSLEEP.SYNCS 0x989680 ;  /* 0x009896800000995d */ /* 0x004fea0003900000 */
[----:B------:R-:W2:Y:S02]  /*10d60*/  @!P1 SYNCS.PHASECHK.TRANS64 P1, [R5+URZ+0x38850], R0 ;  /* 0x03885000050095a7 */ /* 0x000ea4000802007f */
[----:B--2---:R-:W-:Y:S05]  /*10d70*/  @!P1 BRA `(.L_x_33) ;  /* 0xfffffffc00ec9947 */ /* 0x004fea000383ffff */
[----:B------:R-:W-:Y:S05]  /*10d80*/  BRA `(.L_x_32) ;  /* 0xffffff8c00647947 */ /* 0x000fea000383ffff */
.L_x_45:
[----:B------:R-:W-:Y:S01]  /*10d90*/  IMAD.MOV.U32 R13, RZ, RZ, R18 ;  /* 0x000000ffff0d7224 */ /* 0x000fe200078e0012 */
[----:B------:R-:W-:Y:S01]  /*10da0*/  MOV R15, 0xffffffff ;  /* 0xffffffff000f7802 */ /* 0x000fe20000000f00 */
[----:B------:R-:W-:Y:S02]  /*10db0*/  IMAD.MOV.U32 R12, RZ, RZ, RZ ;  /* 0x000000ffff0c7224 */ /* 0x000fe400078e00ff */
[----:B------:R-:W-:-:S07]  /*10dc0*/  IMAD.MOV.U32 R11, RZ, RZ, 0x1f ;  /* 0x0000001fff0b7424 */ /* 0x000fce00078e00ff */
[----:B-----5:R-:W-:Y:S05]  /*10dd0*/  WARPSYNC.COLLECTIVE R15, `(.L_x_88) ;  /* 0x000000000f087348 */ /* 0x020fea0003c00000 */
[----:B------:R0:W1:Y:S02]  /*10de0*/  SHFL.IDX P6, R14, R13, R12, R11 ;  /* 0x0000000c0d0e7389 */ /* 0x00006400000c000b */
[----:B01---5:R-:W-:Y:S01]  /*10df0*/  ENDCOLLECTIVE ;  /* 0x000000000000791b */ /* 0x023fe20003800000 */
.L_x_88:
[----:B------:R-:W-:Y:S05]  /*10e00*/  BRA `(.L_x_89) ;  /* 0xffffffc800b87947 */ /* 0x000fea000383ffff */
.L_x_47:
[----:B0-----:R-:W-:-:S04]  /*10e10*/  IMAD.U32 R3, RZ, RZ, UR42 ;  /* 0x0000002aff037e24 */ /* 0x001fc8000f8e00ff */
[----:B------:R0:W1:Y:S03]  /*10e20*/  SYNCS.PHASECHK.TRANS64.TRYWAIT P0, [R3+URZ+0x38840], R2 ;  /* 0x03884002030075a7 */ /* 0x000066000800017f */
[----:B-1----:R-:W-:Y:S05]  /*10e30*/  @!P0 NANOSLEEP.SYNCS 0x989680 ;  /* 0x009896800000895d */ /* 0x002fea0003900000 */
[----:B------:R-:W1:Y:S02]  /*10e40*/  @!P0 SYNCS.PHASECHK.TRANS64 P0, [R3+URZ+0x38840], R2 ;  /* 0x03884002030085a7 */ /* 0x000e64000800007f */
[----:B-1----:R-:W-:Y:S05]  /*10e50*/  @!P0 BRA `(.L_x_47) ;  /* 0xfffffffc00ec8947 */ /* 0x002fea000383ffff */
[----:B------:R-:W-:Y:S05]  /*10e60*/  BRA `(.L_x_90) ;  /* 0xffffffcc00c87947 */ /* 0x000fea000383ffff */
.L_x_48:
[----:B------:R-:W-:Y:S01]  /*10e70*/  BSSY B0, `(.L_x_91) ;  /* 0x0000008000007945 */ /* 0x000fe20003800000 */
[----:B------:R-:W-:Y:S01]  /*10e80*/  IMAD.MOV.U32 R13, RZ, RZ, R7 ;  /* 0x000000ffff0d7224 */ /* 0x000fe200078e0007 */
[----:B------:R-:W-:Y:S01]  /*10e90*/  MOV R11, 0x181f ;  /* 0x0000181f000b7802 */ /* 0x000fe20000000f00 */
[----:B------:R-:W-:Y:S02]  /*10ea0*/  IMAD.MOV.U32 R12, RZ, RZ, RZ ;  /* 0x000000ffff0c7224 */ /* 0x000fe400078e00ff */
[----:B------:R-:W-:-:S07]  /*10eb0*/  IMAD.MOV.U32 R15, RZ, RZ, -0x1 ;  /* 0xffffffffff0f7424 */ /* 0x000fce00078e00ff */
[----:B------:R-:W-:Y:S05]  /*10ec0*/  WARPSYNC.COLLECTIVE R15, `(.L_x_92) ;  /* 0x000000000f087348 */ /* 0x000fea0003c00000 */
[----:B------:R0:W1:Y:S02]  /*10ed0*/  SHFL.IDX P6, R14, R13, R12, R11 ;  /* 0x0000000c0d0e7389 */ /* 0x00006400000c000b */
[----:B01----:R-:W-:Y:S01]  /*10ee0*/  ENDCOLLECTIVE ;  /* 0x000000000000791b */ /* 0x003fe20003800000 */
.L_x_92:
[----:B------:R-:W-:Y:S05]  /*10ef0*/  BSYNC B0 ;  /* 0x0000000000007941 */ /* 0x000fea0003800000 */
.L_x_91:
[----:B------:R-:W-:Y:S01]  /*10f00*/  IMAD.MOV.U32 R13, RZ, RZ, R0 ;  /* 0x000000ffff0d7224 */ /* 0x000fe200078e0000 */
[----:B------:R-:W-:Y:S01]  /*10f10*/  MOV R12, RZ ;  /* 0x000000ff000c7202 */ /* 0x000fe20000000f00 */
[----:B------:R-:W-:Y:S01]  /*10f20*/  IMAD.MOV.U32 R11, RZ, RZ, 0x181f ;  /* 0x0000181fff0b7424 */ /* 0x000fe200078e00ff */
[C---:B------:R-:W-:Y:S01]  /*10f30*/  LOP3.LUT P4, RZ, R16.reuse, 0x10, RZ, 0xc0, !PT ;  /* 0x0000001010ff7812 */ /* 0x040fe2000788c0ff */
[----:B------:R-:W-:Y:S01]  /*10f40*/  IMAD.MOV.U32 R15, RZ, RZ, -0x1 ;  /* 0xffffffffff0f7424 */ /* 0x000fe200078e00ff */
[C---:B------:R-:W-:Y:S01]  /*10f50*/  LOP3.LUT P3, RZ, R16.reuse, 0x8, RZ, 0xc0, !PT ;  /* 0x0000000810ff7812 */ /* 0x040fe2000786c0ff */
[----:B------:R-:W-:Y:S01]  /*10f60*/  IMAD.MOV.U32 R5, RZ, RZ, R14 ;  /* 0x000000ffff057224 */ /* 0x000fe200078e000e */
[----:B------:R-:W-:-:S13]  /*10f70*/  LOP3.LUT P2, RZ, R16, 0x4, RZ, 0xc0, !PT ;  /* 0x0000000410ff7812 */ /* 0x000fda000784c0ff */
[----:B------:R-:W-:Y:S05]  /*10f80*/  WARPSYNC.COLLECTIVE R15, `(.L_x_93) ;  /* 0x000000000f087348 */ /* 0x000fea0003c00000 */
[----:B------:R0:W1:Y:S02]  /*10f90*/  SHFL.IDX P6, R14, R13, R12, R11 ;  /* 0x0000000c0d0e7389 */ /* 0x00006400000c000b */
[----:B01----:R-:W-:Y:S01]  /*10fa0*/  ENDCOLLECTIVE ;  /* 0x000000000000791b */ /* 0x003fe20003800000 */
.L_x_93:
[----:B------:R-:W-:Y:S01]  /*10fb0*/  LOP3.LUT P1, RZ, R16, 0x2, RZ, 0xc0, !PT ;  /* 0x0000000210ff7812 */ /* 0x000fe2000782c0ff */
[----:B------:R-:W-:Y:S01]  /*10fc0*/  ULDC.64 UR4, c[0x0][0x208] ;  /* 0x0000820000047ab9 */ /* 0x000fe20000000a00 */
[----:B------:R-:W-:Y:S02]  /*10fd0*/  @P0 LEA R9, R31, UR42, 0x1 ;  /* 0x0000002a1f090c11 */ /* 0x000fe4000f8e08ff */
[----:B------:R-:W-:Y:S01]  /*10fe0*/  MOV R13, R7 ;  /* 0x00000007000d7202 */ /* 0x000fe20000000f00 */
[----:B------:R-:W-:Y:S02]  /*10ff0*/  IMAD.MOV.U32 R12, RZ, RZ, 0x1 ;  /* 0x00000001ff0c7424 */ /* 0x000fe400078e00ff */
[----:B------:R-:W-:-:S04]  /*11000*/  IMAD.MOV.U32 R4, RZ, RZ, R14 ;  /* 0x000000ffff047224 */ /* 0x000fc800078e000e */
[----:B------:R-:W-:-:S05]  /*11010*/  @P0 IMAD.WIDE.U32 R4, R22, 0x2, R4 ;  /* 0x0000000216040825 */ /* 0x000fca00078e0004 */
[----:B------:R-:W-:Y:S01]  /*11020*/  @!PT LDS RZ, [RZ] ;  /* 0x00000000fffff984 */ /* 0x000fe20000000800 */
[----:B------:R-:W-:Y:S01]  /*11030*/  @!PT LDS RZ, [RZ] ;  /* 0x00000000fffff984 */ /* 0x000fe20000000800 */
[----:B------:R-:W-:Y:S01]  /*11040*/  @!PT LDS RZ, [RZ] ;  /* 0x00000000fffff984 */ /* 0x000fe20000000800 */
[----:B------:R0:W-:Y:S04]  /*11050*/  @P0 LDGSTS.E.BYPASS.LTC128B.128 [R9+0x24400], desc[UR4][R4.64], !P4 ;  /* 0x2440000004090fae */ /* 0x0001e8000e101d44 */
[----:B------:R0:W-:Y:S04]  /*11060*/  @P0 LDGSTS.E.BYPASS.LTC128B.128 [R9+0x26c00], desc[UR4][R4.64+0x80], !P3 ;  /* 0x26c0008004090fae */ /* 0x0001e8000d901d44 */
[----:B------:R0:W-:Y:S04]  /*11070*/  @P0 LDGSTS.E.BYPASS.LTC128B.128 [R9+0x29400], desc[UR4][R4.64+0x100], !P2 ;  /* 0x2940010004090fae */ /* 0x0001e8000d101d44 */
[----:B------:R0:W-:Y:S01]  /*11080*/  @P0 LDGSTS.E.BYPASS.LTC128B.128 [R9+0x2bc00], desc[UR4][R4.64+0x180], !P1 ;  /* 0x2bc0018004090fae */ /* 0x0001e2000c901d44 */
[----:B------:R-:W-:-:S13]  /*11090*/  ISETP.GE.AND P0, PT, R6, 0x11, PT ;  /* 0x000000110600780c */ /* 0x000fda0003f06270 */
[----:B0-----:R-:W-:Y:S05]  /*110a0*/  WARPSYNC.COLLECTIVE R15, `(.L_x_94) ;  /* 0x000000000f087348 */ /* 0x001fea0003c00000 */
[----:B------:R1:W2:Y:S02]  /*110b0*/  SHFL.IDX P6, R14, R13, R12, R11 ;  /* 0x0000000c0d0e7389 */ /* 0x0002a400000c000b */
[----:B012---:R-:W-:Y:S01]  /*110c0*/  ENDCOLLECTIVE ;  /* 0x000000000000791b */ /* 0x007fe20003800000 */
.L_x_94:
[----:B------:R-:W-:Y:S01]  /*110d0*/  @P0 LEA R21, R31, UR42, 0x1 ;  /* 0x0000002a1f150c11 */ /* 0x000fe2000f8e08ff */
[----:B------:R-:W-:Y:S02]  /*110e0*/  IMAD.MOV.U32 R13, RZ, RZ, R0 ;  /* 0x000000ffff0d7224 */ /* 0x000fe400078e0000 */
[----:B------:R-:W-:-:S07]  /*110f0*/  IMAD.MOV.U32 R3, RZ, RZ, R14 ;  /* 0x000000ffff037224 */ /* 0x000fce00078e000e */
[----:B------:R-:W-:Y:S05]  /*11100*/  WARPSYNC.COLLECTIVE R15, `(.L_x_95) ;  /* 0x000000000f087348 */ /* 0x000fea0003c00000 */
[----:B------:R0:W1:Y:S02]  /*11110*/  SHFL.IDX P6, R14, R13, R12, R11 ;  /* 0x0000000c0d0e7389 */ /* 0x00006400000c000b */
[----:B01----:R-:W-:Y:S01]  /*11120*/  ENDCOLLECTIVE ;  /* 0x000000000000791b */ /* 0x003fe20003800000 */
.L_x_95:
[----:B------:R-:W-:Y:S01]  /*11130*/  ULDC.64 UR4, c[0x0][0x208] ;  /* 0x0000820000047ab9 */ /* 0x000fe20000000a00 */
[----:B------:R-:W-:Y:S02]  /*11140*/  IMAD.MOV.U32 R13, RZ, RZ, R7 ;  /* 0x000000ffff0d7224 */ /* 0x000fe400078e0007 */
[----:B------:R-:W-:Y:S01]  /*11150*/  IMAD.MOV.U32 R12, RZ, RZ, 0x2 ;  /* 0x00000002ff0c7424 */ /* 0x000fe200078e00ff */
[----:B------:R-:W-:-:S05]  /*11160*/  MOV R2, R14 ;  /* 0x0000000e00027202 */ /* 0x000fca0000000f00 */
        /* <DEDUP_REMOVED lines=12> */
.L_x_96:
[----:B------:R-:W-:Y:S02]  /*11230*/  @P0 LEA R9, R31, UR42, 0x1 ;  /* 0x0000002a1f090c11 */ /* 0x000fe4000f8e08ff */
[----:B------:R-:W-:Y:S01]  /*11240*/  MOV R13, R0 ;  /* 0x00000000000d7202 */ /* 0x000fe20000000f00 */
[----:B------:R-:W-:-:S07]  /*11250*/  IMAD.MOV.U32 R5, RZ, RZ, R14 ;  /* 0x000000ffff057224 */ /* 0x000fce00078e000e */
[----:B------:R-:W-:Y:S05]  /*11260*/  WARPSYNC.COLLECTIVE R15, `(.L_x_97) ;  /* 0x000000000f087348 */ /* 0x000fea0003c00000 */
[----:B------:R0:W1:Y:S02]  /*11270*/  SHFL.IDX P6, R14, R13, R12, R11 ;  /* 0x0000000c0d0e7389 */ /* 0x00006400000c000b */
[----:B01----:R-:W-:Y:S01]  /*11280*/  ENDCOLLECTIVE ;  /* 0x000000000000791b */ /* 0x003fe20003800000 */
.L_x_97:
[----:B------:R-:W-:Y:S01]  /*11290*/  ULDC.64 UR4, c[0x0][0x208] ;  /* 0x0000820000047ab9 */ /* 0x000fe20000000a00 */
[----:B------:R-:W-:Y:S02]  /*112a0*/  IMAD.MOV.U32 R13, RZ, RZ, R7 ;  /* 0x000000ffff0d7224 */ /* 0x000fe400078e0007 */
        /* <DEDUP_REMOVED lines=14> */
.L_x_98:
[----:B------:R-:W-:Y:S01]  /*11390*/  @P0 LEA R21, R31, UR42, 0x1 ;  /* 0x0000002a1f150c11 */ /* 0x000fe2000f8e08ff */
[----:B------:R-:W-:Y:S01]  /*113a0*/  IMAD.MOV.U32 R13, RZ, RZ, R0 ;  /* 0x000000ffff0d7224 */ /* 0x000fe200078e0000 */
[----:B------:R-:W-:-:S07]  /*113b0*/  MOV R3, R14 ;  /* 0x0000000e00037202 */ /* 0x000fce0000000f00 */
[----:B------:R-:W-:Y:S05]  /*113c0*/  WARPSYNC.COLLECTIVE R15, `(.L_x_99) ;  /* 0x000000000f087348 */ /* 0x000fea0003c00000 */
[----:B------:R0:W1:Y:S02]  /*113d0*/  SHFL.IDX P6, R14, R13, R12, R11 ;  /* 0x0000000c0d0e7389 */ /* 0x00006400000c000b */
[----:B01----:R-:W-:Y:S01]  /*113e0*/  ENDCOLLECTIVE ;  /* 0x000000000000791b */ /* 0x003fe20003800000 */
.L_x_99:
[----:B------:R-:W-:Y:S01]  /*113f0*/  ULDC.64 UR4, c[0x0][0x208] ;  /* 0x0000820000047ab9 */ /* 0x000fe20000000a00 */
[----:B------:R-:W-:Y:S01]  /*11400*/  IMAD.MOV.U32 R13, RZ, RZ, R7 ;  /* 0x000000ffff0d7224 */ /* 0x000fe200078e0007 */
[----:B------:R-:W-:Y:S01]  /*11410*/  MOV R12, 0x4 ;  /* 0x00000004000c7802 */ /* 0x000fe20000000f00 */
        /* <DEDUP_REMOVED lines=8> */
[----:B------:R0:W-:Y:S02]  /*114a0*/  @P0 LDGSTS.E.BYPASS.LTC128B.128 [R21+0x2d400], desc[UR4][R2.64+0x180], !P1 ;  /* 0x2d40018002150fae */ /* 0x0001e4000c901d44 */
[----:B0-----:R-:W-:Y:S05]  /*114b0*/  WARPSYNC.COLLECTIVE R15, `(.L_x_100) ;  /* 0x000000000f087348 */ /* 0x001fea0003c00000 */
[----:B------:R1:W2:Y:S02]  /*114c0*/  SHFL.IDX P6, R14, R13, R12, R11 ;  /* 0x0000000c0d0e7389 */ /* 0x0002a400000c000b */
[----:B012---:R-:W-:Y:S01]  /*114d0*/  ENDCOLLECTIVE ;  /* 0x000000000000791b */ /* 0x007fe20003800000 */
.L_x_100:
[----:B------:R-:W-:Y:S02]  /*114e0*/  IMAD.MOV.U32 R13, RZ, RZ, R0 ;  /* 0x000000ffff0d7224 */ /* 0x000fe400078e0000 */
[----:B------:R-:W-:-:S07]  /*114f0*/  IMAD.MOV.U32 R4, RZ, RZ, R14 ;  /* 0x000000ffff047224 */ /* 0x000fce00078e000e */
[----:B------:R-:W-:Y:S05]  /*11500*/  WARPSYNC.COLLECTIVE R15, `(.L_x_101) ;  /* 0x000000000f087348 */ /* 0x000fea0003c00000 */
[----:B------:R0:W1:Y:S02]  /*11510*/  SHFL.IDX P6, R14, R13, R12, R11 ;  /* 0x0000000c0d0e7389 */ /* 0x00006400000c000b */
[----:B01----:R-:W-:Y:S01]  /*11520*/  ENDCOLLECTIVE ;  /* 0x000000000000791b */ /* 0x003fe20003800000 */
.L_x_101:
[----:B------:R-:W-:Y:S05]  /*11530*/  BRA `(.L_x_102) ;  /* 0xffffffcc003c7947 */ /* 0x000fea000383ffff */
.L_x_53:
[----:B------:R-:W-:Y:S01]  /*11540*/  IMAD.MOV.U32 R13, RZ, RZ, R8 ;  /* 0x000000ffff0d7224 */ /* 0x000fe200078e0008 */
[----:B------:R-:W-:Y:S01]  /*11550*/  MOV R12, RZ ;  /* 0x000000ff000c7202 */ /* 0x000fe20000000f00 */
[----:B------:R-:W-:Y:S02]  /*11560*/  IMAD.MOV.U32 R11, RZ, RZ, 0x181f ;  /* 0x0000181fff0b7424 */ /* 0x000fe400078e00ff */
[----:B------:R-:W-:Y:S02]  /*11570*/  IMAD.MOV.U32 R15, RZ, RZ, -0x1 ;  /* 0xffffffffff0f7424 */ /* 0x000fe400078e00ff */
[----:B------:R-:W-:-:S07]  /*11580*/  IMAD R7, R23, 0x80, R27 ;  /* 0x0000008017077824 */ /* 0x000fce00078e021b */
[----:B------:R-:W-:Y:S05]  /*11590*/  WARPSYNC.COLLECTIVE R15, `(.L_x_103) ;  /* 0x000000000f087348 */ /* 0x000fea0003c00000 */
[----:B------:R0:W1:Y:S02]  /*115a0*/  SHFL.IDX P6, R14, R13, R12, R11 ;  /* 0x0000000c0d0e7389 */ /* 0x00006400000c000b */
[----:B01----:R-:W-:Y:S01]  /*115b0*/  ENDCOLLECTIVE ;  /* 0x000000000000791b */ /* 0x003fe20003800000 */
.L_x_103:
[----:B------:R-:W-:Y:S01]  /*115c0*/  VIADD R5, R7, 0x10 ;  /* 0x0000001007057836 */ /* 0x000fe20000000000 */
[----:B------:R-:W-:Y:S01]  /*115d0*/  MOV R13, R6 ;  /* 0x00000006000d7202 */ /* 0x000fe20000000f00 */
[----:B------:R-:W-:-:S07]  /*115e0*/  IMAD.MOV.U32 R3, RZ, RZ, R14 ;  /* 0x000000ffff037224 */ /* 0x000fce00078e000e */
[----:B------:R-:W-:Y:S05]  /*115f0*/  WARPSYNC.COLLECTIVE R15, `(.L_x_104) ;  /* 0x000000000f087348 */ /* 0x000fea0003c00000 */
[----:B------:R0:W1:Y:S02]  /*11600*/  SHFL.IDX P6, R14, R13, R12, R11 ;  /* 0x0000000c0d0e7389 */ /* 0x00006400000c000b */
[----:B01----:R-:W-:Y:S01]  /*11610*/  ENDCOLLECTIVE ;  /* 0x000000000000791b */ /* 0x003fe20003800000 */
.L_x_104:
[----:B------:R-:W-:Y:S01]  /*11620*/  ULDC UR4, c[0x0][0x288] ;  /* 0x0000a20000047ab9 */ /* 0x000fe20000000800 */
[----:B------:R-:W-:Y:S01]  /*11630*/  ULDC.64 UR6, c[0x0][0x208] ;  /* 0x0000820000067ab9 */ /* 0x000fe20000000a00 */
[----:B------:R-:W-:-:S05]  /*11640*/  IMAD R0, R0, UR4, RZ ;  /* 0x0000000400007c24 */ /* 0x000fca000f8e02ff */
[----:B------:R-:W-:Y:S02]  /*11650*/  ISETP.GE.AND P0, PT, R7, R0, PT ;  /* 0x000000000700720c */ /* 0x000fe40003f06270 */
[----:B------:R-:W-:Y:S01]  /*11660*/  MOV R13, R8 ;  /* 0x00000008000d7202 */ /* 0x000fe20000000f00 */
[----:B------:R-:W-:-:S10]  /*11670*/  IMAD.MOV.U32 R12, RZ, RZ, 0x1 ;  /* 0x00000001ff0c7424 */ /* 0x000fd400078e00ff */
[----:B------:R-:W-:Y:S01]  /*11680*/  @!P0 LEA R9, R31, UR42, 0x1 ;  /* 0x0000002a1f098c11 */ /* 0x000fe2000f8e08ff */
[----:B------:R-:W-:-:S04]  /*11690*/  IMAD.MOV.U32 R2, RZ, RZ, R14 ;  /* 0x000000ffff027224 */ /* 0x000fc800078e000e */
[----:B------:R-:W-:-:S05]  /*116a0*/  @!P0 IMAD.WIDE.U32 R2, R22, 0x2, R2 ;  /* 0x0000000216028825 */ /* 0x000fca00078e0002 */
[----:B------:R-:W-:Y:S01]  /*116b0*/  @!PT LDS RZ, [RZ] ;  /* 0x00000000fffff984 */ /* 0x000fe20000000800 */
[----:B------:R-:W-:Y:S01]  /*116c0*/  @!PT LDS RZ, [RZ] ;  /* 0x00000000fffff984 */ /* 0x000fe20000000800 */
[----:B------:R-:W-:Y:S01]  /*116d0*/  @!PT LDS RZ, [RZ] ;  /* 0x00000000fffff984 */ /* 0x000fe20000000800 */
[----:B------:R0:W-:Y:S04]  /*116e0*/  @!P0 LDGSTS.E.BYPASS.LTC128B.128 [R9+0x14400], desc[UR6][R2.64], !P4 ;  /* 0x1440000002098fae */ /* 0x0001e8000e101d46 */
[----:B------:R0:W-:Y:S04]  /*116f0*/  @!P0 LDGSTS.E.BYPASS.LTC128B.128 [R9+0x18400], desc[UR6][R2.64+0x80], !P3 ;  /* 0x1840008002098fae */ /* 0x0001e8000d901d46 */
[----:B------:R0:W-:Y:S04]  /*11700*/  @!P0 LDGSTS.E.BYPASS.LTC128B.128 [R9+0x1c400], desc[UR6][R2.64+0x100], !P2 ;  /* 0x1c40010002098fae */ /* 0x0001e8000d101d46 */
[----:B------:R0:W-:Y:S01]  /*11710*/  @!P0 LDGSTS.E.BYPASS.LTC128B.128 [R9+0x20400], desc[UR6][R2.64+0x180], !P1 ;  /* 0x2040018002098fae */ /* 0x0001e2000c901d46 */
[----:B------:R-:W-:-:S13]  /*11720*/  ISETP.GE.AND P0, PT, R5, R0, PT ;  /* 0x000000000500720c */ /* 0x000fda0003f06270 */
[----:B0-----:R-:W-:Y:S05]  /*11730*/  WARPSYNC.COLLECTIVE R15, `(.L_x_105) ;  /* 0x000000000f087348 */ /* 0x001fea0003c00000 */
[----:B------:R1:W2:Y:S02]  /*11740*/  SHFL.IDX P6, R14, R13, R12, R11 ;  /* 0x0000000c0d0e7389 */ /* 0x0002a400000c000b */
[----:B012---:R-:W-:Y:S01]  /*11750*/  ENDCOLLECTIVE ;  /* 0x000000000000791b */ /* 0x007fe20003800000 */
.L_x_105:
[----:B------:R-:W-:Y:S01]  /*11760*/  VIADD R3, R7, 0x20 ;  /* 0x0000002007037836 */ /* 0x000fe20000000000 */
[----:B------:R-:W-:Y:S01]  /*11770*/  @!P0 LEA R21, R31, UR42, 0x1 ;  /* 0x0000002a1f158c11 */ /* 0x000fe2000f8e08ff */
[----:B------:R-:W-:Y:S02]  /*11780*/  IMAD.MOV.U32 R13, RZ, RZ, R6 ;  /* 0x000000ffff0d7224 */ /* 0x000fe400078e0006 */
[----:B------:R-:W-:-:S07]  /*11790*/  IMAD.MOV.U32 R5, RZ, RZ, R14 ;  /* 0x000000ffff057224 */ /* 0x000fce00078e000e */
[----:B------:R-:W-:Y:S05]  /*117a0*/  WARPSYNC.COLLECTIVE R15, `(.L_x_106) ;  /* 0x000000000f087348 */ /* 0x000fea0003c00000 */
[----:B------:R0:W1:Y:S02]  /*117b0*/  SHFL.IDX P6, R14, R13, R12, R11 ;  /* 0x0000000c0d0e7389 */ /* 0x00006400000c000b */
[----:B01----:R-:W-:Y:S01]  /*117c0*/  ENDCOLLECTIVE ;  /* 0x000000000000791b */ /* 0x003fe20003800000 */
.L_x_106:
[----:B------:R-:W-:Y:S01]  /*117d0*/  ULDC.64 UR4, c[0x0][0x208] ;  /* 0x0000820000047ab9 */ /* 0x000fe20000000a00 */
[----:B------:R-:W-:Y:S02]  /*117e0*/  IMAD.MOV.U32 R13, RZ, RZ, R8 ;  /* 0x000000ffff0d7224 */ /* 0x000fe400078e0008 */
[----:B------:R-:W-:Y:S01]  /*117f0*/  IMAD.MOV.U32 R12, RZ, RZ, 0x2 ;  /* 0x00000002ff0c7424 */ /* 0x000fe200078e00ff */
[----:B------:R-:W-:-:S05]  /*11800*/  MOV R4, R14 ;  /* 0x0000000e00047202 */ /* 0x000fca0000000f00 */
        /* <DEDUP_REMOVED lines=12> */
.L_x_107:
[----:B------:R-:W-:Y:S01]  /*118d0*/  VIADD R5, R7, 0x30 ;  /* 0x0000003007057836 */ /* 0x000fe20000000000 */
[----:B------:R-:W-:Y:S01]  /*118e0*/  @!P0 LEA R9, R31, UR42, 0x1 ;  /* 0x0000002a1f098c11 */ /* 0x000fe2000f8e08ff */
[----:B------:R-:W-:Y:S01]  /*118f0*/  IMAD.MOV.U32 R13, RZ, RZ, R6 ;  /* 0x000000ffff0d7224 */ /* 0x000fe200078e0006 */
[----:B------:R-:W-:-:S07]  /*11900*/  MOV R3, R14 ;  /* 0x0000000e00037202 */ /* 0x000fce0000000f00 */
[----:B------:R-:W-:Y:S05]  /*11910*/  WARPSYNC.COLLECTIVE R15, `(.L_x_108) ;  /* 0x000000000f087348 */ /* 0x000fea0003c00000 */
[----:B------:R0:W1:Y:S02]  /*11920*/  SHFL.IDX P6, R14, R13, R12, R11 ;  /* 0x0000000c0d0e7389 */ /* 0x00006400000c000b */
[----:B01----:R-:W-:Y:S01]  /*11930*/  ENDCOLLECTIVE ;  /* 0x000000000000791b */ /* 0x003fe20003800000 */
.L_x_108:
[----:B------:R-:W-:Y:S01]  /*11940*/  ULDC.64 UR4, c[0x0][0x208] ;  /* 0x0000820000047ab9 */ /* 0x000fe20000000a00 */
[----:B------:R-:W-:Y:S01]  /*11950*/  MOV R13, R8 ;  /* 0x00000008000d7202 */ /* 0x000fe20000000f00 */
[----:B------:R-:W-:Y:S02]  /*11960*/  IMAD.MOV.U32 R12, RZ, RZ, 0x3 ;  /* 0x00000003ff0c7424 */ /* 0x000fe400078e00ff */
        /* <DEDUP_REMOVED lines=13> */
.L_x_109:
[----:B------:R-:W-:Y:S01]  /*11a40*/  VIADD R3, R7, 0x40 ;  /* 0x0000004007037836 */ /* 0x000fe20000000000 */
[----:B------:R-:W-:Y:S02]  /*11a50*/  @!P0 LEA R21, R31, UR42, 0x1 ;  /* 0x0000002a1f158c11 */ /* 0x000fe4000f8e08ff */
[----:B------:R-:W-:Y:S01]  /*11a60*/  MOV R13, R6 ;  /* 0x00000006000d7202 */ /* 0x000fe20000000f00 */
[----:B------:R-:W-:-:S07]  /*11a70*/  IMAD.MOV.U32 R5, RZ, RZ, R14 ;  /* 0x000000ffff057224 */ /* 0x000fce00078e000e */
[----:B------:R-:W-:Y:S05]  /*11a80*/  WARPSYNC.COLLECTIVE R15, `(.L_x_110) ;  /* 0x000000000f087348 */ /* 0x000fea0003c00000 */
[----:B------:R0:W1:Y:S02]  /*11a90*/  SHFL.IDX P6, R14, R13, R12, R11 ;  /* 0x0000000c0d0e7389 */ /* 0x00006400000c000b */
[----:B01----:R-:W-:Y:S01]  /*11aa0*/  ENDCOLLECTIVE ;  /* 0x000000000000791b */ /* 0x003fe20003800000 */
.L_x_110:
        /* <DEDUP_REMOVED lines=16> */
.L_x_111:
[----:B------:R-:W-:Y:S01]  /*11bb0*/  VIADD R5, R7, 0x50 ;  /* 0x0000005007057836 */ /* 0x000fe20000000000 */
[----:B------:R-:W-:Y:S02]  /*11bc0*/  @!P0 LEA R9, R31, UR42, 0x1 ;  /* 0x0000002a1f098c11 */ /* 0x000fe4000f8e08ff */
[----:B------:R-:W-:Y:S01]  /*11bd0*/  MOV R13, R6 ;  /* 0x00000006000d7202 */ /* 0x000fe20000000f00 */
[----:B------:R-:W-:-:S07]  /*11be0*/  IMAD.MOV.U32 R3, RZ, RZ, R14 ;  /* 0x000000ffff037224 */ /* 0x000fce00078e000e */
[----:B------:R-:W-:Y:S05]  /*11bf0*/  WARPSYNC.COLLECTIVE R15, `(.L_x_112) ;  /* 0x000000000f087348 */ /* 0x000fea0003c00000 */
[----:B------:R0:W1:Y:S02]  /*11c00*/  SHFL.IDX P6, R14, R13, R12, R11 ;  /* 0x0000000c0d0e7389 */ /* 0x00006400000c000b */
[----:B01----:R-:W-:Y:S01]  /*11c10*/  ENDCOLLECTIVE ;  /* 0x000000000000791b */ /* 0x003fe20003800000 */
.L_x_112:
        /* <DEDUP_REMOVED lines=16> */
.L_x_113:
[----:B------:R-:W-:Y:S01]  /*11d20*/  VIADD R3, R7, 0x60 ;  /* 0x0000006007037836 */ /* 0x000fe20000000000 */
[----:B------:R-:W-:Y:S02]  /*11d30*/  @!P0 LEA R21, R31, UR42, 0x1 ;  /* 0x0000002a1f158c11 */ /* 0x000fe4000f8e08ff */
[----:B------:R-:W-:Y:S01]  /*11d40*/  MOV R13, R6 ;  /* 0x00000006000d7202 */ /* 0x000fe20000000f00 */
[----:B------:R-:W-:-:S07]  /*11d50*/  IMAD.MOV.U32 R5, RZ, RZ, R14 ;  /* 0x000000ffff057224 */ /* 0x000fce00078e000e */
[----:B------:R-:W-:Y:S05]  /*11d60*/  WARPSYNC.COLLECTIVE R15, `(.L_x_114) ;  /* 0x000000000f087348 */ /* 0x000fea0003c00000 */
[----:B------:R0:W1:Y:S02]  /*11d70*/  SHFL.IDX P6, R14, R13, R12, R11 ;  /* 0x0000000c0d0e7389 */ /* 0x00006400000c000b */
[----:B01----:R-:W-:Y:S01]  /*11d80*/  ENDCOLLECTIVE ;  /* 0x000000000000791b */ /* 0x003fe20003800000 */
.L_x_114:
        /* <DEDUP_REMOVED lines=16> */
.L_x_115:
[----:B------:R-:W-:Y:S02]  /*11e90*/  @!P0 LEA R9, R31, UR42, 0x1 ;  /* 0x0000002a1f098c11 */ /* 0x000fe4000f8e08ff */
[----:B------:R-:W-:Y:S01]  /*11ea0*/  MOV R13, R6 ;  /* 0x00000006000d7202 */ /* 0x000fe20000000f00 */
[----:B------:R-:W-:-:S07]  /*11eb0*/  IMAD.MOV.U32 R3, RZ, RZ, R14 ;  /* 0x000000ffff037224 */ /* 0x000fce00078e000e */
[----:B------:R-:W-:Y:S05]  /*11ec0*/  WARPSYNC.COLLECTIVE R15, `(.L_x_116) ;  /* 0x000000000f087348 */ /* 0x000fea0003c00000 */
[----:B------:R0:W1:Y:S02]  /*11ed0*/  SHFL.IDX P6, R14, R13, R12, R11 ;  /* 0x0000000c0d0e7389 */ /* 0x00006400000c000b */
[----:B01----:R-:W-:Y:S01]  /*11ee0*/  ENDCOLLECTIVE ;  /* 0x000000000000791b */ /* 0x003fe20003800000 */
.L_x_116:
[----:B------:R-:W-:Y:S01]  /*11ef0*/  ULDC.64 UR4, c[0x0][0x208] ;  /* 0x0000820000047ab9 */ /* 0x000fe20000000a00 */
[----:B------:R-:W-:Y:S01]  /*11f00*/  IMAD.MOV.U32 R13, RZ, RZ, R8 ;  /* 0x000000ffff0d7224 */ /* 0x000fe200078e0008 */
[----:B------:R-:W-:Y:S01]  /*11f10*/  MOV R12, 0x7 ;  /* 0x00000007000c7802 */ /* 0x000fe20000000f00 */
        /* <DEDUP_REMOVED lines=8> */
[----:B------:R0:W-:Y:S02]  /*11fa0*/  @!P0 LDGSTS.E.BYPASS.LTC128B.128 [R9+0x23400], desc[UR4][R2.64+0x180], !P1 ;  /* 0x2340018002098fae */ /* 0x0001e4000c901d44 */
[----:B0-----:R-:W-:Y:S05]  /*11fb0*/  WARPSYNC.COLLECTIVE R15, `(.L_x_117) ;  /* 0x000000000f087348 */ /* 0x001fea0003c00000 */
[----:B------:R1:W2:Y:S02]  /*11fc0*/  SHFL.IDX P6, R14, R13, R12, R11 ;  /* 0x0000000c0d0e7389 */ /* 0x0002a400000c000b */
[----:B012---:R-:W-:Y:S01]  /*11fd0*/  ENDCOLLECTIVE ;  /* 0x000000000000791b */ /* 0x007fe20003800000 */
.L_x_117:
[----:B------:R-:W-:Y:S02]  /*11fe0*/  IMAD.MOV.U32 R13, RZ, RZ, R6 ;  /* 0x000000ffff0d7224 */ /* 0x000fe400078e0006 */
[----:B------:R-:W-:-:S07]  /*11ff0*/  IMAD.MOV.U32 R8, RZ, RZ, R14 ;  /* 0x000000ffff087224 */ /* 0x000fce00078e000e */
[----:B------:R-:W-:Y:S05]  /*12000*/  WARPSYNC.COLLECTIVE R15, `(.L_x_118) ;  /* 0x000000000f087348 */ /* 0x000fea0003c00000 */
[----:B------:R0:W1:Y:S02]  /*12010*/  SHFL.IDX P6, R14, R13, R12, R11 ;  /* 0x0000000c0d0e7389 */ /* 0x00006400000c000b */
[----:B01----:R-:W-:Y:S01]  /*12020*/  ENDCOLLECTIVE ;  /* 0x000000000000791b */ /* 0x003fe20003800000 */
.L_x_118:
[----:B------:R-:W-:Y:S05]  /*12030*/  BRA `(.L_x_119) ;  /* 0xffffffcc00407947 */ /* 0x000fea000383ffff */
.L_x_56:
[----:B0-----:R-:W-:-:S04]  /*12040*/  MOV R3, UR42 ;  /* 0x0000002a00037c02 */ /* 0x001fc80008000f00 */
[----:B------:R0:W1:Y:S03]  /*12050*/  SYNCS.PHASECHK.TRANS64.TRYWAIT P0, [R3+URZ+0x38820], R0 ;  /* 0x03882000030075a7 */ /* 0x000066000800017f */
[----:B-1----:R-:W-:Y:S05]  /*12060*/  @!P0 NANOSLEEP.SYNCS 0x989680 ;  /* 0x009896800000895d */ /* 0x002fea0003900000 */
[----:B------:R-:W1:Y:S02]  /*12070*/  @!P0 SYNCS.PHASECHK.TRANS64 P0, [R3+URZ+0x38820], R0 ;  /* 0x03882000030085a7 */ /* 0x000e64000800007f */
[----:B-1----:R-:W-:Y:S05]  /*12080*/  @!P0 BRA `(.L_x_56) ;  /* 0xfffffffc00ec8947 */ /* 0x002fea000383ffff */
[----:B------:R-:W-:Y:S05]  /*12090*/  BRA `(.L_x_120) ;  /* 0xffffffcc00907947 */ /* 0x000fea000383ffff */
.L_x_60:
[----:B-1----:R1:W2:Y:S02]  /*120a0*/  SYNCS.PHASECHK.TRANS64.TRYWAIT P0, [R19+URZ+0x38840], R2 ;  /* 0x03884002130075a7 */ /* 0x0022a4000800017f */
[----:B--2---:R-:W-:Y:S05]  /*120b0*/  @!P0 NANOSLEEP.SYNCS 0x989680 ;  /* 0x009896800000895d */ /* 0x004fea0003900000 */
[----:B------:R-:W2:Y:S02]  /*120c0*/  @!P0 SYNCS.PHASECHK.TRANS64 P0, [R19+URZ+0x38840], R2 ;  /* 0x03884002130085a7 */ /* 0x000ea4000800007f */
[----:B--2---:R-:W-:Y:S05]  /*120d0*/  @!P0 BRA `(.L_x_60) ;  /* 0xfffffffc00f08947 */ /* 0x004fea000383ffff */
[----:B------:R-:W-:Y:S05]  /*120e0*/  BRA `(.L_x_121) ;  /* 0xffffffd0009c7947 */ /* 0x000fea000383ffff */
.L_x_61:
        /* <DEDUP_REMOVED lines=8> */
.L_x_123:
[----:B------:R-:W-:Y:S05]  /*12170*/  BSYNC B1 ;  /* 0x0000000000017941 */ /* 0x000fea0003800000 */
.L_x_122:
[----:B------:R-:W-:Y:S01]  /*12180*/  MOV R13, R24 ;  /* 0x00000018000d7202 */ /* 0x000fe20000000f00 */
[----:B------:R-:W-:Y:S01]  /*12190*/  IMAD.MOV.U32 R12, RZ, RZ, RZ ;  /* 0x000000ffff0c7224 */ /* 0x000fe200078e00ff */
[----:B------:R-:W-:Y:S01]  /*121a0*/  MOV R15, 0xffffffff ;  /* 0xffffffff000f7802 */ /* 0x000fe20000000f00 */
[----:B------:R-:W-:Y:S01]  /*121b0*/  IMAD.MOV.U32 R11, RZ, RZ, 0x181f ;  /* 0x0000181fff0b7424 */ /* 0x000fe200078e00ff */
[----:B------:R-:W-:Y:S01]  /*121c0*/  P2R R4, PR, RZ, 0x8 ;  /* 0x00000008ff047803 */ /* 0x000fe20000000000 */
[----:B------:R-:W-:Y:S01]  /*121d0*/  IMAD.MOV.U32 R3, RZ, RZ, R14 ;  /* 0x000000ffff037224 */ /* 0x000fe200078e000e */
[----:B------:R-:W-:Y:S01]  /*121e0*/  LOP3.LUT P3, RZ, R16, 0x10, RZ, 0xc0, !PT ;  /* 0x0000001010ff7812 */ /* 0x000fe2000786c0ff */
[----:B------:R-:W-:-:S12]  /*121f0*/  IMAD.SHL.U32 R32, R22, 0x2, RZ ;  /* 0x0000000216207824 */ /* 0x000fd800078e00ff */
[----:B------:R-:W-:Y:S05]  /*12200*/  WARPSYNC.COLLECTIVE R15, `(.L_x_124) ;  /* 0x000000000f087348 */ /* 0x000fea0003c00000 */
[----:B------:R0:W1:Y:S02]  /*12210*/  SHFL.IDX P6, R14, R13, R12, R11 ;  /* 0x0000000c0d0e7389 */ /* 0x00006400000c000b */
[----:B01----:R-:W-:Y:S01]  /*12220*/  ENDCOLLECTIVE ;  /* 0x000000000000791b */ /* 0x003fe20003800000 */
.L_x_124:
[----:B------:R-:W-:Y:S01]  /*12230*/  P2R R6, PR, RZ, 0x4 ;  /* 0x00000004ff067803 */ /* 0x000fe20000000000 */
[----:B------:R-:W-:Y:S01]  /*12240*/  ULDC.64 UR4, c[0x0][0x208] ;  /* 0x0000820000047ab9 */ /* 0x000fe20000000a00 */
[C---:B------:R-:W-:Y:S02]  /*12250*/  LOP3.LUT P2, RZ, R16.reuse, 0x8, RZ, 0xc0, !PT ;  /* 0x0000000810ff7812 */ /* 0x040fe4000784c0ff */
[----:B------:R-:W-:Y:S02]  /*12260*/  P2R R7, PR, RZ, 0x2 ;  /* 0x00000002ff077803 */ /* 0x000fe40000000000 */
[----:B------:R-:W-:Y:S02]  /*12270*/  LOP3.LUT P1, RZ, R16, 0x4, RZ, 0xc0, !PT ;  /* 0x0000000410ff7812 */ /* 0x000fe4000782c0ff */
[----:B------:R-:W-:Y:S02]  /*12280*/  LEA R25, R25, UR42, 0x1 ;  /* 0x0000002a19197c11 */ /* 0x000fe4000f8e08ff */
[----:B------:R-:W-:Y:S01]  /*12290*/  MOV R13, R27 ;  /* 0x0000001b000d7202 */ /* 0x000fe20000000f00 */
[----:B------:R-:W-:Y:S01]  /*122a0*/  IMAD.MOV.U32 R12, RZ, RZ, 0x1 ;  /* 0x00000001ff0c7424 */ /* 0x000fe200078e00ff */
[----:B------:R-:W-:-:S05]  /*122b0*/  IADD3 R2, P0, R14, R32, RZ ;  /* 0x000000200e027210 */ /* 0x000fca0007f1e0ff */
[----:B------:R-:W-:-:S05]  /*122c0*/  IMAD.X R3, RZ, RZ, R3, P0 ;  /* 0x000000ffff037224 */ /* 0x000fca00000e0603 */
[----:B------:R-:W-:Y:S01]  /*122d0*/  @!PT LDS RZ, [RZ] ;  /* 0x00000000fffff984 */ /* 0x000fe20000000800 */
[----:B------:R-:W-:Y:S01]  /*122e0*/  @!PT LDS RZ, [RZ] ;  /* 0x00000000fffff984 */ /* 0x000fe20000000800 */
[----:B------:R-:W-:Y:S01]  /*122f0*/  @!PT LDS RZ, [RZ] ;  /* 0x00000000fffff984 */ /* 0x000fe20000000800 */
[----:B------:R0:W-:Y:S04]  /*12300*/  LDGSTS.E.BYPASS.LTC128B.128 [R25+0x24400], desc[UR4][R2.64], !P3 ;  /* 0x2440000002197fae */ /* 0x0001e8000d901d44 */
[----:B------:R0:W-:Y:S04]  /*12310*/  LDGSTS.E.BYPASS.LTC128B.128 [R25+0x26c00], desc[UR4][R2.64+0x80], !P2 ;  /* 0x26c0008002197fae */ /* 0x0001e8000d101d44 */
[----:B------:R0:W-:Y:S04]  /*12320*/  LDGSTS.E.BYPASS.LTC128B.128 [R25+0x29400], desc[UR4][R2.64+0x100], !P1 ;  /* 0x2940010002197fae */ /* 0x0001e8000c901d44 */
[----:B------:R0:W-:Y:S02]  /*12330*/  LDGSTS.E.BYPASS.LTC128B.128 [R25+0x2bc00], desc[UR4][R2.64+0x180], !P5 ;  /* 0x2bc0018002197fae */ /* 0x0001e4000e901d44 */
[----:B0-----:R-:W-:Y:S05]  /*12340*/  WARPSYNC.COLLECTIVE R15, `(.L_x_125) ;  /* 0x000000000f087348 */ /* 0x001fea0003c00000 */
[----:B------:R1:W2:Y:S02]  /*12350*/  SHFL.IDX P6, R14, R13, R12, R11 ;  /* 0x0000000c0d0e7389 */ /* 0x0002a400000c000b */
[----:B012---:R-:W-:Y:S01]  /*12360*/  ENDCOLLECTIVE ;  /* 0x000000000000791b */ /* 0x007fe20003800000 */
.L_x_125:
[----:B------:R-:W-:Y:S01]  /*12370*/  MOV R13, R24 ;  /* 0x00000018000d7202 */ /* 0x000fe20000000f00 */
[----:B------:R-:W-:-:S07]  /*12380*/  IMAD.MOV.U32 R5, RZ, RZ, R14 ;  /* 0x000000ffff057224 */ /* 0x000fce00078e000e */
[----:B------:R-:W-:Y:S05]  /*12390*/  WARPSYNC.COLLECTIVE R15, `(.L_x_126) ;  /* 0x000000000f087348 */ /* 0x000fea0003c00000 */
[----:B------:R0:W1:Y:S02]  /*123a0*/  SHFL.IDX P6, R14, R13, R12, R11 ;  /* 0x0000000c0d0e7389 */ /* 0x00006400000c000b */
[----:B01----:R-:W-:Y:S01]  /*123b0*/  ENDCOLLECTIVE ;  /* 0x000000000000791b */ /* 0x003fe20003800000 */
.L_x_126:
[----:B------:R-:W-:Y:S01]  /*123c0*/  ULDC.64 UR4, c[0x0][0x208] ;  /* 0x0000820000047ab9 */ /* 0x000fe20000000a00 */
[----:B------:R-:W-:Y:S01]  /*123d0*/  MOV R13, R27 ;  /* 0x0000001b000d7202 */ /* 0x000fe20000000f00 */
[----:B------:R-:W-:Y:S02]  /*123e0*/  IMAD.MOV.U32 R12, RZ, RZ, 0x2 ;  /* 0x00000002ff0c7424 */ /* 0x000fe400078e00ff */
[----:B------:R-:W-:-:S05]  /*123f0*/  IMAD.MOV.U32 R11, RZ, RZ, R14 ;  /* 0x000000ffff0b7224 */ /* 0x000fca00078e000e */
[----:B------:R-:W-:Y:S01]  /*12400*/  IADD3 R2, P0, R11, R32, RZ ;  /* 0x000000200b027210 */ /* 0x000fe20007f1e0ff */
[----:B------:R-:W-:-:S04]  /*12410*/  IMAD.MOV.U32 R11, RZ, RZ, 0x181f ;  /* 0x0000181fff0b7424 */ /* 0x000fc800078e00ff */
        /* <DEDUP_REMOVED lines=11> */
.L_x_127:
[----:B------:R-:W-:Y:S01]  /*124d0*/  IMAD.MOV.U32 R13, RZ, RZ, R24 ;  /* 0x000000ffff0d7224 */ /* 0x000fe200078e0018 */
[----:B------:R-:W-:-:S07]  /*124e0*/  MOV R5, R14 ;  /* 0x0000000e00057202 */ /* 0x000fce0000000f00 */
[----:B------:R-:W-:Y:S05]  /*124f0*/  WARPSYNC.COLLECTIVE R15, `(.L_x_128) ;  /* 0x000000000f087348 */ /* 0x000fea0003c00000 */
[----:B------:R0:W1:Y:S02]  /*12500*/  SHFL.IDX P6, R14, R13, R12, R11 ;  /* 0x0000000c0d0e7389 */ /* 0x00006400000c000b */
[----:B01----:R-:W-:Y:S01]  /*12510*/  ENDCOLLECTIVE ;  /* 0x000000000000791b */ /* 0x003fe20003800000 */
.L_x_128:
[----:B------:R-:W-:Y:S01]  /*12520*/  ULDC.64 UR4, c[0x0][0x208] ;  /* 0x0000820000047ab9 */ /* 0x000fe20000000a00 */
[----:B------:R-:W-:Y:S02]  /*12530*/  IMAD.MOV.U32 R13, RZ, RZ, R27 ;  /* 0x000000ffff0d7224 */ /* 0x000fe400078e001b */
[----:B------:R-:W-:Y:S02]  /*12540*/  IMAD.MOV.U32 R12, RZ, RZ, 0x3 ;  /* 0x00000003ff0c7424 */ /* 0x000fe400078e00ff */
[----:B------:R-:W-:-:S05]  /*12550*/  IMAD.MOV.U32 R11, RZ, RZ, R14 ;  /* 0x000000ffff0b7224 */ /* 0x000fca00078e000e */
[----:B------:R-:W-:Y:S02]  /*12560*/  IADD3 R2, P0, R11, R32, RZ ;  /* 0x000000200b027210 */ /* 0x000fe40007f1e0ff */
[----:B------:R-:W-:Y:S02]  /*12570*/  MOV R11, 0x181f ;  /* 0x0000181f000b7802 */ /* 0x000fe40000000f00 */
[----:B------:R-:W-:Y:S02]  /*12580*/  IADD3.X R3, RZ, R5, RZ, P0, !PT ;  /* 0x00000005ff037210 */ /* 0x000fe400007fe4ff */
[----:B------:R-:W-:-:S03]  /*12590*/  SHF.L.U32 R5, R22, 0x1, RZ ;  /* 0x0000000116057819 */ /* 0x000fc600000006ff */
        /* <DEDUP_REMOVED lines=10> */
.L_x_129:
[----:B------:R-:W-:Y:S02]  /*12640*/  IMAD.MOV.U32 R13, RZ, RZ, R24 ;  /* 0x000000ffff0d7224 */ /* 0x000fe400078e0018 */
[----:B------:R-:W-:-:S07]  /*12650*/  IMAD.MOV.U32 R32, RZ, RZ, R14 ;  /* 0x000000ffff207224 */ /* 0x000fce00078e000e */
[----:B------:R-:W-:Y:S05]  /*12660*/  WARPSYNC.COLLECTIVE R15, `(.L_x_130) ;  /* 0x000000000f087348 */ /* 0x000fea0003c00000 */
[----:B------:R0:W1:Y:S02]  /*12670*/  SHFL.IDX P6, R14, R13, R12, R11 ;  /* 0x0000000c0d0e7389 */ /* 0x00006400000c000b */
[----:B01----:R-:W-:Y:S01]  /*12680*/  ENDCOLLECTIVE ;  /* 0x000000000000791b */ /* 0x003fe20003800000 */
.L_x_130:
[----:B------:R-:W-:Y:S01]  /*12690*/  ULDC.64 UR4, c[0x0][0x208] ;  /* 0x0000820000047ab9 */ /* 0x000fe20000000a00 */
[----:B------:R-:W-:Y:S01]  /*126a0*/  MOV R13, R27 ;  /* 0x0000001b000d7202 */ /* 0x000fe20000000f00 */
[----:B------:R-:W-:Y:S02]  /*126b0*/  IMAD.MOV.U32 R12, RZ, RZ, 0x4 ;  /* 0x00000004ff0c7424 */ /* 0x000fe400078e00ff */
[----:B------:R-:W-:-:S05]  /*126c0*/  IMAD.MOV.U32 R2, RZ, RZ, R14 ;  /* 0x000000ffff027224 */ /* 0x000fca00078e000e */
[----:B------:R-:W-:-:S05]  /*126d0*/  IADD3 R2, P0, R2, R5, RZ ;  /* 0x0000000502027210 */ /* 0x000fca0007f1e0ff */
[----:B------:R-:W-:-:S05]  /*126e0*/  IMAD.X R3, RZ, RZ, R32, P0 ;  /* 0x000000ffff037224 */ /* 0x000fca00000e0620 */
[----:B------:R-:W-:Y:S01]  /*126f0*/  @!PT LDS RZ, [RZ] ;  /* 0x00000000fffff984 */ /* 0x000fe20000000800 */
[----:B------:R-:W-:Y:S01]  /*12700*/  @!PT LDS RZ, [RZ] ;  /* 0x00000000fffff984 */ /* 0x000fe20000000800 */
[----:B------:R-:W-:Y:S01]  /*12710*/  @!PT LDS RZ, [RZ] ;  /* 0x00000000fffff984 */ /* 0x000fe20000000800 */
[----:B------:R0:W-:Y:S01]  /*12720*/  LDGSTS.E.BYPASS.LTC128B.128 [R25+0x25c00], desc[UR4][R2.64], !P3 ;  /* 0x25c0000002197fae */ /* 0x0001e2000d901d44 */
[----:B------:R-:W-:-:S03]  /*12730*/  ISETP.NE.AND P3, PT, R4, RZ, PT ;  /* 0x000000ff0400720c */ /* 0x000fc60003f65270 */
[----:B------:R0:W-:Y:S01]  /*12740*/  LDGSTS.E.BYPASS.LTC128B.128 [R25+0x28400], desc[UR4][R2.64+0x80], !P2 ;  /* 0x2840008002197fae */ /* 0x0001e2000d101d44 */
[----:B------:R-:W-:-:S03]  /*12750*/  ISETP.NE.AND P2, PT, R6, RZ, PT ;  /* 0x000000ff0600720c */ /* 0x000fc60003f45270 */
[----:B------:R0:W-:Y:S01]  /*12760*/  LDGSTS.E.BYPASS.LTC128B.128 [R25+0x2ac00], desc[UR4][R2.64+0x100], !P1 ;  /* 0x2ac0010002197fae */ /* 0x0001e2000c901d44 */
[----:B------:R-:W-:-:S03]  /*12770*/  ISETP.NE.AND P1, PT, R7, RZ, PT ;  /* 0x000000ff0700720c */ /* 0x000fc60003f25270 */
[----:B------:R0:W-:Y:S10]  /*12780*/  LDGSTS.E.BYPASS.LTC128B.128 [R25+0x2d400], desc[UR4][R2.64+0x180], !P5 ;  /* 0x2d40018002197fae */ /* 0x0001f4000e901d44 */
[----:B0-----:R-:W-:Y:S05]  /*12790*/  WARPSYNC.COLLECTIVE R15, `(.L_x_131) ;  /* 0x000000000f087348 */ /* 0x001fea0003c00000 */
[----:B------:R1:W2:Y:S02]  /*127a0*/  SHFL.IDX P6, R14, R13, R12, R11 ;  /* 0x0000000c0d0e7389 */ /* 0x0002a400000c000b */
[----:B012---:R-:W-:Y:S01]  /*127b0*/  ENDCOLLECTIVE ;  /* 0x000000000000791b */ /* 0x007fe20003800000 */
.L_x_131:
[----:B------:R-:W-:Y:S01]  /*127c0*/  MOV R13, R24 ;  /* 0x00000018000d7202 */ /* 0x000fe20000000f00 */
[----:B------:R-:W-:-:S07]  /*127d0*/  IMAD.MOV.U32 R27, RZ, RZ, R14 ;  /* 0x000000ffff1b7224 */ /* 0x000fce00078e000e */
[----:B------:R-:W-:Y:S05]  /*127e0*/  WARPSYNC.COLLECTIVE R15, `(.L_x_132) ;  /* 0x000000000f087348 */ /* 0x000fea0003c00000 */
[----:B------:R0:W1:Y:S02]  /*127f0*/  SHFL.IDX P6, R14, R13, R12, R11 ;  /* 0x0000000c0d0e7389 */ /* 0x00006400000c000b */
[----:B01----:R-:W-:Y:S01]  /*12800*/  ENDCOLLECTIVE ;  /* 0x000000000000791b */ /* 0x003fe20003800000 */
.L_x_132:
[----:B------:R-:W-:Y:S05]  /*12810*/  BRA `(.L_x_133) ;  /* 0xffffffcc00f87947 */ /* 0x000fea000383ffff */
.L_x_66:
[----:B0-----:R0:W2:Y:S02]  /*12820*/  SYNCS.PHASECHK.TRANS64.TRYWAIT P0, [R4+URZ+0x38860], R3 ;  /* 0x03886003040075a7 */ /* 0x0010a4000800017f */
[----:B--2---:R-:W-:Y:S05]  /*12830*/  @!P0 NANOSLEEP.SYNCS 0x989680 ;  /* 0x009896800000895d */ /* 0x004fea0003900000 */
[----:B------:R-:W2:Y:S02]  /*12840*/  @!P0 SYNCS.PHASECHK.TRANS64 P0, [R4+URZ+0x38860], R3 ;  /* 0x03886003040085a7 */ /* 0x000ea4000800007f */
[----:B--2---:R-:W-:Y:S05]  /*12850*/  @!P0 BRA `(.L_x_66) ;  /* 0xfffffffc00f08947 */ /* 0x004fea000383ffff */
[----:B------:R-:W-:Y:S05]  /*12860*/  BRA `(.L_x_134) ;  /* 0xffffffd000747947 */ /* 0x000fea000383ffff */
.L_x_67:
[----:B------:R-:W-:Y:S01]  /*12870*/  BSSY B1, `(.L_x_135) ;  /* 0x0000008000017945 */ /* 0x000fe20003800000 */
[----:B------:R-:W-:Y:S01]  /*12880*/  IMAD.MOV.U32 R13, RZ, RZ, R18 ;  /* 0x000000ffff0d7224 */ /* 0x000fe200078e0012 */
[----:B------:R-:W-:Y:S01]  /*12890*/  MOV R11, 0x181f ;  /* 0x0000181f000b7802 */ /* 0x000fe20000000f00 */
[----:B------:R-:W-:Y:S02]  /*128a0*/  IMAD.MOV.U32 R12, RZ, RZ, RZ ;  /* 0x000000ffff0c7224 */ /* 0x000fe400078e00ff */
[----:B------:R-:W-:-:S07]  /*128b0*/  IMAD.MOV.U32 R15, RZ, RZ, -0x1 ;  /* 0xffffffffff0f7424 */ /* 0x000fce00078e00ff */
[----:B01----:R-:W-:Y:S05]  /*128c0*/  WARPSYNC.COLLECTIVE R15, `(.L_x_136) ;  /* 0x000000000f087348 */ /* 0x003fea0003c00000 */
[----:B------:R2:W3:Y:S02]  /*128d0*/  SHFL.IDX P6, R14, R13, R12, R11 ;  /* 0x0000000c0d0e7389 */ /* 0x0004e400000c000b */
[----:B0123--:R-:W-:Y:S01]  /*128e0*/  ENDCOLLECTIVE ;  /* 0x000000000000791b */ /* 0x00ffe20003800000 */
.L_x_136:
[----:B------:R-:W-:Y:S05]  /*128f0*/  BSYNC B1 ;  /* 0x0000000000017941 */ /* 0x000fea0003800000 */
.L_x_135:
[----:B------:R-:W-:Y:S01]  /*12900*/  MOV R13, R17 ;  /* 0x00000011000d7202 */ /* 0x000fe20000000f00 */
[----:B------:R-:W-:Y:S01]  /*12910*/  IMAD.MOV.U32 R12, RZ, RZ, RZ ;  /* 0x000000ffff0c7224 */ /* 0x000fe200078e00ff */
[----:B------:R-:W-:Y:S01]  /*12920*/  MOV R15, 0xffffffff ;  /* 0xffffffff000f7802 */ /* 0x000fe20000000f00 */
[----:B------:R-:W-:Y:S01]  /*12930*/  IMAD.MOV.U32 R11, RZ, RZ, 0x181f ;  /* 0x0000181fff0b7424 */ /* 0x000fe200078e00ff */
[----:B------:R-:W-:Y:S01]  /*12940*/  LEA R5, R5, UR42, 0x1 ;  /* 0x0000002a05057c11 */ /* 0x000fe2000f8e08ff */
[----:B------:R-:W-:-:S07]  /*12950*/  IMAD.MOV.U32 R3, RZ, RZ, R14 ;  /* 0x000000ffff037224 */ /* 0x000fce00078e000e */
[----:B------:R-:W-:Y:S05]  /*12960*/  WARPSYNC.COLLECTIVE R15, `(.L_x_137) ;  /* 0x000000000f087348 */ /* 0x000fea0003c00000 */
[----:B------:R0:W1:Y:S02]  /*12970*/  SHFL.IDX P6, R14, R13, R12, R11 ;  /* 0x0000000c0d0e7389 */ /* 0x00006400000c000b */
[----:B01----:R-:W-:Y:S01]  /*12980*/  ENDCOLLECTIVE ;  /* 0x000000000000791b */ /* 0x003fe20003800000 */
.L_x_137:
[----:B------:R-:W-:Y:S01]  /*12990*/  ULDC.64 UR4, c[0x0][0x208] ;  /* 0x0000820000047ab9 */ /* 0x000fe20000000a00 */
[----:B------:R-:W-:Y:S01]  /*129a0*/  IMAD.MOV.U32 R13, RZ, RZ, R18 ;  /* 0x000000ffff0d7224 */ /* 0x000fe200078e0012 */
[----:B------:R-:W-:Y:S02]  /*129b0*/  MOV R12, 0x1 ;  /* 0x00000001000c7802 */ /* 0x000fe40000000f00 */
[----:B------:R-:W-:-:S05]  /*129c0*/  IADD3 R2, P0, R14, R6, RZ ;  /* 0x000000060e027210 */ /* 0x000fca0007f1e0ff */
[----:B------:R-:W-:Y:S01]  /*129d0*/  IMAD.X R3, RZ, RZ, R3, P0 ;  /* 0x000000ffff037224 */ /* 0x000fe200000e0603 */
[----:B------:R-:W-:-:S13]  /*129e0*/  ISETP.LT.OR P0, PT, R0, 0x1, P4 ;  /* 0x000000010000780c */ /* 0x000fda0002701670 */
[----:B------:R-:W-:Y:S01]  /*129f0*/  @!PT LDS RZ, [RZ] ;  /* 0x00000000fffff984 */ /* 0x000fe20000000800 */
[----:B------:R-:W-:Y:S01]  /*12a00*/  @!PT LDS RZ, [RZ] ;  /* 0x00000000fffff984 */ /* 0x000fe20000000800 */
[----:B------:R-:W-:Y:S01]  /*12a10*/  @!PT LDS RZ, [RZ] ;  /* 0x00000000fffff984 */ /* 0x000fe20000000800 */
[----:B------:R0:W-:Y:S01]  /*12a20*/  LDGSTS.E.BYPASS.LTC128B.128 [R5+0x400], desc[UR4][R2.64], !P0 ;  /* 0x0040000002057fae */ /* 0x0001e2000c101d44 */
[----:B------:R-:W-:-:S13]  /*12a30*/  ISETP.LT.OR P0, PT, R0, 0x1, P3 ;  /* 0x000000010000780c */ /* 0x000fda0001f01670 */
[----:B------:R0:W-:Y:S01]  /*12a40*/  LDGSTS.E.BYPASS.LTC128B.128 [R5+0x2c00], desc[UR4][R2.64+0x80], !P0 ;  /* 0x02c0008002057fae */ /* 0x0001e2000c101d44 */
[----:B------:R-:W-:-:S13]  /*12a50*/  ISETP.LT.OR P0, PT, R0, 0x1, P2 ;  /* 0x000000010000780c */ /* 0x000fda0001701670 */
[----:B------:R0:W-:Y:S01]  /*12a60*/  LDGSTS.E.BYPASS.LTC128B.128 [R5+0x5400], desc[UR4][R2.64+0x100], !P0 ;  /* 0x0540010002057fae */ /* 0x0001e2000c101d44 */
[----:B------:R-:W-:-:S13]  /*12a70*/  ISETP.LT.OR P0, PT, R0, 0x1, P1 ;  /* 0x000000010000780c */ /* 0x000fda0000f01670 */
[----:B------:R0:W-:Y:S02]  /*12a80*/  LDGSTS.E.BYPASS.LTC128B.128 [R5+0x7c00], desc[UR4][R2.64+0x180], !P0 ;  /* 0x07c0018002057fae */ /* 0x0001e4000c101d44 */
[----:B0-----:R-:W-:Y:S05]  /*12a90*/  WARPSYNC.COLLECTIVE R15, `(.L_x_138) ;  /* 0x000000000f087348 */ /* 0x001fea0003c00000 */
[----:B------:R1:W2:Y:S02]  /*12aa0*/  SHFL.IDX P6, R14, R13, R12, R11 ;  /* 0x0000000c0d0e7389 */ /* 0x0002a400000c000b */
[----:B012---:R-:W-:Y:S01]  /*12ab0*/  ENDCOLLECTIVE ;  /* 0x000000000000791b */ /* 0x007fe20003800000 */
.L_x_138:
[----:B------:R-:W-:Y:S02]  /*12ac0*/  IMAD.MOV.U32 R13, RZ, RZ, R17 ;  /* 0x000000ffff0d7224 */ /* 0x000fe400078e0011 */
[----:B------:R-:W-:-:S07]  /*12ad0*/  IMAD.MOV.U32 R3, RZ, RZ, R14 ;  /* 0x000000ffff037224 */ /* 0x000fce00078e000e */
[----:B------:R-:W-:Y:S05]  /*12ae0*/  WARPSYNC.COLLECTIVE R15, `(.L_x_139) ;  /* 0x000000000f087348 */ /* 0x000fea0003c00000 */
[----:B------:R0:W1:Y:S02]  /*12af0*/  SHFL.IDX P6, R14, R13, R12, R11 ;  /* 0x0000000c0d0e7389 */ /* 0x00006400000c000b */
[----:B01----:R-:W-:Y:S01]  /*12b00*/  ENDCOLLECTIVE ;  /* 0x000000000000791b */ /* 0x003fe20003800000 */
.L_x_139:
[----:B------:R-:W-:Y:S01]  /*12b10*/  ULDC.64 UR4, c[0x0][0x208] ;  /* 0x0000820000047ab9 */ /* 0x000fe20000000a00 */
[----:B------:R-:W-:Y:S02]  /*12b20*/  IMAD.MOV.U32 R13, RZ, RZ, R18 ;  /* 0x000000ffff0d7224 */ /* 0x000fe400078e0012 */
[----:B------:R-:W-:Y:S01]  /*12b30*/  IMAD.MOV.U32 R12, RZ, RZ, 0x2 ;  /* 0x00000002ff0c7424 */ /* 0x000fe200078e00ff */
[----:B------:R-:W-:-:S04]  /*12b40*/  IADD3 R2, P0, R14, R6, RZ ;  /* 0x000000060e027210 */ /* 0x000fc80007f1e0ff */
[----:B------:R-:W-:Y:S02]  /*12b50*/  IADD3.X R3, RZ, R3, RZ, P0, !PT ;  /* 0x00000003ff037210 */ /* 0x000fe400007fe4ff */
        /* <DEDUP_REMOVED lines=14> */
.L_x_140:
[----:B------:R-:W-:Y:S01]  /*12c40*/  IMAD.MOV.U32 R13, RZ, RZ, R17 ;  /* 0x000000ffff0d7224 */ /* 0x000fe200078e0011 */
[----:B------:R-:W-:-:S07]  /*12c50*/  MOV R3, R14 ;  /* 0x0000000e00037202 */ /* 0x000fce0000000f00 */
[----:B------:R-:W-:Y:S05]  /*12c60*/  WARPSYNC.COLLECTIVE R15, `(.L_x_141) ;  /* 0x000000000f087348 */ /* 0x000fea0003c00000 */
[----:B------:R0:W1:Y:S02]  /*12c70*/  SHFL.IDX P6, R14, R13, R12, R11 ;  /* 0x0000000c0d0e7389 */ /* 0x00006400000c000b */
[----:B01----:R-:W-:Y:S01]  /*12c80*/  ENDCOLLECTIVE ;  /* 0x000000000000791b */ /* 0x003fe20003800000 */
.L_x_141:
[----:B------:R-:W-:Y:S01]  /*12c90*/  ULDC.64 UR4, c[0x0][0x208] ;  /* 0x0000820000047ab9 */ /* 0x000fe20000000a00 */
[----:B------:R-:W-:Y:S01]  /*12ca0*/  MOV R13, R18 ;  /* 0x00000012000d7202 */ /* 0x000fe20000000f00 */
[----:B------:R-:W-:Y:S01]  /*12cb0*/  IMAD.MOV.U32 R12, RZ, RZ, 0x3 ;  /* 0x00000003ff0c7424 */ /* 0x000fe200078e00ff */
        /* <DEDUP_REMOVED lines=16> */
.L_x_142:
[----:B------:R-:W-:Y:S01]  /*12dc0*/  MOV R13, R17 ;  /* 0x00000011000d7202 */ /* 0x000fe20000000f00 */
[----:B------:R-:W-:-:S07]  /*12dd0*/  IMAD.MOV.U32 R3, RZ, RZ, R14 ;  /* 0x000000ffff037224 */ /* 0x000fce00078e000e */
[----:B------:R-:W-:Y:S05]  /*12de0*/  WARPSYNC.COLLECTIVE R15, `(.L_x_143) ;  /* 0x000000000f087348 */ /* 0x000fea0003c00000 */
[----:B------:R0:W1:Y:S02]  /*12df0*/  SHFL.IDX P6, R14, R13, R12, R11 ;  /* 0x0000000c0d0e7389 */ /* 0x00006400000c000b */
[----:B01----:R-:W-:Y:S01]  /*12e00*/  ENDCOLLECTIVE ;  /* 0x000000000000791b */ /* 0x003fe20003800000 */
.L_x_143:
        /* <DEDUP_REMOVED lines=19> */
.L_x_144:
[----:B------:R-:W-:Y:S02]  /*12f40*/  IMAD.MOV.U32 R13, RZ, RZ, R17 ;  /* 0x000000ffff0d7224 */ /* 0x000fe400078e0011 */
[----:B------:R-:W-:-:S07]  /*12f50*/  IMAD.MOV.U32 R18, RZ, RZ, R14 ;  /* 0x000000ffff127224 */ /* 0x000fce00078e000e */
[----:B------:R-:W-:Y:S05]  /*12f60*/  WARPSYNC.COLLECTIVE R15, `(.L_x_145) ;  /* 0x000000000f087348 */ /* 0x000fea0003c00000 */
[----:B------:R0:W1:Y:S02]  /*12f70*/  SHFL.IDX P6, R14, R13, R12, R11 ;  /* 0x0000000c0d0e7389 */ /* 0x00006400000c000b */
[----:B01----:R-:W-:Y:S01]  /*12f80*/  ENDCOLLECTIVE ;  /* 0x000000000000791b */ /* 0x003fe20003800000 */
.L_x_145:
[----:B------:R-:W-:Y:S05]  /*12f90*/  BRA `(.L_x_146) ;  /* 0xffffffcc008c7947 */ /* 0x000fea000383ffff */
.L_x_73:
[----:B0-----:R0:W1:Y:S02]  /*12fa0*/  SYNCS.PHASECHK.TRANS64.TRYWAIT P0, [R0+URZ+0x38860], R3 ;  /* 0x03886003000075a7 */ /* 0x001064000800017f */
[----:B-1----:R-:W-:Y:S05]  /*12fb0*/  @!P0 NANOSLEEP.SYNCS 0x989680 ;  /* 0x009896800000895d */ /* 0x002fea0003900000 */
[----:B------:R-:W1:Y:S02]  /*12fc0*/  @!P0 SYNCS.PHASECHK.TRANS64 P0, [R0+URZ+0x38860], R3 ;  /* 0x03886003000085a7 */ /* 0x000e64000800007f */
[----:B-1----:R-:W-:Y:S05]  /*12fd0*/  @!P0 BRA `(.L_x_73) ;  /* 0xfffffffc00f08947 */ /* 0x002fea000383ffff */
[----:B------:R-:W-:Y:S05]  /*12fe0*/  BRA `(.L_x_147) ;  /* 0xffffffd000947947 */ /* 0x000fea000383ffff */
.L_x_74:
[----:B------:R-:W-:Y:S01]  /*12ff0*/  BSSY B0, `(.L_x_148) ;  /* 0x0000008000007945 */ /* 0x000fe20003800000 */
[----:B------:R-:W-:Y:S01]  /*13000*/  MOV R13, R18 ;  /* 0x00000012000d7202 */ /* 0x000fe20000000f00 */
[----:B------:R-:W-:Y:S01]  /*13010*/  IMAD.MOV.U32 R12, RZ, RZ, RZ ;  /* 0x000000ffff0c7224 */ /* 0x000fe200078e00ff */
[----:B------:R-:W-:Y:S01]  /*13020*/  MOV R15, 0xffffffff ;  /* 0xffffffff000f7802 */ /* 0x000fe20000000f00 */
[----:B------:R-:W-:-:S07]  /*13030*/  IMAD.MOV.U32 R11, RZ, RZ, 0x181f ;  /* 0x0000181fff0b7424 */ /* 0x000fce00078e00ff */
[----:B0-----:R-:W-:Y:S05]  /*13040*/  WARPSYNC.COLLECTIVE R15, `(.L_x_149) ;  /* 0x000000000f087348 */ /* 0x001fea0003c00000 */
[----:B------:R1:W2:Y:S02]  /*13050*/  SHFL.IDX P6, R14, R13, R12, R11 ;  /* 0x0000000c0d0e7389 */ /* 0x0002a400000c000b */
[----:B012---:R-:W-:Y:S01]  /*13060*/  ENDCOLLECTIVE ;  /* 0x000000000000791b */ /* 0x007fe20003800000 */
.L_x_149:
[----:B------:R-:W-:Y:S05]  /*13070*/  BSYNC B0 ;  /* 0x0000000000007941 */ /* 0x000fea0003800000 */
.L_x_148:
[----:B------:R-:W-:Y:S01]  /*13080*/  IMAD.MOV.U32 R13, RZ, RZ, R17 ;  /* 0x000000ffff0d7224 */ /* 0x000fe200078e0011 */
[----:B------:R-:W-:Y:S01]  /*13090*/  MOV R12, RZ ;  /* 0x000000ff000c7202 */ /* 0x000fe20000000f00 */
[----:B------:R-:W-:Y:S01]  /*130a0*/  IMAD.MOV.U32 R11, RZ, RZ, 0x181f ;  /* 0x0000181fff0b7424 */ /* 0x000fe200078e00ff */
[----:B------:R-:W-:Y:S01]  /*130b0*/  LEA R4, R4, UR42, 0x1 ;  /* 0x0000002a04047c11 */ /* 0x000fe2000f8e08ff */
[----:B------:R-:W-:Y:S02]  /*130c0*/  IMAD.MOV.U32 R15, RZ, RZ, -0x1 ;  /* 0xffffffffff0f7424 */ /* 0x000fe400078e00ff */
[----:B------:R-:W-:-:S07]  /*130d0*/  IMAD.MOV.U32 R3, RZ, RZ, R14 ;  /* 0x000000ffff037224 */ /* 0x000fce00078e000e */
[----:B------:R-:W-:Y:S05]  /*130e0*/  WARPSYNC.COLLECTIVE R15, `(.L_x_150) ;  /* 0x000000000f087348 */ /* 0x000fea0003c00000 */
[----:B------:R0:W1:Y:S02]  /*130f0*/  SHFL.IDX P6, R14, R13, R12, R11 ;  /* 0x0000000c0d0e7389 */ /* 0x00006400000c000b */
[----:B01----:R-:W-:Y:S01]  /*13100*/  ENDCOLLECTIVE ;  /* 0x000000000000791b */ /* 0x003fe20003800000 */
.L_x_150:
[----:B------:R-:W-:Y:S01]  /*13110*/  ULDC UR4, c[0x0][0x2f4] ;  /* 0x0000bd0000047ab9 */ /* 0x000fe20000000800 */
[----:B------:R-:W-:Y:S01]  /*13120*/  ULDC.64 UR6, c[0x0][0x208] ;  /* 0x0000820000067ab9 */ /* 0x000fe20000000a00 */
[----:B------:R-:W-:Y:S02]  /*13130*/  ISETP.GE.AND P2, PT, R22, UR4, PT ;  /* 0x0000000416007c0c */ /* 0x000fe4000bf46270 */
[----:B------:R-:W-:Y:S02]  /*13140*/  ISETP.GE.AND P3, PT, R37, UR4, PT ;  /* 0x0000000425007c0c */ /* 0x000fe4000bf66270 */
[C---:B------:R-:W-:Y:S02]  /*13150*/  ISETP.LT.OR P5, PT, R5.reuse, 0x1, P2 ;  /* 0x000000010500780c */ /* 0x040fe400017a1670 */
[----:B------:R-:W-:Y:S02]  /*13160*/  ISETP.LT.OR P4, PT, R5, 0x1, P3 ;  /* 0x000000010500780c */ /* 0x000fe40001f81670 */
[----:B------:R-:W-:-:S02]  /*13170*/  ISETP.GE.AND P1, PT, R36, UR4, PT ;  /* 0x0000000424007c0c */ /* 0x000fc4000bf26270 */
[----:B------:R-:W-:Y:S01]  /*13180*/  ISETP.GE.AND P0, PT, R35, UR4, PT ;  /* 0x0000000423007c0c */ /* 0x000fe2000bf06270 */
[----:B------:R-:W-:Y:S02]  /*13190*/  IMAD.MOV.U32 R13, RZ, RZ, R18 ;  /* 0x000000ffff0d7224 */ /* 0x000fe400078e0012 */
[----:B------:R-:W-:Y:S01]  /*131a0*/  IMAD.MOV.U32 R12, RZ, RZ, 0x1 ;  /* 0x00000001ff0c7424 */ /* 0x000fe200078e00ff */
[----:B------:R-:W-:-:S05]  /*131b0*/  MOV R2, R14 ;  /* 0x0000000e00027202 */ /* 0x000fca0000000f00 */
[----:B------:R-:W-:-:S05]  /*131c0*/  IMAD.WIDE.U32 R2, R22, 0x2, R2 ;  /* 0x0000000216027825 */ /* 0x000fca00078e0002 */
[----:B------:R-:W-:Y:S01]  /*131d0*/  @!PT LDS RZ, [RZ] ;  /* 0x00000000fffff984 */ /* 0x000fe20000000800 */
[----:B------:R-:W-:Y:S01]  /*131e0*/  @!PT LDS RZ, [RZ] ;  /* 0x00000000fffff984 */ /* 0x000fe20000000800 */
[----:B------:R-:W-:Y:S01]  /*131f0*/  @!PT LDS RZ, [RZ] ;  /* 0x00000000fffff984 */ /* 0x000fe20000000800 */
[----:B------:R0:W-:Y:S01]  /*13200*/  LDGSTS.E.BYPASS.LTC128B.128 [R4+0x400], desc[UR6][R2.64], !P5 ;  /* 0x0040000002047fae */ /* 0x0001e2000e901d46 */
[----:B------:R-:W-:-:S03]  /*13210*/  ISETP.LT.OR P5, PT, R5, 0x1, P1 ;  /* 0x000000010500780c */ /* 0x000fc60000fa1670 */
[----:B------:R0:W-:Y:S01]  /*13220*/  LDGSTS.E.BYPASS.LTC128B.128 [R4+0x2c00], desc[UR6][R2.64+0x80], !P4 ;  /* 0x02c0008002047fae */ /* 0x0001e2000e101d46 */
[----:B------:R-:W-:-:S09]  /*13230*/  ISETP.LT.OR P4, PT, R5, 0x1, P0 ;  /* 0x000000010500780c */ /* 0x000fd20000781670 */
[----:B------:R0:W-:Y:S01]  /*13240*/  LDGSTS.E.BYPASS.LTC128B.128 [R4+0x5400], desc[UR6][R2.64+0x100], !P5 ;  /* 0x0540010002047fae */ /* 0x0001e2000e901d46 */
[----:B------:R-:W-:-:S03]  /*13250*/  ISETP.LT.OR P5, PT, R5, 0x11, P2 ;  /* 0x000000110500780c */ /* 0x000fc600017a1670 */
[----:B------:R0:W-:Y:S01]  /*13260*/  LDGSTS.E.BYPASS.LTC128B.128 [R4+0x7c00], desc[UR6][R2.64+0x180], !P4 ;  /* 0x07c0018002047fae */ /* 0x0001e2000e101d46 */
[----:B------:R-:W-:-:S13]  /*13270*/  ISETP.LT.OR P4, PT, R5, 0x11, P3 ;  /* 0x000000110500780c */ /* 0x000fda0001f81670 */
[----:B0-----:R-:W-:Y:S05]  /*13280*/  WARPSYNC.COLLECTIVE R15, `(.L_x_151) ;  /* 0x000000000f087348 */ /* 0x001fea0003c00000 */
[----:B------:R1:W2:Y:S02]  /*13290*/  SHFL.IDX P6, R14, R13, R12, R11 ;  /* 0x0000000c0d0e7389 */ /* 0x0002a400000c000b */
[----:B012---:R-:W-:Y:S01]  /*132a0*/  ENDCOLLECTIVE ;  /* 0x000000000000791b */ /* 0x007fe20003800000 */
.L_x_151:
[----:B------:R-:W-:Y:S01]  /*132b0*/  IMAD.MOV.U32 R13, RZ, RZ, R17 ;  /* 0x000000ffff0d7224 */ /* 0x000fe200078e0011 */
[----:B------:R-:W-:-:S07]  /*132c0*/  MOV R6, R14 ;  /* 0x0000000e00067202 */ /* 0x000fce0000000f00 */
[----:B------:R-:W-:Y:S05]  /*132d0*/  WARPSYNC.COLLECTIVE R15, `(.L_x_152) ;  /* 0x000000000f087348 */ /* 0x000fea0003c00000 */
[----:B------:R0:W1:Y:S02]  /*132e0*/  SHFL.IDX P6, R14, R13, R12, R11 ;  /* 0x0000000c0d0e7389 */ /* 0x00006400000c000b */
[----:B01----:R-:W-:Y:S01]  /*132f0*/  ENDCOLLECTIVE ;  /* 0x000000000000791b */ /* 0x003fe20003800000 */
.L_x_152:
[----:B------:R-:W-:Y:S01]  /*13300*/  ULDC.64 UR4, c[0x0][0x208] ;  /* 0x0000820000047ab9 */ /* 0x000fe20000000a00 */
[----:B------:R-:W-:Y:S01]  /*13310*/  MOV R3, R6 ;  /* 0x0000000600037202 */ /* 0x000fe20000000f00 */
[----:B------:R-:W-:Y:S02]  /*13320*/  IMAD.MOV.U32 R13, RZ, RZ, R18 ;  /* 0x000000ffff0d7224 */ /* 0x000fe400078e0012 */
[----:B------:R-:W-:Y:S02]  /*13330*/  IMAD.MOV.U32 R12, RZ, RZ, 0x2 ;  /* 0x00000002ff0c7424 */ /* 0x000fe400078e00ff */
[----:B------:R-:W-:-:S04]  /*13340*/  IMAD.MOV.U32 R2, RZ, RZ, R14 ;  /* 0x000000ffff027224 */ /* 0x000fc800078e000e */
        /* <DEDUP_REMOVED lines=15> */
.L_x_153:
[----:B------:R-:W-:Y:S01]  /*13440*/  IMAD.MOV.U32 R13, RZ, RZ, R17 ;  /* 0x000000ffff0d7224 */ /* 0x000fe200078e0011 */
[----:B------:R-:W-:-:S07]  /*13450*/  MOV R6, R14 ;  /* 0x0000000e00067202 */ /* 0x000fce0000000f00 */
[----:B------:R-:W-:Y:S05]  /*13460*/  WARPSYNC.COLLECTIVE R15, `(.L_x_154) ;  /* 0x000000000f087348 */ /* 0x000fea0003c00000 */
[----:B------:R0:W1:Y:S02]  /*13470*/  SHFL.IDX P6, R14, R13, R12, R11 ;  /* 0x0000000c0d0e7389 */ /* 0x00006400000c000b */
[----:B01----:R-:W-:Y:S01]  /*13480*/  ENDCOLLECTIVE ;  /* 0x000000000000791b */ /* 0x003fe20003800000 */
.L_x_154:
        /* <DEDUP_REMOVED lines=20> */
.L_x_155:
[----:B------:R-:W-:Y:S01]  /*135d0*/  IMAD.MOV.U32 R13, RZ, RZ, R17 ;  /* 0x000000ffff0d7224 */ /* 0x000fe200078e0011 */
[----:B------:R-:W-:-:S07]  /*135e0*/  MOV R6, R14 ;  /* 0x0000000e00067202 */ /* 0x000fce0000000f00 */
[----:B------:R-:W-:Y:S05]  /*135f0*/  WARPSYNC.COLLECTIVE R15, `(.L_x_156) ;  /* 0x000000000f087348 */ /* 0x000fea0003c00000 */
[----:B------:R0:W1:Y:S02]  /*13600*/  SHFL.IDX P6, R14, R13, R12, R11 ;  /* 0x0000000c0d0e7389 */ /* 0x00006400000c000b */
[----:B01----:R-:W-:Y:S01]  /*13610*/  ENDCOLLECTIVE ;  /* 0x000000000000791b */ /* 0x003fe20003800000 */
.L_x_156:
[----:B------:R-:W-:Y:S01]  /*13620*/  ULDC.64 UR4, c[0x0][0x208] ;  /* 0x0000820000047ab9 */ /* 0x000fe20000000a00 */
[----:B------:R-:W-:Y:S01]  /*13630*/  MOV R3, R6 ;  /* 0x0000000600037202 */ /* 0x000fe20000000f00 */
[----:B------:R-:W-:Y:S02]  /*13640*/  IMAD.MOV.U32 R6, RZ, RZ, RZ ;  /* 0x000000ffff067224 */ /* 0x000fe400078e00ff */
        /* <DEDUP_REMOVED lines=11> */
[----:B------:R0:W-:Y:S04]  /*13700*/  LDGSTS.E.BYPASS.LTC128B.128 [R4+0x6c00], desc[UR4][R2.64+0x100], !P5 ;  /* 0x06c0010002047fae */ /* 0x0001e8000e901d44 */
[----:B------:R0:W-:Y:S02]  /*13710*/  LDGSTS.E.BYPASS.LTC128B.128 [R4+0x9400], desc[UR4][R2.64+0x180], !P4 ;  /* 0x0940018002047fae */ /* 0x0001e4000e101d44 */
[----:B0-----:R-:W-:Y:S05]  /*13720*/  WARPSYNC.COLLECTIVE R15, `(.L_x_157) ;  /* 0x000000000f087348 */ /* 0x001fea0003c00000 */
[----:B------:R1:W2:Y:S02]  /*13730*/  SHFL.IDX P6, R14, R13, R12, R11 ;  /* 0x0000000c0d0e7389 */ /* 0x0002a400000c000b */
[----:B012---:R-:W-:Y:S01]  /*13740*/  ENDCOLLECTIVE ;  /* 0x000000000000791b */ /* 0x007fe20003800000 */
.L_x_157:
[----:B------:R-:W-:Y:S01]  /*13750*/  IMAD.MOV.U32 R13, RZ, RZ, R17 ;  /* 0x000000ffff0d7224 */ /* 0x000fe200078e0011 */
[----:B------:R-:W-:-:S07]  /*13760*/  MOV R18, R14 ;  /* 0x0000000e00127202 */ /* 0x000fce0000000f00 */
[----:B------:R-:W-:Y:S05]  /*13770*/  WARPSYNC.COLLECTIVE R15, `(.L_x_158) ;  /* 0x000000000f087348 */ /* 0x000fea0003c00000 */
[----:B------:R0:W1:Y:S02]  /*13780*/  SHFL.IDX P6, R14, R13, R12, R11 ;  /* 0x0000000c0d0e7389 */ /* 0x00006400000c000b */
[----:B01----:R-:W-:Y:S01]  /*13790*/  ENDCOLLECTIVE ;  /* 0x000000000000791b */ /* 0x003fe20003800000 */
.L_x_158:
[----:B------:R-:W-:Y:S05]  /*137a0*/  BRA `(.L_x_159) ;  /* 0xffffffcc00a07947 */ /* 0x000fea000383ffff */
.L_x_77:
[----:B0-----:R0:W1:Y:S02]  /*137b0*/  SYNCS.PHASECHK.TRANS64.TRYWAIT P0, [R7+URZ+0x38820], R6 ;  /* 0x03882006070075a7 */ /* 0x001064000800017f */
[----:B-1----:R-:W-:Y:S05]  /*137c0*/  @!P0 NANOSLEEP.SYNCS 0x989680 ;  /* 0x009896800000895d */ /* 0x002fea0003900000 */
[----:B------:R-:W1:Y:S02]  /*137d0*/  @!P0 SYNCS.PHASECHK.TRANS64 P0, [R7+URZ+0x38820], R6 ;  /* 0x03882006070085a7 */ /* 0x000e64000800007f */
[----:B-1----:R-:W-:Y:S05]  /*137e0*/  @!P0 BRA `(.L_x_77) ;  /* 0xfffffffc00f08947 */ /* 0x002fea000383ffff */
[----:B------:R-:W-:Y:S05]  /*137f0*/  BRA `(.L_x_160) ;  /* 0xffffffd000287947 */ /* 0x000fea000383ffff */
.L_x_78:
[----:B------:R-:W1:Y:S01]  /*13800*/  S2R R3, SR_TID.X ;  /* 0x0000000000037919 */ /* 0x000e620000002100 */
[----:B------:R-:W-:Y:S01]  /*13810*/  BSSY B0, `(.L_x_161) ;  /* 0x000000a000007945 */ /* 0x000fe20003800000 */
[----:B------:R-:W-:Y:S01]  /*13820*/  IMAD.MOV.U32 R12, RZ, RZ, RZ ;  /* 0x000000ffff0c7224 */ /* 0x000fe200078e00ff */
[----:B------:R-:W-:Y:S01]  /*13830*/  MOV R15, 0xffffffff ;  /* 0xffffffff000f7802 */ /* 0x000fe20000000f00 */
[----:B------:R-:W-:Y:S01]  /*13840*/  IMAD.MOV.U32 R11, RZ, RZ, 0x1f ;  /* 0x0000001fff0b7424 */ /* 0x000fe200078e00ff */
[----:B-1----:R-:W-:-:S04]  /*13850*/  SHF.R.U32.HI R3, RZ, 0x5, R3 ;  /* 0x00000005ff037819 */ /* 0x002fc80000011603 */
[----:B------:R-:W-:-:S04]  /*13860*/  LOP3.LUT R3, R3, 0x3, RZ, 0xc0, !PT ;  /* 0x0000000303037812 */ /* 0x000fc800078ec0ff */
[----:B------:R-:W-:-:S07]  /*13870*/  MOV R13, R3 ;  /* 0x00000003000d7202 */ /* 0x000fce0000000f00 */
[----:B0----5:R-:W-:Y:S05]  /*13880*/  WARPSYNC.COLLECTIVE R15, `(.L_x_162) ;  /* 0x000000000f087348 */ /* 0x021fea0003c00000 */
[----:B------:R1:W2:Y:S02]  /*13890*/  SHFL.IDX P6, R14, R13, R12, R11 ;  /* 0x0000000c0d0e7389 */ /* 0x0002a400000c000b */
[----:B012--5:R-:W-:Y:S01]  /*138a0*/  ENDCOLLECTIVE ;  /* 0x000000000000791b */ /* 0x027fe20003800000 */
.L_x_162:
[----:B------:R-:W-:Y:S05]  /*138b0*/  BSYNC B0 ;  /* 0x0000000000007941 */ /* 0x000fea0003800000 */
.L_x_161:
[----:B------:R-:W-:Y:S05]  /*138c0*/  BRA `(.L_x_163) ;  /* 0xffffffd0000c7947 */ /* 0x000fea000383ffff */
.L_x_79:
[----:B------:R-:W-:Y:S01]  /*138d0*/  BSSY B0, `(.L_x_164) ;  /* 0x0000006000007945 */ /* 0x000fe20003800000 */
[----:B------:R-:W-:-:S07]  /*138e0*/  IMAD.MOV.U32 R15, RZ, RZ, -0x1 ;  /* 0xffffffffff0f7424 */ /* 0x000fce00078e00ff */
[----:B01---5:R-:W-:Y:S05]  /*138f0*/  WARPSYNC.COLLECTIVE R15, `(.L_x_165) ;  /* 0x000000000f0c7348 */ /* 0x023fea0003c00000 */
[----:B------:R-:W-:Y:S02]  /*13900*/  ELECT P6, UR62, PT ;  /* 0x00000000003e782f */ /* 0x000fe400038c0000 */
[----:B------:R-:W-:Y:S01]  /*13910*/  MOV R14, UR62 ;  /* 0x0000003e000e7c02 */ /* 0x000fe20008000f00 */
[----:B01---5:R-:W-:Y:S10]  /*13920*/  ENDCOLLECTIVE ;  /* 0x000000000000791b */ /* 0x023ff40003800000 */
.L_x_165:
[----:B------:R-:W-:Y:S05]  /*13930*/  BSYNC B0 ;  /* 0x0000000000007941 */ /* 0x000fea0003800000 */
.L_x_164:
[----:B------:R-:W-:Y:S05]  /*13940*/  BRA `(.L_x_166) ;  /* 0xffffffd000007947 */ /* 0x000fea000383ffff */
.L_x_81:
[----:B-1----:R1:W2:Y:S02]  /*13950*/  SYNCS.PHASECHK.TRANS64.TRYWAIT P1, [R5+URZ+0x38840], R4 ;  /* 0x03884004050075a7 */ /* 0x0022a4000802017f */
[----:B--2---:R-:W-:Y:S05]  /*13960*/  @!P1 NANOSLEEP.SYNCS 0x989680 ;  /* 0x009896800000995d */ /* 0x004fea0003900000 */
[----:B------:R-:W2:Y:S02]  /*13970*/  @!P1 SYNCS.PHASECHK.TRANS64 P1, [R5+URZ+0x38840], R4 ;  /* 0x03884004050095a7 */ /* 0x000ea4000802007f */
[----:B--2---:R-:W-:Y:S05]  /*13980*/  @!P1 BRA `(.L_x_81) ;  /* 0xfffffffc00f09947 */ /* 0x004fea000383ffff */
[----:B------:R-:W-:Y:S05]  /*13990*/  BRA `(.L_x_167) ;  /* 0xffffffd000287947 */ /* 0x000fea000383ffff */
.L_x_83:
[----:B--2---:R2:W3:Y:S02]  /*139a0*/  SYNCS.PHASECHK.TRANS64.TRYWAIT P1, [R3+URZ+0x38840], R0 ;  /* 0x03884000030075a7 */ /* 0x0044e4000802017f */
[----:B---3--:R-:W-:Y:S05]  /*139b0*/  @!P1 NANOSLEEP.SYNCS 0x989680 ;  /* 0x009896800000995d */ /* 0x008fea0003900000 */
[----:B------:R-:W3:Y:S02]  /*139c0*/  @!P1 SYNCS.PHASECHK.TRANS64 P1, [R3+URZ+0x38840], R0 ;  /* 0x03884000030095a7 */ /* 0x000ee4000802007f */
[----:B---3--:R-:W-:Y:S05]  /*139d0*/  @!P1 BRA `(.L_x_83) ;  /* 0xfffffffc00f09947 */ /* 0x008fea000383ffff */
[----:B------:R-:W-:Y:S05]  /*139e0*/  BRA `(.L_x_168) ;  /* 0xffffffd000347947 */ /* 0x000fea000383ffff */
.L_x_85:
[----:B---3--:R3:W4:Y:S02]  /*139f0*/  SYNCS.PHASECHK.TRANS64.TRYWAIT P1, [R5+URZ+0x38860], R4 ;  /* 0x03886004050075a7 */ /* 0x008724000802017f */
[----:B----4-:R-:W-:Y:S05]  /*13a00*/  @!P1 NANOSLEEP.SYNCS 0x989680 ;  /* 0x009896800000995d */ /* 0x010fea0003900000 */
[----:B------:R-:W4:Y:S02]  /*13a10*/  @!P1 SYNCS.PHASECHK.TRANS64 P1, [R5+URZ+0x38860], R4 ;  /* 0x03886004050095a7 */ /* 0x000f24000802007f */
[----:B----4-:R-:W-:Y:S05]  /*13a20*/  @!P1 BRA `(.L_x_85) ;  /* 0xfffffffc00f09947 */ /* 0x010fea000383ffff */
[----:B------:R-:W-:Y:S05]  /*13a30*/  BRA `(.L_x_169) ;  /* 0xffffffd000307947 */ /* 0x000fea000383ffff */
.L_x_170:
[----:B------:R-:W-:-:S00]  /*13a40*/  BRA `(.L_x_170) ;  /* 0xfffffffc00fc7947 */ /* 0x000fc0000383ffff */
[----:B------:R-:W-:-:S00]  /*13a50*/  NOP ;  /* 0x0000000000007918 */ /* 0x000fc00000000000 */
        /* <DEDUP_REMOVED lines=10> */
.L_x_3271:


//--------------------- .text._ZN7cutlass13device_kernelIN5flash11enable_sm90INS1_16FlashAttnFwdSm90INS1_25CollectiveMainloopFwdSm90ILi2EN4cute5tupleIJNS5_1CILi1EEES8_S8_EEENS6_IJNS7_ILi128EEENS7_ILi80EEENS7_ILi256EEEEEELi256ENS_6half_tEfNS_4arch4Sm90ELb0ELb0ELb0ELb1ELb1ELb0ELb0ELb1ELb1ELb1ELb1ELb0EEENS1_21CollectiveEpilogueFwdINS6_IJSA_SC_SB_EEES9_SE_SG_Li256ELb1ELb1ELb1ELb0EEENS1_36VarlenDynamicPersistentTileSchedulerILi128ELi80ELi256ELi128ELb1ELb1ELb1ELb0ELb1ELb1EEEEEEEEEvNT_6ParamsE --------------------------
	.section	.text._ZN7cutlass13device_kernelIN5flash11enable_sm90INS1_16FlashAttnFwdSm90INS1_25CollectiveMainloopFwdSm90ILi2EN4cute5tupleIJNS5_1CILi1EEES8_S8_EEENS6_IJNS7_ILi128EEENS7_ILi80EEENS7_ILi256EEEEEELi256ENS_6half_tEfNS_4arch4Sm90ELb0ELb0ELb0ELb1ELb1ELb0ELb0ELb1ELb1ELb1ELb1ELb0EEENS1_21CollectiveEpilogueFwdINS6_IJSA_SC_SB_EEES9_SE_SG_Li256ELb1ELb1ELb1ELb0EEENS1_36VarlenDynamicPersistentTileSchedulerILi128ELi80ELi256ELi128ELb1ELb1ELb1ELb0ELb1ELb1EEEEEEEEEvNT_6ParamsE,"ax",@progbits
	.align	128
.text._ZN7cutlass13device_kernelIN5flash11enable_sm90INS1_16FlashAttnFwdSm90INS1_25CollectiveMainloopFwdSm90ILi2EN4cute5tupleIJNS5_1CILi1EEES8_S8_EEENS6_IJNS7_ILi128EEENS7_ILi80EEENS7_ILi256EEEEEELi256ENS_6half_tEfNS_4arch4Sm90ELb0ELb0ELb0ELb1ELb1ELb0ELb0ELb1ELb1ELb1ELb1ELb0EEENS1_21CollectiveEpilogueFwdINS6_IJSA_SC_SB_EEES9_SE_SG_Li256ELb1ELb1ELb1ELb0EEENS1_36VarlenDynamicPersistentTileSchedulerILi128ELi80ELi256ELi128ELb1ELb1ELb1ELb0ELb1ELb1EEEEEEEEEvNT_6ParamsE:
        .type           _ZN7cutlass13device_kernelIN5flash11enable_sm90INS1_16FlashAttnFwdSm90INS1_25CollectiveMainloopFwdSm90ILi2EN4cute5tupleIJNS5_1CILi1EEES8_S8_EEENS6_IJNS7_ILi128EEENS7_ILi80EEENS7_ILi256EEEEEELi256ENS_6half_tEfNS_4arch4Sm90ELb0ELb0ELb0ELb1ELb1ELb0ELb0ELb1ELb1ELb1ELb1ELb0EEENS1_21CollectiveEpilogueFwdINS6_IJSA_SC_SB_EEES9_SE_SG_Li256ELb1ELb1ELb1ELb0EEENS1_36VarlenDynamicPersistentTileSchedulerILi128ELi80ELi256ELi128ELb1ELb1ELb1ELb0ELb1ELb1EEEEEEEEEvNT_6ParamsE,@function
        .size           _ZN7cutlass13device_kernelIN5flash11enable_sm90INS1_16FlashAttnFwdSm90INS1_25CollectiveMainloopFwdSm90ILi2EN4cute5tupleIJNS5_1CILi1EEES8_S8_EEENS6_IJNS7_ILi128EEENS7_ILi80EEENS7_ILi256EEEEEELi256ENS_6half_tEfNS_4arch4Sm90ELb0ELb0ELb0ELb1ELb1ELb0ELb0ELb1ELb1ELb1ELb1ELb0EEENS1_21CollectiveEpilogueFwdINS6_IJSA_SC_SB_EEES9_SE_SG_Li256ELb1ELb1ELb1ELb0EEENS1_36VarlenDynamicPersistentTileSchedulerILi128ELi80ELi256ELi128ELb1ELb1ELb1ELb0ELb1ELb1EEEEEEEEEvNT_6ParamsE,(.L_x_3272 - _ZN7cutlass13device_kernelIN5flash11enable_sm90INS1_16FlashAttnFwdSm90INS1_25CollectiveMainloopFwdSm90ILi2EN4cute5tupleIJNS5_1CILi1EEES8_S8_EEENS6_IJNS7_ILi128EEENS7_ILi80EEENS7_ILi256EEEEEELi256ENS_6half_tEfNS_4arch4Sm90ELb0ELb0ELb0ELb1ELb1ELb0ELb0ELb1ELb1ELb1ELb1ELb0EEENS1_21CollectiveEpilogueFwdINS6_IJSA_SC_SB_EEES9_SE_SG_Li256ELb1ELb1ELb1ELb0EEENS1_36VarlenDynamicPersistentTileSchedulerILi128ELi80ELi256ELi128ELb1ELb1ELb1ELb0ELb1ELb1EEEEEEEEEvNT_6ParamsE)
        .other          _ZN7cutlass13device_kernelIN5flash11enable_sm90INS1_16FlashAttnFwdSm90INS1_25CollectiveMainloopFwdSm90ILi2EN4cute5tupleIJNS5_1CILi1EEES8_S8_EEENS6_IJNS7_ILi128EEENS7_ILi80EEENS7_ILi256EEEEEELi256ENS_6half_tEfNS_4arch4Sm90ELb0ELb0ELb0ELb1ELb1ELb0ELb0ELb1ELb1ELb1ELb1ELb0EEENS1_21CollectiveEpilogueFwdINS6_IJSA_SC_SB_EEES9_SE_SG_Li256ELb1ELb1ELb1ELb0EEENS1_36VarlenDynamicPersistentTileSchedulerILi128ELi80ELi256ELi128ELb1ELb1ELb1ELb0ELb1ELb1EEEEEEEEEvNT_6ParamsE,@"STO_CUDA_ENTRY STV_DEFAULT"
_ZN7cutlass13device_kernelIN5flash11enable_sm90INS1_16FlashAttnFwdSm90INS1_25CollectiveMainloopFwdSm90ILi2EN4cute5tupleIJNS5_1CILi1EEES8_S8_EEENS6_IJNS7_ILi128EEENS7_ILi80EEENS7_ILi256EEEEEELi256ENS_6half_tEfNS_4arch4Sm90ELb0ELb0ELb0ELb1ELb1ELb0ELb0ELb1ELb1ELb1ELb1ELb0EEENS1_21CollectiveEpilogueFwdINS6_IJSA_SC_SB_EEES9_SE_SG_Li256ELb1ELb1ELb1ELb0EEENS1_36VarlenDynamicPersistentTileSchedulerILi128ELi80ELi256ELi128ELb1ELb1ELb1ELb0ELb1ELb1EEEEEEEEEvNT_6ParamsE:
        /* <DEDUP_REMOVED lines=45> */
.L_x_171:
        /* <DEDUP_REMOVED lines=22> */
.L_x_172:
        /* <DEDUP_REMOVED lines=18> */
.L_x_173:
        /* <DEDUP_REMOVED lines=22> */
.L_x_174:
        /* <DEDUP_REMOVED lines=23> */
.L_x_175:
[----:B------:R-:W-:Y:S01]  /*0820*/  UISETP.NE.AND UP0, UPT, UR9, URZ, UPT ;  /* 0x0000003f0900728c */ /* 0x000fe2000bf05270 */
[----:B------:R-:W-:Y:S01]  /*0830*/  NOP ;  /* 0x0000000000007918 */ /* 0x000fe20000000000 */
[----:B0-----:R-:W-:Y:S01]  /*0840*/  UMOV UR4, 0x1 ;  /* 0x0000000100047882 */ /* 0x001fe20000000000 */
[----:B------:R-:W-:Y:S01]  /*0850*/  ULDC.64 UR36, c[0x0][0x208] ;  /* 0x0000820000247ab9 */ /* 0x000fe20000000a00 */
[----:B------:R-:W-:Y:S01]  /*0860*/  USEL UR4, UR4, 0x2, !UP0 ;  /* 0x0000000204047887 */ /* 0x000fe2000c000000 */
[----:B-1234-:R-:W-:Y:S01]  /*0870*/  BAR.SYNC.DEFER_BLOCKING 0x0 ;  /* 0x0000000000007b1d */ /* 0x01efe20000010000 */
[----:B------:R-:W-:-:S04]  /*0880*/  PLOP3.LUT P0, PT, PT, PT, UP0, 0x80, 0x0 ;  /* 0x000000000000781c */ /* 0x000fc80003f0f008 */
[----:B------:R-:W-:-:S05]  /*0890*/  IMAD.U32 R3, RZ, RZ, UR4 ;  /* 0x00000004ff037e24 */ /* 0x000fca000f8e00ff */
[----:B------:R0:W-:Y:S04]  /*08a0*/  STL [R1+0x50], R3 ;  /* 0x0000500301007387 */ /* 0x0001e80000100800 */
[----:B------:R-:W-:Y:S05]  /*08b0*/  @!P0 BRA `(.L_x_176) ;  /* 0x000000f400c08947 */ /* 0x000fea0003800000 */
.L_x_177:
[----:B------:R-:W-:-:S08]  /*08c0*/  NOP ;  /* 0x0000000000007918 */ /* 0x000fd00000000000 */
[----:B------:R-:W1:Y:S02]  /*08d0*/  USETMAXREG.TRY_ALLOC.CTAPOOL UP0, 0xe8 ;  /* 0x000000e8000079c8 */ /* 0x000e640008000600 */
[----:B-1----:R-:W-:-:S13]  /*08e0*/  PLOP3.LUT P0, PT, PT, PT, UP0, 0x80, 0x0 ;  /* 0x000000000000781c */ /* 0x002fda0003f0f008 */
[----:B------:R-:W-:Y:S05]  /*08f0*/  @!P0 BRA `(.L_x_177) ;  /* 0xfffffffc00f08947 */ /* 0x000fea000383ffff */
[----:B------:R-:W1:Y:S08]  /*0900*/  S2UR UR5, SR_CgaCtaId ;  /* 0x00000000000579c3 */ /* 0x000e700000008800 */
[----:B------:R-:W-:Y:S06]  /*0910*/  BAR.ARV 0x8, 0x180 ;  /* 0x0206000000007b1d */ /* 0x000fec0000002000 */
[----:B------:R-:W-:-:S02]  /*0920*/  UMOV UR4, 0x400 ;  /* 0x0000040000047882 */ /* 0x000fc40000000000 */
[----:B------:R-:W-:Y:S01]  /*0930*/  BAR.SYNC.DEFER_BLOCKING 0x5, 0x180 ;  /* 0x0146000000007b1d */ /* 0x000fe20000010000 */
[----:B-1----:R-:W-:-:S09]  /*0940*/  ULEA UR4, UR5, UR4, 0x18 ;  /* 0x0000000405047291 */ /* 0x002fd2000f8ec03f */
[----:B------:R-:W1:Y:S01]  /*0950*/  LDS.128 R8, [UR4+0x388d0] ;  /* 0x0388d004ff087984 */ /* 0x000e620008000c00 */
[----:B------:R-:W-:Y:S01]  /*0960*/  ULDC UR4, c[0x0][0xc3c] ;  /* 0x00030f0000047ab9 */ /* 0x000fe20000000800 */
[----:B------:R-:W-:Y:S06]  /*0970*/  BAR.ARV 0x4, 0x180 ;  /* 0x0106000000007b1d */ /* 0x000fec0000002000 */
[----:B-1----:R-:W-:-:S13]  /*0980*/  ISETP.GE.AND P0, PT, R11, UR4, PT ;  /* 0x000000040b007c0c */ /* 0x002fda000bf06270 */
[----:B------:R-:W-:Y:S05]  /*0990*/  @P0 EXIT ;  /* 0x000000000000094d */ /* 0x000fea0003800000 */
[----:B------:R-:W2:Y:S01]  /*09a0*/  LDL R2, [R1+0x50] ;  /* 0x0000500001027983 */ /* 0x000ea20000100800 */
[----:B------:R-:W-:Y:S01]  /*09b0*/  VIADD R0, R0, 0xffffff80 ;  /* 0xffffff8000007836 */ /* 0x000fe20000000000 */
[----:B------:R-:W-:Y:S01]  /*09c0*/  R2UR UR7, R11 ;  /* 0x000000000b0772ca */ /* 0x000fe200000e0000 */
[----:B------:R-:W-:Y:S01]  /*09d0*/  UMOV UR38, URZ ;  /* 0x0000003f00267c82 */ /* 0x000fe20008000000 */
[----:B------:R-:W-:Y:S02]  /*09e0*/  R2UR UR6, R9 ;  /* 0x00000000090672ca */ /* 0x000fe400000e0000 */
[----:B0-----:R-:W-:Y:S02]  /*09f0*/  SHF.R.S32.HI R3, RZ, 0x1f, R0 ;  /* 0x0000001fff037819 */ /* 0x001fe40000011400 */
[----:B------:R-:W-:Y:S02]  /*0a00*/  R2UR UR5, R10 ;  /* 0x000000000a0572ca */ /* 0x000fe400000e0000 */
[----:B------:R-:W-:-:S05]  /*0a10*/  LEA.HI R4, R3, R0, RZ, 0x5 ;  /* 0x0000000003047211 */ /* 0x000fca00078f28ff */
[----:B------:R-:W-:-:S05]  /*0a20*/  IMAD.SHL.U32 R6, R4, 0x20, RZ ;  /* 0x0000002004067824 */ /* 0x000fca00078e00ff */
[----:B------:R-:W-:Y:S02]  /*0a30*/  LOP3.LUT R6, R6, 0xfffffc00, RZ, 0xc0, !PT ;  /* 0xfffffc0006067812 */ /* 0x000fe400078ec0ff */
[----:B--2---:R-:W-:Y:S02]  /*0a40*/  R2UR UR4, R2 ;  /* 0x00000000020472ca */ /* 0x004fe400000e0000 */
[----:B------:R-:W-:-:S04]  /*0a50*/  LEA.HI R2, R3, R0, RZ, 0x7 ;  /* 0x0000000003027211 */ /* 0x000fc800078f38ff */
[----:B------:R-:W-:-:S05]  /*0a60*/  LOP3.LUT R5, R2, 0xffffff80, RZ, 0xc0, !PT ;  /* 0xffffff8002057812 */ /* 0x000fca00078ec0ff */
[C---:B------:R-:W-:Y:S01]  /*0a70*/  IMAD.IADD R13, R0.reuse, 0x1, -R5 ;  /* 0x00000001000d7824 */ /* 0x040fe200078e0a05 */
[CC--:B------:R-:W-:Y:S01]  /*0a80*/  LEA.HI R5, R3.reuse, R0.reuse, RZ, 0x2 ;  /* 0x0000000003057211 */ /* 0x0c0fe200078f10ff */
[----:B------:R-:W-:Y:S01]  /*0a90*/  ULOP3.LUT UR8, UR4, 0x1, URZ, 0xfc, !UPT ;  /* 0x0000000104087892 */ /* 0x000fe2000f8efc3f */
[----:B------:R-:W-:Y:S02]  /*0aa0*/  LEA.HI R3, R3, R0, RZ, 0x4 ;  /* 0x0000000003037211 */ /* 0x000fe400078f20ff */
[----:B------:R-:W-:Y:S01]  /*0ab0*/  SHF.R.S32.HI R8, RZ, 0x1f, R13 ;  /* 0x0000001fff087819 */ /* 0x000fe2000001140d */
[----:B------:R-:W-:Y:S01]  /*0ac0*/  STL [R1+0x3c], R13 ;  /* 0x00003c0d01007387 */ /* 0x000fe20000100800 */
[----:B------:R-:W-:Y:S01]  /*0ad0*/  LOP3.LUT R11, R5, 0xfffffffc, RZ, 0xc0, !PT ;  /* 0xfffffffc050b7812 */ /* 0x000fe200078ec0ff */
[----:B------:R-:W-:Y:S01]  /*0ae0*/  UMOV UR4, URZ ;  /* 0x0000003f00047c82 */ /* 0x000fe20008000000 */
[C---:B------:R-:W-:Y:S02]  /*0af0*/  LOP3.LUT R5, R3.reuse, 0x3fffff0, RZ, 0xc0, !PT ;  /* 0x03fffff003057812 */ /* 0x040fe400078ec0ff */
[----:B------:R-:W-:Y:S01]  /*0b00*/  SHF.R.S32.HI R4, RZ, 0x4, R3 ;  /* 0x00000004ff047819 */ /* 0x000fe20000011403 */
[----:B------:R-:W-:Y:S01]  /*0b10*/  IMAD.IADD R12, R0, 0x1, -R11 ;  /* 0x00000001000c7824 */ /* 0x000fe200078e0a0b */
[----:B------:R-:W-:Y:S01]  /*0b20*/  LEA.HI R9, R8, R13, RZ, 0x2 ;  /* 0x0000000d08097211 */ /* 0x000fe200078f10ff */
[----:B------:R-:W-:Y:S01]  /*0b30*/  IMAD.IADD R5, R0, 0x1, -R5 ;  /* 0x0000000100057824 */ /* 0x000fe200078e0a05 */
[----:B------:R-:W-:-:S02]  /*0b40*/  LEA.HI R0, R3, R4, RZ, 0x1 ;  /* 0x0000000403007211 */ /* 0x000fc400078f08ff */
[--C-:B------:R-:W-:Y:S01]  /*0b50*/  SHF.R.S32.HI R10, RZ, 0x2, R9.reuse ;  /* 0x00000002ff0a7819 */ /* 0x100fe20000011409 */
[----:B------:R-:W-:Y:S01]  /*0b60*/  IMAD R6, R5, 0x40, R6 ;  /* 0x0000004005067824 */ /* 0x000fe200078e0206 */
[----:B------:R-:W-:Y:S02]  /*0b70*/  SHF.R.S32.HI R7, RZ, 0x1f, R9 ;  /* 0x0000001fff077819 */ /* 0x000fe40000011409 */
[----:B------:R-:W-:Y:S02]  /*0b80*/  SHF.R.S32.HI R3, RZ, 0x7, R2 ;  /* 0x00000007ff037819 */ /* 0x000fe40000011402 */
[----:B------:R-:W-:Y:S02]  /*0b90*/  LEA.HI R11, R7, R10, RZ, 0x3 ;  /* 0x0000000a070b7211 */ /* 0x000fe400078f18ff */
[----:B------:R-:W-:Y:S02]  /*0ba0*/  LEA.HI R2, R2, R3, RZ, 0x1 ;  /* 0x0000000302027211 */ /* 0x000fe400078f08ff */
[----:B------:R-:W-:-:S02]  /*0bb0*/  LOP3.LUT R7, R0, 0x1ffffffe, RZ, 0xc0, !PT ;  /* 0x1ffffffe00077812 */ /* 0x000fc400078ec0ff */
[----:B------:R-:W-:Y:S02]  /*0bc0*/  LOP3.LUT R11, R11, 0xfffffff8, RZ, 0xc0, !PT ;  /* 0xfffffff80b0b7812 */ /* 0x000fe400078ec0ff */
[----:B------:R-:W-:Y:S01]  /*0bd0*/  LEA.HI R8, R8, R13, RZ, 0x5 ;  /* 0x0000000d08087211 */ /* 0x000fe200078f28ff */
[----:B------:R-:W-:Y:S01]  /*0be0*/  IMAD.IADD R7, R4, 0x1, -R7 ;  /* 0x0000000104077824 */ /* 0x000fe200078e0a07 */
[----:B------:R-:W-:Y:S01]  /*0bf0*/  LOP3.LUT R2, R2, 0x3fffffe, RZ, 0xc0, !PT ;  /* 0x03fffffe02027812 */ /* 0x000fe200078ec0ff */
[----:B------:R-:W-:Y:S01]  /*0c00*/  IMAD.IADD R11, R10, 0x1, -R11 ;  /* 0x000000010a0b7824 */ /* 0x000fe200078e0a0b */
[----:B------:R-:W-:Y:S02]  /*0c10*/  LEA.HI R0, R12, R12, RZ, 0x1 ;  /* 0x0000000c0c007211 */ /* 0x000fe400078f08ff */
[----:B------:R-:W-:Y:S01]  /*0c20*/  SHF.R.S32.HI R8, RZ, 0x5, R8 ;  /* 0x00000005ff087819 */ /* 0x000fe20000011408 */
[----:B------:R-:W-:Y:S01]  /*0c30*/  IMAD.IADD R2, R3, 0x1, -R2 ;  /* 0x0000000103027824 */ /* 0x000fe200078e0a02 */
[----:B------:R-:W-:Y:S01]  /*0c40*/  LOP3.LUT R3, R0, 0x1ffffffe, RZ, 0xc0, !PT ;  /* 0x1ffffffe00037812 */ /* 0x000fe200078ec0ff */
[----:B------:R-:W-:Y:S01]  /*0c50*/  IMAD R0, R7, 0x8, R6 ;  /* 0x0000000807007824 */ /* 0x000fe200078e0206 */
[----:B------:R-:W-:Y:S01]  /*0c60*/  LOP3.LUT R9, R9, 0x7ffffffc, RZ, 0xc0, !PT ;  /* 0x7ffffffc09097812 */ /* 0x000fe200078ec0ff */
[----:B------:R-:W-:-:S02]  /*0c70*/  IMAD R11, R8, 0x10, R11 ;  /* 0x00000010080b7824 */ /* 0x000fc400078e020b */
[----:B------:R-:W-:Y:S01]  /*0c80*/  IMAD.IADD R3, R12, 0x1, -R3 ;  /* 0x000000010c037824 */ /* 0x000fe200078e0a03 */
[----:B------:R0:W-:Y:S01]  /*0c90*/  STL [R1+0x48], R0 ;  /* 0x0000480001007387 */ /* 0x0001e20000100800 */
[----:B------:R-:W-:-:S04]  /*0ca0*/  IMAD.IADD R9, R13, 0x1, -R9 ;  /* 0x000000010d097824 */ /* 0x000fc800078e0a09 */
[----:B------:R-:W-:-:S04]  /*0cb0*/  IMAD.SHL.U32 R23, R9, 0x2, RZ ;  /* 0x0000000209177824 */ /* 0x000fc800078e00ff */
[C---:B------:R-:W-:Y:S02]  /*0cc0*/  VIADD R16, R23.reuse, 0x8 ;  /* 0x0000000817107836 */ /* 0x040fe40000000000 */
[----:B0-----:R-:W-:Y:S02]  /*0cd0*/  IMAD R0, R2, 0x40, R11 ;  /* 0x0000004002007824 */ /* 0x001fe400078e020b */
[----:B------:R-:W-:Y:S01]  /*0ce0*/  IMAD.U32 R2, RZ, RZ, UR8 ;  /* 0x00000008ff027e24 */ /* 0x000fe2000f8e00ff */
[----:B------:R-:W-:Y:S01]  /*0cf0*/  SHF.R.S32.HI R18, RZ, 0x1f, R16 ;  /* 0x0000001fff127819 */ /* 0x000fe20000011410 */
[C---:B------:R-:W-:Y:S01]  /*0d00*/  VIADD R15, R23.reuse, 0x10 ;  /* 0x00000010170f7836 */ /* 0x040fe20000000000 */
[----:B------:R0:W-:Y:S01]  /*0d10*/  STL [R1+0x40], R0 ;  /* 0x0000400001007387 */ /* 0x0001e20000100800 */
[C---:B------:R-:W-:Y:S02]  /*0d20*/  VIADD R14, R23.reuse, 0x18 ;  /* 0x00000018170e7836 */ /* 0x040fe40000000000 */
[C---:B------:R-:W-:Y:S01]  /*0d30*/  VIADD R13, R23.reuse, 0x20 ;  /* 0x00000020170d7836 */ /* 0x040fe20000000000 */
[----:B------:R1:W-:Y:S01]  /*0d40*/  STL [R1+0x4c], R2 ;  /* 0x00004c0201007387 */ /* 0x0003e20000100800 */
[C---:B------:R-:W-:Y:S01]  /*0d50*/  VIADD R12, R23.reuse, 0x28 ;  /* 0x00000028170c7836 */ /* 0x040fe20000000000 */
[----:B------:R-:W-:Y:S01]  /*0d60*/  SHF.R.S32.HI R17, RZ, 0x1f, R15 ;  /* 0x0000001fff117819 */ /* 0x000fe2000001140f */
[C---:B------:R-:W-:Y:S01]  /*0d70*/  VIADD R11, R23.reuse, 0x30 ;  /* 0x00000030170b7836 */ /* 0x040fe20000000000 */
[----:B------:R-:W-:Y:S01]  /*0d80*/  SHF.R.S32.HI R16, RZ, 0x1f, R14 ;  /* 0x0000001fff107819 */ /* 0x000fe2000001140e */
[----:B------:R-:W-:Y:S01]  /*0d90*/  VIADD R10, R23, 0x38 ;  /* 0x00000038170a7836 */ /* 0x000fe20000000000 */
[----:B0-----:R-:W-:Y:S01]  /*0da0*/  LEA R0, R3, R0, 0x3 ;  /* 0x0000000003007211 */ /* 0x001fe200078e18ff */
[C---:B------:R-:W-:Y:S01]  /*0db0*/  VIADD R9, R23.reuse, 0x40 ;  /* 0x0000004017097836 */ /* 0x040fe20000000000 */
[----:B------:R-:W-:Y:S01]  /*0dc0*/  SHF.R.S32.HI R15, RZ, 0x1f, R13 ;  /* 0x0000001fff0f7819 */ /* 0x000fe2000001140d */
[C---:B------:R-:W-:Y:S01]  /*0dd0*/  VIADD R8, R23.reuse, 0x48 ;  /* 0x0000004817087836 */ /* 0x040fe20000000000 */
[----:B------:R-:W-:Y:S01]  /*0de0*/  SHF.R.S32.HI R14, RZ, 0x1f, R12 ;  /* 0x0000001fff0e7819 */ /* 0x000fe2000001140c */
[----:B-1----:R-:W-:Y:S01]  /*0df0*/  IMAD.U32 R2, RZ, RZ, UR4 ;  /* 0x00000004ff027e24 */ /* 0x002fe2000f8e00ff */
[----:B------:R-:W-:Y:S01]  /*0e00*/  SHF.R.S32.HI R13, RZ, 0x1f, R11 ;  /* 0x0000001fff0d7819 */ /* 0x000fe2000001140b */
[C---:B------:R-:W-:Y:S01]  /*0e10*/  VIADD R7, R23.reuse, 0x50 ;  /* 0x0000005017077836 */ /* 0x040fe20000000000 */
[----:B------:R-:W-:Y:S01]  /*0e20*/  SHF.R.S32.HI R12, RZ, 0x1f, R10 ;  /* 0x0000001fff0c7819 */ /* 0x000fe2000001140a */
[C---:B------:R-:W-:Y:S01]  /*0e30*/  VIADD R6, R23.reuse, 0x58 ;  /* 0x0000005817067836 */ /* 0x040fe20000000000 */
[----:B------:R0:W-:Y:S01]  /*0e40*/  STL [R1+0x38], R2 ;  /* 0x0000380201007387 */ /* 0x0001e20000100800 */
[C---:B------:R-:W-:Y:S01]  /*0e50*/  VIADD R5, R23.reuse, 0x60 ;  /* 0x0000006017057836 */ /* 0x040fe20000000000 */
[----:B------:R-:W-:Y:S01]  /*0e60*/  SHF.R.S32.HI R11, RZ, 0x1f, R9 ;  /* 0x0000001fff0b7819 */ /* 0x000fe20000011409 */
[C---:B------:R-:W-:Y:S01]  /*0e70*/  VIADD R4, R23.reuse, 0x68 ;  /* 0x0000006817047836 */ /* 0x040fe20000000000 */
[----:B------:R1:W-:Y:S01]  /*0e80*/  STL [R1+0x44], R0 ;  /* 0x0000440001007387 */ /* 0x0003e20000100800 */
[C---:B------:R-:W-:Y:S01]  /*0e90*/  VIADD R227, R23.reuse, 0x78 ;  /* 0x0000007817e37836 */ /* 0x040fe20000000000 */
[----:B------:R-:W-:Y:S01]  /*0ea0*/  SHF.R.S32.HI R10, RZ, 0x1f, R8 ;  /* 0x0000001fff0a7819 */ /* 0x000fe20000011408 */
[C---:B------:R-:W-:Y:S01]  /*0eb0*/  VIADD R226, R23.reuse, 0x80 ;  /* 0x0000008017e27836 */ /* 0x040fe20000000000 */
[----:B------:R-:W-:Y:S01]  /*0ec0*/  SHF.R.S32.HI R9, RZ, 0x1f, R7 ;  /* 0x0000001fff097819 */ /* 0x000fe20000011407 */
[C---:B------:R-:W-:Y:S01]  /*0ed0*/  VIADD R225, R23.reuse, 0x88 ;  /* 0x0000008817e17836 */ /* 0x040fe20000000000 */
[----:B------:R-:W-:Y:S01]  /*0ee0*/  SHF.R.S32.HI R8, RZ, 0x1f, R6 ;  /* 0x0000001fff087819 */ /* 0x000fe20000011406 */
[C---:B0-----:R-:W-:Y:S01]  /*0ef0*/  VIADD R2, R23.reuse, 0x70 ;  /* 0x0000007017027836 */ /* 0x041fe20000000000 */
[----:B------:R-:W-:Y:S01]  /*0f00*/  SHF.R.S32.HI R7, RZ, 0x1f, R5 ;  /* 0x0000001fff077819 */ /* 0x000fe20000011405 */
[C---:B------:R-:W-:Y:S01]  /*0f10*/  VIADD R224, R23.reuse, 0x90 ;  /* 0x0000009017e07836 */ /* 0x040fe20000000000 */
        /* <DEDUP_REMOVED lines=17> */
[----:B------:R-:W-:Y:S01]  /*1030*/  VIADD R213, R23, 0xd8 ;  /* 0x000000d817d57836 */ /* 0x000fe20000000000 */
[----:B------:R-:W-:Y:S01]  /*1040*/  SHF.R.S32.HI R2, RZ, 0x1f, R220 ;  /* 0x0000001fff027819 */ /* 0x000fe200000114dc */
[----:B------:R-:W-:Y:S01]  /*1050*/  IMAD.U32 R16, RZ, RZ, UR4 ;  /* 0x00000004ff107e24 */ /* 0x000fe2000f8e00ff */
[----:B------:R-:W-:-:S02]  /*1060*/  SHF.R.S32.HI R5, RZ, 0x1f, R219 ;  /* 0x0000001fff057819 */ /* 0x000fc400000114db */
[----:B------:R-:W-:Y:S02]  /*1070*/  SHF.R.S32.HI R4, RZ, 0x1f, R218 ;  /* 0x0000001fff047819 */ /* 0x000fe400000114da */
[----:B-1----:R-:W-:-:S07]  /*1080*/  SHF.R.S32.HI R2, RZ, 0x1f, R217 ;  /* 0x0000001fff027819 */ /* 0x002fce00000114d9 */
.L_x_227:
[----:B------:R-:W-:Y:S01]  /*1090*/  ULDC.64 UR8, c[0x0][0xc88] ;  /* 0x0003220000087ab9 */ /* 0x000fe20000000a00 */
[----:B------:R-:W-:Y:S01]  /*10a0*/  ULDC.64 UR10, c[0x0][0xa20] ;  /* 0x00028800000a7ab9 */ /* 0x000fe20000000a00 */
[----:B------:R-:W-:Y:S02]  /*10b0*/  UIMAD.WIDE UR8, UR7, 0x4, UR8 ;  /* 0x00000004070878a5 */ /* 0x000fe4000f8e0208 */
[----:B------:R-:W-:Y:S01]  /*10c0*/  UISETP.NE.U32.AND UP1, UPT, UR10, URZ, UPT ;  /* 0x0000003f0a00728c */ /* 0x000fe2000bf25070 */
[----:B------:R-:W-:Y:S01]  /*10d0*/  UMOV UR61, URZ ;  /* 0x0000003f003d7c82 */ /* 0x000fe20008000000 */
[----:B------:R-:W-:Y:S02]  /*10e0*/  ULDC UR7, c[0x0][0x2f0] ;  /* 0x0000bc0000077ab9 */ /* 0x000fe40000000800 */
[----:B0-2---:R-:W-:Y:S02]  /*10f0*/  IMAD.U32 R2, RZ, RZ, UR8 ;  /* 0x00000008ff027e24 */ /* 0x005fe4000f8e00ff */
[----:B-1----:R-:W-:Y:S01]  /*1100*/  IMAD.U32 R3, RZ, RZ, UR9 ;  /* 0x00000009ff037e24 */ /* 0x002fe2000f8e00ff */
[----:B------:R-:W-:-:S04]  /*1110*/  ULDC.64 UR8, c[0x0][0xa28] ;  /* 0x00028a0000087ab9 */ /* 0x000fc80000000a00 */
[----:B------:R-:W2:Y:S01]  /*1120*/  LDG.E R2, desc[UR36][R2.64] ;  /* 0x0000002402027981 */ /* 0x000ea2000c1e1900 */
[----:B------:R-:W-:Y:S02]  /*1130*/  UISETP.NE.U32.AND UP0, UPT, UR8, URZ, UPT ;  /* 0x0000003f0800728c */ /* 0x000fe4000bf05070 */
[----:B------:R-:W-:Y:S02]  /*1140*/  UISETP.NE.AND.EX UP1, UPT, UR11, URZ, UPT, UP1 ;  /* 0x0000003f0b00728c */ /* 0x000fe4000bf25310 */
[----:B------:R-:W-:-:S04]  /*1150*/  UISETP.NE.AND.EX UP0, UPT, UR9, URZ, UPT, UP0 ;  /* 0x0000003f0900728c */ /* 0x000fc8000bf05300 */
[----:B------:R-:W-:Y:S02]  /*1160*/  PLOP3.LUT P1, PT, PT, PT, UP1, 0x80, 0x0 ;  /* 0x000000000000781c */ /* 0x000fe40003f2f018 */
[----:B------:R-:W-:Y:S02]  /*1170*/  PLOP3.LUT P0, PT, PT, PT, UP0, 0x80, 0x0 ;  /* 0x000000000000781c */ /* 0x000fe40003f0f008 */
[----:B--2---:R-:W-:-:S13]  /*1180*/  R2UR UR4, R2 ;  /* 0x00000000020472ca */ /* 0x004fda00000e0000 */
[----:B------:R-:W-:Y:S02]  /*1190*/  USHF.R.S32.HI UR12, URZ, 0x1f, UR4 ;  /* 0x0000001f3f0c7899 */ /* 0x000fe40008011404 */
[----:B-----5:R-:W-:Y:S01]  /*11a0*/  IMAD.U32 R0, RZ, RZ, UR4 ;  /* 0x00000004ff007e24 */ /* 0x020fe2000f8e00ff */
[----:B------:R-:W-:-:S03]  /*11b0*/  @UP0 ULEA UR8, UP2, UR4, UR8, 0x2 ;  /* 0x0000000804080291 */ /* 0x000fc6000f84103f */
[----:B------:R-:W-:Y:S01]  /*11c0*/  IMAD.U32 R2, RZ, RZ, UR12 ;  /* 0x0000000cff027e24 */ /* 0x000fe2000f8e00ff */
[----:B------:R-:W-:Y:S01]  /*11d0*/  @UP0 ULEA.HI.X UR9, UR4, UR9, UR12, 0x2, UP2 ;  /* 0x0000000904090291 */ /* 0x000fe200090f140c */
[----:B------:R-:W-:Y:S01]  /*11e0*/  STL [R1+0x30], R0 ;  /* 0x0000300001007387 */ /* 0x000fe20000100800 */
[----:B------:R-:W-:-:S03]  /*11f0*/  @UP1 ULEA UR10, UP0, UR4, UR10, 0x2 ;  /* 0x0000000a040a1291 */ /* 0x000fc6000f80103f */
[----:B------:R0:W-:Y:S01]  /*1200*/  STL [R1+0x34], R2 ;  /* 0x0000340201007387 */ /* 0x0001e20000100800 */
[----:B------:R-:W-:Y:S01]  /*1210*/  IMAD.U32 R3, RZ, RZ, UR9 ;  /* 0x00000009ff037e24 */ /* 0x000fe2000f8e00ff */
[----:B------:R-:W-:Y:S01]  /*1220*/  @UP1 ULEA.HI.X UR11, UR4, UR11, UR12, 0x2, UP0 ;  /* 0x0000000b040b1291 */ /* 0x000fe200080f140c */
[----:B------:R-:W-:Y:S02]  /*1230*/  IMAD.U32 R4, RZ, RZ, UR10 ;  /* 0x0000000aff047e24 */ /* 0x000fe4000f8e00ff */
[----:B------:R-:W-:Y:S01]  /*1240*/  ULDC UR4, c[0x0][0x424] ;  /* 0x0001090000047ab9 */ /* 0x000fe20000000800 */
[----:B0-----:R-:W-:Y:S01]  /*1250*/  IMAD.U32 R2, RZ, RZ, UR8 ;  /* 0x00000008ff027e24 */ /* 0x001fe2000f8e00ff */
[----:B------:R-:W-:-:S05]  /*1260*/  ULDC.64 UR8, c[0x0][0x418] ;  /* 0x0001060000087ab9 */ /* 0x000fca0000000a00 */
[----:B------:R-:W2:Y:S01]  /*1270*/  @P0 LDG.E R2, desc[UR36][R2.64] ;  /* 0x0000002402020981 */ /* 0x000ea2000c1e1900 */
[----:B------:R-:W-:-:S05]  /*1280*/  IMAD.U32 R5, RZ, RZ, UR11 ;  /* 0x0000000bff057e24 */ /* 0x000fca000f8e00ff */
[----:B---3--:R-:W3:Y:S01]  /*1290*/  @P1 LDG.E R4, desc[UR36][R4.64] ;  /* 0x0000002404041981 */ /* 0x008ee2000c1e1900 */
[----:B------:R-:W-:Y:S02]  /*12a0*/  UISETP.NE.U32.AND UP0, UPT, UR8, URZ, UPT ;  /* 0x0000003f0800728c */ /* 0x000fe4000bf05070 */
[----:B------:R-:W-:Y:S02]  /*12b0*/  ULOP3.LUT UR8, UR5, 0xff000000, URZ, 0xc0, !UPT ;  /* 0xff00000005087892 */ /* 0x000fe4000f8ec03f */
[----:B------:R-:W-:-:S04]  /*12c0*/  UISETP.NE.AND.EX UP0, UPT, UR9, URZ, UPT, UP0 ;  /* 0x0000003f0900728c */ /* 0x000fc8000bf05300 */
[----:B------:R-:W-:-:S04]  /*12d0*/  USEL UR4, UR4, 0x1, UP0 ;  /* 0x0000000104047887 */ /* 0x000fc80008000000 */
[----:B------:R-:W-:Y:S01]  /*12e0*/  UIMAD UR4, UR4, UR7, URZ ;  /* 0x00000007040472a4 */ /* 0x000fe2000f8e023f */
[----:B--2---:R-:W-:Y:S01]  /*12f0*/  @P0 R2UR UR61, R2 ;  /* 0x00000000023d02ca */ /* 0x004fe200000e0000 */
[----:B------:R-:W-:-:S05]  /*1300*/  IMAD.U32 R2, RZ, RZ, UR6 ;  /* 0x00000006ff027e24 */ /* 0x000fca000f8e00ff */
[----:B------:R0:W-:Y:S01]  /*1310*/  STL [R1+0x2c], R2 ;  /* 0x00002c0201007387 */ /* 0x0001e20000100800 */
[----:B---3--:R-:W-:Y:S01]  /*1320*/  @P1 R2UR UR4, R4 ;  /* 0x00000000040412ca */ /* 0x008fe200000e0000 */
[----:B----4-:R-:W-:-:S14]  /*1330*/  @P1 BRA `(.L_x_178) ;  /* 0x0000000000381947 */ /* 0x010fdc0003800000 */
[----:B------:R-:W-:Y:S02]  /*1340*/  ULDC.64 UR6, c[0x0][0xa08] ;  /* 0x0002820000067ab9 */ /* 0x000fe40000000a00 */
[----:B------:R-:W-:-:S04]  /*1350*/  ISETP.NE.U32.AND P0, PT, RZ, UR6, PT ;  /* 0x00000006ff007c0c */ /* 0x000fc8000bf05070 */
[----:B------:R-:W-:-:S13]  /*1360*/  ISETP.NE.AND.EX P0, PT, RZ, UR7, PT, P0 ;  /* 0x00000007ff007c0c */ /* 0x000fda000bf05300 */
[----:B------:R-:W-:Y:S05]  /*1370*/  @!P0 BRA `(.L_x_178) ;  /* 0x0000000000288947 */ /* 0x000fea0003800000 */
[----:B------:R-:W-:Y:S01]  /*1380*/  R2UR UR4, R0 ;  /* 0x00000000000472ca */ /* 0x000fe200000e0000 */
[----:B------:R-:W-:-:S12]  /*1390*/  ULDC.64 UR6, c[0x0][0xa08] ;  /* 0x0002820000067ab9 */ /* 0x000fd80000000a00 */
[----:B------:R-:W-:-:S06]  /*13a0*/  UIMAD.WIDE UR6, UR4, 0x4, UR6 ;  /* 0x00000004040678a5 */ /* 0x000fcc000f8e0206 */
[----:B0-----:R-:W-:Y:S02]  /*13b0*/  IMAD.U32 R2, RZ, RZ, UR6 ;  /* 0x00000006ff027e24 */ /* 0x001fe4000f8e00ff */
[----:B------:R-:W-:-:S05]  /*13c0*/  IMAD.U32 R3, RZ, RZ, UR7 ;  /* 0x00000007ff037e24 */ /* 0x000fca000f8e00ff */
[----:B------:R-:W2:Y:S04]  /*13d0*/  LDG.E R4, desc[UR36][R2.64] ;  /* 0x0000002402047981 */ /* 0x000ea8000c1e1900 */
[----:B------:R-:W3:Y:S01]  /*13e0*/  LDG.E R0, desc[UR36][R2.64+0x4] ;  /* 0x0000042402007981 */ /* 0x000ee2000c1e1900 */
[----:B--2---:R-:W-:Y:S02]  /*13f0*/  R2UR UR4, R4 ;  /* 0x00000000040472ca */ /* 0x004fe400000e0000 */
[----:B---3--:R-:W-:-:S13]  /*1400*/  R2UR UR6, R0 ;  /* 0x00000000000672ca */ /* 0x008fda00000e0000 */
[----:B------:R-:W-:-:S12]  /*1410*/  UIADD3 UR4, -UR4, UR6, URZ ;  /* 0x0000000604047290 */ /* 0x000fd8000fffe13f */
.L_x_178:
[----:B------:R-:W-:Y:S02]  /*1420*/  UIADD3 UR61, -UR61, UR4, URZ ;  /* 0x000000043d3d7290 */ /* 0x000fe4000fffe13f */
[----:B------:R-:W-:Y:S02]  /*1430*/  ULOP3.LUT UR4, UR5, 0xff0000, URZ, 0xc0, !UPT ;  /* 0x00ff000005047892 */ /* 0x000fe4000f8ec03f */
[----:B------:R-:W-:Y:S02]  /*1440*/  UISETP.GE.AND UP0, UPT, UR61, 0x1, UPT ;  /* 0x000000013d00788c */ /* 0x000fe4000bf06270 */
[----:B------:R-:W-:Y:S02]  /*1450*/  USHF.R.U32.HI UR8, URZ, 0x8, UR8 ;  /* 0x000000083f087899 */ /* 0x000fe40008011608 */
[----:B------:R-:W-:Y:S02]  /*1460*/  UIADD3 UR6, UR61, 0x4f, URZ ;  /* 0x0000004f3d067890 */ /* 0x000fe4000fffe03f */
[----:B------:R-:W-:Y:S01]  /*1470*/  PLOP3.LUT P0, PT, PT, PT, UP0, 0x80, 0x0 ;  /* 0x000000000000781c */ /* 0x000fe20003f0f008 */
[----:B------:R-:W-:-:S02]  /*1480*/  ULEA.HI UR8, UR4, UR8, URZ, 0x10 ;  /* 0x0000000804087291 */ /* 0x000fc4000f8f803f */
[----:B------:R-:W-:Y:S02]  /*1490*/  UIMAD.WIDE UR6, UR6, 0x66666667, URZ ;  /* 0x66666667060678a5 */ /* 0x000fe4000f8e023f */
[----:B------:R-:W-:Y:S02]  /*14a0*/  ULOP3.LUT UR4, UR8, 0xff, URZ, 0xc0, !UPT ;  /* 0x000000ff08047892 */ /* 0x000fe4000f8ec03f */
[----:B------:R-:W-:Y:S02]  /*14b0*/  ULOP3.LUT UR9, UR5, 0xffff, URZ, 0xc0, !UPT ;  /* 0x0000ffff05097892 */ /* 0x000fe4000f8ec03f */
[----:B------:R-:W-:Y:S02]  /*14c0*/  USHF.R.U32.HI UR5, URZ, 0x10, UR8 ;  /* 0x000000103f057899 */ /* 0x000fe40008011608 */
[----:B------:R-:W-:Y:S01]  /*14d0*/  USHF.R.U32.HI UR6, URZ, 0x1f, UR7 ;  /* 0x0000001f3f067899 */ /* 0x000fe20008011607 */
[----:B------:R-:W-:Y:S01]  /*14e0*/  IMAD.U32 R215, RZ, RZ, UR4 ;  /* 0x00000004ffd77e24 */ /* 0x000fe2000f8e00ff */
[----:B------:R-:W-:Y:S01]  /*14f0*/  UMOV UR4, URZ ;  /* 0x0000003f00047c82 */ /* 0x000fe20008000000 */
[----:B------:R-:W-:Y:S01]  /*1500*/  IMAD.U32 R216, RZ, RZ, UR9 ;  /* 0x00000009ffd87e24 */ /* 0x000fe2000f8e00ff */
[----:B------:R-:W-:Y:S01]  /*1510*/  ULEA.HI.SX32 UR9, UR7, UR6, 0x1b ;  /* 0x0000000607097291 */ /* 0x000fe2000f8fda3f */
[----:B------:R-:W-:Y:S01]  /*1520*/  IMAD.U32 R212, RZ, RZ, UR5 ;  /* 0x00000005ffd47e24 */ /* 0x000fe2000f8e00ff */
[----:B------:R-:W-:Y:S10]  /*1530*/  @!P0 BRA `(.L_x_179) ;  /* 0x0000000000948947 */ /* 0x000ff40003800000 */
[----:B------:R-:W-:Y:S01]  /*1540*/  R2UR UR5, R212 ;  /* 0x00000000d40572ca */ /* 0x000fe200000e0000 */
[----:B------:R-:W-:-:S12]  /*1550*/  ULDC UR4, c[0x0][0x9f0] ;  /* 0x00027c0000047ab9 */ /* 0x000fd80000000800 */
[----:B------:R-:W-:-:S04]  /*1560*/  UISETP.NE.AND UP0, UPT, UR5, URZ, UPT ;  /* 0x0000003f0500728c */ /* 0x000fc8000bf05270 */
[----:B------:R-:W-:-:S03]  /*1570*/  USEL UR10, UR5, UR4, UP0 ;  /* 0x00000004050a7287 */ /* 0x000fc60008000000 */
[----:B------:R-:W-:Y:S01]  /*1580*/  UMOV UR4, URZ ;  /* 0x0000003f00047c82 */ /* 0x000fe20008000000 */
[----:B------:R-:W-:Y:S02]  /*1590*/  UIADD3 UR6, UR9, -0x1, UR10 ;  /* 0xffffffff09067890 */ /* 0x000fe4000fffe00a */
[----:B------:R-:W-:-:S04]  /*15a0*/  IMAD.U32 R3, RZ, RZ, UR10 ;  /* 0x0000000aff037e24 */ /* 0x000fc8000f8e00ff */
[----:B------:R-:W-:Y:S01]  /*15b0*/  IMAD.U32 R4, RZ, RZ, UR6 ;  /* 0x00000006ff047e24 */ /* 0x000fe2000f8e00ff */
[-C--:B------:R-:W-:Y:S01]  /*15c0*/  IABS R0, R3.reuse ;  /* 0x0000000300007213 */ /* 0x080fe20000000000 */
[----:B------:R-:W-:Y:S01]  /*15d0*/  ULOP3.LUT UR6, UR6, UR10, URZ, 0x3c, !UPT ;  /* 0x0000000a06067292 */ /* 0x000fe2000f8e3c3f */
[----:B------:R-:W-:Y:S02]  /*15e0*/  IABS R5, R3 ;  /* 0x0000000300057213 */ /* 0x000fe40000000000 */
[----:B------:R-:W-:Y:S02]  /*15f0*/  R2UR UR11, R0 ;  /* 0x00000000000b72ca */ /* 0x000fe400000e0000 */
[----:B------:R-:W-:-:S05]  /*1600*/  IABS R4, R4 ;  /* 0x0000000400047213 */ /* 0x000fca0000000000 */
[----:B------:R-:W-:-:S05]  /*1610*/  IMAD.MOV.U32 R3, RZ, RZ, R4 ;  /* 0x000000ffff037224 */ /* 0x000fca00078e0004 */
[----:B------:R-:W-:Y:S01]  /*1620*/  R2UR UR8, R3 ;  /* 0x00000000030872ca */ /* 0x000fe200000e0000 */
        /* <DEDUP_REMOVED lines=22> */
.L_x_179:
[----:B------:R-:W-:Y:S01]  /*1790*/  R2UR UR5, R215 ;  /* 0x00000000d70572ca */ /* 0x000fe200000e0000 */
[----:B------:R-:W-:Y:S01]  /*17a0*/  IMAD.U32 R0, RZ, RZ, UR9 ;  /* 0x00000009ff007e24 */ /* 0x000fe2000f8e00ff */
[----:B------:R-:W-:Y:S01]  /*17b0*/  PLOP3.LUT P0, PT, PT, PT, PT, 0x80, 0x0 ;  /* 0x000000000000781c */ /* 0x000fe20003f0f070 */
[----:B------:R-:W-:Y:S01]  /*17c0*/  IMAD.U32 R3, RZ, RZ, UR4 ;  /* 0x00000004ff037e24 */ /* 0x000fe2000f8e00ff */
[----:B------:R-:W-:Y:S01]  /*17d0*/  CS2R R150, SRZ ;  /* 0x0000000000967805 */ /* 0x000fe2000001ff00 */
[----:B0-----:R-:W-:Y:S01]  /*17e0*/  IMAD.MOV.U32 R2, RZ, RZ, RZ ;  /* 0x000000ffff027224 */ /* 0x001fe200078e00ff */
[----:B------:R-:W-:Y:S02]  /*17f0*/  CS2R R148, SRZ ;  /* 0x0000000000947805 */ /* 0x000fe4000001ff00 */
[----:B------:R-:W-:Y:S02]  /*1800*/  CS2R R146, SRZ ;  /* 0x0000000000927805 */ /* 0x000fe4000001ff00 */
[----:B------:R-:W-:-:S02]  /*1810*/  CS2R R144, SRZ ;  /* 0x0000000000907805 */ /* 0x000fc4000001ff00 */
[----:B------:R-:W-:Y:S02]  /*1820*/  CS2R R142, SRZ ;  /* 0x00000000008e7805 */ /* 0x000fe4000001ff00 */
[----:B------:R-:W-:Y:S02]  /*1830*/  CS2R R140, SRZ ;  /* 0x00000000008c7805 */ /* 0x000fe4000001ff00 */
[----:B------:R-:W-:Y:S02]  /*1840*/  CS2R R138, SRZ ;  /* 0x00000000008a7805 */ /* 0x000fe4000001ff00 */
[----:B------:R-:W-:Y:S01]  /*1850*/  CS2R R136, SRZ ;  /* 0x0000000000887805 */ /* 0x000fe2000001ff00 */
[----:B------:R-:W-:Y:S01]  /*1860*/  UIMAD UR5, UR5, UR4, URZ ;  /* 0x00000004050572a4 */ /* 0x000fe2000f8e023f */
[----:B------:R-:W-:Y:S02]  /*1870*/  CS2R R134, SRZ ;  /* 0x0000000000867805 */ /* 0x000fe4000001ff00 */
[----:B------:R-:W-:-:S02]  /*1880*/  CS2R R132, SRZ ;  /* 0x0000000000847805 */ /* 0x000fc4000001ff00 */
[----:B------:R-:W-:Y:S02]  /*1890*/  CS2R R130, SRZ ;  /* 0x0000000000827805 */ /* 0x000fe4000001ff00 */
[----:B------:R-:W-:Y:S02]  /*18a0*/  CS2R R128, SRZ ;  /* 0x0000000000807805 */ /* 0x000fe4000001ff00 */
[----:B------:R-:W-:Y:S02]  /*18b0*/  CS2R R126, SRZ ;  /* 0x00000000007e7805 */ /* 0x000fe4000001ff00 */
[----:B------:R-:W-:Y:S01]  /*18c0*/  VIADDMNMX R3, R3, UR5, R0, PT ;  /* 0x0000000503037c46 */ /* 0x000fe2000b800100 */
[----:B------:R-:W-:Y:S01]  /*18d0*/  IMAD.U32 R22, RZ, RZ, UR5 ;  /* 0x00000005ff167e24 */ /* 0x000fe2000f8e00ff */
[----:B------:R-:W-:Y:S01]  /*18e0*/  CS2R R124, SRZ ;  /* 0x00000000007c7805 */ /* 0x000fe2000001ff00 */
[----:B------:R-:W-:Y:S01]  /*18f0*/  IMAD.MOV.U32 R0, RZ, RZ, RZ ;  /* 0x000000ffff007224 */ /* 0x000fe200078e00ff */
[----:B------:R-:W-:-:S02]  /*1900*/  R2UR UR60, R3 ;  /* 0x00000000033c72ca */ /* 0x000fc400000e0000 */
        /* <DEDUP_REMOVED lines=12> */
[----:B------:R-:W-:Y:S01]  /*19d0*/  UISETP.GT.AND UP0, UPT, UR60, UR5, UPT ;  /* 0x000000053c00728c */ /* 0x000fe2000bf04270 */
[----:B------:R-:W-:-:S02]  /*19e0*/  CS2R R98, SRZ ;  /* 0x0000000000627805 */ /* 0x000fc4000001ff00 */
[----:B------:R-:W-:Y:S02]  /*19f0*/  CS2R R96, SRZ ;  /* 0x0000000000607805 */ /* 0x000fe4000001ff00 */
[----:B------:R-:W-:Y:S02]  /*1a00*/  CS2R R94, SRZ ;  /* 0x00000000005e7805 */ /* 0x000fe4000001ff00 */
[----:B------:R-:W-:Y:S02]  /*1a10*/  CS2R R92, SRZ ;  /* 0x00000000005c7805 */ /* 0x000fe4000001ff00 */
[----:B------:R-:W-:Y:S02]  /*1a20*/  CS2R R90, SRZ ;  /* 0x00000000005a7805 */ /* 0x000fe4000001ff00 */
[----:B------:R-:W-:Y:S02]  /*1a30*/  PLOP3.LUT P1, PT, PT, PT, UP0, 0x80, 0x0 ;  /* 0x000000000000781c */ /* 0x000fe40003f2f008 */
        /* <DEDUP_REMOVED lines=33> */
[----:B------:R-:W-:Y:S06]  /*1c50*/  @!P1 BRA `(.L_x_180) ;  /* 0x0000009400b09947 */ /* 0x000fec0003800000 */
[----:B------:R-:W0:Y:S01]  /*1c60*/  S2R R0, SR_TID.X ;  /* 0x0000000000007919 */ /* 0x000e220000002100 */
[----:B------:R-:W1:Y:S01]  /*1c70*/  S2UR UR7, SR_CgaCtaId ;  /* 0x00000000000779c3 */ /* 0x000e620000008800 */
[----:B------:R-:W-:Y:S02]  /*1c80*/  UMOV UR6, 0x400 ;  /* 0x0000040000067882 */ /* 0x000fe40000000000 */
[----:B-1----:R-:W-:-:S04]  /*1c90*/  ULEA UR6, UR7, UR6, 0x18 ;  /* 0x0000000607067291 */ /* 0x002fc8000f8ec03f */
[----:B------:R-:W-:Y:S01]  /*1ca0*/  UIADD3 UR6, UR6, 0x14400, URZ ;  /* 0x0001440006067890 */ /* 0x000fe2000fffe03f */
[----:B0-----:R-:W-:-:S03]  /*1cb0*/  VIADD R0, R0, 0xffffff80 ;  /* 0xffffff8000007836 */ /* 0x001fc60000000000 */
[----:B------:R-:W-:Y:S02]  /*1cc0*/  ULOP3.LUT UP0, URZ, UR6, 0x9f, URZ, 0xc0, !UPT ;  /* 0x0000009f063f7892 */ /* 0x000fe4000f80c03f */
[----:B------:R-:W-:-:S04]  /*1cd0*/  SHF.R.S32.HI R3, RZ, 0x1f, R0 ;  /* 0x0000001fff037819 */ /* 0x000fc80000011400 */
[----:B------:R-:W-:Y:S02]  /*1ce0*/  PLOP3.LUT P0, PT, PT, PT, UP0, 0x80, 0x0 ;  /* 0x000000000000781c */ /* 0x000fe40003f0f008 */
[----:B------:R-:W-:-:S04]  /*1cf0*/  LEA.HI R3, R3, R0, RZ, 0x7 ;  /* 0x0000000003037211 */ /* 0x000fc800078f38ff */
[----:B------:R-:W-:-:S06]  /*1d00*/  SHF.R.S32.HI R3, RZ, 0x7, R3 ;  /* 0x00000007ff037819 */ /* 0x000fcc0000011403 */
[----:B------:R-:W0:Y:S02]  /*1d10*/  SHFL.IDX PT, R3, R3, RZ, 0x1f ;  /* 0x00001fff03037589 */ /* 0x000e2400000e0000 */
[----:B0-----:R-:W-:-:S13]  /*1d20*/  R2UR UR4, R3 ;  /* 0x00000000030472ca */ /* 0x001fda00000e0000 */
        /* <DEDUP_REMOVED lines=14> */
[----:B------:R-:W-:Y:S02]  /*1e10*/  IMAD.U32 R10, RZ, RZ, UR6 ;  /* 0x00000006ff0a7e24 */ /* 0x000fe4000f8e00ff */
[----:B------:R-:W-:Y:S02]  /*1e20*/  IMAD.U32 R6, RZ, RZ, UR4 ;  /* 0x00000004ff067e24 */ /* 0x000fe4000f8e00ff */
[----:B------:R-:W-:-:S02]  /*1e30*/  IMAD.U32 R7, RZ, RZ, UR5 ;  /* 0x00000005ff077e24 */ /* 0x000fc4000f8e00ff */
[----:B------:R-:W-:Y:S02]  /*1e40*/  IMAD.U32 R11, RZ, RZ, UR7 ;  /* 0x00000007ff0b7e24 */ /* 0x000fe4000f8e00ff */
[----:B------:R-:W-:Y:S02]  /*1e50*/  IMAD.MOV.U32 R8, RZ, RZ, 0x70 ;  /* 0x00000070ff087424 */ /* 0x000fe400078e00ff */
[----:B------:R-:W-:Y:S02]  /*1e60*/  IMAD.MOV.U32 R12, RZ, RZ, 0x1 ;  /* 0x00000001ff0c7424 */ /* 0x000fe400078e00ff */
[----:B0-----:R-:W-:-:S07]  /*1e70*/  IMAD.MOV.U32 R13, RZ, RZ, RZ ;  /* 0x000000ffff0d7224 */ /* 0x001fce00078e00ff */
[----:B------:R-:W-:-:S07]  /*1e80*/  LEPC R20, `(.L_x_181) ;  /* 0x000000001014794e */ /* 0x000fce0000000000 */
[----:B-1----:R-:W-:Y:S05]  /*1e90*/  CALL.ABS.NOINC R2 ;  /* 0x0000000002007343 */ /* 0x002fea0003c00000 */
.L_x_181:
[----:B------:R-:W2:Y:S04]  /*1ea0*/  LDL R17, [R1+0x38] ;  /* 0x0000380001117983 */ /* 0x000ea80000100800 */
[----:B------:R-:W3:Y:S01]  /*1eb0*/  LDL R2, [R1+0x4c] ;  /* 0x00004c0001027983 */ /* 0x000ee20000100800 */
[----:B------:R-:W0:Y:S01]  /*1ec0*/  S2UR UR5, SR_CgaCtaId ;  /* 0x00000000000579c3 */ /* 0x000e220000008800 */
[----:B------:R-:W-:Y:S01]  /*1ed0*/  MOV R5, 0x400 ;  /* 0x0000040000057802 */ /* 0x000fe20000000f00 */
[----:B0-----:R-:W-:-:S05]  /*1ee0*/  IMAD.U32 R6, RZ, RZ, UR5 ;  /* 0x00000005ff067e24 */ /* 0x001fca000f8e00ff */
[----:B------:R-:W-:Y:S02]  /*1ef0*/  LEA R5, R6, R5, 0x18 ;  /* 0x0000000506057211 */ /* 0x000fe400078ec0ff */
[----:B--2---:R-:W-:Y:S02]  /*1f00*/  R2UR UR7, R17 ;  /* 0x00000000110772ca */ /* 0x004fe400000e0000 */
[----:B---3--:R-:W-:-:S11]  /*1f10*/  R2UR UR6, R2 ;  /* 0x00000000020672ca */ /* 0x008fd600000e0000 */
[----:B------:R-:W-:-:S04]  /*1f20*/  ULEA.HI UR4, UR7, UR7, URZ, 0x1 ;  /* 0x0000000707047291 */ /* 0x000fc8000f8f083f */
[----:B------:R-:W-:Y:S01]  /*1f30*/  ULOP3.LUT UR4, UR4, 0xfffffffe, URZ, 0xc0, !UPT ;  /* 0xfffffffe04047892 */ /* 0x000fe2000f8ec03f */
[----:B------:R-:W-:-:S03]  /*1f40*/  IMAD.U32 R2, RZ, RZ, UR6 ;  /* 0x00000006ff027e24 */ /* 0x000fc6000f8e00ff */
[----:B------:R-:W-:Y:S02]  /*1f50*/  UIADD3 UR4, UR7, -UR4, URZ ;  /* 0x8000000407047290 */ /* 0x000fe4000fffe03f */
[----:B------:R-:W-:-:S04]  /*1f60*/  ISETP.NE.AND P0, PT, R2, 0x3, PT ;  /* 0x000000030200780c */ /* 0x000fc80003f05270 */
[----:B------:R-:W-:-:S05]  /*1f70*/  IMAD.U32 R0, RZ, RZ, UR4 ;  /* 0x00000004ff007e24 */ /* 0x000fca000f8e00ff */
[----:B------:R-:W-:-:S04]  /*1f80*/  SHF.L.U32 R0, R0, 0x1f, RZ ;  /* 0x0000001f00007819 */ /* 0x000fc800000006ff */
[----:B------:R-:W0:Y:S02]  /*1f90*/  SYNCS.PHASECHK.TRANS64.TRYWAIT P1, [R5+URZ+0x38800], R0 ;  /* 0x03880000050075a7 */ /* 0x000e24000802017f */
[----:B0-----:R-:W-:Y:S05]  /*1fa0*/  @!P1 BRA `(.L_x_182) ;  /* 0x0000013800f49947 */ /* 0x001fea0003800000 */
.L_x_314:
[----:B------:R-:W-:Y:S05]  /*1fb0*/  @!P0 BRA `(.L_x_183) ;  /* 0x0000000000048947 */ /* 0x000fea0003800000 */
[----:B------:R-:W-:Y:S01]  /*1fc0*/  BPT.TRAP 0x1 ;  /* 0x000000040000795c */ /* 0x000fe20000300000 */
.L_x_183:
[----:B------:R-:W-:Y:S01]  /*1fd0*/  R2UR UR4, R16 ;  /* 0x00000000100472ca */ /* 0x000fe200000e0000 */
[----:B0-----:R-:W-:-:S04]  /*1fe0*/  IMAD.U32 R0, RZ, RZ, UR38 ;  /* 0x00000026ff007e24 */ /* 0x001fc8000f8e00ff */
[----:B------:R-:W-:-:S08]  /*1ff0*/  IMAD R0, R0, 0x8, R5 ;  /* 0x0000000800007824 */ /* 0x000fd000078e0205 */
[----:B------:R-:W-:-:S05]  /*2000*/  IMAD.U32 R3, RZ, RZ, UR4 ;  /* 0x00000004ff037e24 */ /* 0x000fca000f8e00ff */
[----:B------:R-:W-:-:S04]  /*2010*/  SHF.L.U32 R3, R3, 0x1f, RZ ;  /* 0x0000001f03037819 */ /* 0x000fc800000006ff */
[----:B------:R0:W1:Y:S01]  /*2020*/  SYNCS.PHASECHK.TRANS64.TRYWAIT P1, [R0+URZ+0x38830], R3 ;  /* 0x03883003000075a7 */ /* 0x000062000802017f */
[----:B------:R-:W-:Y:S05]  /*2030*/  @!P0 BRA `(.L_x_184) ;  /* 0x0000000000048947 */ /* 0x000fea0003800000 */
[----:B------:R-:W-:Y:S01]  /*2040*/  BPT.TRAP 0x1 ;  /* 0x000000040000795c */ /* 0x000fe20000300000 */
.L_x_184:
[----:B------:R-:W-:Y:S01]  /*2050*/  IMAD.MOV.U32 R151, RZ, RZ, RZ ;  /* 0x000000ffff977224 */ /* 0x000fe200078e00ff */
[----:B-1----:R-:W-:Y:S06]  /*2060*/  @P1 BRA `(.L_x_185) ;  /* 0x0000000000081947 */ /* 0x002fec0003800000 */
[----:B------:R-:W1:Y:S02]  /*2070*/  SYNCS.PHASECHK.TRANS64.TRYWAIT P1, [R0+URZ+0x38830], R3 ;  /* 0x03883003000075a7 */ /* 0x000e64000802017f */
[----:B-1----:R-:W-:Y:S05]  /*2080*/  @!P1 BRA `(.L_x_186) ;  /* 0x0000013800d09947 */ /* 0x002fea0003800000 */
.L_x_185:
[----:B------:R-:W-:Y:S05]  /*2090*/  WARPSYNC.ALL ;  /* 0x0000000000007948 */ /* 0x000fea0003800000 */
[----:B------:R-:W-:Y:S01]  /*20a0*/  R2UR UR4, R5 ;  /* 0x00000000050472ca */ /* 0x000fe200000e0000 */
[----:B------:R-:W-:Y:S01]  /*20b0*/  ULOP3.LUT UR5, UR39, 0x10000, URZ, 0xfc, !UPT ;  /* 0x0001000027057892 */ /* 0x000fe2000f8efc3f */
[----:B------:R-:W-:Y:S01]  /*20c0*/  WARPGROUP.ARRIVE ;  /* 0x00000000000079c5 */ /* 0x000fe20000000000 */
[----:B------:R-:W-:Y:S01]  /*20d0*/  UMOV UR17, 0x40000040 ;  /* 0x4000004000117882 */ /* 0x000fe20000000000 */
[----:B------:R-:W-:Y:S01]  /*20e0*/  UMOV UR19, 0x40000040 ;  /* 0x4000004000137882 */ /* 0x000fe20000000000 */
[----:B------:R-:W-:Y:S01]  /*20f0*/  UMOV UR9, UR17 ;  /* 0x0000001100097c82 */ /* 0x000fe20008000000 */
[----:B------:R-:W-:Y:S01]  /*2100*/  UMOV UR11, 0x40000040 ;  /* 0x40000040000b7882 */ /* 0x000fe20000000000 */
[----:B------:R-:W-:Y:S01]  /*2110*/  UMOV UR13, UR17 ;  /* 0x00000011000d7c82 */ /* 0x000fe20008000000 */
[----:B------:R-:W-:Y:S01]  /*2120*/  UMOV UR16, UR5 ;  /* 0x0000000500107c82 */ /* 0x000fe20008000000 */
[----:B------:R-:W-:Y:S01]  /*2130*/  UMOV UR15, 0x40000040 ;  /* 0x40000040000f7882 */ /* 0x000fe20000000000 */
[----:B------:R-:W-:Y:S01]  /*2140*/  UMOV UR8, UR16 ;  /* 0x0000001000087c82 */ /* 0x000fe20008000000 */
[----:B------:R-:W-:Y:S01]  /*2150*/  UMOV UR12, UR16 ;  /* 0x00000010000c7c82 */ /* 0x000fe20008000000 */
[----:B------:R-:W-:Y:S01]  /*2160*/  IMAD.U32 R18, RZ, RZ, UR16 ;  /* 0x00000010ff127e24 */ /* 0x000fe2000f8e00ff */
[----:B------:R-:W-:Y:S01]  /*2170*/  UIADD3 UR4, UR4, 0x24400, URZ ;  /* 0x0002440004047890 */ /* 0x000fe2000fffe03f */
[----:B------:R-:W-:Y:S01]  /*2180*/  IMAD.U32 R19, RZ, RZ, UR17 ;  /* 0x00000011ff137e24 */ /* 0x000fe2000f8e00ff */
[----:B------:R-:W-:Y:S01]  /*2190*/  UMOV UR23, 0x40000040 ;  /* 0x4000004000177882 */ /* 0x000fe20000000000 */
[----:B------:R-:W-:Y:S01]  /*21a0*/  UMOV UR27, 0x40000040 ;  /* 0x40000040001b7882 */ /* 0x000fe20000000000 */
[----:B------:R-:W-:Y:S01]  /*21b0*/  USHF.R.U32.HI UR4, URZ, 0x4, UR4 ;  /* 0x000000043f047899 */ /* 0x000fe20008011604 */
[----:B------:R-:W-:Y:S01]  /*21c0*/  MOV R7, UR38 ;  /* 0x0000002600077c02 */ /* 0x000fe20008000f00 */
[----:B------:R-:W-:Y:S01]  /*21d0*/  UMOV UR31, 0x40000040 ;  /* 0x40000040001f7882 */ /* 0x000fe20000000000 */
[----:B------:R-:W-:Y:S01]  /*21e0*/  UMOV UR35, 0x40000040 ;  /* 0x4000004000237882 */ /* 0x000fe20000000000 */
[----:B------:R-:W-:Y:S01]  /*21f0*/  ULOP3.LUT UR4, UR4, 0x3fff, URZ, 0xc0, !UPT ;  /* 0x00003fff04047892 */ /* 0x000fe2000f8ec03f */
[----:B------:R-:W-:Y:S01]  /*2200*/  MOV R17, UR37 ;  /* 0x0000002500117c02 */ /* 0x000fe20008000f00 */
[----:B------:R-:W-:Y:S01]  /*2210*/  UMOV UR43, 0x40000040 ;  /* 0x40000040002b7882 */ /* 0x000fe20000000000 */
[----:B------:R-:W-:Y:S01]  /*2220*/  UMOV UR47, 0x40000040 ;  /* 0x40000040002f7882 */ /* 0x000fe20000000000 */
[----:B------:R-:W-:Y:S01]  /*2230*/  ULOP3.LUT UR39, UR4, 0x10000, URZ, 0xfc, !UPT ;  /* 0x0001000004277892 */ /* 0x000fe2000f8efc3f */
[----:B------:R-:W-:Y:S01]  /*2240*/  MOV R20, UR36 ;  /* 0x0000002400147c02 */ /* 0x000fe20008000f00 */
[----:B------:R-:W-:Y:S01]  /*2250*/  UMOV UR51, 0x40000040 ;  /* 0x4000004000337882 */ /* 0x000fe20000000000 */
[----:B------:R-:W-:Y:S01]  /*2260*/  UMOV UR55, 0x40000040 ;  /* 0x4000004000377882 */ /* 0x000fe20000000000 */
[----:B------:R-:W-:Y:S01]  /*2270*/  UIMAD UR4, UR38, 0xa00, UR39 ;  /* 0x00000a00260478a4 */ /* 0x000fe2000f8e0227 */
[----:B------:R-:W-:Y:S01]  /*2280*/  UMOV UR59, 0x40000040 ;  /* 0x40000040003b7882 */ /* 0x000fe20000000000 */
[----:B------:R-:W-:-:S02]  /*2290*/  MOV R4, UR39 ;  /* 0x0000002700047c02 */ /* 0x000fc40008000f00 */
[----:B------:R-:W-:Y:S02]  /*22a0*/  UIADD3 UR10, UR4, 0x80, URZ ;  /* 0x00000080040a7890 */ /* 0x000fe4000fffe03f */
[----:B------:R-:W-:Y:S02]  /*22b0*/  UIADD3 UR14, UR4, 0x100, URZ ;  /* 0x00000100040e7890 */ /* 0x000fe4000fffe03f */
[----:B------:R-:W-:Y:S01]  /*22c0*/  UMOV UR18, UR4 ;  /* 0x0000000400127c82 */ /* 0x000fe20008000000 */
[----:B------:R-:W-:Y:S01]  /*22d0*/  UIADD3 UR6, UR4, 0x180, URZ ;  /* 0x0000018004067890 */ /* 0x000fe2000fffe03f */
[----:B------:R-:W-:Y:S01]  /*22e0*/  HGMMA.64x16x16.F32 R56, gdesc[UR16], RZ, !UPT, gsb0 ;  /* 0x00200000103879f0 */ /* 0x000fe2000c0008ff */
[----:B------:R-:W-:Y:S01]  /*22f0*/  UIADD3 UR7, UR4, 0x200, URZ ;  /* 0x0000020004077890 */ /* 0x000fe2000fffe03f */
[----:B------:R-:W-:Y:S01]  /*2300*/  UMOV UR19, 0x40000040 ;  /* 0x4000004000137882 */ /* 0x000fe20000000000 */
[----:B------:R-:W-:Y:S02]  /*2310*/  UIADD3 UR22, UR4, 0x384, URZ ;  /* 0x0000038404167890 */ /* 0x000fe4000fffe03f */
[----:B------:R-:W-:-:S02]  /*2320*/  UIADD3 UR26, UR4, 0x386, URZ ;  /* 0x00000386041a7890 */ /* 0x000fc4000fffe03f */
[----:B------:R-:W-:Y:S02]  /*2330*/  UIADD3 UR30, UR4, 0x600, URZ ;  /* 0x00000600041e7890 */ /* 0x000fe4000fffe03f */
[----:B------:R-:W-:Y:S02]  /*2340*/  UIADD3 UR34, UR4, 0x582, URZ ;  /* 0x0000058204227890 */ /* 0x000fe4000fffe03f */
[----:B------:R-:W-:Y:S02]  /*2350*/  UIADD3 UR42, UR4, 0x584, URZ ;  /* 0x00000584042a7890 */ /* 0x000fe4000fffe03f */
[----:B------:R-:W-:Y:S02]  /*2360*/  UIADD3 UR46, UR4, 0x586, URZ ;  /* 0x00000586042e7890 */ /* 0x000fe4000fffe03f */
[----:B------:R-:W-:Y:S02]  /*2370*/  UIADD3 UR50, UR4, 0x800, URZ ;  /* 0x0000080004327890 */ /* 0x000fe4000fffe03f */
[----:B------:R-:W-:-:S02]  /*2380*/  UIADD3 UR54, UR4, 0x802, URZ ;  /* 0x0000080204367890 */ /* 0x000fc4000fffe03f */
[----:B------:R-:W-:Y:S01]  /*2390*/  UIADD3 UR58, UR4, 0x804, URZ ;  /* 0x00000804043a7890 */ /* 0x000fe2000fffe03f */
[----:B------:R-:W-:Y:S01]  /*23a0*/  UMOV UR39, 0x40000040 ;  /* 0x4000004000277882 */ /* 0x000fe20000000000 */
[----:B------:R-:W-:Y:S02]  /*23b0*/  WARPGROUP.DEPBAR.LE gsb0, 0x0 ;  /* 0x00008000000079c5 */ /* 0x000fe40000010000 */
[----:B------:R-:W-:-:S06]  /*23c0*/  WARPGROUP.ARRIVE ;  /* 0x00000000000079c5 */ /* 0x000fcc0000000000 */
[----:B------:R-:W-:Y:S01]  /*23d0*/  HGMMA.64x16x16.F32 R48, gdesc[UR8], RZ, !UPT, gsb0 ;  /* 0x00200000083079f0 */ /* 0x000fe2000c0008ff */
[----:B------:R-:W-:Y:S01]  /*23e0*/  UMOV UR8, UR16 ;  /* 0x0000001000087c82 */ /* 0x000fe20008000000 */
[----:B------:R-:W-:Y:S01]  /*23f0*/  UMOV UR9, UR17 ;  /* 0x0000001100097c82 */ /* 0x000fe20008000000 */
[----:B------:R-:W-:Y:S01]  /*2400*/  UMOV UR10, UR6 ;  /* 0x00000006000a7c82 */ /* 0x000fe20008000000 */
[----:B------:R-:W-:Y:S01]  /*2410*/  UMOV UR11, 0x40000040 ;  /* 0x40000040000b7882 */ /* 0x000fe20000000000 */
[----:B------:R-:W-:Y:S01]  /*2420*/  UIADD3 UR6, UR5, 0x2, URZ ;  /* 0x0000000205067890 */ /* 0x000fe2000fffe03f */
        /* <DEDUP_REMOVED lines=12> */
[----:B------:R-:W-:Y:S01]  /*24f0*/  UMOV UR16, UR6 ;  /* 0x0000000600107c82 */ /* 0x000fe20008000000 */
[----:B------:R-:W-:Y:S01]  /*2500*/  UIADD3 UR6, UR4, 0x2, URZ ;  /* 0x0000000204067890 */ /* 0x000fe2000fffe03f */
[----:B------:R-:W-:Y:S01]  /*2510*/  MOV R14, UR16 ;  /* 0x00000010000e7c02 */ /* 0x000fe20008000f00 */
[----:B------:R-:W-:Y:S01]  /*2520*/  UMOV UR17, 0x40000040 ;  /* 0x4000004000117882 */ /* 0x000fe20000000000 */
[----:B------:R-:W-:Y:S01]  /*2530*/  UMOV UR12, UR16 ;  /* 0x00000010000c7c82 */ /* 0x000fe20008000000 */
[----:B------:R-:W-:Y:S01]  /*2540*/  UMOV UR13, UR17 ;  /* 0x00000011000d7c82 */ /* 0x000fe20008000000 */
[----:B------:R-:W-:Y:S01]  /*2550*/  UIADD3 UR7, UR4, 0x202, URZ ;  /* 0x0000020204077890 */ /* 0x000fe2000fffe03f */
[----:B------:R-:W-:Y:S01]  /*2560*/  IMAD.U32 R15, RZ, RZ, UR17 ;  /* 0x00000011ff0f7e24 */ /* 0x000fe2000f8e00ff */
[----:B------:R-:W-:Y:S01]  /*2570*/  UMOV UR18, UR6 ;  /* 0x0000000600127c82 */ /* 0x000fe20008000000 */
[----:B------:R-:W-:Y:S01]  /*2580*/  UIADD3 UR6, UR4, 0x182, URZ ;  /* 0x0000018204067890 */ /* 0x000fe2000fffe03f */
        /* <DEDUP_REMOVED lines=10> */
[----:B------:R-:W-:Y:S02]  /*2630*/  UMOV UR19, 0x40000040 ;  /* 0x4000004000137882 */ /* 0x000fe40000000000 */
        /* <DEDUP_REMOVED lines=20> */
[----:B------:R-:W-:Y:S01]  /*2780*/  UMOV UR16, UR6 ;  /* 0x0000000600107c82 */ /* 0x000fe20008000000 */
[----:B------:R-:W-:Y:S01]  /*2790*/  UIADD3 UR6, UR4, 0x4, URZ ;  /* 0x0000000404067890 */ /* 0x000fe2000fffe03f */
[----:B------:R-:W-:Y:S01]  /*27a0*/  IMAD.U32 R12, RZ, RZ, UR16 ;  /* 0x00000010ff0c7e24 */ /* 0x000fe2000f8e00ff */
        /* <DEDUP_REMOVED lines=111> */
[----:B------:R-:W-:Y:S02]  /*2ea0*/  MOV R2, UR13 ;  /* 0x0000000d00027c02 */ /* 0x000fe40008000f00 */
[----:B01----:R-:W-:Y:S01]  /*2eb0*/  MOV R3, UR12 ;  /* 0x0000000c00037c02 */ /* 0x003fe20008000f00 */
[----:B------:R-:W-:-:S02]  /*2ec0*/  WARPGROUP.DEPBAR.LE gsb0, 0x0 ;  /* 0x00008000000079c5 */ /* 0x000fc40000010000 */
        /* <DEDUP_REMOVED lines=39> */
[----:B------:R-:W-:Y:S01]  /*3140*/  UMOV UR13, 0x40000040 ;  /* 0x40000040000d7882 */ /* 0x000fe20000000000 */
[----:B------:R-:W-:Y:S01]  /*3150*/  UMOV UR15, 0x40000040 ;  /* 0x40000040000f7882 */ /* 0x000fe20000000000 */
[----:B------:R-:W-:Y:S01]  /*3160*/  UMOV UR37, UR13 ;  /* 0x0000000d00257c82 */ /* 0x000fe20008000000 */
[----:B------:R-:W-:Y:S01]  /*3170*/  IMAD.U32 R9, RZ, RZ, UR13 ;  /* 0x0000000dff097e24 */ /* 0x000fe2000f8e00ff */
        /* <DEDUP_REMOVED lines=225> */
[----:B------:R-:W-:-:S07]  /*3f90*/  UIADD3 UR5, UR5, 0xc06, URZ ;  /* 0x00000c0605057890 */ /* 0x000fce000fffe03f */
[----:B------:R-:W-:Y:S01]  /*3fa0*/  UMOV UR12, UR5 ;  /* 0x00000005000c7c82 */ /* 0x000fe20008000000 */
[----:B------:R-:W-:Y:S01]  /*3fb0*/  UIADD3 UR5, UR4, 0x806, URZ ;  /* 0x0000080604057890 */ /* 0x000fe2000fffe03f */
[----:B------:R-:W-:Y:S01]  /*3fc0*/  IMAD.U32 R8, RZ, RZ, UR12 ;  /* 0x0000000cff087e24 */ /* 0x000fe2000f8e00ff */
[----:B------:R-:W-:-:S05]  /*3fd0*/  UMOV UR36, UR12 ;  /* 0x0000000c00247c82 */ /* 0x000fca0008000000 */
        /* <DEDUP_REMOVED lines=58> */
[----:B------:R-:W-:Y:S02]  /*4380*/  R2UR UR39, R4 ;  /* 0x00000000042772ca */ /* 0x000fe400000e0000 */
[----:B------:R-:W-:Y:S02]  /*4390*/  R2UR UR38, R7 ;  /* 0x00000000072672ca */ /* 0x000fe400000e0000 */
[----:B------:R-:W-:Y:S02]  /*43a0*/  R2UR UR37, R17 ;  /* 0x00000000112572ca */ /* 0x000fe400000e0000 */
[----:B------:R-:W-:Y:S01]  /*43b0*/  R2UR UR36, R20 ;  /* 0x00000000142472ca */ /* 0x000fe200000e0000 */
        /* <DEDUP_REMOVED lines=16> */
.L_x_187:
[----:B------:R-:W-:Y:S01]  /*44c0*/  IMAD.U32 R2, RZ, RZ, UR61 ;  /* 0x0000003dff027e24 */ /* 0x000fe2000f8e00ff */
[----:B------:R-:W-:Y:S01]  /*44d0*/  ULDC UR4, c[0x0][0x988] ;  /* 0x0002620000047ab9 */ /* 0x000fe20000000800 */
[----:B------:R-:W-:Y:S01]  /*44e0*/  IMAD.U32 R3, RZ, RZ, UR60 ;  /* 0x0000003cff037e24 */ /* 0x000fe2000f8e00ff */
[----:B------:R-:W-:Y:S01]  /*44f0*/  P2R R20, PR, RZ, 0x1 ;  /* 0x00000001ff147803 */ /* 0x000fe20000000000 */
[----:B------:R-:W-:Y:S01]  /*4500*/  UIADD3 UR60, UR60, -0x2, URZ ;  /* 0xfffffffe3c3c7890 */ /* 0x000fe2000fffe03f */
[----:B------:R-:W-:Y:S01]  /*4510*/  IADD3 R2, R2, 0x50, -R23 ;  /* 0x0000005002027810 */ /* 0x000fe20007ffe817 */
[--C-:B------:R-:W-:Y:S01]  /*4520*/  IMAD.MOV.U32 R150, RZ, RZ, R151.reuse ;  /* 0x000000ffff967224 */ /* 0x100fe200078e0097 */
[----:B------:R-:W-:Y:S01]  /*4530*/  R2UR UR5, R22 ;  /* 0x00000000160572ca */ /* 0x000fe200000e0000 */
[--C-:B------:R-:W-:Y:S01]  /*4540*/  IMAD.MOV.U32 R149, RZ, RZ, R151.reuse ;  /* 0x000000ffff957224 */ /* 0x100fe200078e0097 */
[-C--:B------:R-:W-:Y:S01]  /*4550*/  MOV R118, R151.reuse ;  /* 0x0000009700767202 */ /* 0x080fe20000000f00 */
[----:B------:R-:W-:Y:S01]  /*4560*/  IMAD R2, R3, -0x50, R2 ;  /* 0xffffffb003027824 */ /* 0x000fe200078e0202 */
[----:B------:R-:W-:Y:S01]  /*4570*/  MOV R73, R151 ;  /* 0x0000009700497202 */ /* 0x000fe20000000f00 */
[----:B------:R-:W-:-:S02]  /*4580*/  IMAD.MOV.U32 R148, RZ, RZ, R151 ;  /* 0x000000ffff947224 */ /* 0x000fc400078e0097 */
[--C-:B------:R-:W-:Y:S01]  /*4590*/  IMAD.MOV.U32 R147, RZ, RZ, R151.reuse ;  /* 0x000000ffff937224 */ /* 0x100fe200078e0097 */
[C---:B------:R-:W-:Y:S01]  /*45a0*/  ISETP.GT.AND P2, PT, R2.reuse, RZ, PT ;  /* 0x000000ff0200720c */ /* 0x040fe20003f44270 */
[--C-:B------:R-:W-:Y:S01]  /*45b0*/  IMAD.MOV.U32 R146, RZ, RZ, R151.reuse ;  /* 0x000000ffff927224 */ /* 0x100fe200078e0097 */
[C---:B------:R-:W-:Y:S01]  /*45c0*/  ISETP.GT.AND P1, PT, R2.reuse, 0x1, PT ;  /* 0x000000010200780c */ /* 0x040fe20003f24270 */
[--C-:B------:R-:W-:Y:S01]  /*45d0*/  IMAD.MOV.U32 R145, RZ, RZ, R151.reuse ;  /* 0x000000ffff917224 */ /* 0x100fe200078e0097 */
[----:B------:R-:W-:Y:S01]  /*45e0*/  ISETP.GT.AND P6, PT, R2, 0x8, PT ;  /* 0x000000080200780c */ /* 0x000fe20003fc4270 */
[----:B------:R-:W-:Y:S01]  /*45f0*/  UISETP.GE.AND UP0, UPT, UR60, UR5, UPT ;  /* 0x000000053c00728c */ /* 0x000fe2000bf06270 */
[----:B------:R-:W-:Y:S01]  /*4600*/  FSEL R56, R56, -INF , P2 ;  /* 0xff80000038387808 */ /* 0x000fe20001000000 */
        /* <DEDUP_REMOVED lines=135> */
[----:B------:R-:W-:Y:S01]  /*4e80*/  FMNMX.FTZ R2, R28, R3, !PT ;  /* 0x000000031c027209 */ /* 0x000fe20007810000 */
[--C-:B------:R-:W-:Y:S01]  /*4e90*/  IMAD.MOV.U32 R75, RZ, RZ, R151.reuse ;  /* 0x000000ffff4b7224 */ /* 0x100fe200078e0097 */
[----:B------:R-:W-:Y:S01]  /*4ea0*/  FMNMX.FTZ R3, R58, R59, !PT ;  /* 0x0000003b3a037209 */ /* 0x000fe20007810000 */
[--C-:B------:R-:W-:Y:S01]  /*4eb0*/  IMAD.MOV.U32 R74, RZ, RZ, R151.reuse ;  /* 0x000000ffff4a7224 */ /* 0x100fe200078e0097 */
[----:B------:R-:W-:Y:S01]  /*4ec0*/  FMNMX.FTZ R7, R29, R2, !PT ;  /* 0x000000021d077209 */ /* 0x000fe20007810000 */
[--C-:B------:R-:W-:Y:S01]  /*4ed0*/  IMAD.MOV.U32 R72, RZ, RZ, R151.reuse ;  /* 0x000000ffff487224 */ /* 0x100fe200078e0097 */
[----:B------:R-:W-:Y:S01]  /*4ee0*/  FSEL R38, R38, -INF , P6 ;  /* 0xff80000026267808 */ /* 0x000fe20003000000 */
[--C-:B------:R-:W-:Y:S01]  /*4ef0*/  IMAD.MOV.U32 R71, RZ, RZ, R151.reuse ;  /* 0x000000ffff477224 */ /* 0x100fe200078e0097 */
[----:B------:R-:W-:Y:S01]  /*4f00*/  FSEL R39, R39, -INF , P5 ;  /* 0xff80000027277808 */ /* 0x000fe20002800000 */
[----:B------:R-:W0:Y:S01]  /*4f10*/  SHFL.BFLY PT, R2, R7, 0x2, 0x1f ;  /* 0x0c401f0007027f89 */ /* 0x000e2200000e0000 */
[----:B------:R-:W-:Y:S01]  /*4f20*/  FSEL R26, R26, -INF , P4 ;  /* 0xff8000001a1a7808 */ /* 0x000fe20002000000 */
[--C-:B------:R-:W-:Y:S01]  /*4f30*/  IMAD.MOV.U32 R70, RZ, RZ, R151.reuse ;  /* 0x000000ffff467224 */ /* 0x100fe200078e0097 */
[----:B------:R-:W-:Y:S01]  /*4f40*/  FSEL R27, R27, -INF , P3 ;  /* 0xff8000001b1b7808 */ /* 0x000fe20001800000 */
[--C-:B------:R-:W-:Y:S01]  /*4f50*/  IMAD.MOV.U32 R69, RZ, RZ, R151.reuse ;  /* 0x000000ffff457224 */ /* 0x100fe200078e0097 */
[----:B------:R-:W-:Y:S01]  /*4f60*/  FSEL R30, R30, -INF , P2 ;  /* 0xff8000001e1e7808 */ /* 0x000fe20001000000 */
[--C-:B------:R-:W-:Y:S01]  /*4f70*/  IMAD.MOV.U32 R68, RZ, RZ, R151.reuse ;  /* 0x000000ffff447224 */ /* 0x100fe200078e0097 */
[----:B------:R-:W-:Y:S01]  /*4f80*/  FSEL R31, R31, -INF , P1 ;  /* 0xff8000001f1f7808 */ /* 0x000fe20000800000 */
[----:B------:R-:W-:-:S02]  /*4f90*/  IMAD.MOV.U32 R67, RZ, RZ, R151 ;  /* 0x000000ffff437224 */ /* 0x000fc400078e0097 */
[--C-:B------:R-:W-:Y:S02]  /*4fa0*/  IMAD.MOV.U32 R66, RZ, RZ, R151.reuse ;  /* 0x000000ffff427224 */ /* 0x100fe400078e0097 */
[--C-:B------:R-:W-:Y:S02]  /*4fb0*/  IMAD.MOV.U32 R65, RZ, RZ, R151.reuse ;  /* 0x000000ffff417224 */ /* 0x100fe400078e0097 */
[----:B------:R-:W-:Y:S01]  /*4fc0*/  IMAD.MOV.U32 R64, RZ, RZ, R151 ;  /* 0x000000ffff407224 */ /* 0x000fe200078e0097 */
[----:B0-----:R-:W-:-:S05]  /*4fd0*/  FMNMX.FTZ R17, R7, R2, !PT ;  /* 0x0000000207117209 */ /* 0x001fca0007810000 */
[----:B------:R-:W0:Y:S02]  /*4fe0*/  SHFL.BFLY PT, R4, R17, 0x1, 0x1f ;  /* 0x0c201f0011047f89 */ /* 0x000e2400000e0000 */
        /* <DEDUP_REMOVED lines=37> */
[----:B------:R-:W-:Y:S01]  /*5240*/  FFMA.FTZ R21, R29, UR4, -R21 ;  /* 0x000000041d157c23 */ /* 0x000fe20008010815 */
[--C-:B------:R-:W-:Y:S01]  /*5250*/  IMAD.MOV.U32 R60, RZ, RZ, R151.reuse ;  /* 0x000000ffff3c7224 */ /* 0x100fe200078e0097 */
[----:B------:R-:W-:Y:S01]  /*5260*/  FMNMX.FTZ R3, R47, R2, !PT ;  /* 0x000000022f037209 */ /* 0x000fe20007810000 */
[----:B------:R-:W-:-:S03]  /*5270*/  IMAD.MOV.U32 R56, RZ, RZ, R151 ;  /* 0x000000ffff387224 */ /* 0x000fc600078e0097 */
[----:B------:R-:W-:Y:S01]  /*5280*/  FMNMX.FTZ R2, R34, R3, !PT ;  /* 0x0000000322027209 */ /* 0x000fe20007810000 */
[----:B------:R-:W-:Y:S03]  /*5290*/  MUFU.EX2 R204, R204 ;  /* 0x000000cc00cc7308 */ /* 0x000fe60000000800 */
[----:B------:R-:W-:-:S04]  /*52a0*/  FMNMX.FTZ R3, R35, R2, !PT ;  /* 0x0000000223037209 */ /* 0x000fc80007810000 */
[----:B------:R-:W-:Y:S01]  /*52b0*/  FMNMX.FTZ R2, R38, R3, !PT ;  /* 0x0000000326027209 */ /* 0x000fe20007810000 */
[----:B------:R-:W-:Y:S03]  /*52c0*/  MUFU.EX2 R49, R49 ;  /* 0x0000003100317308 */ /* 0x000fe60000000800 */
[----:B------:R-:W-:-:S04]  /*52d0*/  FMNMX.FTZ R3, R39, R2, !PT ;  /* 0x0000000227037209 */ /* 0x000fc80007810000 */
[----:B------:R-:W-:Y:S01]  /*52e0*/  FMNMX.FTZ R2, R26, R3, !PT ;  /* 0x000000031a027209 */ /* 0x000fe20007810000 */
[----:B------:R0:W-:Y:S03]  /*52f0*/  MUFU.EX2 R29, R21 ;  /* 0x00000015001d7308 */ /* 0x0001e60000000800 */
[----:B------:R-:W-:-:S04]  /*5300*/  FMNMX.FTZ R3, R27, R2, !PT ;  /* 0x000000021b037209 */ /* 0x000fc80007810000 */
[----:B------:R-:W-:Y:S01]  /*5310*/  FMNMX.FTZ R2, R30, R3, !PT ;  /* 0x000000031e027209 */ /* 0x000fe20007810000 */
[----:B------:R-:W-:Y:S01]  /*5320*/  MUFU.EX2 R52, R52 ;  /* 0x0000003400347308 */ /* 0x000fe20000000800 */
[----:B0-----:R-:W-:Y:S01]  /*5330*/  FADD.FTZ R21, R208, R7 ;  /* 0x00000007d0157221 */ /* 0x001fe20000010000 */
[----:B------:R-:W-:Y:S02]  /*5340*/  F2FP.F16.F32.PACK_AB R208, R7, R208 ;  /* 0x000000d007d0723e */ /* 0x000fe400000000ff */
[----:B------:R-:W-:-:S04]  /*5350*/  FMNMX.FTZ R2, R31, R2, !PT ;  /* 0x000000021f027209 */ /* 0x000fc80007810000 */
[----:B------:R-:W0:Y:S01]  /*5360*/  MUFU.EX2 R53, R53 ;  /* 0x0000003500357308 */ /* 0x000e220000000800 */
[----:B------:R-:W1:Y:S07]  /*5370*/  SHFL.BFLY PT, R3, R2, 0x2, 0x1f ;  /* 0x0c401f0002037f89 */ /* 0x000e6e00000e0000 */
[----:B------:R-:W-:Y:S08]  /*5380*/  MUFU.EX2 R40, R40 ;  /* 0x0000002800287308 */ /* 0x000ff00000000800 */
[----:B------:R-:W2:Y:S01]  /*5390*/  MUFU.EX2 R41, R41 ;  /* 0x0000002900297308 */ /* 0x000ea20000000800 */
[----:B0-----:R-:W-:-:S07]  /*53a0*/  F2FP.F16.F32.PACK_AB R206, R53, R52 ;  /* 0x0000003435ce723e */ /* 0x001fce00000000ff */
[----:B------:R-:W-:Y:S01]  /*53b0*/  MUFU.EX2 R44, R44 ;  /* 0x0000002c002c7308 */ /* 0x000fe20000000800 */
[----:B-1----:R-:W-:-:S05]  /*53c0*/  FMNMX.FTZ R20, R2, R3, !PT ;  /* 0x0000000302147209 */ /* 0x002fca0007810000 */
[----:B------:R-:W0:Y:S02]  /*53d0*/  SHFL.BFLY PT, R3, R20, 0x1, 0x1f ;  /* 0x0c201f0014037f89 */ /* 0x000e2400000e0000 */
[----:B------:R-:W1:Y:S01]  /*53e0*/  MUFU.EX2 R45, R45 ;  /* 0x0000002d002d7308 */ /* 0x000e620000000800 */
[----:B--2---:R-:W-:-:S07]  /*53f0*/  F2FP.F16.F32.PACK_AB R200, R41, R40 ;  /* 0x0000002829c8723e */ /* 0x004fce00000000ff */
[----:B------:R-:W-:Y:S08]  /*5400*/  MUFU.EX2 R32, R32 ;  /* 0x0000002000207308 */ /* 0x000ff00000000800 */
[----:B------:R-:W2:Y:S01]  /*5410*/  MUFU.EX2 R33, R33 ;  /* 0x0000002100217308 */ /* 0x000ea20000000800 */
[----:B-1----:R-:W-:Y:S02]  /*5420*/  F2FP.F16.F32.PACK_AB R202, R45, R44 ;  /* 0x0000002c2dca723e */ /* 0x002fe400000000ff */
[----:B0-----:R-:W-:Y:S01]  /*5430*/  FMNMX.FTZ R3, R20, R3, !PT ;  /* 0x0000000314037209 */ /* 0x001fe20007810000 */
[----:B------:R-:W-:-:S04]  /*5440*/  FADD.FTZ R20, R210, R21 ;  /* 0x00000015d2147221 */ /* 0x000fc80000010000 */
[----:B------:R-:W-:Y:S01]  /*5450*/  MUFU.EX2 R36, R36 ;  /* 0x0000002400247308 */ /* 0x000fe20000000800 */
[----:B------:R-:W-:Y:S01]  /*5460*/  F2FP.F16.F32.PACK_AB R210, R17, R210 ;  /* 0x000000d211d2723e */ /* 0x000fe200000000ff */
[C---:B------:R-:W-:Y:S01]  /*5470*/  FMUL.FTZ R2, R3.reuse, UR4 ;  /* 0x0000000403027c20 */ /* 0x040fe20008410000 */
[----:B------:R-:W-:Y:S01]  /*5480*/  FSETP.NEU.FTZ.AND P1, PT, R3, -INF , PT ;  /* 0xff8000000300780b */ /* 0x000fe20003f3d000 */
[----:B------:R-:W-:-:S03]  /*5490*/  FADD.FTZ R21, R17, R20 ;  /* 0x0000001411157221 */ /* 0x000fc60000010000 */
[----:B------:R-:W-:Y:S01]  /*54a0*/  FSEL R2, R2, RZ, P1 ;  /* 0x000000ff02027208 */ /* 0x000fe20000800000 */
[----:B------:R-:W-:Y:S01]  /*54b0*/  FADD.FTZ R20, R204, R21 ;  /* 0x00000015cc147221 */ /* 0x000fe20000010000 */
[----:B------:R-:W-:Y:S01]  /*54c0*/  MUFU.EX2 R37, R37 ;  /* 0x0000002500257308 */ /* 0x000fe20000000800 */
[----:B------:R-:W-:Y:S02]  /*54d0*/  PLOP3.LUT P1, PT, PT, PT, UP0, 0x80, 0x0 ;  /* 0x000000000000781c */ /* 0x000fe40003f2f008 */
        /* <DEDUP_REMOVED lines=21> */
[--C-:B------:R-:W-:Y:S01]  /*5630*/  FFMA.FTZ R26, R26, UR4, -R2.reuse ;  /* 0x000000041a1a7c23 */ /* 0x100fe20008010802 */
[----:B------:R-:W1:Y:S01]  /*5640*/  MUFU.EX2 R62, R62 ;  /* 0x0000003e003e7308 */ /* 0x000e620000000800 */
[--C-:B------:R-:W-:Y:S01]  /*5650*/  FFMA.FTZ R27, R27, UR4, -R2.reuse ;  /* 0x000000041b1b7c23 */ /* 0x100fe20008010802 */
[--C-:B------:R-:W-:Y:S01]  /*5660*/  FFMA.FTZ R30, R30, UR4, -R2.reuse ;  /* 0x000000041e1e7c23 */ /* 0x100fe20008010802 */
[----:B------:R-:W-:Y:S01]  /*5670*/  FFMA.FTZ R2, R31, UR4, -R2 ;  /* 0x000000041f027c23 */ /* 0x000fe20008010802 */
[----:B------:R-:W-:Y:S01]  /*5680*/  F2FP.F16.F32.PACK_AB R204, R49, R204 ;  /* 0x000000cc31cc723e */ /* 0x000fe200000000ff */
[--C-:B------:R-:W-:Y:S01]  /*5690*/  IMAD.MOV.U32 R53, RZ, RZ, R151.reuse ;  /* 0x000000ffff357224 */ /* 0x100fe200078e0097 */
[----:B--2---:R-:W-:Y:S01]  /*56a0*/  F2FP.F16.F32.PACK_AB R196, R33, R32 ;  /* 0x0000002021c4723e */ /* 0x004fe200000000ff */
[----:B------:R-:W-:Y:S01]  /*56b0*/  IMAD.MOV.U32 R52, RZ, RZ, R151 ;  /* 0x000000ffff347224 */ /* 0x000fe200078e0097 */
[----:B------:R-:W2:Y:S01]  /*56c0*/  MUFU.EX2 R63, R63 ;  /* 0x0000003f003f7308 */ /* 0x000ea20000000800 */
[----:B0-----:R-:W-:Y:S01]  /*56d0*/  FADD.FTZ R21, R58, R59 ;  /* 0x0000003b3a157221 */ /* 0x001fe20000010000 */
[----:B------:R-:W-:Y:S01]  /*56e0*/  F2FP.F16.F32.PACK_AB R198, R37, R36 ;  /* 0x0000002425c6723e */ /* 0x000fe200000000ff */
[--C-:B------:R-:W-:Y:S01]  /*56f0*/  IMAD.MOV.U32 R49, RZ, RZ, R151.reuse ;  /* 0x000000ffff317224 */ /* 0x100fe200078e0097 */
[----:B------:R-:W-:Y:S01]  /*5700*/  F2FP.F16.F32.PACK_AB R209, R59, R58 ;  /* 0x0000003a3bd1723e */ /* 0x000fe200000000ff */
[----:B------:R-:W-:-:S02]  /*5710*/  IMAD.MOV.U32 R59, RZ, RZ, R151 ;  /* 0x000000ffff3b7224 */ /* 0x000fc400078e0097 */
[----:B------:R-:W-:Y:S01]  /*5720*/  IMAD.MOV.U32 R58, RZ, RZ, R151 ;  /* 0x000000ffff3a7224 */ /* 0x000fe200078e0097 */
[----:B------:R-:W0:Y:S01]  /*5730*/  MUFU.EX2 R50, R50 ;  /* 0x0000003200327308 */ /* 0x000e220000000800 */
[----:B-1----:R-:W-:Y:S01]  /*5740*/  FADD.FTZ R20, R62, R21 ;  /* 0x000000153e147221 */ /* 0x002fe20000010000 */
[----:B------:R-:W-:-:S06]  /*5750*/  IMAD.MOV.U32 R48, RZ, RZ, R151 ;  /* 0x000000ffff307224 */ /* 0x000fcc00078e0097 */
[----:B------:R-:W1:Y:S01]  /*5760*/  MUFU.EX2 R51, R51 ;  /* 0x0000003300337308 */ /* 0x000e620000000800 */
[C---:B--2---:R-:W-:Y:S01]  /*5770*/  FADD.FTZ R21, R63.reuse, R20 ;  /* 0x000000143f157221 */ /* 0x044fe20000010000 */
[----:B------:R-:W-:Y:S01]  /*5780*/  F2FP.F16.F32.PACK_AB R211, R63, R62 ;  /* 0x0000003e3fd3723e */ /* 0x000fe200000000ff */
[--C-:B------:R-:W-:Y:S02]  /*5790*/  IMAD.MOV.U32 R63, RZ, RZ, R151.reuse ;  /* 0x000000ffff3f7224 */ /* 0x100fe400078e0097 */
[----:B------:R-:W-:-:S03]  /*57a0*/  IMAD.MOV.U32 R62, RZ, RZ, R151 ;  /* 0x000000ffff3e7224 */ /* 0x000fc600078e0097 */
[----:B------:R-:W2:Y:S01]  /*57b0*/  MUFU.EX2 R54, R54 ;  /* 0x0000003600367308 */ /* 0x000ea20000000800 */
[----:B0-----:R-:W-:Y:S01]  /*57c0*/  FADD.FTZ R20, R50, R21 ;  /* 0x0000001532147221 */ /* 0x001fe20000010000 */
[----:B------:R-:W-:Y:S02]  /*57d0*/  VIADD R21, R0, 0x38840 ;  /* 0x0003884000157836 */ /* 0x000fe40000000000 */
[----:B------:R-:W-:Y:S01]  /*57e0*/  FADD.FTZ R0, R40, R57 ;  /* 0x0000003928007221 */ /* 0x000fe20000010000 */
[----:B------:R-:W-:Y:S02]  /*57f0*/  IMAD.MOV.U32 R40, RZ, RZ, R151 ;  /* 0x000000ffff287224 */ /* 0x000fe400078e0097 */
[----:B------:R-:W-:Y:S01]  /*5800*/  PRMT R21, R6, 0x654, R21 ;  /* 0x0000065406157816 */ /* 0x000fe20000000015 */
[----:B------:R-:W0:Y:S01]  /*5810*/  MUFU.EX2 R55, R55 ;  /* 0x0000003700377308 */ /* 0x000e220000000800 */
[----:B-1----:R-:W-:Y:S01]  /*5820*/  FADD.FTZ R57, R51, R20 ;  /* 0x0000001433397221 */ /* 0x002fe20000010000 */
[----:B------:R-:W-:Y:S01]  /*5830*/  FADD.FTZ R61, R41, R0 ;  /* 0x00000000293d7221 */ /* 0x000fe20000010000 */
[----:B------:R0:W-:Y:S01]  /*5840*/  SYNCS.ARRIVE.TRANS64.RED.A1T0 RZ, [R21+URZ], RZ ;  /* 0x000000ff15ff79a7 */ /* 0x0001e2000810043f */
[----:B------:R-:W-:Y:S01]  /*5850*/  F2FP.F16.F32.PACK_AB R205, R51, R50 ;  /* 0x0000003233cd723e */ /* 0x000fe200000000ff */
[----:B------:R-:W-:-:S02]  /*5860*/  IMAD.MOV.U32 R51, RZ, RZ, R151 ;  /* 0x000000ffff337224 */ /* 0x000fc400078e0097 */
[----:B------:R-:W-:Y:S01]  /*5870*/  FADD.FTZ R20, R44, R61 ;  /* 0x0000003d2c147221 */ /* 0x000fe20000010000 */
[----:B------:R-:W-:Y:S01]  /*5880*/  IMAD.MOV.U32 R61, RZ, RZ, R151 ;  /* 0x000000ffff3d7224 */ /* 0x000fe200078e0097 */
[----:B------:R-:W1:Y:S01]  /*5890*/  MUFU.EX2 R42, R42 ;  /* 0x0000002a002a7308 */ /* 0x000e620000000800 */
[----:B--2---:R-:W-:Y:S01]  /*58a0*/  FADD.FTZ R0, R54, R57 ;  /* 0x0000003936007221 */ /* 0x004fe20000010000 */
[----:B------:R-:W-:Y:S01]  /*58b0*/  FADD.FTZ R57, R45, R20 ;  /* 0x000000142d397221 */ /* 0x000fe20000010000 */
[--C-:B------:R-:W-:Y:S02]  /*58c0*/  IMAD.MOV.U32 R50, RZ, RZ, R151.reuse ;  /* 0x000000ffff327224 */ /* 0x100fe400078e0097 */
[----:B------:R-:W-:Y:S02]  /*58d0*/  IMAD.MOV.U32 R45, RZ, RZ, R151 ;  /* 0x000000ffff2d7224 */ /* 0x000fe400078e0097 */
[----:B------:R-:W-:Y:S01]  /*58e0*/  FADD.FTZ R20, R32, R57 ;  /* 0x0000003920147221 */ /* 0x000fe20000010000 */
[--C-:B------:R-:W-:Y:S01]  /*58f0*/  IMAD.MOV.U32 R57, RZ, RZ, R151.reuse ;  /* 0x000000ffff397224 */ /* 0x100fe200078e0097 */
[----:B------:R-:W2:Y:S01]  /*5900*/  MUFU.EX2 R43, R43 ;  /* 0x0000002b002b7308 */ /* 0x000ea20000000800 */
[----:B0-----:R-:W-:Y:S01]  /*5910*/  FADD.FTZ R21, R55, R0 ;  /* 0x0000000037157221 */ /* 0x001fe20000010000 */
[----:B------:R-:W-:Y:S01]  /*5920*/  FADD.FTZ R31, R33, R20 ;  /* 0x00000014211f7221 */ /* 0x000fe20000010000 */
[----:B------:R-:W-:Y:S01]  /*5930*/  F2FP.F16.F32.PACK_AB R207, R55, R54 ;  /* 0x0000003637cf723e */ /* 0x000fe200000000ff */
[----:B------:R-:W-:-:S02]  /*5940*/  IMAD.MOV.U32 R55, RZ, RZ, R151 ;  /* 0x000000ffff377224 */ /* 0x000fc400078e0097 */
[----:B------:R-:W-:Y:S01]  /*5950*/  FADD.FTZ R20, R36, R31 ;  /* 0x0000001f24147221 */ /* 0x000fe20000010000 */
[----:B------:R-:W-:Y:S01]  /*5960*/  IMAD.MOV.U32 R54, RZ, RZ, R151 ;  /* 0x000000ffff367224 */ /* 0x000fe200078e0097 */
[----:B------:R-:W0:Y:S01]  /*5970*/  MUFU.EX2 R46, R46 ;  /* 0x0000002e002e7308 */ /* 0x000e220000000800 */
[----:B-1----:R-:W-:Y:S01]  /*5980*/  FADD.FTZ R0, R42, R21 ;  /* 0x000000152a007221 */ /* 0x002fe20000010000 */
[----:B------:R-:W-:Y:S01]  /*5990*/  FADD.FTZ R17, R37, R20 ;  /* 0x0000001425117221 */ /* 0x000fe20000010000 */
[--C-:B------:R-:W-:Y:S02]  /*59a0*/  IMAD.MOV.U32 R44, RZ, RZ, R151.reuse ;  /* 0x000000ffff2c7224 */ /* 0x100fe400078e0097 */
[--C-:B------:R-:W-:Y:S02]  /*59b0*/  IMAD.MOV.U32 R41, RZ, RZ, R151.reuse ;  /* 0x000000ffff297224 */ /* 0x100fe400078e0097 */
[--C-:B------:R-:W-:Y:S01]  /*59c0*/  IMAD.MOV.U32 R37, RZ, RZ, R151.reuse ;  /* 0x000000ffff257224 */ /* 0x100fe200078e0097 */
[----:B------:R-:W1:Y:S01]  /*59d0*/  MUFU.EX2 R47, R47 ;  /* 0x0000002f002f7308 */ /* 0x000e620000000800 */
[C---:B--2---:R-:W-:Y:S01]  /*59e0*/  FADD.FTZ R21, R43.reuse, R0 ;  /* 0x000000002b157221 */ /* 0x044fe20000010000 */
[----:B------:R-:W-:Y:S01]  /*59f0*/  F2FP.F16.F32.PACK_AB R201, R43, R42 ;  /* 0x0000002a2bc9723e */ /* 0x000fe200000000ff */
[----:B------:R-:W-:-:S02]  /*5a00*/  IMAD.MOV.U32 R43, RZ, RZ, R151 ;  /* 0x000000ffff2b7224 */ /* 0x000fc400078e0097 */
[--C-:B------:R-:W-:Y:S02]  /*5a10*/  IMAD.MOV.U32 R42, RZ, RZ, R151.reuse ;  /* 0x000000ffff2a7224 */ /* 0x100fe400078e0097 */
        /* <DEDUP_REMOVED lines=9> */
[----:B------:R-:W-:-:S02]  /*5ab0*/  IMAD.MOV.U32 R47, RZ, RZ, R151 ;  /* 0x000000ffff2f7224 */ /* 0x000fc400078e0097 */
[----:B------:R-:W-:-:S03]  /*5ac0*/  IMAD.MOV.U32 R46, RZ, RZ, R151 ;  /* 0x000000ffff2e7224 */ /* 0x000fc600078e0097 */
[----:B------:R-:W1:Y:S01]  /*5ad0*/  MUFU.EX2 R38, R38 ;  /* 0x0000002600267308 */ /* 0x000e620000000800 */
[----:B--2---:R-:W-:-:S07]  /*5ae0*/  FADD.FTZ R0, R34, R7 ;  /* 0x0000000722007221 */ /* 0x004fce0000010000 */
[----:B------:R-:W2:Y:S01]  /*5af0*/  MUFU.EX2 R39, R39 ;  /* 0x0000002700277308 */ /* 0x000ea20000000800 */
[C---:B0-----:R-:W-:Y:S01]  /*5b00*/  FADD.FTZ R7, R35.reuse, R0 ;  /* 0x0000000023077221 */ /* 0x041fe20000010000 */
[----:B------:R-:W-:Y:S01]  /*5b10*/  F2FP.F16.F32.PACK_AB R197, R35, R34 ;  /* 0x0000002223c5723e */ /* 0x000fe200000000ff */
[--C-:B------:R-:W-:Y:S02]  /*5b20*/  IMAD.MOV.U32 R35, RZ, RZ, R151.reuse ;  /* 0x000000ffff237224 */ /* 0x100fe400078e0097 */
[----:B------:R-:W-:-:S03]  /*5b30*/  IMAD.MOV.U32 R34, RZ, RZ, R151 ;  /* 0x000000ffff227224 */ /* 0x000fc600078e0097 */
[----:B------:R-:W0:Y:S01]  /*5b40*/  MUFU.EX2 R26, R26 ;  /* 0x0000001a001a7308 */ /* 0x000e220000000800 */
[----:B-1----:R-:W-:-:S07]  /*5b50*/  FADD.FTZ R0, R38, R7 ;  /* 0x0000000726007221 */ /* 0x002fce0000010000 */
        /* <DEDUP_REMOVED lines=15> */
[C---:B0-----:R-:W-:Y:S01]  /*5c50*/  FADD.FTZ R17, R25.reuse, R20 ;  /* 0x0000001419117221 */ /* 0x041fe20000010000 */
[----:B------:R-:W-:Y:S01]  /*5c60*/  F2FP.F16.F32.PACK_AB R192, R25, R24 ;  /* 0x0000001819c0723e */ /* 0x000fe200000000ff */
[--C-:B------:R-:W-:Y:S02]  /*5c70*/  IMAD.MOV.U32 R25, RZ, RZ, R151.reuse ;  /* 0x000000ffff197224 */ /* 0x100fe400078e0097 */
[----:B------:R-:W-:-:S03]  /*5c80*/  IMAD.MOV.U32 R24, RZ, RZ, R151 ;  /* 0x000000ffff187224 */ /* 0x000fc600078e0097 */
[----:B------:R0:W3:Y:S01]  /*5c90*/  MUFU.EX2 R195, R2 ;  /* 0x0000000200c37308 */ /* 0x0000e20000000800 */
[----:B-1----:R-:W-:Y:S01]  /*5ca0*/  FADD.FTZ R0, R30, R7 ;  /* 0x000000071e007221 */ /* 0x002fe20000010000 */
[----:B--2---:R-:W-:Y:S01]  /*5cb0*/  FADD.FTZ R20, R28, R17 ;  /* 0x000000111c147221 */ /* 0x004fe20000010000 */
[C---:B------:R-:W-:Y:S01]  /*5cc0*/  F2FP.F16.F32.PACK_AB R194, R29.reuse, R28 ;  /* 0x0000001c1dc2723e */ /* 0x040fe200000000ff */
[----:B0-----:R-:W-:Y:S01]  /*5cd0*/  IMAD.MOV.U32 R2, RZ, RZ, 0x3f800000 ;  /* 0x3f800000ff027424 */ /* 0x001fe200078e00ff */
[----:B------:R-:W-:Y:S01]  /*5ce0*/  MOV R28, R151 ;  /* 0x00000097001c7202 */ /* 0x000fe20000000f00 */
[----:B------:R-:W-:Y:S01]  /*5cf0*/  FADD.FTZ R17, R29, R20 ;  /* 0x000000141d117221 */ /* 0x000fe20000010000 */
[----:B------:R-:W-:Y:S02]  /*5d00*/  IMAD.MOV.U32 R29, RZ, RZ, R151 ;  /* 0x000000ffff1d7224 */ /* 0x000fe400078e0097 */
[C---:B---3--:R-:W-:Y:S01]  /*5d10*/  FADD.FTZ R7, R195.reuse, R0 ;  /* 0x00000000c3077221 */ /* 0x048fe20000010000 */
[----:B------:R-:W-:Y:S01]  /*5d20*/  F2FP.F16.F32.PACK_AB R195, R195, R30 ;  /* 0x0000001ec3c3723e */ /* 0x000fe200000000ff */
[----:B------:R-:W-:-:S02]  /*5d30*/  IMAD.MOV.U32 R0, RZ, RZ, 0x3f800000 ;  /* 0x3f800000ff007424 */ /* 0x000fc400078e00ff */
[----:B------:R-:W-:Y:S01]  /*5d40*/  IMAD.MOV.U32 R30, RZ, RZ, R151 ;  /* 0x000000ffff1e7224 */ /* 0x000fe200078e0097 */
[----:B------:R-:W-:Y:S06]  /*5d50*/  @!P1 BRA `(.L_x_188) ;  /* 0x0000003c00e09947 */ /* 0x000fec0003800000 */
[----:B------:R-:W-:Y:S01]  /*5d60*/  R2UR UR4, R16 ;  /* 0x00000000100472ca */ /* 0x000fe200000e0000 */
[----:B------:R-:W-:Y:S01]  /*5d70*/  IMAD.MOV.U32 R21, RZ, RZ, R3 ;  /* 0x000000ffff157224 */ /* 0x000fe200078e0003 */
[----:B------:R-:W-:Y:S01]  /*5d80*/  CS2R R150, SRZ ;  /* 0x0000000000967805 */ /* 0x000fe2000001ff00 */
[----:B------:R-:W-:Y:S01]  /*5d90*/  IMAD.MOV.U32 R20, RZ, RZ, R4 ;  /* 0x000000ffff147224 */ /* 0x000fe200078e0004 */
[----:B------:R-:W-:Y:S01]  /*5da0*/  CS2R R146, SRZ ;  /* 0x0000000000927805 */ /* 0x000fe2000001ff00 */
[----:B------:R-:W-:Y:S01]  /*5db0*/  IMAD.MOV.U32 R2, RZ, RZ, 0x3f800000 ;  /* 0x3f800000ff027424 */ /* 0x000fe200078e00ff */
[----:B------:R-:W-:Y:S02]  /*5dc0*/  CS2R R142, SRZ ;  /* 0x00000000008e7805 */ /* 0x000fe4000001ff00 */
[----:B------:R-:W-:Y:S02]  /*5dd0*/  CS2R R138, SRZ ;  /* 0x00000000008a7805 */ /* 0x000fe4000001ff00 */
[----:B------:R-:W-:-:S02]  /*5de0*/  CS2R R134, SRZ ;  /* 0x0000000000867805 */ /* 0x000fc4000001ff00 */
[----:B------:R-:W-:Y:S02]  /*5df0*/  CS2R R130, SRZ ;  /* 0x0000000000827805 */ /* 0x000fe4000001ff00 */
[----:B------:R-:W-:Y:S02]  /*5e00*/  CS2R R126, SRZ ;  /* 0x00000000007e7805 */ /* 0x000fe4000001ff00 */
[----:B------:R-:W-:Y:S02]  /*5e10*/  CS2R R122, SRZ ;  /* 0x00000000007a7805 */ /* 0x000fe4000001ff00 */
[----:B------:R-:W-:Y:S01]  /*5e20*/  CS2R R118, SRZ ;  /* 0x0000000000767805 */ /* 0x000fe2000001ff00 */
[----:B------:R-:W-:Y:S01]  /*5e30*/  IMAD.U32 R229, RZ, RZ, UR4 ;  /* 0x00000004ffe57e24 */ /* 0x000fe2000f8e00ff */
        /* <DEDUP_REMOVED lines=54> */
[----:B------:R-:W-:Y:S01]  /*61a0*/  CS2R R24, SRZ ;  /* 0x0000000000187805 */ /* 0x000fe2000001ff00 */
[----:B------:R-:W-:Y:S01]  /*61b0*/  IMAD.U32 R228, RZ, RZ, UR60 ;  /* 0x0000003cffe47e24 */ /* 0x000fe2000f8e00ff */
[----:B------:R-:W-:-:S06]  /*61c0*/  UMOV UR60, UR38 ;  /* 0x00000026003c7c82 */ /* 0x000fcc0008000000 */
.L_x_199:
[----:B------:R-:W-:Y:S01]  /*61d0*/  R2UR UR5, R229 ;  /* 0x00000000e50572ca */ /* 0x000fe200000e0000 */
[----:B------:R-:W-:-:S04]  /*61e0*/  UISETP.NE.AND UP0, UPT, UR60, 0x1, UPT ;  /* 0x000000013c00788c */ /* 0x000fc8000bf05270 */
[----:B------:R-:W-:-:S08]  /*61f0*/  USEL UR4, URZ, 0x1, UP0 ;  /* 0x000000013f047887 */ /* 0x000fd00008000000 */
[----:B------:R-:W-:-:S06]  /*6200*/  ULOP3.LUT UR4, UR5, UR4, URZ, 0x3c, !UPT ;  /* 0x0000000405047292 */ /* 0x000fcc000f8e3c3f */
[----:B------:R-:W-:Y:S01]  /*6210*/  IMAD.U32 R16, RZ, RZ, UR4 ;  /* 0x00000004ff107e24 */ /* 0x000fe2000f8e00ff */
[----:B------:R-:W-:Y:S06]  /*6220*/  @!P0 BRA `(.L_x_189) ;  /* 0x0000000000048947 */ /* 0x000fec0003800000 */
[----:B------:R-:W-:Y:S01]  /*6230*/  BPT.TRAP 0x1 ;  /* 0x000000040000795c */ /* 0x000fe20000300000 */
.L_x_189:
[----:B------:R-:W0:Y:S01]  /*6240*/  S2UR UR4, SR_CgaCtaId ;  /* 0x00000000000479c3 */ /* 0x000e220000008800 */
[----:B------:R-:W-:Y:S01]  /*6250*/  MOV R5, 0x400 ;  /* 0x0000040000057802 */ /* 0x000fe20000000f00 */
[----:B------:R-:W-:Y:S01]  /*6260*/  UIADD3 UR38, UR60, 0x1, URZ ;  /* 0x000000013c267890 */ /* 0x000fe2000fffe03f */
[----:B------:R-:W-:-:S03]  /*6270*/  R2UR UR5, R16 ;  /* 0x00000000100572ca */ /* 0x000fc600000e0000 */
[----:B------:R-:W-:-:S04]  /*6280*/  UISETP.NE.AND UP0, UPT, UR38, 0x2, UPT ;  /* 0x000000022600788c */ /* 0x000fc8000bf05270 */
[----:B------:R-:W-:-:S06]  /*6290*/  USEL UR38, UR38, URZ, UP0 ;  /* 0x0000003f26267287 */ /* 0x000fcc0008000000 */
[----:B------:R-:W-:-:S05]  /*62a0*/  IMAD.U32 R3, RZ, RZ, UR5 ;  /* 0x00000005ff037e24 */ /* 0x000fca000f8e00ff */
[----:B------:R-:W-:Y:S01]  /*62b0*/  SHF.L.U32 R3, R3, 0x1f, RZ ;  /* 0x0000001f03037819 */ /* 0x000fe200000006ff */
[----:B0-----:R-:W-:-:S05]  /*62c0*/  IMAD.U32 R6, RZ, RZ, UR4 ;  /* 0x00000004ff067e24 */ /* 0x001fca000f8e00ff */
[----:B------:R-:W-:-:S04]  /*62d0*/  LEA R5, R6, R5, 0x18 ;  /* 0x0000000506057211 */ /* 0x000fc800078ec0ff */
[----:B------:R-:W-:-:S13]  /*62e0*/  R2UR UR61, R5 ;  /* 0x00000000053d72ca */ /* 0x000fda00000e0000 */
[----:B------:R-:W-:-:S09]  /*62f0*/  ULEA UR61, UR38, UR61, 0x3 ;  /* 0x0000003d263d7291 */ /* 0x000fd2000f8e183f */
[----:B------:R0:W1:Y:S01]  /*6300*/  SYNCS.PHASECHK.TRANS64.TRYWAIT P1, [UR61+0x38830], R3 ;  /* 0x03883003ff0075a7 */ /* 0x000062000802017d */
[----:B------:R-:W-:Y:S05]  /*6310*/  @!P0 BRA `(.L_x_190) ;  /* 0x0000000000048947 */ /* 0x000fea0003800000 */
[----:B------:R-:W-:Y:S01]  /*6320*/  BPT.TRAP 0x1 ;  /* 0x000000040000795c */ /* 0x000fe20000300000 */
.L_x_190:
[----:B-1----:R-:W-:Y:S05]  /*6330*/  @P1 BRA `(.L_x_191) ;  /* 0x0000000000081947 */ /* 0x002fea0003800000 */
[----:B------:R-:W1:Y:S02]  /*6340*/  SYNCS.PHASECHK.TRANS64.TRYWAIT P1, [UR61+0x38830], R3 ;  /* 0x03883003ff0075a7 */ /* 0x000e64000802017d */
[----:B-1----:R-:W-:Y:S05]  /*6350*/  @!P1 BRA `(.L_x_192) ;  /* 0x000000f800309947 */ /* 0x002fea0003800000 */
.L_x_191:
[----:B------:R-:W-:Y:S01]  /*6360*/  R2UR UR10, R18 ;  /* 0x00000000120a72ca */ /* 0x000fe200000e0000 */
[----:B------:R-:W-:Y:S01]  /*6370*/  UIMAD UR4, UR38, 0xa00, UR39 ;  /* 0x00000a00260478a4 */ /* 0x000fe2000f8e0227 */
[----:B------:R-:W-:Y:S01]  /*6380*/  R2UR UR11, R19 ;  /* 0x00000000130b72ca */ /* 0x000fe200000e0000 */
[----:B------:R-:W-:Y:S01]  /*6390*/  WARPGROUP.ARRIVE ;  /* 0x00000000000079c5 */ /* 0x000fe20000000000 */
[----:B------:R-:W-:Y:S01]  /*63a0*/  UMOV UR59, 0x40000040 ;  /* 0x40000040003b7882 */ /* 0x000fe20000000000 */
[----:B------:R-:W-:Y:S01]  /*63b0*/  UIADD3 UR6, UR4, 0x80, URZ ;  /* 0x0000008004067890 */ /* 0x000fe2000fffe03f */
[----:B------:R-:W-:Y:S01]  /*63c0*/  R2UR UR18, R14 ;  /* 0x000000000e1272ca */ /* 0x000fe200000e0000 */
[----:B------:R-:W-:Y:S01]  /*63d0*/  UIADD3 UR5, UR4, 0x100, URZ ;  /* 0x0000010004057890 */ /* 0x000fe2000fffe03f */
[----:B------:R-:W-:Y:S01]  /*63e0*/  R2UR UR19, R15 ;  /* 0x000000000f1372ca */ /* 0x000fe200000e0000 */
[----:B------:R-:W-:Y:S01]  /*63f0*/  UMOV UR58, UR4 ;  /* 0x00000004003a7c82 */ /* 0x000fe20008000000 */
[----:B------:R-:W-:Y:S01]  /*6400*/  R2UR UR14, R12 ;  /* 0x000000000c0e72ca */ /* 0x000fe200000e0000 */
[----:B------:R-:W-:Y:S01]  /*6410*/  UIADD3 UR22, UR4, 0x286, URZ ;  /* 0x0000028604167890 */ /* 0x000fe2000fffe03f */
[----:B------:R-:W-:Y:S01]  /*6420*/  R2UR UR15, R13 ;  /* 0x000000000d0f72ca */ /* 0x000fe200000e0000 */
[----:B------:R-:W-:Y:S01]  /*6430*/  UMOV UR56, UR10 ;  /* 0x0000000a00387c82 */ /* 0x000fe20008000000 */
[----:B------:R-:W-:Y:S01]  /*6440*/  UMOV UR23, 0x40000040 ;  /* 0x4000004000177882 */ /* 0x000fe20000000000 */
[----:B------:R-:W-:Y:S01]  /*6450*/  UMOV UR57, UR11 ;  /* 0x0000000b00397c82 */ /* 0x000fe20008000000 */
[----:B------:R-:W-:Y:S01]  /*6460*/  UIADD3 UR26, UR4, 0x500, URZ ;  /* 0x00000500041a7890 */ /* 0x000fe2000fffe03f */
[----:B------:R-:W-:Y:S01]  /*6470*/  HGMMA.64x16x16.F32 R184, gdesc[UR56], RZ, !UPT, gsb0 ;  /* 0x0020000038b879f0 */ /* 0x000fe2000c0008ff */
[----:B------:R-:W-:Y:S01]  /*6480*/  UMOV UR56, UR10 ;  /* 0x0000000a00387c82 */ /* 0x000fe20008000000 */
        /* <DEDUP_REMOVED lines=58> */
[----:B------:R-:W-:Y:S01]  /*6830*/  UMOV UR56, UR10 ;  /* 0x0000000a00387c82 */ /* 0x000fe20008000000 */
[----:B------:R-:W-:Y:S01]  /*6840*/  UMOV UR57, UR11 ;  /* 0x0000000b00397c82 */ /* 0x000fe20008000000 */
[----:B------:R-:W-:Y:S01]  /*6850*/  UMOV UR58, UR5 ;  /* 0x00000005003a7c82 */ /* 0x000fe20008000000 */
[----:B------:R-:W-:Y:S01]  /*6860*/  UMOV UR59, 0x40000040 ;  /* 0x40000040003b7882 */ /* 0x000fe20000000000 */
        /* <DEDUP_REMOVED lines=101> */
[----:B------:R-:W-:-:S06]  /*6ec0*/  WARPGROUP.ARRIVE ;  /* 0x00000000000079c5 */ /* 0x000fcc0000000000 */
[----:B------:R-:W-:Y:S01]  /*6ed0*/  HGMMA.64x16x16.F32 R160, gdesc[UR56], RZ, !UPT, gsb0 ;  /* 0x0020000038a079f0 */ /* 0x000fe2000c0008ff */
[----:B------:R-:W-:Y:S01]  /*6ee0*/  UMOV UR56, UR10 ;  /* 0x0000000a00387c82 */ /* 0x000fe20008000000 */
[----:B------:R-:W-:Y:S01]  /*6ef0*/  UMOV UR57, UR11 ;  /* 0x0000000b00397c82 */ /* 0x000fe20008000000 */
[----:B------:R-:W-:Y:S01]  /*6f00*/  UMOV UR58, UR5 ;  /* 0x00000005003a7c82 */ /* 0x000fe20008000000 */
[----:B------:R-:W-:Y:S01]  /*6f10*/  UMOV UR59, 0x40000040 ;  /* 0x40000040003b7882 */ /* 0x000fe20000000000 */
[----:B------:R-:W-:Y:S01]  /*6f20*/  UIADD3 UR5, UR4, 0x102, URZ ;  /* 0x0000010204057890 */ /* 0x000fe2000fffe03f */
[----:B------:R-:W-:Y:S02]  /*6f30*/  R2UR UR10, R10 ;  /* 0x000000000a0a72ca */ /* 0x000fe400000e0000 */
[----:B------:R-:W-:Y:S01]  /*6f40*/  R2UR UR11, R11 ;  /* 0x000000000b0b72ca */ /* 0x000fe200000e0000 */
        /* <DEDUP_REMOVED lines=39> */
[----:B------:R-:W-:Y:S01]  /*71c0*/  UIADD3 UR18, UR4, 0x284, URZ ;  /* 0x0000028404127890 */ /* 0x000fe2000fffe03f */
        /* <DEDUP_REMOVED lines=143> */
[----:B------:R-:W-:Y:S02]  /*7ac0*/  R2UR UR14, R8 ;  /* 0x00000000080e72ca */ /* 0x000fe400000e0000 */
[----:B------:R-:W-:-:S11]  /*7ad0*/  R2UR UR15, R9 ;  /* 0x00000000090f72ca */ /* 0x000fd600000e0000 */
        /* <DEDUP_REMOVED lines=252> */
[----:B------:R-:W-:-:S03]  /*8aa0*/  UIADD3 UR6, UR4, 0x906, URZ ;  /* 0x0000090604067890 */ /* 0x000fc6000fffe03f */
        /* <DEDUP_REMOVED lines=25> */
.L_x_193:
[----:B------:R-:W-:Y:S01]  /*8c40*/  R2UR UR4, R229 ;  /* 0x00000000e50472ca */ /* 0x000fe200000e0000 */
[----:B------:R-:W-:-:S04]  /*8c50*/  IMAD.U32 R229, RZ, RZ, UR60 ;  /* 0x0000003cffe57e24 */ /* 0x000fc8000f8e00ff */
[----:B------:R-:W-:-:S08]  /*8c60*/  IMAD R229, R229, 0x8, R5 ;  /* 0x00000008e5e57824 */ /* 0x000fd000078e0205 */
[----:B------:R-:W-:-:S05]  /*8c70*/  IMAD.U32 R0, RZ, RZ, UR4 ;  /* 0x00000004ff007e24 */ /* 0x000fca000f8e00ff */
[----:B------:R-:W-:-:S04]  /*8c80*/  SHF.L.U32 R0, R0, 0x1f, RZ ;  /* 0x0000001f00007819 */ /* 0x000fc800000006ff */
[----:B------:R2:W3:Y:S01]  /*8c90*/  SYNCS.PHASECHK.TRANS64.TRYWAIT P1, [R229+URZ+0x38850], R0 ;  /* 0x03885000e50075a7 */ /* 0x0004e2000802017f */
[----:B------:R-:W-:Y:S05]  /*8ca0*/  @!P0 BRA `(.L_x_194) ;  /* 0x0000000000048947 */ /* 0x000fea0003800000 */
[----:B------:R-:W-:Y:S01]  /*8cb0*/  BPT.TRAP 0x1 ;  /* 0x000000040000795c */ /* 0x000fe20000300000 */
.L_x_194:
[----:B---3--:R-:W-:Y:S05]  /*8cc0*/  @P1 BRA `(.L_x_195) ;  /* 0x0000000000081947 */ /* 0x008fea0003800000 */
[----:B------:R-:W3:Y:S02]  /*8cd0*/  SYNCS.PHASECHK.TRANS64.TRYWAIT P1, [R229+URZ+0x38850], R0 ;  /* 0x03885000e50075a7 */ /* 0x000ee4000802017f */
[----:B---3--:R-:W-:Y:S05]  /*8ce0*/  @!P1 BRA `(.L_x_196) ;  /* 0x000000cc00e49947 */ /* 0x008fea0003800000 */
.L_x_195:
[----:B------:R-:W-:Y:S01]  /*8cf0*/  R2UR UR4, R5 ;  /* 0x00000000050472ca */ /* 0x000fe200000e0000 */
[----:B------:R-:W-:Y:S01]  /*8d00*/  WARPGROUP.ARRIVE ;  /* 0x00000000000079c5 */ /* 0x000fe20000000000 */
[----:B------:R-:W-:-:S11]  /*8d10*/  UMOV UR7, 0x40000040 ;  /* 0x4000004000077882 */ /* 0x000fd60000000000 */
        /* <DEDUP_REMOVED lines=34> */
.L_x_197:
[----:B--23--:R-:W-:Y:S01]  /*8f40*/  FMNMX.FTZ R0, R184, R20, !PT ;  /* 0x00000014b8007209 */ /* 0x00cfe20007810000 */
[----:B------:R-:W-:Y:S01]  /*8f50*/  ULDC UR4, c[0x0][0x988] ;  /* 0x0002620000047ab9 */ /* 0x000fe20000000800 */
[----:B------:R-:W-:Y:S01]  /*8f60*/  R2UR UR5, R6 ;  /* 0x00000000060572ca */ /* 0x000fe200000e0000 */
[----:B------:R-:W-:Y:S01]  /*8f70*/  UIADD3 UR61, UR61, 0x38840, URZ ;  /* 0x000388403d3d7890 */ /* 0x000fe2000fffe03f */
[----:B------:R-:W-:-:S04]  /*8f80*/  FMNMX.FTZ R0, R185, R0, !PT ;  /* 0x00000000b9007209 */ /* 0x000fc80007810000 */
[----:B------:R-:W-:-:S04]  /*8f90*/  FMNMX.FTZ R0, R188, R0, !PT ;  /* 0x00000000bc007209 */ /* 0x000fc80007810000 */
[----:B------:R-:W-:-:S03]  /*8fa0*/  FMNMX.FTZ R0, R189, R0, !PT ;  /* 0x00000000bd007209 */ /* 0x000fc60007810000 */
[----:B------:R-:W-:Y:S01]  /*8fb0*/  UPRMT UR61, UR5, 0x654, UR61 ;  /* 0x00000654053d7896 */ /* 0x000fe2000800003d */
[----:B------:R-:W-:-:S04]  /*8fc0*/  FMNMX.FTZ R0, R176, R0, !PT ;  /* 0x00000000b0007209 */ /* 0x000fc80007810000 */
[----:B------:R-:W-:-:S04]  /*8fd0*/  FMNMX.FTZ R0, R177, R0, !PT ;  /* 0x00000000b1007209 */ /* 0x000fc80007810000 */
[----:B------:R-:W-:Y:S01]  /*8fe0*/  FMNMX.FTZ R0, R180, R0, !PT ;  /* 0x00000000b4007209 */ /* 0x000fe20007810000 */
[----:B------:R-:W-:Y:S03]  /*8ff0*/  SYNCS.ARRIVE.TRANS64.RED.A1T0 RZ, [UR61], RZ ;  /* 0x000000ffffff79a7 */ /* 0x000fe6000810043d */
[----:B------:R-:W-:-:S04]  /*9000*/  FMNMX.FTZ R0, R181, R0, !PT ;  /* 0x00000000b5007209 */ /* 0x000fc80007810000 */
        /* <DEDUP_REMOVED lines=11> */
[----:B------:R-:W-:-:S05]  /*90c0*/  FMNMX.FTZ R0, R157, R0, !PT ;  /* 0x000000009d007209 */ /* 0x000fca0007810000 */
[----:B------:R-:W2:Y:S02]  /*90d0*/  SHFL.BFLY PT, R2, R0, 0x2, 0x1f ;  /* 0x0c401f0000027f89 */ /* 0x000ea400000e0000 */
[----:B--2---:R-:W-:Y:S02]  /*90e0*/  FMNMX.FTZ R2, R0, R2, !PT ;  /* 0x0000000200027209 */ /* 0x004fe40007810000 */
[----:B------:R-:W-:-:S03]  /*90f0*/  FMNMX.FTZ R0, R186, R21, !PT ;  /* 0x00000015ba007209 */ /* 0x000fc60007810000 */
[----:B-1----:R-:W1:Y:S01]  /*9100*/  SHFL.BFLY PT, R4, R2, 0x1, 0x1f ;  /* 0x0c201f0002047f89 */ /* 0x002e6200000e0000 */
[----:B------:R-:W-:-:S04]  /*9110*/  FMNMX.FTZ R0, R187, R0, !PT ;  /* 0x00000000bb007209 */ /* 0x000fc80007810000 */
[----:B------:R-:W-:-:S04]  /*9120*/  FMNMX.FTZ R0, R190, R0, !PT ;  /* 0x00000000be007209 */ /* 0x000fc80007810000 */
[----:B------:R-:W-:-:S04]  /*9130*/  FMNMX.FTZ R0, R191, R0, !PT ;  /* 0x00000000bf007209 */ /* 0x000fc80007810000 */
[----:B------:R-:W-:-:S04]  /*9140*/  FMNMX.FTZ R0, R178, R0, !PT ;  /* 0x00000000b2007209 */ /* 0x000fc80007810000 */
[----:B------:R-:W-:-:S04]  /*9150*/  FMNMX.FTZ R0, R179, R0, !PT ;  /* 0x00000000b3007209 */ /* 0x000fc80007810000 */
[----:B------:R-:W-:Y:S02]  /*9160*/  FMNMX.FTZ R0, R182, R0, !PT ;  /* 0x00000000b6007209 */ /* 0x000fe40007810000 */
[----:B-1----:R-:W-:Y:S02]  /*9170*/  FMNMX.FTZ R4, R2, R4, !PT ;  /* 0x0000000402047209 */ /* 0x002fe40007810000 */
[----:B------:R-:W-:-:S03]  /*9180*/  FMNMX.FTZ R0, R183, R0, !PT ;  /* 0x00000000b7007209 */ /* 0x000fc60007810000 */
[----:B------:R-:W-:Y:S01]  /*9190*/  FMUL.FTZ R192, R4, UR4 ;  /* 0x0000000404c07c20 */ /* 0x000fe20008410000 */
[----:B------:R-:W-:-:S03]  /*91a0*/  FMNMX.FTZ R0, R170, R0, !PT ;  /* 0x00000000aa007209 */ /* 0x000fc60007810000 */
        /* <DEDUP_REMOVED lines=31> */
[----:B------:R-:W-:-:S02]  /*93a0*/  FFMA.FTZ R157, R157, UR4, -R192 ;  /* 0x000000049d9d7c23 */ /* 0x000fc400080108c0 */
[----:B------:R-:W-:-:S04]  /*93b0*/  FMNMX.FTZ R0, R155, R0, !PT ;  /* 0x000000009b007209 */ /* 0x000fc80007810000 */
[----:B------:R-:W-:Y:S01]  /*93c0*/  FMNMX.FTZ R0, R158, R0, !PT ;  /* 0x000000009e007209 */ /* 0x000fe20007810000 */
[----:B------:R-:W-:Y:S03]  /*93d0*/  MUFU.EX2 R176, R176 ;  /* 0x000000b000b07308 */ /* 0x000fe60000000800 */
[----:B------:R-:W-:-:S05]  /*93e0*/  FMNMX.FTZ R0, R159, R0, !PT ;  /* 0x000000009f007209 */ /* 0x000fca0007810000 */
[----:B------:R-:W1:Y:S01]  /*93f0*/  SHFL.BFLY PT, R2, R0, 0x2, 0x1f ;  /* 0x0c401f0000027f89 */ /* 0x000e6200000e0000 */
[----:B------:R-:W-:Y:S08]  /*9400*/  MUFU.EX2 R177, R177 ;  /* 0x000000b100b17308 */ /* 0x000ff00000000800 */
[----:B------:R-:W-:Y:S08]  /*9410*/  MUFU.EX2 R180, R180 ;  /* 0x000000b400b47308 */ /* 0x000ff00000000800 */
[----:B------:R-:W-:Y:S01]  /*9420*/  MUFU.EX2 R181, R181 ;  /* 0x000000b500b57308 */ /* 0x000fe20000000800 */
[----:B-1----:R-:W-:Y:S01]  /*9430*/  FMNMX.FTZ R2, R0, R2, !PT ;  /* 0x0000000200027209 */ /* 0x002fe20007810000 */
[----:B------:R-:W-:-:S06]  /*9440*/  FADD.FTZ R0, -R4, R20 ;  /* 0x0000001404007221 */ /* 0x000fcc0000010100 */
[----:B------:R-:W-:Y:S01]  /*9450*/  MUFU.EX2 R168, R168 ;  /* 0x000000a800a87308 */ /* 0x000fe20000000800 */
[----:B0-----:R-:W0:Y:S01]  /*9460*/  SHFL.BFLY PT, R3, R2, 0x1, 0x1f ;  /* 0x0c201f0002037f89 */ /* 0x001e2200000e0000 */
[----:B------:R-:W-:-:S06]  /*9470*/  FMUL.FTZ R0, R0, UR4 ;  /* 0x0000000400007c20 */ /* 0x000fcc0008410000 */
[----:B------:R-:W-:Y:S08]  /*9480*/  MUFU.EX2 R169, R169 ;  /* 0x000000a900a97308 */ /* 0x000ff00000000800 */
[----:B------:R-:W1:Y:S08]  /*9490*/  MUFU.EX2 R0, R0 ;  /* 0x0000000000007308 */ /* 0x000e700000000800 */
[----:B------:R-:W-:Y:S01]  /*94a0*/  MUFU.EX2 R172, R172 ;  /* 0x000000ac00ac7308 */ /* 0x000fe20000000800 */
[----:B0-----:R-:W-:-:S05]  /*94b0*/  FMNMX.FTZ R3, R2, R3, !PT ;  /* 0x0000000302037209 */ /* 0x001fca0007810000 */
[C---:B------:R-:W-:Y:S01]  /*94c0*/  FADD.FTZ R2, -R3.reuse, R21 ;  /* 0x0000001503027221 */ /* 0x040fe20000010100 */
[----:B------:R-:W-:Y:S01]  /*94d0*/  FMUL.FTZ R20, R3, UR4 ;  /* 0x0000000403147c20 */ /* 0x000fe20008410000 */
[----:B-1----:R-:W-:Y:S01]  /*94e0*/  FFMA.FTZ R17, R0, R17, R184 ;  /* 0x0000001100117223 */ /* 0x002fe200000100b8 */
[----:B------:R-:W-:Y:S01]  /*94f0*/  MUFU.EX2 R173, R173 ;  /* 0x000000ad00ad7308 */ /* 0x000fe20000000800 */
[----:B------:R-:W-:Y:S01]  /*9500*/  FMUL.FTZ R2, R2, UR4 ;  /* 0x0000000402027c20 */ /* 0x000fe20008410000 */
        /* <DEDUP_REMOVED lines=13> */
[--C-:B------:R-:W-:Y:S01]  /*95e0*/  FFMA.FTZ R162, R162, UR4, -R20.reuse ;  /* 0x00000004a2a27c23 */ /* 0x100fe20008010814 */
[----:B------:R-:W0:Y:S01]  /*95f0*/  MUFU.EX2 R186, R186 ;  /* 0x000000ba00ba7308 */ /* 0x000e220000000800 */
[--C-:B------:R-:W-:Y:S01]  /*9600*/  FFMA.FTZ R163, R163, UR4, -R20.reuse ;  /* 0x00000004a3a37c23 */ /* 0x100fe20008010814 */
[--C-:B------:R-:W-:Y:S01]  /*9610*/  FFMA.FTZ R166, R166, UR4, -R20.reuse ;  /* 0x00000004a6a67c23 */ /* 0x100fe20008010814 */
[--C-:B------:R-:W-:Y:S01]  /*9620*/  FFMA.FTZ R167, R167, UR4, -R20.reuse ;  /* 0x00000004a7a77c23 */ /* 0x100fe20008010814 */
[--C-:B------:R-:W-:Y:S01]  /*9630*/  FFMA.FTZ R154, R154, UR4, -R20.reuse ;  /* 0x000000049a9a7c23 */ /* 0x100fe20008010814 */
[--C-:B------:R-:W-:Y:S01]  /*9640*/  FFMA.FTZ R155, R155, UR4, -R20.reuse ;  /* 0x000000049b9b7c23 */ /* 0x100fe20008010814 */
[--C-:B------:R-:W-:Y:S01]  /*9650*/  FFMA.FTZ R158, R158, UR4, -R20.reuse ;  /* 0x000000049e9e7c23 */ /* 0x100fe20008010814 */
[----:B------:R-:W-:Y:S01]  /*9660*/  FFMA.FTZ R195, R159, UR4, -R20 ;  /* 0x000000049fc37c23 */ /* 0x000fe20008010814 */
[----:B------:R-:W1:Y:S01]  /*9670*/  MUFU.EX2 R187, R187 ;  /* 0x000000bb00bb7308 */ /* 0x000e620000000800 */
[----:B------:R-:W-:-:S07]  /*9680*/  FADD.FTZ R17, R185, R17 ;  /* 0x00000011b9117221 */ /* 0x000fce0000010000 */
[----:B------:R-:W2:Y:S01]  /*9690*/  MUFU.EX2 R190, R190 ;  /* 0x000000be00be7308 */ /* 0x000ea20000000800 */
[----:B0-----:R-:W-:-:S07]  /*96a0*/  FFMA.FTZ R7, R2, R7, R186 ;  /* 0x0000000702077223 */ /* 0x001fce00000100ba */
[----:B------:R-:W0:Y:S01]  /*96b0*/  MUFU.EX2 R191, R191 ;  /* 0x000000bf00bf7308 */ /* 0x000e220000000800 */
[----:B-1----:R-:W-:Y:S01]  /*96c0*/  FADD.FTZ R20, R187, R7 ;  /* 0x00000007bb147221 */ /* 0x002fe20000010000 */
[----:B------:R-:W-:-:S04]  /*96d0*/  FADD.FTZ R7, R188, R17 ;  /* 0x00000011bc077221 */ /* 0x000fc80000010000 */
[----:B------:R-:W-:Y:S02]  /*96e0*/  FADD.FTZ R7, R189, R7 ;  /* 0x00000007bd077221 */ /* 0x000fe40000010000 */
[----:B------:R-:W1:Y:S01]  /*96f0*/  MUFU.EX2 R178, R178 ;  /* 0x000000b200b27308 */ /* 0x000e620000000800 */
[----:B--2---:R-:W-:Y:S01]  /*9700*/  FADD.FTZ R17, R190, R20 ;  /* 0x00000014be117221 */ /* 0x004fe20000010000 */
[----:B------:R-:W-:-:S04]  /*9710*/  FADD.FTZ R7, R176, R7 ;  /* 0x00000007b0077221 */ /* 0x000fc80000010000 */
[----:B------:R-:W-:Y:S02]  /*9720*/  FADD.FTZ R7, R177, R7 ;  /* 0x00000007b1077221 */ /* 0x000fe40000010000 */
[----:B------:R-:W2:Y:S01]  /*9730*/  MUFU.EX2 R179, R179 ;  /* 0x000000b300b37308 */ /* 0x000ea20000000800 */
[----:B0-----:R-:W-:Y:S01]  /*9740*/  FADD.FTZ R17, R191, R17 ;  /* 0x00000011bf117221 */ /* 0x001fe20000010000 */
[----:B------:R-:W-:-:S04]  /*9750*/  FADD.FTZ R7, R180, R7 ;  /* 0x00000007b4077221 */ /* 0x000fc80000010000 */
[----:B------:R-:W-:Y:S02]  /*9760*/  FADD.FTZ R7, R181, R7 ;  /* 0x00000007b5077221 */ /* 0x000fe40000010000 */
        /* <DEDUP_REMOVED lines=47> */
[----:B-1----:R-:W-:Y:S01]  /*9a60*/  FADD.FTZ R20, R158, R17 ;  /* 0x000000119e147221 */ /* 0x002fe20000010000 */
[----:B--2---:R-:W-:-:S03]  /*9a70*/  FADD.FTZ R17, R157, R7 ;  /* 0x000000079d117221 */ /* 0x004fc60000010000 */
[----:B0-----:R-:W-:Y:S01]  /*9a80*/  FADD.FTZ R7, R195, R20 ;  /* 0x00000014c3077221 */ /* 0x001fe20000010000 */
[----:B------:R-:W-:Y:S06]  /*9a90*/  @!P0 BRA `(.L_x_198) ;  /* 0x0000000000048947 */ /* 0x000fec0003800000 */
[----:B------:R-:W-:Y:S01]  /*9aa0*/  BPT.TRAP 0x1 ;  /* 0x000000040000795c */ /* 0x000fe20000300000 */
.L_x_198:
[----:B------:R-:W-:Y:S01]  /*9ab0*/  R2UR UR6, R22 ;  /* 0x00000000160672ca */ /* 0x000fe200000e0000 */
[----:B------:R-:W-:Y:S01]  /*9ac0*/  VIADD R229, R229, 0x38860 ;  /* 0x00038860e5e57836 */ /* 0x000fe20000000000 */
[----:B------:R-:W-:Y:S01]  /*9ad0*/  R2UR UR5, R228 ;  /* 0x00000000e40572ca */ /* 0x000fe200000e0000 */
[----:B------:R-:W-:Y:S01]  /*9ae0*/  UMOV UR60, UR38 ;  /* 0x00000026003c7c82 */ /* 0x000fe20008000000 */
[----:B------:R-:W-:Y:S01]  /*9af0*/  F2FP.F16.F32.PACK_AB R208, R185, R184 ;  /* 0x000000b8b9d0723e */ /* 0x000fe200000000ff */
[----:B------:R-:W-:Y:S01]  /*9b00*/  IMAD.MOV.U32 R21, RZ, RZ, R3 ;  /* 0x000000ffff157224 */ /* 0x000fe200078e0003 */
[----:B------:R-:W-:Y:S01]  /*9b10*/  PRMT R229, R6, 0x654, R229 ;  /* 0x0000065406e57816 */ /* 0x000fe200000000e5 */
[----:B------:R-:W-:Y:S01]  /*9b20*/  IMAD.MOV.U32 R20, RZ, RZ, R4 ;  /* 0x000000ffff147224 */ /* 0x000fe200078e0004 */
[----:B------:R-:W-:Y:S02]  /*9b30*/  F2FP.F16.F32.PACK_AB R209, R187, R186 ;  /* 0x000000babbd1723e */ /* 0x000fe400000000ff */
[----:B------:R0:W-:Y:S01]  /*9b40*/  SYNCS.ARRIVE.TRANS64.RED.A1T0 RZ, [R229+URZ], RZ ;  /* 0x000000ffe5ff79a7 */ /* 0x0001e2000810043f */
[----:B------:R-:W-:-:S02]  /*9b50*/  F2FP.F16.F32.PACK_AB R210, R189, R188 ;  /* 0x000000bcbdd2723e */ /* 0x000fc400000000ff */
[----:B------:R-:W-:Y:S02]  /*9b60*/  F2FP.F16.F32.PACK_AB R211, R191, R190 ;  /* 0x000000bebfd3723e */ /* 0x000fe400000000ff */
[----:B------:R-:W-:Y:S01]  /*9b70*/  UISETP.GT.AND UP0, UPT, UR5, UR6, UPT ;  /* 0x000000060500728c */ /* 0x000fe2000bf04270 */
[----:B------:R-:W-:Y:S01]  /*9b80*/  R2UR UR6, R16 ;  /* 0x00000000100672ca */ /* 0x000fe200000e0000 */
[----:B------:R-:W-:Y:S01]  /*9b90*/  UIADD3 UR5, UR5, -0x1, URZ ;  /* 0xffffffff05057890 */ /* 0x000fe2000fffe03f */
[----:B------:R-:W-:Y:S02]  /*9ba0*/  F2FP.F16.F32.PACK_AB R204, R177, R176 ;  /* 0x000000b0b1cc723e */ /* 0x000fe400000000ff */
[----:B------:R-:W-:Y:S02]  /*9bb0*/  F2FP.F16.F32.PACK_AB R205, R179, R178 ;  /* 0x000000b2b3cd723e */ /* 0x000fe400000000ff */
[----:B------:R-:W-:Y:S01]  /*9bc0*/  PLOP3.LUT P1, PT, PT, PT, UP0, 0x80, 0x0 ;  /* 0x000000000000781c */ /* 0x000fe20003f2f008 */
[----:B------:R-:W-:Y:S01]  /*9bd0*/  IMAD.U32 R228, RZ, RZ, UR5 ;  /* 0x00000005ffe47e24 */ /* 0x000fe2000f8e00ff */
[----:B------:R-:W-:-:S02]  /*9be0*/  F2FP.F16.F32.PACK_AB R206, R181, R180 ;  /* 0x000000b4b5ce723e */ /* 0x000fc400000000ff */
[----:B------:R-:W-:Y:S02]  /*9bf0*/  F2FP.F16.F32.PACK_AB R207, R183, R182 ;  /* 0x000000b6b7cf723e */ /* 0x000fe400000000ff */
[----:B------:R-:W-:Y:S01]  /*9c00*/  F2FP.F16.F32.PACK_AB R200, R169, R168 ;  /* 0x000000a8a9c8723e */ /* 0x000fe200000000ff */
[----:B0-----:R-:W-:Y:S01]  /*9c10*/  IMAD.U32 R229, RZ, RZ, UR6 ;  /* 0x00000006ffe57e24 */ /* 0x001fe2000f8e00ff */
[----:B------:R-:W-:Y:S02]  /*9c20*/  F2FP.F16.F32.PACK_AB R201, R171, R170 ;  /* 0x000000aaabc9723e */ /* 0x000fe400000000ff */
[----:B------:R-:W-:Y:S02]  /*9c30*/  F2FP.F16.F32.PACK_AB R202, R173, R172 ;  /* 0x000000acadca723e */ /* 0x000fe400000000ff */
[----:B------:R-:W-:Y:S02]  /*9c40*/  F2FP.F16.F32.PACK_AB R203, R175, R174 ;  /* 0x000000aeafcb723e */ /* 0x000fe400000000ff */
[----:B------:R-:W-:-:S02]  /*9c50*/  F2FP.F16.F32.PACK_AB R196, R161, R160 ;  /* 0x000000a0a1c4723e */ /* 0x000fc400000000ff */
[----:B------:R-:W-:Y:S02]  /*9c60*/  F2FP.F16.F32.PACK_AB R197, R163, R162 ;  /* 0x000000a2a3c5723e */ /* 0x000fe400000000ff */
[----:B------:R-:W-:Y:S02]  /*9c70*/  F2FP.F16.F32.PACK_AB R198, R165, R164 ;  /* 0x000000a4a5c6723e */ /* 0x000fe400000000ff */
[----:B------:R-:W-:Y:S02]  /*9c80*/  F2FP.F16.F32.PACK_AB R199, R167, R166 ;  /* 0x000000a6a7c7723e */ /* 0x000fe400000000ff */
[----:B------:R-:W-:Y:S02]  /*9c90*/  F2FP.F16.F32.PACK_AB R192, R153, R152 ;  /* 0x0000009899c0723e */ /* 0x000fe400000000ff */
[----:B------:R-:W-:Y:S02]  /*9ca0*/  F2FP.F16.F32.PACK_AB R193, R155, R154 ;  /* 0x0000009a9bc1723e */ /* 0x000fe400000000ff */
[----:B------:R-:W-:-:S02]  /*9cb0*/  F2FP.F16.F32.PACK_AB R194, R157, R156 ;  /* 0x0000009c9dc2723e */ /* 0x000fc400000000ff */
[----:B------:R-:W-:Y:S01]  /*9cc0*/  F2FP.F16.F32.PACK_AB R195, R195, R158 ;  /* 0x0000009ec3c3723e */ /* 0x000fe200000000ff */
[----:B------:R-:W-:Y:S06]  /*9cd0*/  @P1 BRA `(.L_x_199) ;  /* 0xffffffc4003c1947 */ /* 0x000fec000383ffff */
.L_x_188:
        /* <DEDUP_REMOVED lines=131> */
.L_x_200:
[----:B------:R-:W-:Y:S01]  /*a510*/  R2UR UR5, R16 ;  /* 0x00000000100572ca */ /* 0x000fe200000e0000 */
[----:B------:R-:W-:-:S04]  /*a520*/  IMAD.U32 R12, RZ, RZ, UR38 ;  /* 0x00000026ff0c7e24 */ /* 0x000fc8000f8e00ff */
[----:B------:R-:W-:-:S08]  /*a530*/  IMAD R12, R12, 0x8, R5 ;  /* 0x000000080c0c7824 */ /* 0x000fd000078e0205 */
[----:B------:R-:W-:-:S05]  /*a540*/  IMAD.U32 R9, RZ, RZ, UR5 ;  /* 0x00000005ff097e24 */ /* 0x000fca000f8e00ff */
[----:B------:R-:W-:-:S04]  /*a550*/  SHF.L.U32 R9, R9, 0x1f, RZ ;  /* 0x0000001f09097819 */ /* 0x000fc800000006ff */
[----:B------:R0:W1:Y:S01]  /*a560*/  SYNCS.PHASECHK.TRANS64.TRYWAIT P1, [R12+URZ+0x38850], R9 ;  /* 0x038850090c0075a7 */ /* 0x000062000802017f */
[----:B------:R-:W-:Y:S05]  /*a570*/  @!P0 BRA `(.L_x_201) ;  /* 0x0000000000048947 */ /* 0x000fea0003800000 */
[----:B------:R-:W-:Y:S01]  /*a580*/  BPT.TRAP 0x1 ;  /* 0x000000040000795c */ /* 0x000fe20000300000 */
.L_x_201:
[----:B------:R-:W-:-:S05]  /*a590*/  VIADD R5, R5, 0x400 ;  /* 0x0000040005057836 */ /* 0x000fca0000000000 */
[----:B------:R-:W-:-:S04]  /*a5a0*/  SHF.R.U32.HI R5, RZ, 0x4, R5 ;  /* 0x00000004ff057819 */ /* 0x000fc80000011605 */
[----:B------:R-:W-:Y:S01]  /*a5b0*/  LOP3.LUT R5, R5, 0x3fff, RZ, 0xc0, !PT ;  /* 0x00003fff05057812 */ /* 0x000fe200078ec0ff */
[----:B-1----:R-:W-:Y:S06]  /*a5c0*/  @P1 BRA `(.L_x_202) ;  /* 0x0000000000081947 */ /* 0x002fec0003800000 */
[----:B------:R-:W1:Y:S02]  /*a5d0*/  SYNCS.PHASECHK.TRANS64.TRYWAIT P1, [R12+URZ+0x38850], R9 ;  /* 0x038850090c0075a7 */ /* 0x000e64000802017f */
[----:B-1----:R-:W-:Y:S05]  /*a5e0*/  @!P1 BRA `(.L_x_203) ;  /* 0x000000b400b89947 */ /* 0x002fea0003800000 */
.L_x_202:
[----:B------:R-:W-:Y:S01]  /*a5f0*/  LOP3.LUT R5, R5, 0x2800000, RZ, 0xfc, !PT ;  /* 0x0280000005057812 */ /* 0x000fe200078efcff */
[----:B------:R-:W-:Y:S01]  /*a600*/  IMAD.U32 R8, RZ, RZ, UR38 ;  /* 0x00000026ff087e24 */ /* 0x000fe2000f8e00ff */
[----:B------:R-:W-:Y:S05]  /*a610*/  WARPSYNC.ALL ;  /* 0x0000000000007948 */ /* 0x000fea0003800000 */
[----:B------:R-:W-:Y:S01]  /*a620*/  IMAD R8, R8, 0xa00, R5 ;  /* 0x00000a0008087824 */ /* 0x000fe200078e0205 */
[----:B------:R-:W-:Y:S01]  /*a630*/  WARPGROUP.ARRIVE ;  /* 0x00000000000079c5 */ /* 0x000fe20000000000 */
[----:B01----:R-:W-:Y:S01]  /*a640*/  IMAD.MOV.U32 R9, RZ, RZ, 0x40000040 ;  /* 0x40000040ff097424 */ /* 0x003fe200078e00ff */
[----:B------:R-:W0:Y:S01]  /*a650*/  SHFL.BFLY PT, R0, R17, 0x2, 0x1f ;  /* 0x0c401f0011007f89 */ /* 0x000e2200000e0000 */
[C---:B------:R-:W-:Y:S01]  /*a660*/  VIADD R10, R8.reuse, 0x80 ;  /* 0x00000080080a7836 */ /* 0x040fe20000000000 */
[----:B------:R-:W-:Y:S01]  /*a670*/  R2UR UR6, R8 ;  /* 0x00000000080672ca */ /* 0x000fe200000e0000 */
[----:B------:R-:W-:Y:S01]  /*a680*/  IMAD.MOV.U32 R11, RZ, RZ, 0x40000040 ;  /* 0x40000040ff0b7424 */ /* 0x000fe200078e00ff */
[----:B------:R-:W-:Y:S01]  /*a690*/  R2UR UR7, R9 ;  /* 0x00000000090772ca */ /* 0x000fe200000e0000 */
[----:B------:R-:W-:Y:S01]  /*a6a0*/  IMAD.MOV.U32 R9, RZ, RZ, 0x40000040 ;  /* 0x40000040ff097424 */ /* 0x000fe200078e00ff */
[----:B------:R-:W1:Y:S01]  /*a6b0*/  SHFL.BFLY PT, R2, R7, 0x2, 0x1f ;  /* 0x0c401f0007027f89 */ /* 0x000e6200000e0000 */
[----:B------:R-:W-:-:S10]  /*a6c0*/  IMAD.U32 R15, RZ, RZ, UR4 ;  /* 0x00000004ff0f7e24 */ /* 0x000fd4000f8e00ff */
[----:B------:R-:W-:Y:S01]  /*a6d0*/  HGMMA.64x256x16.F32 R24, R208, gdesc[UR4].tnspB, R24, gsb0 ;  /* 0x43e00004d0187df0 */ /* 0x000fe20008000818 */
[----:B------:R-:W-:Y:S01]  /*a6e0*/  R2UR UR6, R10 ;  /* 0x000000000a0672ca */ /* 0x000fe200000e0000 */
[----:B------:R-:W-:Y:S01]  /*a6f0*/  VIADD R10, R8, 0x100 ;  /* 0x00000100080a7836 */ /* 0x000fe20000000000 */
[----:B------:R-:W-:Y:S01]  /*a700*/  R2UR UR7, R11 ;  /* 0x000000000b0772ca */ /* 0x000fe200000e0000 */
[----:B------:R-:W-:Y:S02]  /*a710*/  IMAD.MOV.U32 R11, RZ, RZ, 0x40000040 ;  /* 0x40000040ff0b7424 */ /* 0x000fe400078e00ff */
[----:B0-----:R-:W-:-:S05]  /*a720*/  FADD.FTZ R0, R0, R17 ;  /* 0x0000001100007221 */ /* 0x001fca0000010000 */
[----:B------:R-:W0:Y:S01]  /*a730*/  SHFL.BFLY PT, R5, R0, 0x1, 0x1f ;  /* 0x0c201f0000057f89 */ /* 0x000e2200000e0000 */
[----:B-1----:R-:W-:Y:S01]  /*a740*/  FADD.FTZ R2, R2, R7 ;  /* 0x0000000702027221 */ /* 0x002fe20000010000 */
[----:B------:R-:W-:Y:S01]  /*a750*/  IMAD.MOV.U32 R7, RZ, RZ, RZ ;  /* 0x000000ffff077224 */ /* 0x000fe200078e00ff */
[----:B------:R-:W-:Y:S02]  /*a760*/  WARPGROUP.DEPBAR.LE gsb0, 0x0 ;  /* 0x00008000000079c5 */ /* 0x000fe40000010000 */
[----:B------:R-:W-:-:S12]  /*a770*/  WARPGROUP.ARRIVE ;  /* 0x00000000000079c5 */ /* 0x000fd80000000000 */
[----:B------:R-:W-:Y:S01]  /*a780*/  HGMMA.64x256x16.F32 R24, R204, gdesc[UR4].tnspB, R24, gsb0 ;  /* 0x43e00004cc187df0 */ /* 0x000fe20008000818 */
[----:B------:R-:W-:Y:S01]  /*a790*/  R2UR UR6, R10 ;  /* 0x000000000a0672ca */ /* 0x000fe200000e0000 */
[C---:B------:R-:W-:Y:S01]  /*a7a0*/  VIADD R10, R8.reuse, 0x180 ;  /* 0x00000180080a7836 */ /* 0x040fe20000000000 */
[----:B------:R-:W-:Y:S01]  /*a7b0*/  R2UR UR7, R11 ;  /* 0x000000000b0772ca */ /* 0x000fe200000e0000 */
[----:B------:R-:W-:Y:S02]  /*a7c0*/  IMAD.MOV.U32 R11, RZ, RZ, 0x40000040 ;  /* 0x40000040ff0b7424 */ /* 0x000fe400078e00ff */
[----:B------:R-:W-:Y:S01]  /*a7d0*/  VIADD R8, R8, 0x200 ;  /* 0x0000020008087836 */ /* 0x000fe20000000000 */
[----:B------:R-:W-:Y:S02]  /*a7e0*/  WARPGROUP.DEPBAR.LE gsb0, 0x0 ;  /* 0x00008000000079c5 */ /* 0x000fe40000010000 */
[----:B------:R-:W-:-:S15]  /*a7f0*/  WARPGROUP.ARRIVE ;  /* 0x00000000000079c5 */ /* 0x000fde0000000000 */
[----:B------:R-:W-:-:S04]  /*a800*/  NOP ;  /* 0x0000000000007918 */ /* 0x000fc80000000000 */
[----:B------:R-:W-:Y:S01]  /*a810*/  HGMMA.64x256x16.F32 R24, R200, gdesc[UR4].tnspB, R24, gsb0 ;  /* 0x43e00004c8187df0 */ /* 0x000fe20008000818 */
[----:B------:R-:W-:Y:S02]  /*a820*/  R2UR UR6, R10 ;  /* 0x000000000a0672ca */ /* 0x000fe400000e0000 */
[----:B------:R-:W-:Y:S01]  /*a830*/  R2UR UR7, R11 ;  /* 0x000000000b0772ca */ /* 0x000fe200000e0000 */
[----:B0-----:R-:W-:Y:S01]  /*a840*/  FADD.FTZ R11, R0, R5 ;  /* 0x00000005000b7221 */ /* 0x001fe20000010000 */
[----:B------:R-:W-:Y:S02]  /*a850*/  IMAD.MOV.U32 R5, RZ, RZ, RZ ;  /* 0x000000ffff057224 */ /* 0x000fe400078e00ff */
[----:B------:R-:W-:Y:S02]  /*a860*/  IMAD.MOV.U32 R0, RZ, RZ, -0x800000 ;  /* 0xff800000ff007424 */ /* 0x000fe400078e00ff */
[----:B------:R-:W-:-:S13]  /*a870*/  FSETP.NE.FTZ.AND P1, PT, R11, RZ, PT ;  /* 0x000000ff0b00720b */ /* 0x000fda0003f35000 */
[----:B------:R-:W-:Y:S01]  /*a880*/  @P1 MUFU.RCP R7, R11 ;  /* 0x0000000b00071308 */ /* 0x000fe20000001000 */
[----:B------:R-:W-:Y:S02]  /*a890*/  WARPGROUP.DEPBAR.LE gsb0, 0x0 ;  /* 0x00008000000079c5 */ /* 0x000fe40000010000 */
[----:B------:R-:W-:-:S06]  /*a8a0*/  WARPGROUP.ARRIVE ;  /* 0x00000000000079c5 */ /* 0x000fcc0000000000 */
[----:B------:R-:W-:Y:S01]  /*a8b0*/  HGMMA.64x256x16.F32 R24, R196, gdesc[UR4].tnspB, R24, gsb0 ;  /* 0x43e00004c4187df0 */ /* 0x000fe20008000818 */
[----:B------:R-:W-:Y:S02]  /*a8c0*/  R2UR UR6, R8 ;  /* 0x00000000080672ca */ /* 0x000fe400000e0000 */
[----:B------:R-:W-:Y:S01]  /*a8d0*/  R2UR UR7, R9 ;  /* 0x00000000090772ca */ /* 0x000fe200000e0000 */
[----:B------:R-:W0:Y:S01]  /*a8e0*/  @P1 MUFU.LG2 R8, R11 ;  /* 0x0000000b00081308 */ /* 0x000e220000000c00 */
[----:B------:R-:W1:Y:S01]  /*a8f0*/  SHFL.BFLY PT, R9, R2, 0x1, 0x1f ;  /* 0x0c201f0002097f89 */ /* 0x000e6200000e0000 */
[----:B0-----:R-:W-:Y:S01]  /*a900*/  @P1 FMUL.FTZ R8, R8, 0.69314718246459960938 ;  /* 0x3f31721808081820 */ /* 0x001fe20000410000 */
[----:B-1----:R-:W-:Y:S01]  /*a910*/  FADD.FTZ R13, R2, R9 ;  /* 0x00000009020d7221 */ /* 0x002fe20000010000 */
[----:B------:R-:W-:Y:S02]  /*a920*/  IMAD.U32 R9, RZ, RZ, UR4 ;  /* 0x00000004ff097e24 */ /* 0x000fe4000f8e00ff */
[----:B------:R-:W-:-:S02]  /*a930*/  IMAD.MOV.U32 R2, RZ, RZ, -0x800000 ;  /* 0xff800000ff027424 */ /* 0x000fc400078e00ff */
[----:B------:R-:W-:Y:S01]  /*a940*/  FSETP.NE.FTZ.AND P2, PT, R13, RZ, PT ;  /* 0x000000ff0d00720b */ /* 0x000fe20003f55000 */
[----:B------:R-:W-:-:S04]  /*a950*/  @P1 FMUL.FTZ R9, R9, 0.69314718246459960938 ;  /* 0x3f31721809091820 */ /* 0x000fc80000410000 */
[----:B------:R-:W-:-:S08]  /*a960*/  @P1 FFMA.FTZ R2, R9, R4, R8 ;  /* 0x0000000409021223 */ /* 0x000fd00000010008 */
[----:B------:R-:W0:Y:S01]  /*a970*/  @P2 MUFU.LG2 R10, R13 ;  /* 0x0000000d000a2308 */ /* 0x000e220000000c00 */
[----:B------:R-:W-:-:S07]  /*a980*/  @P2 FMUL.FTZ R15, R15, 0.69314718246459960938 ;  /* 0x3f3172180f0f2820 */ /* 0x000fce0000410000 */
[----:B------:R1:W2:Y:S01]  /*a990*/  @P2 MUFU.RCP R5, R13 ;  /* 0x0000000d00052308 */ /* 0x0002a20000001000 */
[----:B0-----:R-:W-:-:S04]  /*a9a0*/  @P2 FMUL.FTZ R10, R10, 0.69314718246459960938 ;  /* 0x3f3172180a0a2820 */ /* 0x001fc80000410000 */
[----:B------:R-:W-:Y:S01]  /*a9b0*/  @P2 FFMA.FTZ R0, R15, R3, R10 ;  /* 0x000000030f002223 */ /* 0x000fe2000001000a */
[----:B------:R-:W-:Y:S02]  /*a9c0*/  WARPGROUP.DEPBAR.LE gsb0, 0x0 ;  /* 0x00008000000079c5 */ /* 0x000fe40000010000 */
[----:B------:R-:W-:-:S06]  /*a9d0*/  WARPGROUP.ARRIVE ;  /* 0x00000000000079c5 */ /* 0x000fcc0000000000 */
[----:B------:R-:W-:Y:S03]  /*a9e0*/  HGMMA.64x256x16.F32 R24, R192, gdesc[UR4].tnspB, R24, gsb0 ;  /* 0x43e00004c0187df0 */ /* 0x000fe60008000818 */
[----:B------:R-:W-:Y:S02]  /*a9f0*/  WARPGROUP.DEPBAR.LE gsb0, 0x0 ;  /* 0x00008000000079c5 */ /* 0x000fe40000010000 */
[----:B-12---:R-:W-:Y:S05]  /*aa00*/  @!P0 BRA `(.L_x_204) ;  /* 0x0000000000048947 */ /* 0x006fea0003800000 */
[----:B------:R-:W-:Y:S01]  /*aa10*/  BPT.TRAP 0x1 ;  /* 0x000000040000795c */ /* 0x000fe20000300000 */
.L_x_204:
[----:B------:R-:W2:Y:S01]  /*aa20*/  LDL.LU R3, [R1+0x38] ;  /* 0x0000380001037983 */ /* 0x000ea20000300800 */
[----:B------:R-:W-:Y:S01]  /*aa30*/  R2UR UR5, R16 ;  /* 0x00000000100572ca */ /* 0x000fe200000e0000 */
[----:B------:R-:W-:Y:S01]  /*aa40*/  UIADD3 UR38, UR38, 0x1, URZ ;  /* 0x0000000126267890 */ /* 0x000fe2000fffe03f */
[-C--:B------:R-:W-:Y:S01]  /*aa50*/  FMUL.FTZ R24, R24, R7.reuse ;  /* 0x0000000718187220 */ /* 0x080fe20000410000 */
[-C--:B------:R-:W-:Y:S01]  /*aa60*/  FMUL.FTZ R25, R25, R7.reuse ;  /* 0x0000000719197220 */ /* 0x080fe20000410000 */
[-C--:B------:R-:W-:Y:S01]  /*aa70*/  FMUL.FTZ R28, R28, R7.reuse ;  /* 0x000000071c1c7220 */ /* 0x080fe20000410000 */
[----:B------:R-:W-:Y:S01]  /*aa80*/  UISETP.NE.AND UP0, UPT, UR38, 0x2, UPT ;  /* 0x000000022600788c */ /* 0x000fe2000bf05270 */
        /* <DEDUP_REMOVED lines=126> */
[----:B------:R-:W-:Y:S01]  /*b270*/  USEL UR38, UR38, URZ, UP0 ;  /* 0x0000003f26267287 */ /* 0x000fe20008000000 */
[----:B--2---:R-:W-:Y:S01]  /*b280*/  R2UR UR4, R3 ;  /* 0x00000000030472ca */ /* 0x004fe200000e0000 */
[----:B------:R-:W-:-:S05]  /*b290*/  VIADD R3, R12, 0x38860 ;  /* 0x000388600c037836 */ /* 0x000fca0000000000 */
[----:B------:R-:W-:-:S04]  /*b2a0*/  PRMT R3, R6, 0x654, R3 ;  /* 0x0000065406037816 */ /* 0x000fc80000000003 */
[----:B------:R0:W-:Y:S03]  /*b2b0*/  SYNCS.ARRIVE.TRANS64.RED.A1T0 RZ, [R3+URZ], RZ ;  /* 0x000000ff03ff79a7 */ /* 0x0001e6000810043f */
[----:B------:R-:W-:-:S06]  /*b2c0*/  UIADD3 UR4, UR4, 0x1, URZ ;  /* 0x0000000104047890 */ /* 0x000fcc000fffe03f */
[----:B0-----:R-:W-:Y:S01]  /*b2d0*/  IMAD.U32 R3, RZ, RZ, UR4 ;  /* 0x00000004ff037e24 */ /* 0x001fe2000f8e00ff */
[----:B------:R-:W-:-:S04]  /*b2e0*/  USEL UR4, URZ, 0x1, UP0 ;  /* 0x000000013f047887 */ /* 0x000fc80008000000 */
[----:B------:R0:W-:Y:S01]  /*b2f0*/  STL [R1+0x38], R3 ;  /* 0x0000380301007387 */ /* 0x0001e20000100800 */
[----:B------:R-:W-:-:S06]  /*b300*/  ULOP3.LUT UR5, UR5, UR4, URZ, 0x3c, !UPT ;  /* 0x0000000405057292 */ /* 0x000fcc000f8e3c3f */
[----:B------:R-:W-:-:S07]  /*b310*/  IMAD.U32 R16, RZ, RZ, UR5 ;  /* 0x00000005ff107e24 */ /* 0x000fce000f8e00ff */
.L_x_180:
[----:B------:R-:W1:Y:S08]  /*b320*/  S2UR UR4, SR_CgaCtaId ;  /* 0x00000000000479c3 */ /* 0x000e700000008800 */
[----:B------:R-:W-:Y:S06]  /*b330*/  BAR.SYNC.DEFER_BLOCKING 0x5, 0x180 ;  /* 0x0146000000007b1d */ /* 0x000fec0000010000 */
[----:B------:R-:W-:Y:S01]  /*b340*/  UMOV UR8, 0x400 ;  /* 0x0000040000087882 */ /* 0x000fe20000000000 */
[----:B------:R-:W-:Y:S01]  /*b350*/  BSSY B0, `(.L_x_205) ;  /* 0x00004c1000007945 */ /* 0x000fe20003800000 */
[----:B-1----:R-:W-:-:S09]  /*b360*/  ULEA UR8, UR4, UR8, 0x18 ;  /* 0x0000000804087291 */ /* 0x002fd2000f8ec03f */
[----:B------:R-:W1:Y:S02]  /*b370*/  LDS.128 R4, [UR8+0x388d0] ;  /* 0x0388d008ff047984 */ /* 0x000e640008000c00 */
[----:B-1----:R-:W-:Y:S02]  /*b380*/  R2UR UR6, R5 ;  /* 0x00000000050672ca */ /* 0x002fe400000e0000 */
[----:B------:R-:W-:Y:S02]  /*b390*/  R2UR UR5, R6 ;  /* 0x00000000060572ca */ /* 0x000fe400000e0000 */
[----:B------:R-:W-:Y:S01]  /*b3a0*/  R2UR UR7, R7 ;  /* 0x00000000070772ca */ /* 0x000fe200000e0000 */
[----:B------:R-:W-:Y:S06]  /*b3b0*/  BAR.ARV 0x4, 0x180 ;  /* 0x0106000000007b1d */ /* 0x000fec0000002000 */
[----:B------:R-:W-:Y:S08]  /*b3c0*/  @P0 BRA `(.L_x_206) ;  /* 0x0000003800c80947 */ /* 0x000ff00003800000 */
[----:B------:R-:W2:Y:S01]  /*b3d0*/  LDL.LU R9, [R1+0x30] ;  /* 0x0000300001097983 */ /* 0x000ea20000300800 */
[----:B------:R-:W1:Y:S01]  /*b3e0*/  S2UR UR4, SR_SWINHI ;  /* 0x00000000000479c3 */ /* 0x000e620000002f00 */
[----:B------:R-:W-:Y:S01]  /*b3f0*/  IMAD.MOV.U32 R12, RZ, RZ, 0x2 ;  /* 0x00000002ff0c7424 */ /* 0x000fe200078e00ff */
[----:B------:R-:W-:Y:S01]  /*b400*/  F2FP.F16.F32.PACK_AB R6, R29, R28 ;  /* 0x0000001c1d06723e */ /* 0x000fe200000000ff */
[----:B------:R-:W3:Y:S01]  /*b410*/  LDL.LU R8, [R1+0x34] ;  /* 0x0000340001087983 */ /* 0x000ee20000300800 */
[----:B------:R-:W-:Y:S01]  /*b420*/  F2FP.F16.F32.PACK_AB R7, R31, R30 ;  /* 0x0000001e1f07723e */ /* 0x000fe200000000ff */
[----:B------:R-:W-:Y:S01]  /*b430*/  ULDC.64 UR14, c[0x0][0xc00] ;  /* 0x00030000000e7ab9 */ /* 0x000fe20000000a00 */
[----:B------:R-:W-:Y:S01]  /*b440*/  R2UR UR22, R212 ;  /* 0x00000000d41672ca */ /* 0x000fe200000e0000 */
[----:B0-----:R-:W4:Y:S01]  /*b450*/  LDL R3, [R1+0x48] ;  /* 0x0000480001037983 */ /* 0x001f220000100800 */
[----:B------:R-:W-:-:S03]  /*b460*/  ULDC UR20, c[0x0][0xbe8] ;  /* 0x0002fa0000147ab9 */ /* 0x000fc60000000800 */
[----:B------:R-:W5:Y:S01]  /*b470*/  LDL R170, [R1+0x2c] ;  /* 0x00002c0001aa7983 */ /* 0x000f620000100800 */
[----:B------:R-:W-:Y:S02]  /*b480*/  R2UR UR21, R215 ;  /* 0x00000000d71572ca */ /* 0x000fe400000e0000 */
[----:B------:R-:W-:Y:S01]  /*b490*/  R2UR UR24, R216 ;  /* 0x00000000d81872ca */ /* 0x000fe200000e0000 */
[----:B------:R-:W5:Y:S01]  /*b4a0*/  LDL R171, [R1+0x44] ;  /* 0x0000440001ab7983 */ /* 0x000f620000100800 */
[----:B------:R-:W-:Y:S01]  /*b4b0*/  UMOV UR10, UR8 ;  /* 0x00000008000a7c82 */ /* 0x000fe20008000000 */
[----:B-1----:R-:W-:Y:S01]  /*b4c0*/  UMOV UR11, UR4 ;  /* 0x00000004000b7c82 */ /* 0x002fe20008000000 */
[----:B------:R-:W-:Y:S01]  /*b4d0*/  BAR.SYNC.DEFER_BLOCKING 0x1, 0x100 ;  /* 0x0044000000007b1d */ /* 0x000fe20000010000 */
[----:B--2---:R-:W-:Y:S02]  /*b4e0*/  R2UR UR19, R9 ;  /* 0x00000000091372ca */ /* 0x004fe400000e0000 */
[----:B---3--:R-:W-:Y:S01]  /*b4f0*/  R2UR UR17, R8 ;  /* 0x00000000081172ca */ /* 0x008fe200000e0000 */
[----:B----4-:R-:W-:Y:S01]  /*b500*/  IMAD.WIDE R12, R3, R12, UR10 ;  /* 0x0000000a030c7e25 */ /* 0x010fe2000f8e020c */
[----:B-----5:R-:W-:-:S02]  /*b510*/  R2UR UR18, R170 ;  /* 0x00000000aa1272ca */ /* 0x020fc400000e0000 */
[C---:B------:R-:W-:Y:S02]  /*b520*/  IADD3 R15, P1, R12.reuse, 0x20, RZ ;  /* 0x000000200c0f7810 */ /* 0x040fe40007f3e0ff */
[----:B------:R-:W-:Y:S02]  /*b530*/  IADD3 R157, P4, R12, 0x60, RZ ;  /* 0x000000600c9d7810 */ /* 0x000fe40007f9e0ff */
[----:B------:R-:W-:Y:S02]  /*b540*/  LOP3.LUT R14, R15, 0x380, RZ, 0xc0, !PT ;  /* 0x000003800f0e7812 */ /* 0x000fe400078ec0ff */
[----:B------:R-:W-:Y:S02]  /*b550*/  LOP3.LUT R156, R157, 0x380, RZ, 0xc0, !PT ;  /* 0x000003809d9c7812 */ /* 0x000fe400078ec0ff */
[----:B------:R-:W-:Y:S02]  /*b560*/  SHF.R.U64 R14, R14, 0x3, RZ ;  /* 0x000000030e0e7819 */ /* 0x000fe400000012ff */
[----:B------:R-:W-:-:S02]  /*b570*/  IADD3 R161, P6, R12, 0x4020, RZ ;  /* 0x000040200ca17810 */ /* 0x000fc40007fde0ff */
[----:B------:R-:W-:Y:S02]  /*b580*/  LOP3.LUT R5, R12, 0x380, RZ, 0xc0, !PT ;  /* 0x000003800c057812 */ /* 0x000fe400078ec0ff */
[----:B------:R-:W-:Y:S02]  /*b590*/  SHF.R.U64 R156, R156, 0x3, RZ ;  /* 0x000000039c9c7819 */ /* 0x000fe400000012ff */
[----:B------:R-:W-:Y:S02]  /*b5a0*/  LOP3.LUT R14, R14, R15, RZ, 0x3c, !PT ;  /* 0x0000000f0e0e7212 */ /* 0x000fe400078e3cff */
[----:B------:R-:W-:Y:S02]  /*b5b0*/  IADD3 R159, P3, R12, 0x4000, RZ ;  /* 0x000040000c9f7810 */ /* 0x000fe40007f7e0ff */
[----:B------:R-:W-:Y:S02]  /*b5c0*/  LOP3.LUT R160, R161, 0x380, RZ, 0xc0, !PT ;  /* 0x00000380a1a07812 */ /* 0x000fe400078ec0ff */
[----:B------:R-:W-:-:S02]  /*b5d0*/  SHF.R.U64 R5, R5, 0x3, RZ ;  /* 0x0000000305057819 */ /* 0x000fc400000012ff */
[----:B------:R-:W-:Y:S02]  /*b5e0*/  IADD3.X R15, RZ, R13, RZ, P1, !PT ;  /* 0x0000000dff0f7210 */ /* 0x000fe40000ffe4ff */
[C---:B------:R-:W-:Y:S02]  /*b5f0*/  IADD3 R155, P0, R12.reuse, 0x40, RZ ;  /* 0x000000400c9b7810 */ /* 0x040fe40007f1e0ff */
[C---:B------:R-:W-:Y:S02]  /*b600*/  IADD3 R163, P5, R12.reuse, 0x4040, RZ ;  /* 0x000040400ca37810 */ /* 0x040fe40007fbe0ff */
[C---:B------:R-:W-:Y:S02]  /*b610*/  IADD3 R165, P2, R12.reuse, 0x4060, RZ ;  /* 0x000040600ca57810 */ /* 0x040fe40007f5e0ff */
[----:B------:R-:W-:Y:S02]  /*b620*/  IADD3 R167, P1, R12, 0x8000, RZ ;  /* 0x000080000ca77810 */ /* 0x000fe40007f3e0ff */
[----:B------:R-:W-:Y:S01]  /*b630*/  LOP3.LUT R156, R156, R157, RZ, 0x3c, !PT ;  /* 0x0000009d9c9c7212 */ /* 0x000fe200078e3cff */
[----:B------:R-:W-:Y:S01]  /*b640*/  IMAD.X R157, RZ, RZ, R13, P4 ;  /* 0x000000ffff9d7224 */ /* 0x000fe200020e060d */
[----:B------:R-:W-:-:S02]  /*b650*/  LOP3.LUT R158, R159, 0x380, RZ, 0xc0, !PT ;  /* 0x000003809f9e7812 */ /* 0x000fc400078ec0ff */
[----:B------:R-:W-:Y:S02]  /*b660*/  SHF.R.U64 R160, R160, 0x3, RZ ;  /* 0x00000003a0a07819 */ /* 0x000fe400000012ff */
[----:B------:R-:W-:Y:S01]  /*b670*/  LOP3.LUT R4, R5, R12, RZ, 0x3c, !PT ;  /* 0x0000000c05047212 */ /* 0x000fe200078e3cff */
[----:B------:R-:W-:Y:S01]  /*b680*/  IMAD.MOV.U32 R5, RZ, RZ, R13 ;  /* 0x000000ffff057224 */ /* 0x000fe200078e000d */
[----:B------:R-:W-:Y:S02]  /*b690*/  IADD3 R9, P4, R12, 0x8040, RZ ;  /* 0x000080400c097810 */ /* 0x000fe40007f9e0ff */
[----:B------:R-:W-:Y:S02]  /*b6a0*/  LOP3.LUT R154, R155, 0x380, RZ, 0xc0, !PT ;  /* 0x000003809b9a7812 */ /* 0x000fe400078ec0ff */
[----:B------:R-:W-:Y:S02]  /*b6b0*/  LOP3.LUT R162, R163, 0x380, RZ, 0xc0, !PT ;  /* 0x00000380a3a27812 */ /* 0x000fe400078ec0ff */
[----:B------:R-:W-:-:S02]  /*b6c0*/  LOP3.LUT R164, R165, 0x380, RZ, 0xc0, !PT ;  /* 0x00000380a5a47812 */ /* 0x000fc400078ec0ff */
[----:B------:R-:W-:Y:S02]  /*b6d0*/  LOP3.LUT R166, R167, 0x380, RZ, 0xc0, !PT ;  /* 0x00000380a7a67812 */ /* 0x000fe400078ec0ff */
[----:B------:R-:W-:Y:S02]  /*b6e0*/  SHF.R.U64 R158, R158, 0x3, RZ ;  /* 0x000000039e9e7819 */ /* 0x000fe400000012ff */
[----:B------:R-:W-:Y:S01]  /*b6f0*/  LOP3.LUT R160, R160, R161, RZ, 0x3c, !PT ;  /* 0x000000a1a0a07212 */ /* 0x000fe200078e3cff */
[----:B------:R-:W-:Y:S01]  /*b700*/  IMAD.X R161, RZ, RZ, R13, P6 ;  /* 0x000000ffffa17224 */ /* 0x000fe200030e060d */
[----:B------:R-:W-:Y:S02]  /*b710*/  LOP3.LUT R8, R9, 0x380, RZ, 0xc0, !PT ;  /* 0x0000038009087812 */ /* 0x000fe400078ec0ff */
[----:B------:R-:W-:Y:S02]  /*b720*/  SHF.R.U64 R154, R154, 0x3, RZ ;  /* 0x000000039a9a7819 */ /* 0x000fe400000012ff */
[----:B------:R-:W-:-:S02]  /*b730*/  SHF.R.U64 R162, R162, 0x3, RZ ;  /* 0x00000003a2a27819 */ /* 0x000fc400000012ff */
[----:B------:R-:W-:Y:S02]  /*b740*/  SHF.R.U64 R164, R164, 0x3, RZ ;  /* 0x00000003a4a47819 */ /* 0x000fe400000012ff */
[----:B------:R-:W-:Y:S02]  /*b750*/  SHF.R.U64 R166, R166, 0x3, RZ ;  /* 0x00000003a6a67819 */ /* 0x000fe400000012ff */
[----:B------:R-:W-:Y:S02]  /*b760*/  MOV R3, R4 ;  /* 0x0000000400037202 */ /* 0x000fe40000000f00 */
[----:B------:R-:W-:Y:S02]  /*b770*/  IADD3 R17, P6, R12, 0xc000, RZ ;  /* 0x0000c0000c117810 */ /* 0x000fe40007fde0ff */
[----:B------:R-:W-:Y:S02]  /*b780*/  F2FP.F16.F32.PACK_AB R4, R25, R24 ;  /* 0x000000181904723e */ /* 0x000fe400000000ff */
[----:B------:R-:W-:-:S02]  /*b790*/  F2FP.F16.F32.PACK_AB R5, R27, R26 ;  /* 0x0000001a1b05723e */ /* 0x000fc400000000ff */
[----:B------:R-:W-:Y:S01]  /*b7a0*/  LOP3.LUT R158, R158, R159, RZ, 0x3c, !PT ;  /* 0x0000009f9e9e7212 */ /* 0x000fe200078e3cff */
[--C-:B------:R-:W-:Y:S01]  /*b7b0*/  IMAD.X R159, RZ, RZ, R13.reuse, P3 ;  /* 0x000000ffff9f7224 */ /* 0x100fe200018e060d */
[----:B------:R-:W-:Y:S02]  /*b7c0*/  SHF.R.U64 R8, R8, 0x3, RZ ;  /* 0x0000000308087819 */ /* 0x000fe400000012ff */
[----:B------:R-:W-:Y:S01]  /*b7d0*/  LOP3.LUT R154, R154, R155, RZ, 0x3c, !PT ;  /* 0x0000009b9a9a7212 */ /* 0x000fe200078e3cff */
[--C-:B------:R-:W-:Y:S01]  /*b7e0*/  IMAD.X R155, RZ, RZ, R13.reuse, P0 ;  /* 0x000000ffff9b7224 */ /* 0x100fe200000e060d */
[----:B------:R-:W-:Y:S01]  /*b7f0*/  LOP3.LUT R162, R162, R163, RZ, 0x3c, !PT ;  /* 0x000000a3a2a27212 */ /* 0x000fe200078e3cff */
[--C-:B------:R-:W-:Y:S01]  /*b800*/  IMAD.X R163, RZ, RZ, R13.reuse, P5 ;  /* 0x000000ffffa37224 */ /* 0x100fe200028e060d */
[----:B------:R-:W-:Y:S01]  /*b810*/  LOP3.LUT R164, R164, R165, RZ, 0x3c, !PT ;  /* 0x000000a5a4a47212 */ /* 0x000fe200078e3cff */
[--C-:B------:R-:W-:Y:S01]  /*b820*/  IMAD.X R165, RZ, RZ, R13.reuse, P2 ;  /* 0x000000ffffa57224 */ /* 0x100fe200010e060d */
[----:B------:R-:W-:Y:S01]  /*b830*/  LOP3.LUT R166, R166, R167, RZ, 0x3c, !PT ;  /* 0x000000a7a6a67212 */ /* 0x000fe200078e3cff */
[----:B------:R-:W-:Y:S01]  /*b840*/  IMAD.X R167, RZ, RZ, R13, P1 ;  /* 0x000000ffffa77224 */ /* 0x000fe200008e060d */
[----:B------:R-:W-:-:S02]  /*b850*/  IADD3 R11, P3, R12, 0x8060, RZ ;  /* 0x000080600c0b7810 */ /* 0x000fc40007f7e0ff */
[----:B------:R-:W-:Y:S01]  /*b860*/  LOP3.LUT R10, R17, 0x380, RZ, 0xc0, !PT ;  /* 0x00000380110a7812 */ /* 0x000fe200078ec0ff */
[----:B------:R0:W-:Y:S01]  /*b870*/  STSM.16.M88.4 [R3], R4 ;  /* 0x0000000403007844 */ /* 0x0001e20000000200 */
[C---:B------:R-:W-:Y:S02]  /*b880*/  IADD3 R169, P0, R12.reuse, 0x8020, RZ ;  /* 0x000080200ca97810 */ /* 0x040fe40007f1e0ff */
[C---:B------:R-:W-:Y:S02]  /*b890*/  IADD3 R20, P5, R12.reuse, 0xc020, RZ ;  /* 0x0000c0200c147810 */ /* 0x040fe40007fbe0ff */
[C---:B------:R-:W-:Y:S02]  /*b8a0*/  IADD3 R153, P2, R12.reuse, 0xc040, RZ ;  /* 0x0000c0400c997810 */ /* 0x040fe40007f5e0ff */
[----:B------:R-:W-:Y:S02]  /*b8b0*/  IADD3 R18, P1, R12, 0xc060, RZ ;  /* 0x0000c0600c127810 */ /* 0x000fe40007f3e0ff */
[----:B------:R-:W-:-:S02]  /*b8c0*/  SHF.R.U64 R10, R10, 0x3, RZ ;  /* 0x000000030a0a7819 */ /* 0x000fc400000012ff */
[----:B------:R-:W-:Y:S02]  /*b8d0*/  LOP3.LUT R168, R169, 0x380, RZ, 0xc0, !PT ;  /* 0x00000380a9a87812 */ /* 0x000fe400078ec0ff */
[----:B------:R-:W-:Y:S02]  /*b8e0*/  LOP3.LUT R21, R20, 0x380, RZ, 0xc0, !PT ;  /* 0x0000038014157812 */ /* 0x000fe400078ec0ff */
[----:B0-----:R-:W-:Y:S01]  /*b8f0*/  LOP3.LUT R4, R8, R9, RZ, 0x3c, !PT ;  /* 0x0000000908047212 */ /* 0x001fe200078e3cff */
[----:B------:R-:W-:Y:S01]  /*b900*/  IMAD.X R5, RZ, RZ, R13, P4 ;  /* 0x000000ffff057224 */ /* 0x000fe200020e060d */
[----:B------:R-:W-:Y:S02]  /*b910*/  LOP3.LUT R8, R11, 0x380, RZ, 0xc0, !PT ;  /* 0x000003800b087812 */ /* 0x000fe400078ec0ff */
[----:B------:R-:W-:Y:S02]  /*b920*/  LOP3.LUT R152, R153, 0x380, RZ, 0xc0, !PT ;  /* 0x0000038099987812 */ /* 0x000fe400078ec0ff */
[----:B------:R-:W-:-:S02]  /*b930*/  LOP3.LUT R19, R18, 0x380, RZ, 0xc0, !PT ;  /* 0x0000038012137812 */ /* 0x000fc400078ec0ff */
[----:B------:R-:W-:Y:S02]  /*b940*/  SHF.R.U64 R8, R8, 0x3, RZ ;  /* 0x0000000308087819 */ /* 0x000fe400000012ff */
[----:B------:R-:W-:Y:S02]  /*b950*/  LOP3.LUT R10, R10, R17, RZ, 0x3c, !PT ;  /* 0x000000110a0a7212 */ /* 0x000fe400078e3cff */
[----:B------:R-:W-:Y:S02]  /*b960*/  MOV R17, R4 ;  /* 0x0000000400117202 */ /* 0x000fe40000000f00 */
[----:B------:R-:W-:Y:S02]  /*b970*/  SHF.R.U64 R168, R168, 0x3, RZ ;  /* 0x00000003a8a87819 */ /* 0x000fe400000012ff */
[----:B------:R-:W-:Y:S02]  /*b980*/  SHF.R.U64 R21, R21, 0x3, RZ ;  /* 0x0000000315157819 */ /* 0x000fe400000012ff */
[----:B------:R-:W-:-:S02]  /*b990*/  SHF.R.U64 R152, R152, 0x3, RZ ;  /* 0x0000000398987819 */ /* 0x000fc400000012ff */
[----:B------:R-:W-:Y:S02]  /*b9a0*/  SHF.R.U64 R19, R19, 0x3, RZ ;  /* 0x0000000313137819 */ /* 0x000fe400000012ff */
[----:B------:R-:W-:Y:S02]  /*b9b0*/  MOV R14, R14 ;  /* 0x0000000e000e7202 */ /* 0x000fe40000000f00 */
[----:B------:R-:W-:Y:S02]  /*b9c0*/  F2FP.F16.F32.PACK_AB R4, R33, R32 ;  /* 0x000000202104723e */ /* 0x000fe400000000ff */
[----:B------:R-:W-:Y:S02]  /*b9d0*/  F2FP.F16.F32.PACK_AB R5, R35, R34 ;  /* 0x000000222305723e */ /* 0x000fe400000000ff */
[----:B------:R-:W-:Y:S02]  /*b9e0*/  F2FP.F16.F32.PACK_AB R6, R37, R36 ;  /* 0x000000242506723e */ /* 0x000fe400000000ff */
[----:B------:R-:W-:Y:S01]  /*b9f0*/  F2FP.F16.F32.PACK_AB R7, R39, R38 ;  /* 0x000000262707723e */ /* 0x000fe200000000ff */
[--C-:B------:R-:W-:Y:S01]  /*ba00*/  IMAD.X R9, RZ, RZ, R13.reuse, P3 ;  /* 0x000000ffff097224 */ /* 0x100fe200018e060d */
[----:B------:R-:W-:Y:S01]  /*ba10*/  LOP3.LUT R8, R8, R11, RZ, 0x3c, !PT ;  /* 0x0000000b08087212 */ /* 0x000fe200078e3cff */
        /* <DEDUP_REMOVED lines=9> */
[----:B------:R0:W-:Y:S01]  /*bab0*/  STSM.16.M88.4 [R14], R4 ;  /* 0x000000040e007844 */ /* 0x0001e20000000200 */
[----:B------:R-:W-:-:S02]  /*bac0*/  MOV R154, R154 ;  /* 0x0000009a009a7202 */ /* 0x000fc40000000f00 */
[----:B------:R-:W-:Y:S02]  /*bad0*/  F2FP.F16.F32.PACK_AB R12, R41, R40 ;  /* 0x00000028290c723e */ /* 0x000fe400000000ff */
[----:B------:R-:W-:Y:S02]  /*bae0*/  F2FP.F16.F32.PACK_AB R13, R43, R42 ;  /* 0x0000002a2b0d723e */ /* 0x000fe400000000ff */
[----:B------:R-:W-:Y:S02]  /*baf0*/  F2FP.F16.F32.PACK_AB R15, R47, R46 ;  /* 0x0000002e2f0f723e */ /* 0x000fe400000000ff */
[----:B------:R-:W-:Y:S02]  /*bb00*/  MOV R156, R156 ;  /* 0x0000009c009c7202 */ /* 0x000fe40000000f00 */
[----:B------:R-:W-:Y:S02]  /*bb10*/  MOV R22, R8 ;  /* 0x0000000800167202 */ /* 0x000fe40000000f00 */
[----:B------:R-:W-:-:S02]  /*bb20*/  MOV R3, R10 ;  /* 0x0000000a00037202 */ /* 0x000fc40000000f00 */
[----:B0-----:R-:W-:Y:S02]  /*bb30*/  F2FP.F16.F32.PACK_AB R14, R45, R44 ;  /* 0x0000002c2d0e723e */ /* 0x001fe400000000ff */
[----:B------:R-:W-:Y:S02]  /*bb40*/  F2FP.F16.F32.PACK_AB R4, R49, R48 ;  /* 0x000000303104723e */ /* 0x000fe400000000ff */
[----:B------:R-:W-:Y:S02]  /*bb50*/  F2FP.F16.F32.PACK_AB R5, R51, R50 ;  /* 0x000000323305723e */ /* 0x000fe400000000ff */
[----:B------:R-:W-:Y:S02]  /*bb60*/  F2FP.F16.F32.PACK_AB R6, R53, R52 ;  /* 0x000000343506723e */ /* 0x000fe400000000ff */
[----:B------:R-:W-:Y:S02]  /*bb70*/  F2FP.F16.F32.PACK_AB R7, R55, R54 ;  /* 0x000000363707723e */ /* 0x000fe400000000ff */
[----:B------:R-:W-:-:S02]  /*bb80*/  MOV R158, R158 ;  /* 0x0000009e009e7202 */ /* 0x000fc40000000f00 */
[----:B------:R-:W-:Y:S02]  /*bb90*/  F2FP.F16.F32.PACK_AB R8, R57, R56 ;  /* 0x000000383908723e */ /* 0x000fe400000000ff */
[----:B------:R-:W-:Y:S02]  /*bba0*/  F2FP.F16.F32.PACK_AB R9, R59, R58 ;  /* 0x0000003a3b09723e */ /* 0x000fe400000000ff */
[----:B------:R-:W-:Y:S02]  /*bbb0*/  F2FP.F16.F32.PACK_AB R10, R61, R60 ;  /* 0x0000003c3d0a723e */ /* 0x000fe400000000ff */
[----:B------:R-:W-:Y:S01]  /*bbc0*/  F2FP.F16.F32.PACK_AB R11, R63, R62 ;  /* 0x0000003e3f0b723e */ /* 0x000fe200000000ff */
[----:B------:R0:W-:Y:S01]  /*bbd0*/  STSM.16.M88.4 [R154], R12 ;  /* 0x0000000c9a007844 */ /* 0x0001e20000000200 */
[----:B------:R-:W-:Y:S02]  /*bbe0*/  MOV R160, R160 ;  /* 0x000000a000a07202 */ /* 0x000fe40000000f00 */
[----:B------:R-:W-:Y:S01]  /*bbf0*/  MOV R20, R20 ;  /* 0x0000001400147202 */ /* 0x000fe20000000f00 */
[----:B------:R1:W-:Y:S01]  /*bc00*/  STSM.16.M88.4 [R156], R4 ;  /* 0x000000049c007844 */ /* 0x0003e20000000200 */
[----:B------:R-:W-:-:S02]  /*bc10*/  MOV R21, R152 ;  /* 0x0000009800157202 */ /* 0x000fc40000000f00 */
[----:B------:R-:W-:Y:S01]  /*bc20*/  MOV R162, R162 ;  /* 0x000000a200a27202 */ /* 0x000fe20000000f00 */
[----:B------:R2:W-:Y:S01]  /*bc30*/  STSM.16.M88.4 [R158], R8 ;  /* 0x000000089e007844 */ /* 0x0005e20000000200 */
[----:B------:R-:W-:Y:S02]  /*bc40*/  F2FP.F16.F32.PACK_AB R152, R73, R72 ;  /* 0x000000484998723e */ /* 0x000fe400000000ff */
[----:B------:R-:W-:Y:S02]  /*bc50*/  F2FP.F16.F32.PACK_AB R153, R75, R74 ;  /* 0x0000004a4b99723e */ /* 0x000fe400000000ff */
[----:B------:R-:W-:Y:S02]  /*bc60*/  F2FP.F16.F32.PACK_AB R155, R79, R78 ;  /* 0x0000004e4f9b723e */ /* 0x000fe400000000ff */
[----:B0-----:R-:W-:Y:S02]  /*bc70*/  F2FP.F16.F32.PACK_AB R12, R65, R64 ;  /* 0x00000040410c723e */ /* 0x001fe400000000ff */
[----:B------:R-:W-:-:S02]  /*bc80*/  F2FP.F16.F32.PACK_AB R13, R67, R66 ;  /* 0x00000042430d723e */ /* 0x000fc400000000ff */
[----:B------:R-:W-:Y:S02]  /*bc90*/  F2FP.F16.F32.PACK_AB R14, R69, R68 ;  /* 0x00000044450e723e */ /* 0x000fe400000000ff */
[----:B------:R-:W-:Y:S02]  /*bca0*/  F2FP.F16.F32.PACK_AB R15, R71, R70 ;  /* 0x00000046470f723e */ /* 0x000fe400000000ff */
[----:B------:R-:W-:Y:S02]  /*bcb0*/  F2FP.F16.F32.PACK_AB R154, R77, R76 ;  /* 0x0000004c4d9a723e */ /* 0x000fe400000000ff */
[----:B------:R-:W-:Y:S02]  /*bcc0*/  MOV R164, R164 ;  /* 0x000000a400a47202 */ /* 0x000fe40000000f00 */
[----:B-1----:R-:W-:Y:S02]  /*bcd0*/  F2FP.F16.F32.PACK_AB R156, R81, R80 ;  /* 0x00000050519c723e */ /* 0x002fe400000000ff */
[----:B------:R-:W-:-:S02]  /*bce0*/  F2FP.F16.F32.PACK_AB R157, R83, R82 ;  /* 0x00000052539d723e */ /* 0x000fc400000000ff */
[----:B--2---:R-:W-:Y:S02]  /*bcf0*/  F2FP.F16.F32.PACK_AB R158, R85, R84 ;  /* 0x00000054559e723e */ /* 0x004fe400000000ff */
[----:B------:R-:W-:Y:S01]  /*bd00*/  F2FP.F16.F32.PACK_AB R159, R87, R86 ;  /* 0x00000056579f723e */ /* 0x000fe200000000ff */
[----:B------:R0:W-:Y:S01]  /*bd10*/  STSM.16.M88.4 [R160], R12 ;  /* 0x0000000ca0007844 */ /* 0x0001e20000000200 */
[----:B------:R-:W-:Y:S02]  /*bd20*/  MOV R166, R166 ;  /* 0x000000a600a67202 */ /* 0x000fe40000000f00 */
[----:B------:R-:W-:Y:S02]  /*bd30*/  F2FP.F16.F32.PACK_AB R4, R89, R88 ;  /* 0x000000585904723e */ /* 0x000fe400000000ff */
[----:B------:R-:W-:Y:S02]  /*bd40*/  F2FP.F16.F32.PACK_AB R5, R91, R90 ;  /* 0x0000005a5b05723e */ /* 0x000fe400000000ff */
[----:B------:R-:W-:-:S02]  /*bd50*/  F2FP.F16.F32.PACK_AB R6, R93, R92 ;  /* 0x0000005c5d06723e */ /* 0x000fc400000000ff */
[----:B------:R-:W-:Y:S02]  /*bd60*/  F2FP.F16.F32.PACK_AB R7, R95, R94 ;  /* 0x0000005e5f07723e */ /* 0x000fe400000000ff */
[----:B------:R-:W-:Y:S02]  /*bd70*/  MOV R168, R168 ;  /* 0x000000a800a87202 */ /* 0x000fe40000000f00 */
[----:B------:R-:W-:Y:S02]  /*bd80*/  F2FP.F16.F32.PACK_AB R8, R97, R96 ;  /* 0x000000606108723e */ /* 0x000fe400000000ff */
[----:B------:R-:W-:Y:S02]  /*bd90*/  F2FP.F16.F32.PACK_AB R9, R99, R98 ;  /* 0x000000626309723e */ /* 0x000fe400000000ff */
[----:B------:R-:W-:Y:S02]  /*bda0*/  F2FP.F16.F32.PACK_AB R10, R101, R100 ;  /* 0x00000064650a723e */ /* 0x000fe400000000ff */
[----:B------:R-:W-:Y:S01]  /*bdb0*/  F2FP.F16.F32.PACK_AB R11, R103, R102 ;  /* 0x00000066670b723e */ /* 0x000fe200000000ff */
[----:B------:R1:W-:Y:S01]  /*bdc0*/  STSM.16.M88.4 [R162], R152 ;  /* 0x00000098a2007844 */ /* 0x0003e20000000200 */
[----:B0-----:R-:W-:-:S02]  /*bdd0*/  F2FP.F16.F32.PACK_AB R12, R105, R104 ;  /* 0x00000068690c723e */ /* 0x001fc400000000ff */
[----:B------:R-:W-:Y:S02]  /*bde0*/  F2FP.F16.F32.PACK_AB R13, R107, R106 ;  /* 0x0000006a6b0d723e */ /* 0x000fe400000000ff */
[----:B------:R-:W-:Y:S02]  /*bdf0*/  F2FP.F16.F32.PACK_AB R14, R109, R108 ;  /* 0x0000006c6d0e723e */ /* 0x000fe400000000ff */
[----:B------:R-:W-:Y:S01]  /*be00*/  F2FP.F16.F32.PACK_AB R15, R111, R110 ;  /* 0x0000006e6f0f723e */ /* 0x000fe200000000ff */
[----:B------:R0:W-:Y:S01]  /*be10*/  STSM.16.M88.4 [R164], R156 ;  /* 0x0000009ca4007844 */ /* 0x0001e20000000200 */
[----:B------:R-:W-:-:S03]  /*be20*/  MOV R161, R18 ;  /* 0x0000001200a17202 */ /* 0x000fc60000000f00 */
[----:B------:R2:W-:Y:S01]  /*be30*/  STSM.16.M88.4 [R166], R4 ;  /* 0x00000004a6007844 */ /* 0x0005e20000000200 */
[----:B-1----:R-:W-:Y:S02]  /*be40*/  F2FP.F16.F32.PACK_AB R152, R113, R112 ;  /* 0x000000707198723e */ /* 0x002fe400000000ff */
[----:B------:R-:W-:Y:S02]  /*be50*/  F2FP.F16.F32.PACK_AB R153, R115, R114 ;  /* 0x000000727399723e */ /* 0x000fe400000000ff */
[----:B------:R-:W-:Y:S02]  /*be60*/  F2FP.F16.F32.PACK_AB R154, R117, R116 ;  /* 0x00000074759a723e */ /* 0x000fe400000000ff */
[----:B------:R-:W-:Y:S01]  /*be70*/  F2FP.F16.F32.PACK_AB R155, R119, R118 ;  /* 0x00000076779b723e */ /* 0x000fe200000000ff */
[----:B------:R1:W-:Y:S01]  /*be80*/  STSM.16.M88.4 [R168], R8 ;  /* 0x00000008a8007844 */ /* 0x0003e20000000200 */
[----:B0-----:R-:W-:Y:S02]  /*be90*/  F2FP.F16.F32.PACK_AB R156, R121, R120 ;  /* 0x00000078799c723e */ /* 0x001fe400000000ff */
[----:B------:R-:W-:-:S02]  /*bea0*/  F2FP.F16.F32.PACK_AB R157, R123, R122 ;  /* 0x0000007a7b9d723e */ /* 0x000fc400000000ff */
[----:B------:R-:W-:Y:S02]  /*beb0*/  F2FP.F16.F32.PACK_AB R158, R125, R124 ;  /* 0x0000007c7d9e723e */ /* 0x000fe400000000ff */
[----:B------:R-:W-:Y:S01]  /*bec0*/  F2FP.F16.F32.PACK_AB R159, R127, R126 ;  /* 0x0000007e7f9f723e */ /* 0x000fe200000000ff */
[----:B------:R0:W-:Y:S01]  /*bed0*/  STSM.16.M88.4 [R17], R12 ;  /* 0x0000000c11007844 */ /* 0x0001e20000000200 */
[----:B--2---:R-:W-:Y:S02]  /*bee0*/  F2FP.F16.F32.PACK_AB R4, R129, R128 ;  /* 0x000000808104723e */ /* 0x004fe400000000ff */
[----:B------:R-:W-:Y:S02]  /*bef0*/  F2FP.F16.F32.PACK_AB R5, R131, R130 ;  /* 0x000000828305723e */ /* 0x000fe400000000ff */
[----:B------:R-:W-:Y:S02]  /*bf00*/  F2FP.F16.F32.PACK_AB R6, R133, R132 ;  /* 0x000000848506723e */ /* 0x000fe400000000ff */
[----:B------:R-:W-:-:S02]  /*bf10*/  F2FP.F16.F32.PACK_AB R7, R135, R134 ;  /* 0x000000868707723e */ /* 0x000fc400000000ff */
[----:B-1----:R-:W-:Y:S02]  /*bf20*/  F2FP.F16.F32.PACK_AB R8, R137, R136 ;  /* 0x000000888908723e */ /* 0x002fe400000000ff */
[----:B------:R-:W-:Y:S02]  /*bf30*/  F2FP.F16.F32.PACK_AB R9, R139, R138 ;  /* 0x0000008a8b09723e */ /* 0x000fe400000000ff */
[----:B------:R-:W-:Y:S02]  /*bf40*/  F2FP.F16.F32.PACK_AB R10, R141, R140 ;  /* 0x0000008c8d0a723e */ /* 0x000fe400000000ff */
[----:B------:R-:W-:Y:S01]  /*bf50*/  F2FP.F16.F32.PACK_AB R11, R143, R142 ;  /* 0x0000008e8f0b723e */ /* 0x000fe200000000ff */
[----:B------:R-:W-:Y:S01]  /*bf60*/  STSM.16.M88.4 [R22], R152 ;  /* 0x0000009816007844 */ /* 0x000fe20000000200 */
[----:B0-----:R-:W-:Y:S02]  /*bf70*/  F2FP.F16.F32.PACK_AB R12, R145, R144 ;  /* 0x00000090910c723e */ /* 0x001fe400000000ff */
[----:B------:R-:W-:-:S02]  /*bf80*/  F2FP.F16.F32.PACK_AB R13, R147, R146 ;  /* 0x00000092930d723e */ /* 0x000fc400000000ff */
[----:B------:R-:W-:Y:S02]  /*bf90*/  F2FP.F16.F32.PACK_AB R14, R149, R148 ;  /* 0x00000094950e723e */ /* 0x000fe400000000ff */
[----:B------:R-:W-:Y:S01]  /*bfa0*/  F2FP.F16.F32.PACK_AB R15, R151, R150 ;  /* 0x00000096970f723e */ /* 0x000fe200000000ff */
[----:B------:R-:W-:Y:S04]  /*bfb0*/  STSM.16.M88.4 [R3], R156 ;  /* 0x0000009c03007844 */ /* 0x000fe80000000200 */
[----:B------:R0:W-:Y:S04]  /*bfc0*/  STSM.16.M88.4 [R20], R4 ;  /* 0x0000000414007844 */ /* 0x0001e80000000200 */
[----:B------:R1:W-:Y:S04]  /*bfd0*/  STSM.16.M88.4 [R21], R8 ;  /* 0x0000000815007844 */ /* 0x0003e80000000200 */
[----:B------:R2:W-:Y:S01]  /*bfe0*/  STSM.16.M88.4 [R161], R12 ;  /* 0x0000000ca1007844 */ /* 0x0005e20000000200 */
[----:B------:R-:W-:Y:S01]  /*bff0*/  USHF.L.U32 UR4, UR19, 0x2, URZ ;  /* 0x0000000213047899 */ /* 0x000fe2000800063f */
[----:B------:R-:W-:Y:S01]  /*c000*/  BAR.SYNC.DEFER_BLOCKING 0x1, 0x100 ;  /* 0x0044000000007b1d */ /* 0x000fe20000010000 */
[----:B------:R-:W-:Y:S01]  /*c010*/  ISETP.NE.U32.AND P0, PT, RZ, UR14, PT ;  /* 0x0000000eff007c0c */ /* 0x000fe2000bf05070 */
[----:B------:R-:W-:-:S02]  /*c020*/  USHF.L.U64.HI UR16, UR19, 0x2, UR17 ;  /* 0x0000000213107899 */ /* 0x000fc40008010211 */
[----:B------:R-:W-:Y:S01]  /*c030*/  UIADD3 UR9, UP0, UR4, UR14, URZ ;  /* 0x0000000e04097290 */ /* 0x000fe2000ff1e03f */
[----:B------:R-:W-:-:S03]  /*c040*/  ISETP.NE.AND.EX P0, PT, RZ, UR15, PT, P0 ;  /* 0x0000000fff007c0c */ /* 0x000fc6000bf05300 */
[----:B------:R-:W-:Y:S02]  /*c050*/  UIADD3.X UR12, UR16, UR15, URZ, UP0, !UPT ;  /* 0x0000000f100c7290 */ /* 0x000fe400087fe43f */
[----:B------:R-:W-:-:S04]  /*c060*/  IMAD.U32 R18, RZ, RZ, UR9 ;  /* 0x00000009ff127e24 */ /* 0x000fc8000f8e00ff */
[----:B------:R-:W-:Y:S01]  /*c070*/  IMAD.U32 R19, RZ, RZ, UR12 ;  /* 0x0000000cff137e24 */ /* 0x000fe2000f8e00ff */
[----:B------:R-:W-:-:S04]  /*c080*/  ULDC.64 UR12, c[0x0][0xc08] ;  /* 0x00030200000c7ab9 */ /* 0x000fc80000000a00 */
[----:B------:R-:W3:Y:S01]  /*c090*/  @P0 LDG.E R17, desc[UR36][R18.64] ;  /* 0x0000002412110981 */ /* 0x000ee2000c1e1900 */
[----:B------:R-:W-:-:S04]  /*c0a0*/  UISETP.NE.U32.AND UP0, UPT, UR12, URZ, UPT ;  /* 0x0000003f0c00728c */ /* 0x000fc8000bf05070 */
[----:B------:R-:W-:-:S06]  /*c0b0*/  UISETP.NE.AND.EX UP0, UPT, UR13, URZ, UPT, UP0 ;  /* 0x0000003f0d00728c */ /* 0x000fcc000bf05300 */
[----:B------:R-:W-:-:S05]  /*c0c0*/  PLOP3.LUT P4, PT, PT, PT, UP0, 0x80, 0x0 ;  /* 0x000000000000781c */ /* 0x000fca0003f8f008 */
[----:B------:R-:W-:-:S03]  /*c0d0*/  @UP0 UIADD3 UR12, UP1, UR4, UR12, URZ ;  /* 0x0000000c040c0290 */ /* 0x000fc6000ff3e03f */
[----:B------:R-:W-:Y:S01]  /*c0e0*/  ULDC UR4, c[0x0][0xad4] ;  /* 0x0002b50000047ab9 */ /* 0x000fe20000000800 */
[----:B------:R-:W-:Y:S02]  /*c0f0*/  @UP0 UIADD3.X UR13, UR16, UR13, URZ, UP1, !UPT ;  /* 0x0000000d100d0290 */ /* 0x000fe40008ffe43f */
[----:B0-----:R-:W-:-:S04]  /*c100*/  IMAD.U32 R4, RZ, RZ, UR12 ;  /* 0x0000000cff047e24 */ /* 0x001fc8000f8e00ff */
[----:B------:R-:W-:-:S05]  /*c110*/  IMAD.U32 R5, RZ, RZ, UR13 ;  /* 0x0000000dff057e24 */ /* 0x000fca000f8e00ff */
[----:B------:R0:W4:Y:S01]  /*c120*/  @P4 LDG.E R3, desc[UR36][R4.64] ;  /* 0x0000002404034981 */ /* 0x000122000c1e1900 */
[----:B------:R-:W-:Y:S02]  /*c130*/  UISETP.NE.AND UP0, UPT, UR22, URZ, UPT ;  /* 0x0000003f1600728c */ /* 0x000fe4000bf05270 */
[----:B------:R-:W-:Y:S02]  /*c140*/  UISETP.NE.AND UP1, UPT, UR20, 0x1, UPT ;  /* 0x000000011400788c */ /* 0x000fe4000bf25270 */
[----:B------:R-:W-:Y:S01]  /*c150*/  USEL UR4, UR22, UR4, UP0 ;  /* 0x0000000416047287 */ /* 0x000fe20008000000 */
[----:B------:R-:W-:-:S03]  /*c160*/  UMOV UR23, 0x9b8 ;  /* 0x000009b800177882 */ /* 0x000fc60000000000 */
[----:B------:R-:W-:Y:S01]  /*c170*/  UISETP.GT.AND UP2, UPT, UR4, 0x1, UPT ;  /* 0x000000010400788c */ /* 0x000fe2000bf44270 */
[----:B------:R-:W-:Y:S01]  /*c180*/  PLOP3.LUT P1, PT, PT, PT, UP1, 0x80, 0x0 ;  /* 0x000000000000781c */ /* 0x000fe20003f2f018 */
[----:B------:R-:W-:Y:S02]  /*c190*/  UISETP.NE.U32.AND UP0, UPT, UR14, URZ, UPT ;  /* 0x0000003f0e00728c */ /* 0x000fe4000bf05070 */
[----:B------:R-:W-:Y:S01]  /*c1a0*/  USEL UR23, UR23, 0x978, UP2 ;  /* 0x0000097817177887 */ /* 0x000fe20009000000 */
[----:B-1----:R-:W-:Y:S01]  /*c1b0*/  IMAD.U32 R8, RZ, RZ, UR18 ;  /* 0x00000012ff087e24 */ /* 0x002fe2000f8e00ff */
[----:B------:R-:W-:Y:S01]  /*c1c0*/  UISETP.NE.AND.EX UP0, UPT, UR15, URZ, UPT, UP0 ;  /* 0x0000003f0f00728c */ /* 0x000fe2000bf05300 */
[----:B------:R-:W-:Y:S02]  /*c1d0*/  UMOV UR4, URZ ;  /* 0x0000003f00047c82 */ /* 0x000fe40008000000 */
[----:B------:R-:W-:Y:S01]  /*c1e0*/  IMAD R8, R8, 0x80, R171 ;  /* 0x0000008008087824 */ /* 0x000fe200078e02ab */
[----:B------:R-:W-:Y:S01]  /*c1f0*/  USEL UR9, UR19, URZ, !UP0 ;  /* 0x0000003f13097287 */ /* 0x000fe2000c000000 */
[----:B------:R-:W-:Y:S01]  /*c200*/  @UP1 ULDC UR25, c[0x0][0xbec] ;  /* 0x0002fb0000191ab9 */ /* 0x000fe20000000800 */
[----:B------:R-:W-:-:S02]  /*c210*/  USEL UR22, UR17, URZ, !UP0 ;  /* 0x0000003f11167287 */ /* 0x000fc4000c000000 */
[----:B0-----:R-:W-:Y:S01]  /*c220*/  @P1 IMAD.HI.U32 R4, R8, UR25, RZ ;  /* 0x0000001908041c27 */ /* 0x001fe2000f8e00ff */
[----:B------:R-:W-:Y:S01]  /*c230*/  USEL UR21, UR21, URZ, UP2 ;  /* 0x0000003f15157287 */ /* 0x000fe20009000000 */
[----:B------:R-:W-:Y:S01]  /*c240*/  ULDC.64 UR16, c[0x0][UR23+0x220] ;  /* 0x0000880017107abb */ /* 0x000fe20008000a00 */
[----:B------:R-:W-:Y:S01]  /*c250*/  ULDC.64 UR14, c[0x0][UR23+0x218] ;  /* 0x00008600170e7abb */ /* 0x000fe20008000a00 */
[----:B------:R-:W-:Y:S01]  /*c260*/  ULDC.64 UR18, c[0x0][UR23+0x228] ;  /* 0x00008a0017127abb */ /* 0x000fe20008000a00 */
[----:B------:R-:W-:Y:S02]  /*c270*/  UIMAD UR17, UR17, UR9, URZ ;  /* 0x00000009111172a4 */ /* 0x000fe4000f8e023f */
[----:B------:R-:W-:Y:S01]  /*c280*/  UIMAD.WIDE.U32 UR12, UR14, UR24, URZ ;  /* 0x000000180e0c72a5 */ /* 0x000fe2000f8e003f */
[----:B------:R-:W-:Y:S01]  /*c290*/  IMAD.MOV.U32 R5, RZ, RZ, R8 ;  /* 0x000000ffff057224 */ /* 0x000fe200078e0008 */
[----:B------:R-:W-:Y:S01]  /*c2a0*/  @UP1 ULDC UR28, c[0x0][0xbf0] ;  /* 0x0002fc00001c1ab9 */ /* 0x000fe20000000800 */
[----:B------:R-:W-:-:S02]  /*c2b0*/  UIMAD UR24, UR15, UR24, URZ ;  /* 0x000000180f1872a4 */ /* 0x000fc4000f8e023f */
[----:B------:R-:W-:Y:S01]  /*c2c0*/  UIMAD.WIDE.U32 UR26, UR18, UR21, URZ ;  /* 0x00000015121a72a5 */ /* 0x000fe2000f8e003f */
[----:B------:R-:W-:Y:S01]  /*c2d0*/  @P1 SHF.R.U32.HI R5, RZ, UR28, R4 ;  /* 0x0000001cff051c19 */ /* 0x000fe20008011604 */
[----:B------:R-:W-:Y:S02]  /*c2e0*/  UIMAD.WIDE.U32 UR14, UR16, UR9, URZ ;  /* 0x00000009100e72a5 */ /* 0x000fe4000f8e003f */
[----:B------:R-:W-:Y:S02]  /*c2f0*/  UIMAD UR18, UR19, UR21, URZ ;  /* 0x00000015131272a4 */ /* 0x000fe4000f8e023f */
[----:B------:R-:W-:Y:S01]  /*c300*/  UIMAD UR17, UR16, UR22, UR17 ;  /* 0x00000016101172a4 */ /* 0x000fe2000f8e0211 */
[----:B------:R-:W-:Y:S01]  /*c310*/  IMAD.U32 R4, RZ, RZ, UR26 ;  /* 0x0000001aff047e24 */ /* 0x000fe2000f8e00ff */
[----:B------:R-:W-:Y:S01]  /*c320*/  UIADD3 UR18, UR27, UR18, URZ ;  /* 0x000000121b127290 */ /* 0x000fe2000fffe03f */
[----:B------:R-:W-:Y:S01]  /*c330*/  IMAD.MOV R7, RZ, RZ, -R5 ;  /* 0x000000ffff077224 */ /* 0x000fe200078e0a05 */
[----:B------:R-:W-:-:S02]  /*c340*/  UIADD3 UR24, UR13, UR24, URZ ;  /* 0x000000180d187290 */ /* 0x000fc4000fffe03f */
[----:B------:R-:W-:Y:S01]  /*c350*/  UIADD3 UR17, UR15, UR17, URZ ;  /* 0x000000110f117290 */ /* 0x000fe2000fffe03f */
[----:B------:R-:W-:Y:S02]  /*c360*/  IMAD R7, R7, UR20, R8 ;  /* 0x0000001407077c24 */ /* 0x000fe4000f8e0208 */
[----:B------:R-:W-:-:S03]  /*c370*/  IMAD.U32 R10, RZ, RZ, UR18 ;  /* 0x00000012ff0a7e24 */ /* 0x000fc6000f8e00ff */
[----:B------:R-:W-:Y:S02]  /*c380*/  SHF.R.S32.HI R6, RZ, 0x1f, R7 ;  /* 0x0000001fff067819 */ /* 0x000fe40000011407 */
[----:B---3--:R-:W-:-:S13]  /*c390*/  @P0 R2UR UR4, R17 ;  /* 0x00000000110402ca */ /* 0x008fda00000e0000 */
[----:B------:R-:W-:Y:S02]  /*c3a0*/  UIADD3 UR12, UP0, UP3, UR14, UR12, UR4 ;  /* 0x0000000c0e0c7290 */ /* 0x000fe4000fb1e004 */
[----:B------:R-:W-:-:S04]  /*c3b0*/  USHF.R.S32.HI UR16, URZ, 0x1f, UR4 ;  /* 0x0000001f3f107899 */ /* 0x000fc80008011404 */
[----:B------:R-:W-:Y:S01]  /*c3c0*/  UIADD3.X UR14, UR17, UR24, UR16, UP0, UP3 ;  /* 0x00000018110e7290 */ /* 0x000fe200087e6410 */
[----:B------:R-:W-:Y:S02]  /*c3d0*/  IADD3 R4, P2, P3, R5, UR12, R4 ;  /* 0x0000000c05047c10 */ /* 0x000fe4000fb5e004 */
[----:B------:R-:W-:Y:S01]  /*c3e0*/  SHF.R.S32.HI R5, RZ, 0x1f, R5 ;  /* 0x0000001fff057819 */ /* 0x000fe20000011405 */
[----:B------:R-:W-:Y:S02]  /*c3f0*/  ULDC.64 UR12, c[0x0][UR23+0x210] ;  /* 0x00008400170c7abb */ /* 0x000fe40008000a00 */
[----:B------:R-:W-:Y:S01]  /*c400*/  IMAD R9, R7, UR13, RZ ;  /* 0x0000000d07097c24 */ /* 0x000fe2000f8e02ff */
[----:B------:R-:W-:Y:S01]  /*c410*/  IADD3.X R5, R5, UR14, R10, P2, P3 ;  /* 0x0000000e05057c10 */ /* 0x000fe200097e640a */
[----:B------:R-:W-:Y:S01]  /*c420*/  ULDC.64 UR14, c[0x0][0xba8] ;  /* 0x0002ea00000e7ab9 */ /* 0x000fe20000000a00 */
[----:B------:R-:W-:Y:S01]  /*c430*/  @!UP2 ULDC UR14, c[0x0][0xb50] ;  /* 0x0002d400000eaab9 */ /* 0x000fe20000000800 */
[----:B------:R-:W-:Y:S01]  /*c440*/  IMAD R9, R6, UR12, R9 ;  /* 0x0000000c06097c24 */ /* 0x000fe2000f8e0209 */
[----:B------:R-:W-:Y:S01]  /*c450*/  @!UP2 ULDC UR15, c[0x0][0xb54] ;  /* 0x0002d500000faab9 */ /* 0x000fe20000000800 */
[----:B------:R-:W-:-:S04]  /*c460*/  IMAD.WIDE.U32 R4, R7, UR12, R4 ;  /* 0x0000000c07047c25 */ /* 0x000fc8000f8e0004 */
[----:B------:R-:W-:Y:S01]  /*c470*/  IMAD.IADD R5, R5, 0x1, R9 ;  /* 0x0000000105057824 */ /* 0x000fe200078e0209 */
[C---:B------:R-:W-:Y:S01]  /*c480*/  LEA R9, P2, R4.reuse, UR14, 0x2 ;  /* 0x0000000e04097c11 */ /* 0x040fe2000f8410ff */
[----:B------:R-:W-:Y:S01]  /*c490*/  ULDC UR12, c[0x0][0xa88] ;  /* 0x0002a200000c7ab9 */ /* 0x000fe20000000800 */
[----:B----4-:R-:W-:Y:S02]  /*c4a0*/  @P4 R2UR UR12, R3 ;  /* 0x00000000030c42ca */ /* 0x010fe400000e0000 */
[----:B------:R-:W-:Y:S01]  /*c4b0*/  LEA.HI.X R10, R4, UR15, R5, 0x2, P2 ;  /* 0x0000000f040a7c11 */ /* 0x000fe200090f1405 */
[----:B--2---:R-:W-:-:S12]  /*c4c0*/  @P4 BRA `(.L_x_207) ;  /* 0x0000000000184947 */ /* 0x004fd80003800000 */
[----:B------:R-:W-:Y:S05]  /*c4d0*/  @!P0 BRA `(.L_x_207) ;  /* 0x0000000000148947 */ /* 0x000fea0003800000 */
[----:B------:R-:W2:Y:S04]  /*c4e0*/  LDG.E R4, desc[UR36][R18.64] ;  /* 0x0000002412047981 */ /* 0x000ea8000c1e1900 */
[----:B------:R-:W3:Y:S01]  /*c4f0*/  LDG.E R3, desc[UR36][R18.64+0x4] ;  /* 0x0000042412037981 */ /* 0x000ee2000c1e1900 */
[----:B--2---:R-:W-:Y:S02]  /*c500*/  R2UR UR13, R4 ;  /* 0x00000000040d72ca */ /* 0x004fe400000e0000 */
[----:B---3--:R-:W-:-:S13]  /*c510*/  R2UR UR12, R3 ;  /* 0x00000000030c72ca */ /* 0x008fda00000e0000 */
[----:B------:R-:W-:-:S12]  /*c520*/  UIADD3 UR12, -UR13, UR12, URZ ;  /* 0x0000000c0d0c7290 */ /* 0x000fd8000fffe13f */
.L_x_207:
[----:B------:R-:W2:Y:S04]  /*c530*/  LDL R12, [R1+0x40] ;  /* 0x00004000010c7983 */ /* 0x000ea80000100800 */
[----:B------:R-:W3:Y:S01]  /*c540*/  LDL R3, [R1+0x3c] ;  /* 0x00003c0001037983 */ /* 0x000ee20000100800 */
[----:B------:R-:W-:Y:S01]  /*c550*/  R2UR UR13, R170 ;  /* 0x00000000aa0d72ca */ /* 0x000fe200000e0000 */
[----:B------:R-:W-:Y:S01]  /*c560*/  UIMAD UR17, UR12, UR20, URZ ;  /* 0x000000140c1172a4 */ /* 0x000fe2000f8e023f */
[----:B------:R-:W-:Y:S01]  /*c570*/  PLOP3.LUT P3, PT, PT, PT, UP2, 0x80, 0x0 ;  /* 0x000000000000781c */ /* 0x000fe20003f6f028 */
[----:B------:R-:W-:Y:S04]  /*c580*/  SHFL.IDX PT, R4, R9, RZ, 0x1c1f ;  /* 0x001c1fff09047589 */ /* 0x000fe800000e0000 */
[----:B------:R-:W0:Y:S04]  /*c590*/  SHFL.IDX PT, R5, R10, RZ, 0x1c1f ;  /* 0x001c1fff0a057589 */ /* 0x000e2800000e0000 */
[----:B------:R-:W-:Y:S02]  /*c5a0*/  SHFL.IDX PT, R6, R9, 0x1, 0x1c1f ;  /* 0x003c1f0009067f89 */ /* 0x000fe400000e0000 */
[----:B------:R-:W-:-:S02]  /*c5b0*/  IMAD.U32 R11, RZ, RZ, UR13 ;  /* 0x0000000dff0b7e24 */ /* 0x000fc4000f8e00ff */
[----:B------:R-:W1:Y:S02]  /*c5c0*/  SHFL.IDX PT, R7, R10, 0x1, 0x1c1f ;  /* 0x003c1f000a077f89 */ /* 0x000e6400000e0000 */
[----:B--2---:R-:W-:Y:S01]  /*c5d0*/  IMAD R11, R11, 0x80, R12 ;  /* 0x000000800b0b7824 */ /* 0x004fe200078e020c */
[----:B---3--:R-:W-:-:S03]  /*c5e0*/  LOP3.LUT P0, RZ, R3, 0x3, RZ, 0xc0, !PT ;  /* 0x0000000303ff7812 */ /* 0x008fc6000780c0ff */
[C---:B------:R-:W-:Y:S01]  /*c5f0*/  VIADD R3, R11.reuse, 0x8 ;  /* 0x000000080b037836 */ /* 0x040fe20000000000 */
[----:B------:R-:W-:-:S04]  /*c600*/  ISETP.GE.OR P2, PT, R11, UR17, P0 ;  /* 0x000000110b007c0c */ /* 0x000fc80008746670 */
[----:B------:R-:W-:-:S09]  /*c610*/  ISETP.GE.OR P0, PT, R3, UR17, P0 ;  /* 0x0000001103007c0c */ /* 0x000fd20008706670 */
[----:B0-----:R0:W-:Y:S01]  /*c620*/  @!P2 ST.E desc[UR36][R4.64], R2 ;  /* 0x000000020400a985 */ /* 0x0011e2000c101924 */
[----:B------:R-:W-:-:S03]  /*c630*/  ISETP.GE.AND P2, PT, R11, UR17, PT ;  /* 0x000000110b007c0c */ /* 0x000fc6000bf46270 */
[----:B-1----:R0:W-:Y:S01]  /*c640*/  @!P0 ST.E desc[UR36][R6.64], R0 ;  /* 0x0000000006008985 */ /* 0x0021e2000c101924 */
[----:B------:R-:W-:Y:S01]  /*c650*/  ISETP.GE.AND P0, PT, R3, UR17, PT ;  /* 0x0000001103007c0c */ /* 0x000fe2000bf06270 */
[----:B------:R-:W-:-:S12]  /*c660*/  @P3 BRA `(.L_x_208) ;  /* 0x0000001000183947 */ /* 0x000fd80003800000 */
[----:B0-----:R-:W0:Y:S01]  /*c670*/  S2R R0, SR_TID.X ;  /* 0x0000000000007919 */ /* 0x001e220000002100 */
[----:B------:R-:W-:Y:S01]  /*c680*/  ULDC.64 UR14, c[0x0][0xaa0] ;  /* 0x0002a800000e7ab9 */ /* 0x000fe20000000a00 */
[----:B------:R-:W-:Y:S02]  /*c690*/  R2UR UR19, R216 ;  /* 0x00000000d81372ca */ /* 0x000fe400000e0000 */
[----:B------:R-:W-:Y:S01]  /*c6a0*/  R2UR UR18, R170 ;  /* 0x00000000aa1272ca */ /* 0x000fe200000e0000 */
[----:B0-----:R-:W-:-:S05]  /*c6b0*/  VIADD R0, R0, 0xffffff80 ;  /* 0xffffff8000007836 */ /* 0x001fca0000000000 */
[----:B------:R-:W-:-:S04]  /*c6c0*/  SHF.R.S32.HI R3, RZ, 0x1f, R0 ;  /* 0x0000001fff037819 */ /* 0x000fc80000011400 */
[----:B------:R-:W-:-:S04]  /*c6d0*/  LEA.HI R3, R3, R0, RZ, 0x3 ;  /* 0x0000000003037211 */ /* 0x000fc800078f18ff */
[----:B------:R-:W-:Y:S02]  /*c6e0*/  LOP3.LUT R5, R3, 0xfffffff8, RZ, 0xc0, !PT ;  /* 0xfffffff803057812 */ /* 0x000fe400078ec0ff */
[----:B------:R-:W-:Y:S01]  /*c6f0*/  SHF.R.S32.HI R17, RZ, 0x3, R3 ;  /* 0x00000003ff117819 */ /* 0x000fe20000011403 */
[----:B------:R-:W-:Y:S02]  /*c700*/  IMAD.MOV.U32 R3, RZ, RZ, 0x2 ;  /* 0x00000002ff037424 */ /* 0x000fe400078e00ff */
[----:B------:R-:W-:-:S04]  /*c710*/  IMAD.IADD R18, R0, 0x1, -R5 ;  /* 0x0000000100127824 */ /* 0x000fc800078e0a05 */
[----:B------:R-:W-:-:S04]  /*c720*/  IMAD.SHL.U32 R0, R18, 0x8, RZ ;  /* 0x0000000812007824 */ /* 0x000fc800078e00ff */
[----:B------:R-:W-:-:S04]  /*c730*/  IMAD R2, R17, 0x40, R0 ;  /* 0x0000004011027824 */ /* 0x000fc800078e0200 */
[----:B------:R-:W-:-:S03]  /*c740*/  IMAD.WIDE R2, R2, R3, UR10 ;  /* 0x0000000a02027e25 */ /* 0x000fc6000f8e0203 */
[C---:B------:R-:W-:Y:S02]  /*c750*/  IADD3 R25, P2, R2.reuse, 0x3000, RZ ;  /* 0x0000300002197810 */ /* 0x040fe40007f5e0ff */
[C---:B------:R-:W-:Y:S02]  /*c760*/  IADD3 R9, P4, R2.reuse, 0x1000, RZ ;  /* 0x0000100002097810 */ /* 0x040fe40007f9e0ff */
[----:B------:R-:W-:Y:S02]  /*c770*/  IADD3 R13, P3, R2, 0x2000, RZ ;  /* 0x00002000020d7810 */ /* 0x000fe40007f7e0ff */
[----:B------:R-:W-:Y:S02]  /*c780*/  LOP3.LUT R24, R25, 0x380, RZ, 0xc0, !PT ;  /* 0x0000038019187812 */ /* 0x000fe400078ec0ff */
[----:B------:R-:W-:Y:S02]  /*c790*/  LOP3.LUT R8, R9, 0x380, RZ, 0xc0, !PT ;  /* 0x0000038009087812 */ /* 0x000fe400078ec0ff */
[----:B------:R-:W-:-:S02]  /*c7a0*/  LOP3.LUT R12, R13, 0x380, RZ, 0xc0, !PT ;  /* 0x000003800d0c7812 */ /* 0x000fc400078ec0ff */
[----:B------:R-:W-:Y:S02]  /*c7b0*/  SHF.R.U64 R24, R24, 0x3, RZ ;  /* 0x0000000318187819 */ /* 0x000fe400000012ff */
[----:B------:R-:W-:Y:S02]  /*c7c0*/  SHF.R.U64 R8, R8, 0x3, RZ ;  /* 0x0000000308087819 */ /* 0x000fe400000012ff */
[----:B------:R-:W-:Y:S02]  /*c7d0*/  SHF.R.U64 R12, R12, 0x3, RZ ;  /* 0x000000030c0c7819 */ /* 0x000fe400000012ff */
[----:B------:R-:W-:Y:S01]  /*c7e0*/  LOP3.LUT R24, R24, R25, RZ, 0x3c, !PT ;  /* 0x0000001918187212 */ /* 0x000fe200078e3cff */
[--C-:B------:R-:W-:Y:S01]  /*c7f0*/  IMAD.X R25, RZ, RZ, R3.reuse, P2 ;  /* 0x000000ffff197224 */ /* 0x100fe200010e0603 */
[----:B------:R-:W-:Y:S01]  /*c800*/  LOP3.LUT R8, R8, R9, RZ, 0x3c, !PT ;  /* 0x0000000908087212 */ /* 0x000fe200078e3cff */
[--C-:B------:R-:W-:Y:S01]  /*c810*/  IMAD.X R9, RZ, RZ, R3.reuse, P4 ;  /* 0x000000ffff097224 */ /* 0x100fe200020e0603 */
[----:B------:R-:W-:Y:S01]  /*c820*/  LOP3.LUT R12, R12, R13, RZ, 0x3c, !PT ;  /* 0x0000000d0c0c7212 */ /* 0x000fe200078e3cff */
[----:B------:R-:W-:Y:S01]  /*c830*/  IMAD.X R13, RZ, RZ, R3, P3 ;  /* 0x000000ffff0d7224 */ /* 0x000fe200018e0603 */
[C---:B------:R-:W-:Y:S01]  /*c840*/  IADD3 R49, P2, R2.reuse, 0x9000, RZ ;  /* 0x0000900002317810 */ /* 0x040fe20007f5e0ff */
[----:B------:R-:W-:Y:S01]  /*c850*/  UIMAD UR12, UR16, UR14, URZ ;  /* 0x0000000e100c72a4 */ /* 0x000fe2000f8e023f */
[C---:B------:R-:W-:Y:S01]  /*c860*/  IADD3 R29, P0, R2.reuse, 0x4000, RZ ;  /* 0x00004000021d7810 */ /* 0x040fe20007f1e0ff */
[----:B------:R-:W-:Y:S01]  /*c870*/  UIMAD.WIDE.U32 UR10, UR4, UR14, URZ ;  /* 0x0000000e040a72a5 */ /* 0x000fe2000f8e003f */
[C---:B------:R-:W-:Y:S01]  /*c880*/  IADD3 R33, P6, R2.reuse, 0x5000, RZ ;  /* 0x0000500002217810 */ /* 0x040fe20007fde0ff */
[----:B------:R-:W-:Y:S01]  /*c890*/  IMAD.U32 R78, RZ, RZ, UR18 ;  /* 0x00000012ff4e7e24 */ /* 0x000fe2000f8e00ff */
[C---:B------:R-:W-:Y:S01]  /*c8a0*/  IADD3 R37, P5, R2.reuse, 0x6000, RZ ;  /* 0x0000600002257810 */ /* 0x040fe20007fbe0ff */
[----:B------:R-:W5:Y:S01]  /*c8b0*/  LD.E.128 R8, desc[UR36][R8.64] ;  /* 0x0000002408087980 */ /* 0x000f62000c101d00 */
[----:B------:R-:W-:-:S02]  /*c8c0*/  IADD3 R41, P4, R2, 0x7000, RZ ;  /* 0x0000700002297810 */ /* 0x000fc40007f9e0ff */
[C---:B------:R-:W-:Y:S01]  /*c8d0*/  IADD3 R45, P3, R2.reuse, 0x8000, RZ ;  /* 0x00008000022d7810 */ /* 0x040fe20007f7e0ff */
[----:B------:R-:W5:Y:S01]  /*c8e0*/  LD.E.128 R12, desc[UR36][R12.64] ;  /* 0x000000240c0c7980 */ /* 0x000f62000c101d00 */
[----:B------:R-:W-:Y:S02]  /*c8f0*/  LOP3.LUT R48, R49, 0x380, RZ, 0xc0, !PT ;  /* 0x0000038031307812 */ /* 0x000fe400078ec0ff */
[----:B------:R-:W-:Y:S01]  /*c900*/  LOP3.LUT R7, R2, 0x380, RZ, 0xc0, !PT ;  /* 0x0000038002077812 */ /* 0x000fe200078ec0ff */
[----:B------:R-:W-:Y:S01]  /*c910*/  UIMAD UR12, UR4, UR15, UR12 ;  /* 0x0000000f040c72a4 */ /* 0x000fe2000f8e020c */
[----:B------:R-:W-:Y:S01]  /*c920*/  LOP3.LUT R28, R29, 0x380, RZ, 0xc0, !PT ;  /* 0x000003801d1c7812 */ /* 0x000fe200078ec0ff */
[----:B------:R-:W-:Y:S01]  /*c930*/  @UP1 ULDC UR14, c[0x0][0xbec] ;  /* 0x0002fb00000e1ab9 */ /* 0x000fe20000000800 */
[----:B------:R-:W-:Y:S01]  /*c940*/  LOP3.LUT R32, R33, 0x380, RZ, 0xc0, !PT ;  /* 0x0000038021207812 */ /* 0x000fe200078ec0ff */
[----:B------:R-:W5:Y:S01]  /*c950*/  LD.E.128 R24, desc[UR36][R24.64] ;  /* 0x0000002418187980 */ /* 0x000f62000c101d00 */
[----:B------:R-:W-:-:S02]  /*c960*/  LOP3.LUT R36, R37, 0x380, RZ, 0xc0, !PT ;  /* 0x0000038025247812 */ /* 0x000fc400078ec0ff */
[----:B------:R-:W-:Y:S02]  /*c970*/  LOP3.LUT R40, R41, 0x380, RZ, 0xc0, !PT ;  /* 0x0000038029287812 */ /* 0x000fe400078ec0ff */
[----:B------:R-:W-:Y:S02]  /*c980*/  LOP3.LUT R44, R45, 0x380, RZ, 0xc0, !PT ;  /* 0x000003802d2c7812 */ /* 0x000fe400078ec0ff */
[----:B------:R-:W-:Y:S02]  /*c990*/  SHF.R.U64 R48, R48, 0x3, RZ ;  /* 0x0000000330307819 */ /* 0x000fe400000012ff */
[----:B------:R-:W-:Y:S02]  /*c9a0*/  SHF.R.U64 R28, R28, 0x3, RZ ;  /* 0x000000031c1c7819 */ /* 0x000fe400000012ff */
[----:B------:R-:W-:Y:S02]  /*c9b0*/  SHF.R.U64 R32, R32, 0x3, RZ ;  /* 0x0000000320207819 */ /* 0x000fe400000012ff */
[----:B------:R-:W-:-:S02]  /*c9c0*/  SHF.R.U64 R36, R36, 0x3, RZ ;  /* 0x0000000324247819 */ /* 0x000fc400000012ff */
[----:B------:R-:W-:Y:S02]  /*c9d0*/  SHF.R.U64 R40, R40, 0x3, RZ ;  /* 0x0000000328287819 */ /* 0x000fe400000012ff */
        /* <DEDUP_REMOVED lines=14> */
[----:B------:R-:W-:Y:S01]  /*cac0*/  SHF.R.U64 R7, R7, 0x3, RZ ;  /* 0x0000000307077819 */ /* 0x000fe200000012ff */
[----:B------:R-:W-:Y:S01]  /*cad0*/  UIADD3 UR11, UR11, UR12, URZ ;  /* 0x0000000c0b0b7290 */ /* 0x000fe2000fffe03f */
[C---:B------:R-:W-:Y:S01]  /*cae0*/  IADD3 R53, P0, R2.reuse, 0xa000, RZ ;  /* 0x0000a00002357810 */ /* 0x040fe20007f1e0ff */
[----:B------:R-:W-:Y:S01]  /*caf0*/  IMAD.X R73, RZ, RZ, R3, P2 ;  /* 0x000000ffff497224 */ /* 0x000fe200010e0603 */
[C---:B------:R-:W-:Y:S01]  /*cb00*/  IADD3 R57, P6, R2.reuse, 0xb000, RZ ;  /* 0x0000b00002397810 */ /* 0x040fe20007fde0ff */
[----:B------:R-:W-:Y:S01]  /*cb10*/  ULDC.64 UR12, c[0x0][0xae8] ;  /* 0x0002ba00000c7ab9 */ /* 0x000fe20000000a00 */
[C---:B------:R-:W-:Y:S01]  /*cb20*/  IADD3 R61, P5, R2.reuse, 0xc000, RZ ;  /* 0x0000c000023d7810 */ /* 0x040fe20007fbe0ff */
[----:B------:R-:W-:Y:S01]  /*cb30*/  USHF.R.S32.HI UR4, URZ, 0x1f, UR9 ;  /* 0x0000001f3f047899 */ /* 0x000fe20008011409 */
[C---:B------:R-:W-:Y:S01]  /*cb40*/  IADD3 R65, P4, R2.reuse, 0xd000, RZ ;  /* 0x0000d00002417810 */ /* 0x040fe20007f9e0ff */
[----:B------:R-:W5:Y:S01]  /*cb50*/  LD.E.128 R28, desc[UR36][R28.64] ;  /* 0x000000241c1c7980 */ /* 0x000f62000c101d00 */
[----:B------:R-:W-:-:S02]  /*cb60*/  IADD3 R69, P3, R2, 0xe000, RZ ;  /* 0x0000e00002457810 */ /* 0x000fc40007f7e0ff */
[----:B------:R-:W-:Y:S01]  /*cb70*/  LOP3.LUT R4, R5, 0x380, RZ, 0xc0, !PT ;  /* 0x0000038005047812 */ /* 0x000fe200078ec0ff */
[----:B------:R-:W5:Y:S01]  /*cb80*/  LD.E.128 R32, desc[UR36][R32.64] ;  /* 0x0000002420207980 */ /* 0x000f62000c101d00 */
[----:B------:R-:W-:Y:S02]  /*cb90*/  LOP3.LUT R52, R53, 0x380, RZ, 0xc0, !PT ;  /* 0x0000038035347812 */ /* 0x000fe400078ec0ff */
[----:B------:R-:W-:Y:S01]  /*cba0*/  LOP3.LUT R56, R57, 0x380, RZ, 0xc0, !PT ;  /* 0x0000038039387812 */ /* 0x000fe200078ec0ff */
[----:B------:R-:W5:Y:S01]  /*cbb0*/  LD.E.128 R36, desc[UR36][R36.64] ;  /* 0x0000002424247980 */ /* 0x000f62000c101d00 */
[----:B------:R-:W-:Y:S02]  /*cbc0*/  LOP3.LUT R60, R61, 0x380, RZ, 0xc0, !PT ;  /* 0x000003803d3c7812 */ /* 0x000fe400078ec0ff */
[----:B------:R-:W-:Y:S01]  /*cbd0*/  LOP3.LUT R64, R65, 0x380, RZ, 0xc0, !PT ;  /* 0x0000038041407812 */ /* 0x000fe200078ec0ff */
[----:B------:R-:W5:Y:S01]  /*cbe0*/  LD.E.128 R40, desc[UR36][R40.64] ;  /* 0x0000002428287980 */ /* 0x000f62000c101d00 */
[----:B------:R-:W-:-:S02]  /*cbf0*/  LOP3.LUT R68, R69, 0x380, RZ, 0xc0, !PT ;  /* 0x0000038045447812 */ /* 0x000fc400078ec0ff */
[----:B------:R-:W-:Y:S01]  /*cc00*/  SHF.R.U64 R4, R4, 0x3, RZ ;  /* 0x0000000304047819 */ /* 0x000fe200000012ff */
[----:B------:R-:W5:Y:S01]  /*cc10*/  LD.E.128 R44, desc[UR36][R44.64] ;  /* 0x000000242c2c7980 */ /* 0x000f62000c101d00 */
[----:B------:R-:W-:Y:S02]  /*cc20*/  SHF.R.U64 R52, R52, 0x3, RZ ;  /* 0x0000000334347819 */ /* 0x000fe400000012ff */
[----:B------:R-:W-:Y:S01]  /*cc30*/  SHF.R.U64 R56, R56, 0x3, RZ ;  /* 0x0000000338387819 */ /* 0x000fe200000012ff */
[----:B------:R-:W5:Y:S01]  /*cc40*/  LD.E.128 R48, desc[UR36][R48.64] ;  /* 0x0000002430307980 */ /* 0x000f62000c101d00 */
[----:B------:R-:W-:Y:S02]  /*cc50*/  SHF.R.U64 R60, R60, 0x3, RZ ;  /* 0x000000033c3c7819 */ /* 0x000fe400000012ff */
[----:B------:R-:W-:Y:S02]  /*cc60*/  SHF.R.U64 R64, R64, 0x3, RZ ;  /* 0x0000000340407819 */ /* 0x000fe400000012ff */
[----:B------:R-:W-:-:S02]  /*cc70*/  SHF.R.U64 R68, R68, 0x3, RZ ;  /* 0x0000000344447819 */ /* 0x000fc400000012ff */
[----:B------:R-:W-:Y:S01]  /*cc80*/  LOP3.LUT R2, R7, R2, RZ, 0x3c, !PT ;  /* 0x0000000207027212 */ /* 0x000fe200078e3cff */
[----:B------:R-:W-:Y:S01]  /*cc90*/  UIMAD.WIDE.U32 UR10, UR19, UR12, UR10 ;  /* 0x0000000c130a72a5 */ /* 0x000fe2000f8e000a */
[----:B------:R-:W-:Y:S01]  /*cca0*/  LOP3.LUT R52, R52, R53, RZ, 0x3c, !PT ;  /* 0x0000003534347212 */ /* 0x000fe200078e3cff */
[--C-:B------:R-:W-:Y:S01]  /*ccb0*/  IMAD.X R53, RZ, RZ, R3.reuse, P0 ;  /* 0x000000ffff357224 */ /* 0x100fe200000e0603 */
[----:B------:R-:W-:Y:S02]  /*ccc0*/  LOP3.LUT R56, R56, R57, RZ, 0x3c, !PT ;  /* 0x0000003938387212 */ /* 0x000fe400078e3cff */
[----:B------:R-:W-:Y:S01]  /*ccd0*/  LOP3.LUT R60, R60, R61, RZ, 0x3c, !PT ;  /* 0x0000003d3c3c7212 */ /* 0x000fe200078e3cff */
[--C-:B------:R-:W-:Y:S01]  /*cce0*/  IMAD.X R61, RZ, RZ, R3.reuse, P5 ;  /* 0x000000ffff3d7224 */ /* 0x100fe200028e0603 */
[----:B------:R-:W-:Y:S01]  /*ccf0*/  LOP3.LUT R64, R64, R65, RZ, 0x3c, !PT ;  /* 0x0000004140407212 */ /* 0x000fe200078e3cff */
[--C-:B------:R-:W-:Y:S01]  /*cd00*/  IMAD.X R65, RZ, RZ, R3.reuse, P4 ;  /* 0x000000ffff417224 */ /* 0x100fe200020e0603 */
[----:B------:R-:W-:Y:S01]  /*cd10*/  LOP3.LUT R68, R68, R69, RZ, 0x3c, !PT ;  /* 0x0000004544447212 */ /* 0x000fe200078e3cff */
[----:B------:R-:W-:Y:S01]  /*cd20*/  IMAD.X R69, RZ, RZ, R3, P3 ;  /* 0x000000ffff457224 */ /* 0x000fe200018e0603 */
[----:B------:R-:W-:Y:S01]  /*cd30*/  LOP3.LUT R72, R4, R5, RZ, 0x3c, !PT ;  /* 0x0000000504487212 */ /* 0x000fe200078e3cff */
[----:B------:R-:W-:Y:S01]  /*cd40*/  UIMAD UR11, UR19, UR13, UR11 ;  /* 0x0000000d130b72a4 */ /* 0x000fe2000f8e020b */
[----:B------:R-:W-:Y:S01]  /*cd50*/  IADD3.X R57, RZ, R3, RZ, P6, !PT ;  /* 0x00000003ff397210 */ /* 0x000fe200037fe4ff */
[----:B------:R0:W5:Y:S01]  /*cd60*/  LD.E.128 R4, desc[UR36][R2.64] ;  /* 0x0000002402047980 */ /* 0x000162000c101d00 */
[----:B------:R-:W-:-:S02]  /*cd70*/  ULDC.64 UR12, c[0x0][0xaf0] ;  /* 0x0002bc00000c7ab9 */ /* 0x000fc40000000a00 */
[----:B------:R-:W-:Y:S01]  /*cd80*/  UIMAD UR4, UR4, UR12, URZ ;  /* 0x0000000c040472a4 */ /* 0x000fe2000f8e023f */
[----:B------:R-:W5:Y:S01]  /*cd90*/  LD.E.128 R52, desc[UR36][R52.64] ;  /* 0x0000002434347980 */ /* 0x000f62000c101d00 */
[----:B------:R-:W-:-:S03]  /*cda0*/  IMAD R78, R78, 0x80, R17 ;  /* 0x000000804e4e7824 */ /* 0x000fc600078e0211 */
[----:B------:R-:W5:Y:S01]  /*cdb0*/  LD.E.128 R56, desc[UR36][R56.64] ;  /* 0x0000002438387980 */ /* 0x000f62000c101d00 */
[----:B0-----:R-:W-:Y:S02]  /*cdc0*/  IMAD.U32 R3, RZ, RZ, UR18 ;  /* 0x00000012ff037e24 */ /* 0x001fe4000f8e00ff */
[----:B------:R-:W-:Y:S01]  /*cdd0*/  IMAD R2, R18, 0x20, R17 ;  /* 0x0000002012027824 */ /* 0x000fe200078e0211 */
[----:B------:R-:W5:Y:S03]  /*cde0*/  LD.E.128 R60, desc[UR36][R60.64] ;  /* 0x000000243c3c7980 */ /* 0x000f66000c101d00 */
[----:B------:R-:W-:Y:S01]  /*cdf0*/  IMAD R20, R3, 0x80, R2 ;  /* 0x0000008003147824 */ /* 0x000fe200078e0202 */
[----:B------:R-:W-:Y:S01]  /*ce00*/  UIMAD UR4, UR9, UR13, UR4 ;  /* 0x0000000d090472a4 */ /* 0x000fe2000f8e0204 */
[----:B------:R-:W5:Y:S02]  /*ce10*/  LD.E.128 R64, desc[UR36][R64.64] ;  /* 0x0000002440407980 */ /* 0x000f64000c101d00 */
[----:B------:R-:W-:Y:S01]  /*ce20*/  @P1 IMAD.HI.U32 R2, R20, UR14, RZ ;  /* 0x0000000e14021c27 */ /* 0x000fe2000f8e00ff */
[----:B------:R-:W-:Y:S01]  /*ce30*/  UIMAD.WIDE.U32 UR10, UR9, UR12, UR10 ;  /* 0x0000000c090a72a5 */ /* 0x000fe2000f8e000a */
[----:B------:R-:W5:Y:S02]  /*ce40*/  LD.E.128 R68, desc[UR36][R68.64] ;  /* 0x0000002444447980 */ /* 0x000f64000c101d00 */
[----:B------:R-:W-:Y:S01]  /*ce50*/  @UP1 ULDC UR9, c[0x0][0xbf0] ;  /* 0x0002fc0000091ab9 */ /* 0x000fe20000000800 */
[----:B------:R-:W-:Y:S01]  /*ce60*/  IMAD.MOV.U32 R19, RZ, RZ, R20 ;  /* 0x000000ffff137224 */ /* 0x000fe200078e0014 */
[----:B------:R-:W-:Y:S01]  /*ce70*/  @P1 SHF.R.U32.HI R19, RZ, UR9, R2 ;  /* 0x00000009ff131c19 */ /* 0x000fe20008011602 */
[----:B------:R-:W-:Y:S01]  /*ce80*/  UIADD3 UR4, UR11, UR4, URZ ;  /* 0x000000040b047290 */ /* 0x000fe2000fffe03f */
[----:B------:R-:W-:Y:S01]  /*ce90*/  IMAD.U32 R2, RZ, RZ, UR10 ;  /* 0x0000000aff027e24 */ /* 0x000fe2000f8e00ff */
[----:B------:R-:W5:Y:S01]  /*cea0*/  LD.E.128 R72, desc[UR36][R72.64] ;  /* 0x0000002448487980 */ /* 0x000f62000c101d00 */
[--C-:B------:R-:W-:Y:S01]  /*ceb0*/  SHF.R.S32.HI R18, RZ, 0x1f, R19.reuse ;  /* 0x0000001fff127819 */ /* 0x100fe20000011413 */
[----:B------:R-:W-:-:S02]  /*cec0*/  IMAD.MOV R21, RZ, RZ, -R19 ;  /* 0x000000ffff157224 */ /* 0x000fc400078e0a13 */
[----:B------:R-:W-:Y:S01]  /*ced0*/  IMAD.U32 R3, RZ, RZ, UR11 ;  /* 0x0000000bff037e24 */ /* 0x000fe2000f8e00ff */
[----:B------:R-:W-:Y:S01]  /*cee0*/  ULDC.64 UR10, c[0x0][0xae0] ;  /* 0x0002b800000a7ab9 */ /* 0x000fe20000000a00 */
[----:B------:R-:W-:Y:S01]  /*cef0*/  IMAD.U32 R3, RZ, RZ, UR4 ;  /* 0x00000004ff037e24 */ /* 0x000fe2000f8e00ff */
[----:B------:R-:W-:Y:S01]  /*cf00*/  @!PT LDS RZ, [RZ] ;  /* 0x00000000fffff984 */ /* 0x000fe20000000800 */
[----:B------:R-:W-:Y:S01]  /*cf10*/  @!PT LDS RZ, [RZ] ;  /* 0x00000000fffff984 */ /* 0x000fe20000000800 */
[----:B------:R-:W-:Y:S01]  /*cf20*/  @!PT LDS RZ, [RZ] ;  /* 0x00000000fffff984 */ /* 0x000fe20000000800 */
[----:B------:R-:W-:Y:S01]  /*cf30*/  @!PT LDS RZ, [RZ] ;  /* 0x00000000fffff984 */ /* 0x000fe20000000800 */
[----:B------:R0:W-:Y:S06]  /*cf40*/  MEMBAR.ALL.CTA ;  /* 0x0000000000007992 */ /* 0x0001ec0000008000 */
[----:B0-----:R-:W0:Y:S01]  /*cf50*/  FENCE.VIEW.ASYNC.S ;  /* 0x00000000000073c6 */ /* 0x001e220000000000 */
[----:B------:R-:W-:-:S02]  /*cf60*/  IMAD R18, R18, UR10, RZ ;  /* 0x0000000a12127c24 */ /* 0x000fc4000f8e02ff */
[----:B------:R-:W-:Y:S02]  /*cf70*/  IMAD R21, R21, UR20, R20 ;  /* 0x0000001415157c24 */ /* 0x000fe4000f8e0214 */
        /* <DEDUP_REMOVED lines=8> */
[----:B------:R-:W-:-:S03]  /*d000*/  ULDC.64 UR10, c[0x0][0xa80] ;  /* 0x0002a000000a7ab9 */ /* 0x000fc60000000a00 */
[----:B------:R-:W-:Y:S01]  /*d010*/  IMAD.IADD R3, R3, 0x1, R17 ;  /* 0x0000000103037824 */ /* 0x000fe200078e0211 */
[----:B------:R-:W-:Y:S01]  /*d020*/  LEA R17, P2, R2, UR10, 0x1 ;  /* 0x0000000a02117c11 */ /* 0x000fe2000f8408ff */
[----:B------:R-:W-:-:S03]  /*d030*/  UIADD3 UR8, UR8, 0x38820, URZ ;  /* 0x0003882008087890 */ /* 0x000fc6000fffe03f */
[----:B------:R-:W-:Y:S02]  /*d040*/  LEA.HI.X R22, R2, UR11, R3, 0x1, P2 ;  /* 0x0000000b02167c11 */ /* 0x000fe400090f0c03 */
[C---:B------:R-:W-:Y:S01]  /*d050*/  ISETP.GE.AND P2, PT, R78.reuse, UR17, PT ;  /* 0x000000114e007c0c */ /* 0x040fe2000bf46270 */
[----:B------:R-:W-:Y:S01]  /*d060*/  UPRMT UR8, URZ, 0x654, UR8 ;  /* 0x000006543f087896 */ /* 0x000fe20008000008 */
[C---:B------:R-:W-:Y:S02]  /*d070*/  VIADD R18, R78.reuse, 0x20 ;  /* 0x000000204e127836 */ /* 0x040fe40000000000 */
[----:B------:R-:W-:Y:S02]  /*d080*/  VIADD R19, R78, 0x40 ;  /* 0x000000404e137836 */ /* 0x000fe40000000000 */
[C---:B------:R-:W-:Y:S02]  /*d090*/  VIADD R80, R0.reuse, 0x40 ;  /* 0x0000004000507836 */ /* 0x040fe40000000000 */
[----:B------:R-:W-:-:S02]  /*d0a0*/  VIADD R82, R0, 0x80 ;  /* 0x0000008000527836 */ /* 0x000fc40000000000 */
[----:B------:R-:W-:Y:S01]  /*d0b0*/  VIADD R84, R0, 0xc0 ;  /* 0x000000c000547836 */ /* 0x000fe20000000000 */
[----:B0-----:R-:W-:Y:S01]  /*d0c0*/  SYNCS.ARRIVE.TRANS64.RED.A1T0 RZ, [UR8], RZ ;  /* 0x000000ffffff79a7 */ /* 0x001fe20008100408 */
[----:B------:R0:W1:Y:S01]  /*d0d0*/  SHFL.IDX PT, R79, R17, RZ, 0x181f ;  /* 0x00181fff114f7589 */ /* 0x00006200000e0000 */
[----:B------:R-:W-:Y:S03]  /*d0e0*/  BSSY B1, `(.L_x_209) ;  /* 0x000001a000017945 */ /* 0x000fe60003800000 */
[----:B------:R0:W2:Y:S01]  /*d0f0*/  SHFL.IDX PT, R77, R22, RZ, 0x181f ;  /* 0x00181fff164d7589 */ /* 0x0000a200000e0000 */
[----:B------:R-:W-:Y:S02]  /*d100*/  ISETP.GE.AND P1, PT, R18, UR17, PT ;  /* 0x0000001112007c0c */ /* 0x000fe4000bf26270 */
[----:B------:R-:W-:Y:S02]  /*d110*/  ISETP.GE.AND P0, PT, R19, UR17, PT ;  /* 0x0000001113007c0c */ /* 0x000fe4000bf06270 */
[----:B------:R-:W-:-:S02]  /*d120*/  SHF.R.S32.HI R86, RZ, 0x1f, R0 ;  /* 0x0000001fff567819 */ /* 0x000fc40000011400 */
[----:B------:R-:W-:Y:S02]  /*d130*/  SHF.R.S32.HI R81, RZ, 0x1f, R80 ;  /* 0x0000001fff517819 */ /* 0x000fe40000011450 */
[----:B------:R-:W-:Y:S02]  /*d140*/  SHF.R.S32.HI R83, RZ, 0x1f, R82 ;  /* 0x0000001fff537819 */ /* 0x000fe40000011452 */
[----:B------:R-:W-:Y:S01]  /*d150*/  SHF.R.S32.HI R85, RZ, 0x1f, R84 ;  /* 0x0000001fff557819 */ /* 0x000fe20000011454 */
[----:B0-----:R-:W-:Y:S06]  /*d160*/  @P2 BRA `(.L_x_210) ;  /* 0x0000000000442947 */ /* 0x001fec0003800000 */
[----:B------:R-:W-:Y:S02]  /*d170*/  ULDC UR4, c[0x0][0xac8] ;  /* 0x0002b20000047ab9 */ /* 0x000fe40000000800 */
[----:B------:R-:W-:Y:S02]  /*d180*/  ISETP.GE.AND P5, PT, R0, UR4, PT ;  /* 0x0000000400007c0c */ /* 0x000fe4000bfa6270 */
[----:B------:R-:W-:Y:S02]  /*d190*/  ISETP.GE.AND P4, PT, R80, UR4, PT ;  /* 0x0000000450007c0c */ /* 0x000fe4000bf86270 */
[----:B------:R-:W-:Y:S02]  /*d1a0*/  ISETP.GE.AND P3, PT, R82, UR4, PT ;  /* 0x0000000452007c0c */ /* 0x000fe4000bf66270 */
[----:B------:R-:W-:-:S07]  /*d1b0*/  ISETP.GE.AND P2, PT, R84, UR4, PT ;  /* 0x0000000454007c0c */ /* 0x000fce000bf46270 */
[----:B-1----:R-:W-:-:S04]  /*d1c0*/  @!P5 LEA R2, P6, R0, R79, 0x1 ;  /* 0x0000004f0002d211 */ /* 0x002fc800078c08ff */
[----:B--2---:R-:W-:Y:S02]  /*d1d0*/  @!P5 LEA.HI.X R3, R0, R77, R86, 0x1, P6 ;  /* 0x0000004d0003d211 */ /* 0x004fe400030f0c56 */
[----:B------:R-:W-:-:S03]  /*d1e0*/  @!P4 LEA R18, P6, R80, R79, 0x1 ;  /* 0x0000004f5012c211 */ /* 0x000fc600078c08ff */
[----:B-----5:R0:W-:Y:S01]  /*d1f0*/  @!P5 ST.E.128 desc[UR36][R2.64], R4 ;  /* 0x000000040200d985 */ /* 0x0201e2000c101d24 */
[----:B------:R-:W-:Y:S02]  /*d200*/  @!P4 LEA.HI.X R19, R80, R77, R81, 0x1, P6 ;  /* 0x0000004d5013c211 */ /* 0x000fe400030f0c51 */
[----:B------:R-:W-:-:S03]  /*d210*/  @!P3 LEA R20, P6, R82, R79, 0x1 ;  /* 0x0000004f5214b211 */ /* 0x000fc600078c08ff */
[----:B------:R0:W-:Y:S01]  /*d220*/  @!P4 ST.E.128 desc[UR36][R18.64], R28 ;  /* 0x0000001c1200c985 */ /* 0x0001e2000c101d24 */
[----:B------:R-:W-:Y:S02]  /*d230*/  @!P3 LEA.HI.X R21, R82, R77, R83, 0x1, P6 ;  /* 0x0000004d5215b211 */ /* 0x000fe400030f0c53 */
[----:B------:R-:W-:-:S03]  /*d240*/  @!P2 LEA R76, P6, R84, R79, 0x1 ;  /* 0x0000004f544ca211 */ /* 0x000fc600078c08ff */
[----:B------:R0:W-:Y:S01]  /*d250*/  @!P3 ST.E.128 desc[UR36][R20.64], R44 ;  /* 0x0000002c1400b985 */ /* 0x0001e2000c101d24 */
[----:B------:R-:W-:-:S05]  /*d260*/  @!P2 LEA.HI.X R77, R84, R77, R85, 0x1, P6 ;  /* 0x0000004d544da211 */ /* 0x000fca00030f0c55 */
[----:B------:R0:W-:Y:S04]  /*d270*/  @!P2 ST.E.128 desc[UR36][R76.64], R60 ;  /* 0x0000003c4c00a985 */ /* 0x0001e8000c101d24 */
.L_x_210:
[----:B------:R-:W-:Y:S05]  /*d280*/  BSYNC B1 ;  /* 0x0000000000017941 */ /* 0x000fea0003800000 */
.L_x_209:
[----:B0-----:R0:W3:Y:S01]  /*d290*/  SHFL.IDX PT, R19, R22, 0x1, 0x181f ;  /* 0x00381f0016137f89 */ /* 0x0010e200000e0000 */
[----:B------:R-:W-:Y:S03]  /*d2a0*/  BSSY B1, `(.L_x_211) ;  /* 0x0000014000017945 */ /* 0x000fe60003800000 */
[----:B-----5:R0:W4:Y:S01]  /*d2b0*/  SHFL.IDX PT, R7, R17, 0x1, 0x181f ;  /* 0x00381f0011077f89 */ /* 0x02012200000e0000 */
[----:B------:R-:W-:Y:S05]  /*d2c0*/  @P1 BRA `(.L_x_212) ;  /* 0x0000000000441947 */ /* 0x000fea0003800000 */
[----:B------:R-:W-:Y:S02]  /*d2d0*/  ULDC UR4, c[0x0][0xac8] ;  /* 0x0002b20000047ab9 */ /* 0x000fe40000000800 */
[----:B------:R-:W-:Y:S02]  /*d2e0*/  ISETP.GE.AND P4, PT, R0, UR4, PT ;  /* 0x0000000400007c0c */ /* 0x000fe4000bf86270 */
[----:B------:R-:W-:Y:S02]  /*d2f0*/  ISETP.GE.AND P3, PT, R80, UR4, PT ;  /* 0x0000000450007c0c */ /* 0x000fe4000bf66270 */
[----:B------:R-:W-:Y:S02]  /*d300*/  ISETP.GE.AND P2, PT, R82, UR4, PT ;  /* 0x0000000452007c0c */ /* 0x000fe4000bf46270 */
[----:B------:R-:W-:-:S07]  /*d310*/  ISETP.GE.AND P1, PT, R84, UR4, PT ;  /* 0x0000000454007c0c */ /* 0x000fce000bf26270 */
[-C--:B----4-:R-:W-:Y:S02]  /*d320*/  @!P4 LEA R2, P6, R0, R7.reuse, 0x1 ;  /* 0x000000070002c211 */ /* 0x090fe400078c08ff */
[----:B------:R-:W-:Y:S02]  /*d330*/  @!P3 LEA R4, P5, R80, R7, 0x1 ;  /* 0x000000075004b211 */ /* 0x000fe400078a08ff */
[----:B---3--:R-:W-:Y:S02]  /*d340*/  @!P4 LEA.HI.X R3, R0, R19, R86, 0x1, P6 ;  /* 0x000000130003c211 */ /* 0x008fe400030f0c56 */
[----:B------:R-:W-:Y:S02]  /*d350*/  @!P2 LEA R6, P6, R82, R7, 0x1 ;  /* 0x000000075206a211 */ /* 0x000fe400078c08ff */
[----:B------:R-:W-:Y:S01]  /*d360*/  @!P3 LEA.HI.X R5, R80, R19, R81, 0x1, P5 ;  /* 0x000000135005b211 */ /* 0x000fe200028f0c51 */
[----:B------:R3:W-:Y:S01]  /*d370*/  @!P4 ST.E.128 desc[UR36][R2.64], R8 ;  /* 0x000000080200c985 */ /* 0x0007e2000c101d24 */
[----:B------:R-:W-:-:S02]  /*d380*/  @!P1 LEA R18, P5, R84, R7, 0x1 ;  /* 0x0000000754129211 */ /* 0x000fc400078a08ff */
[-C--:B------:R-:W-:Y:S01]  /*d390*/  @!P2 LEA.HI.X R7, R82, R19.reuse, R83, 0x1, P6 ;  /* 0x000000135207a211 */ /* 0x080fe200030f0c53 */
[----:B------:R3:W-:Y:S01]  /*d3a0*/  @!P3 ST.E.128 desc[UR36][R4.64], R32 ;  /* 0x000000200400b985 */ /* 0x0007e2000c101d24 */
[----:B------:R-:W-:-:S03]  /*d3b0*/  @!P1 LEA.HI.X R19, R84, R19, R85, 0x1, P5 ;  /* 0x0000001354139211 */ /* 0x000fc600028f0c55 */
[----:B------:R3:W-:Y:S04]  /*d3c0*/  @!P2 ST.E.128 desc[UR36][R6.64], R48 ;  /* 0x000000300600a985 */ /* 0x0007e8000c101d24 */
[----:B------:R3:W-:Y:S02]  /*d3d0*/  @!P1 ST.E.128 desc[UR36][R18.64], R64 ;  /* 0x0000004012009985 */ /* 0x0007e4000c101d24 */
.L_x_212:
[----:B------:R-:W-:Y:S05]  /*d3e0*/  BSYNC B1 ;  /* 0x0000000000017941 */ /* 0x000fea0003800000 */
.L_x_211:
[----:B---3--:R3:W0:Y:S01]  /*d3f0*/  SHFL.IDX PT, R9, R22, 0x2, 0x181f ;  /* 0x00581f0016097f89 */ /* 0x00862200000e0000 */
[----:B------:R-:W-:Y:S03]  /*d400*/  BSSY B1, `(.L_x_213) ;  /* 0x0000014000017945 */ /* 0x000fe60003800000 */
[----:B------:R3:W0:Y:S01]  /*d410*/  SHFL.IDX PT, R5, R17, 0x2, 0x181f ;  /* 0x00581f0011057f89 */ /* 0x00062200000e0000 */
[----:B------:R-:W-:Y:S05]  /*d420*/  @P0 BRA `(.L_x_214) ;  /* 0x0000000000440947 */ /* 0x000fea0003800000 */
[----:B------:R-:W-:Y:S02]  /*d430*/  ULDC UR4, c[0x0][0xac8] ;  /* 0x0002b20000047ab9 */ /* 0x000fe40000000800 */
[----:B------:R-:W-:Y:S02]  /*d440*/  ISETP.GE.AND P3, PT, R0, UR4, PT ;  /* 0x0000000400007c0c */ /* 0x000fe4000bf66270 */
[----:B------:R-:W-:Y:S02]  /*d450*/  ISETP.GE.AND P2, PT, R80, UR4, PT ;  /* 0x0000000450007c0c */ /* 0x000fe4000bf46270 */
[----:B------:R-:W-:Y:S02]  /*d460*/  ISETP.GE.AND P1, PT, R82, UR4, PT ;  /* 0x0000000452007c0c */ /* 0x000fe4000bf26270 */
[----:B------:R-:W-:-:S07]  /*d470*/  ISETP.GE.AND P0, PT, R84, UR4, PT ;  /* 0x0000000454007c0c */ /* 0x000fce000bf06270 */
[-C--:B0-----:R-:W-:Y:S02]  /*d480*/  @!P3 LEA R2, P6, R0, R5.reuse, 0x1 ;  /* 0x000000050002b211 */ /* 0x081fe400078c08ff */
[-C--:B------:R-:W-:Y:S02]  /*d490*/  @!P2 LEA R4, P5, R80, R5.reuse, 0x1 ;  /* 0x000000055004a211 */ /* 0x080fe400078a08ff */
[----:B------:R-:W-:Y:S02]  /*d4a0*/  @!P1 LEA R6, P4, R82, R5, 0x1 ;  /* 0x0000000552069211 */ /* 0x000fe400078808ff */
[----:B------:R-:W-:Y:S02]  /*d4b0*/  @!P3 LEA.HI.X R3, R0, R9, R86, 0x1, P6 ;  /* 0x000000090003b211 */ /* 0x000fe400030f0c56 */
[----:B------:R-:W-:Y:S02]  /*d4c0*/  @!P0 LEA R8, P6, R84, R5, 0x1 ;  /* 0x0000000554088211 */ /* 0x000fe400078c08ff */
[-C--:B------:R-:W-:Y:S01]  /*d4d0*/  @!P2 LEA.HI.X R5, R80, R9.reuse, R81, 0x1, P5 ;  /* 0x000000095005a211 */ /* 0x080fe200028f0c51 */
[----:B------:R0:W-:Y:S01]  /*d4e0*/  @!P3 ST.E.128 desc[UR36][R2.64], R12 ;  /* 0x0000000c0200b985 */ /* 0x0001e2000c101d24 */
[----:B----4-:R-:W-:-:S02]  /*d4f0*/  @!P1 LEA.HI.X R7, R82, R9, R83, 0x1, P4 ;  /* 0x0000000952079211 */ /* 0x010fc400020f0c53 */
[----:B------:R-:W-:Y:S01]  /*d500*/  @!P0 LEA.HI.X R9, R84, R9, R85, 0x1, P6 ;  /* 0x0000000954098211 */ /* 0x000fe200030f0c55 */
[----:B------:R0:W-:Y:S04]  /*d510*/  @!P2 ST.E.128 desc[UR36][R4.64], R36 ;  /* 0x000000240400a985 */ /* 0x0001e8000c101d24 */
[----:B------:R0:W-:Y:S04]  /*d520*/  @!P1 ST.E.128 desc[UR36][R6.64], R52 ;  /* 0x0000003406009985 */ /* 0x0001e8000c101d24 */
[----:B------:R0:W-:Y:S02]  /*d530*/  @!P0 ST.E.128 desc[UR36][R8.64], R68 ;  /* 0x0000004408008985 */ /* 0x0001e4000c101d24 */
.L_x_214:
[----:B------:R-:W-:Y:S05]  /*d540*/  BSYNC B1 ;  /* 0x0000000000017941 */ /* 0x000fea0003800000 */
.L_x_213:
[----:B0-----:R-:W-:Y:S01]  /*d550*/  VIADD R2, R78, 0x60 ;  /* 0x000000604e027836 */ /* 0x001fe20000000000 */
[----:B------:R0:W0:Y:S04]  /*d560*/  SHFL.IDX PT, R9, R22, 0x3, 0x181f ;  /* 0x00781f0016097f89 */ /* 0x00002800000e0000 */
[----:B------:R-:W-:Y:S01]  /*d570*/  ISETP.GE.AND P0, PT, R2, UR17, PT ;  /* 0x0000001102007c0c */ /* 0x000fe2000bf06270 */
[----:B---3--:R-:W3:-:S12]  /*d580*/  SHFL.IDX PT, R17, R17, 0x3, 0x181f ;  /* 0x00781f0011117f89 */ /* 0x008ed800000e0000 */
[----:B------:R-:W-:Y:S05]  /*d590*/  @P0 BRA `(.L_x_215) ;  /* 0x0000002800700947 */ /* 0x000fea0003800000 */
[----:B------:R-:W-:Y:S02]  /*d5a0*/  ULDC UR4, c[0x0][0xac8] ;  /* 0x0002b20000047ab9 */ /* 0x000fe40000000800 */
[----:B------:R-:W-:Y:S02]  /*d5b0*/  ISETP.GE.AND P3, PT, R0, UR4, PT ;  /* 0x0000000400007c0c */ /* 0x000fe4000bf66270 */
[----:B------:R-:W-:Y:S02]  /*d5c0*/  ISETP.GE.AND P4, PT, R80, UR4, PT ;  /* 0x0000000450007c0c */ /* 0x000fe4000bf86270 */
[----:B------:R-:W-:-:S09]  /*d5d0*/  ISETP.GE.AND P5, PT, R82, UR4, PT ;  /* 0x0000000452007c0c */ /* 0x000fd2000bfa6270 */
[-C--:B---3--:R-:W-:Y:S02]  /*d5e0*/  @!P3 LEA R2, P0, R0, R17.reuse, 0x1 ;  /* 0x000000110002b211 */ /* 0x088fe400078008ff */
[-C--:B------:R-:W-:Y:S02]  /*d5f0*/  @!P4 LEA R4, P1, R80, R17.reuse, 0x1 ;  /* 0x000000115004c211 */ /* 0x080fe400078208ff */
[----:B------:R-:W-:Y:S02]  /*d600*/  @!P5 LEA R6, P2, R82, R17, 0x1 ;  /* 0x000000115206d211 */ /* 0x000fe400078408ff */
[-C--:B0-----:R-:W-:Y:S02]  /*d610*/  @!P3 LEA.HI.X R3, R0, R9.reuse, R86, 0x1, P0 ;  /* 0x000000090003b211 */ /* 0x081fe400000f0c56 */
[-C--:B------:R-:W-:Y:S02]  /*d620*/  @!P4 LEA.HI.X R5, R80, R9.reuse, R81, 0x1, P1 ;  /* 0x000000095005c211 */ /* 0x080fe400008f0c51 */
[----:B----4-:R-:W-:Y:S01]  /*d630*/  @!P5 LEA.HI.X R7, R82, R9, R83, 0x1, P2 ;  /* 0x000000095207d211 */ /* 0x010fe200010f0c53 */
[----:B------:R0:W-:Y:S01]  /*d640*/  @!P3 ST.E.128 desc[UR36][R2.64], R24 ;  /* 0x000000180200b985 */ /* 0x0001e2000c101d24 */
[----:B------:R-:W-:-:S03]  /*d650*/  ISETP.GE.AND P0, PT, R84, UR4, PT ;  /* 0x0000000454007c0c */ /* 0x000fc6000bf06270 */
[----:B------:R0:W-:Y:S04]  /*d660*/  @!P4 ST.E.128 desc[UR36][R4.64], R40 ;  /* 0x000000280400c985 */ /* 0x0001e8000c101d24 */
[----:B------:R0:W-:Y:S06]  /*d670*/  @!P5 ST.E.128 desc[UR36][R6.64], R56 ;  /* 0x000000380600d985 */ /* 0x0001ec000c101d24 */
[----:B------:R-:W-:Y:S05]  /*d680*/  @P0 BRA `(.L_x_215) ;  /* 0x0000002800340947 */ /* 0x000fea0003800000 */
[----:B0-----:R-:W-:-:S04]  /*d690*/  LEA R2, P0, R84, R17, 0x1 ;  /* 0x0000001154027211 */ /* 0x001fc800078008ff */
[----:B------:R-:W-:-:S05]  /*d6a0*/  LEA.HI.X R3, R84, R9, R85, 0x1, P0 ;  /* 0x0000000954037211 */ /* 0x000fca00000f0c55 */
[----:B------:R0:W-:Y:S01]  /*d6b0*/  ST.E.128 desc[UR36][R2.64], R72 ;  /* 0x0000004802007985 */ /* 0x0001e2000c101d24 */
[----:B------:R-:W-:Y:S05]  /*d6c0*/  BRA `(.L_x_215) ;  /* 0x0000002800247947 */ /* 0x000fea0003800000 */
.L_x_208:
[----:B------:R-:W-:Y:S01]  /*d6d0*/  ULDC.64 UR14, c[0x0][0xb08] ;  /* 0x0002c200000e7ab9 */ /* 0x000fe20000000a00 */
[----:B------:R-:W-:Y:S01]  /*d6e0*/  R2UR UR18, R216 ;  /* 0x00000000d81272ca */ /* 0x000fe200000e0000 */
[----:B------:R-:W-:Y:S01]  /*d6f0*/  UIMAD UR12, UR16, UR14, URZ ;  /* 0x0000000e100c72a4 */ /* 0x000fe2000f8e023f */
[----:B------:R-:W-:Y:S01]  /*d700*/  R2UR UR17, R215 ;  /* 0x00000000d71172ca */ /* 0x000fe200000e0000 */
[----:B------:R-:W-:Y:S01]  /*d710*/  UIMAD.WIDE.U32 UR10, UR4, UR14, URZ ;  /* 0x0000000e040a72a5 */ /* 0x000fe2000f8e003f */
[----:B0-----:R-:W-:Y:S01]  /*d720*/  IMAD.MOV.U32 R5, RZ, RZ, R8 ;  /* 0x000000ffff057224 */ /* 0x001fe200078e0008 */
[----:B------:R-:W-:Y:S01]  /*d730*/  UIMAD UR12, UR4, UR15, UR12 ;  /* 0x0000000f040c72a4 */ /* 0x000fe2000f8e020c */
[C---:B------:R-:W-:Y:S01]  /*d740*/  VIADD R161, R23.reuse, 0x70 ;  /* 0x0000007017a17836 */ /* 0x040fe20000000000 */
[----:B------:R-:W-:Y:S01]  /*d750*/  USHF.R.S32.HI UR4, URZ, 0x1f, UR9 ;  /* 0x0000001f3f047899 */ /* 0x000fe20008011409 */
[C---:B------:R-:W-:Y:S01]  /*d760*/  VIADD R163, R23.reuse, 0x68 ;  /* 0x0000006817a37836 */ /* 0x040fe20000000000 */
[----:B------:R-:W-:Y:S01]  /*d770*/  UIADD3 UR11, UR11, UR12, URZ ;  /* 0x0000000c0b0b7290 */ /* 0x000fe2000fffe03f */
[C---:B------:R-:W-:Y:S01]  /*d780*/  VIADD R165, R23.reuse, 0x60 ;  /* 0x0000006017a57836 */ /* 0x040fe20000000000 */
[----:B------:R-:W-:Y:S01]  /*d790*/  ULDC.64 UR14, c[0x0][0xb40] ;  /* 0x0002d000000e7ab9 */ /* 0x000fe20000000a00 */
[----:B------:R-:W-:Y:S01]  /*d7a0*/  ULDC.64 UR12, c[0x0][0xb38] ;  /* 0x0002ce00000c7ab9 */ /* 0x000fe20000000a00 */
[----:B------:R-:W-:Y:S01]  /*d7b0*/  UIMAD UR4, UR4, UR14, URZ ;  /* 0x0000000e040472a4 */ /* 0x000fe2000f8e023f */
[C---:B------:R-:W-:Y:S01]  /*d7c0*/  VIADD R167, R23.reuse, 0x58 ;  /* 0x0000005817a77836 */ /* 0x040fe20000000000 */
[----:B------:R-:W-:Y:S01]  /*d7d0*/  UIMAD.WIDE.U32 UR10, UR18, UR12, UR10 ;  /* 0x0000000c120a72a5 */ /* 0x000fe2000f8e000a */
[C---:B------:R-:W-:Y:S01]  /*d7e0*/  VIADD R169, R23.reuse, 0x50 ;  /* 0x0000005017a97836 */ /* 0x040fe20000000000 */
[----:B------:R-:W-:Y:S01]  /*d7f0*/  UIMAD UR4, UR9, UR15, UR4 ;  /* 0x0000000f090472a4 */ /* 0x000fe2000f8e0204 */
[C---:B------:R-:W-:Y:S01]  /*d800*/  VIADD R171, R23.reuse, 0x48 ;  /* 0x0000004817ab7836 */ /* 0x040fe20000000000 */
[----:B------:R-:W-:Y:S01]  /*d810*/  UIMAD UR11, UR18, UR13, UR11 ;  /* 0x0000000d120b72a4 */ /* 0x000fe2000f8e020b */
[C---:B------:R-:W-:Y:S01]  /*d820*/  VIADD R173, R23.reuse, 0x40 ;  /* 0x0000004017ad7836 */ /* 0x040fe20000000000 */
[----:B------:R-:W-:Y:S01]  /*d830*/  UIADD3 UR8, UR8, 0x38820, URZ ;  /* 0x0003882008087890 */ /* 0x000fe2000fffe03f */
[C---:B------:R-:W-:Y:S01]  /*d840*/  VIADD R177, R23.reuse, 0x30 ;  /* 0x0000003017b17836 */ /* 0x040fe20000000000 */
[----:B------:R-:W-:Y:S01]  /*d850*/  UIMAD.WIDE.U32 UR10, UR9, UR14, UR10 ;  /* 0x0000000e090a72a5 */ /* 0x000fe2000f8e000a */
[C---:B------:R-:W-:Y:S01]  /*d860*/  VIADD R179, R23.reuse, 0x28 ;  /* 0x0000002817b37836 */ /* 0x040fe20000000000 */
[----:B------:R-:W-:Y:S01]  /*d870*/  ULDC.64 UR12, c[0x0][0xb48] ;  /* 0x0002d200000c7ab9 */ /* 0x000fe20000000a00 */
[----:B------:R-:W-:Y:S01]  /*d880*/  @UP1 ULDC UR9, c[0x0][0xbec] ;  /* 0x0002fb0000091ab9 */ /* 0x000fe20000000800 */
[----:B------:R-:W-:Y:S01]  /*d890*/  UIADD3 UR11, UR11, UR4, URZ ;  /* 0x000000040b0b7290 */ /* 0x000fe2000fffe03f */
[----:B------:R-:W-:Y:S01]  /*d8a0*/  @P1 IMAD.HI.U32 R0, R8, UR9, RZ ;  /* 0x0000000908001c27 */ /* 0x000fe2000f8e00ff */
[----:B------:R-:W-:Y:S01]  /*d8b0*/  UPRMT UR8, URZ, 0x654, UR8 ;  /* 0x000006543f087896 */ /* 0x000fe20008000008 */
[C---:B------:R-:W-:Y:S01]  /*d8c0*/  IADD3 R175, R23.reuse, 0x38, RZ ;  /* 0x0000003817af7810 */ /* 0x040fe20007ffe0ff */
[----:B------:R-:W-:Y:S01]  /*d8d0*/  @UP1 ULDC UR4, c[0x0][0xbf0] ;  /* 0x0002fc0000041ab9 */ /* 0x000fe20000000800 */
[----:B------:R-:W-:Y:S01]  /*d8e0*/  UIMAD.WIDE.U32 UR10, UR17, UR12, UR10 ;  /* 0x0000000c110a72a5 */ /* 0x000fe2000f8e000a */
[----:B------:R-:W-:Y:S01]  /*d8f0*/  @P1 SHF.R.U32.HI R5, RZ, UR4, R0 ;  /* 0x00000004ff051c19 */ /* 0x000fe20008011600 */
[----:B------:R-:W-:Y:S01]  /*d900*/  VIADD R181, R23, 0x20 ;  /* 0x0000002017b57836 */ /* 0x000fe20000000000 */
[----:B------:R-:W-:Y:S01]  /*d910*/  BSSY B1, `(.L_x_216) ;  /* 0x00000ce000017945 */ /* 0x000fe20003800000 */
[----:B------:R-:W-:Y:S01]  /*d920*/  UIMAD UR4, UR17, UR13, UR11 ;  /* 0x0000000d110472a4 */ /* 0x000fe2000f8e020b */
[--C-:B------:R-:W-:Y:S01]  /*d930*/  SHF.R.S32.HI R0, RZ, 0x1f, R5.reuse ;  /* 0x0000001fff007819 */ /* 0x100fe20000011405 */
[----:B------:R-:W-:Y:S01]  /*d940*/  IMAD.MOV R7, RZ, RZ, -R5 ;  /* 0x000000ffff077224 */ /* 0x000fe200078e0a05 */
[----:B------:R-:W-:Y:S01]  /*d950*/  ULDC.64 UR12, c[0x0][0xb30] ;  /* 0x0002cc00000c7ab9 */ /* 0x000fe20000000a00 */
[----:B------:R-:W-:Y:S01]  /*d960*/  IMAD.U32 R3, RZ, RZ, UR11 ;  /* 0x0000000bff037e24 */ /* 0x000fe2000f8e00ff */
[----:B------:R-:W-:Y:S01]  /*d970*/  SYNCS.ARRIVE.TRANS64.RED.A1T0 RZ, [UR8], RZ ;  /* 0x000000ffffff79a7 */ /* 0x000fe20008100408 */
[----:B------:R-:W-:Y:S01]  /*d980*/  IMAD R7, R7, UR20, R8 ;  /* 0x0000001407077c24 */ /* 0x000fe2000f8e0208 */
[----:B------:R-:W-:Y:S01]  /*d990*/  SHF.R.S32.HI R18, RZ, 0x1f, R217 ;  /* 0x0000001fff127819 */ /* 0x000fe200000114d9 */
[----:B------:R-:W-:Y:S01]  /*d9a0*/  IMAD R0, R0, UR12, RZ ;  /* 0x0000000c00007c24 */ /* 0x000fe2000f8e02ff */
[----:B------:R-:W-:Y:S01]  /*d9b0*/  SHF.R.S32.HI R20, RZ, 0x1f, R218 ;  /* 0x0000001fff147819 */ /* 0x000fe200000114da */
[----:B------:R-:W-:Y:S01]  /*d9c0*/  IMAD.U32 R2, RZ, RZ, UR10 ;  /* 0x0000000aff027e24 */ /* 0x000fe2000f8e00ff */
[----:B------:R-:W-:Y:S01]  /*d9d0*/  ULDC.64 UR10, c[0x0][0xb28] ;  /* 0x0002ca00000a7ab9 */ /* 0x000fe20000000a00 */
[----:B------:R-:W-:Y:S01]  /*d9e0*/  IMAD.U32 R3, RZ, RZ, UR4 ;  /* 0x00000004ff037e24 */ /* 0x000fe2000f8e00ff */
[----:B------:R-:W-:Y:S01]  /*d9f0*/  SHF.R.S32.HI R22, RZ, 0x1f, R219 ;  /* 0x0000001fff167819 */ /* 0x000fe200000114db */
[C---:B------:R-:W-:Y:S01]  /*da00*/  IMAD R9, R5.reuse, UR13, R0 ;  /* 0x0000000d05097c24 */ /* 0x040fe2000f8e0200 */
[----:B------:R-:W-:Y:S01]  /*da10*/  SHF.R.S32.HI R0, RZ, 0x1f, R7 ;  /* 0x0000001fff007819 */ /* 0x000fe20000011407 */
[----:B------:R-:W-:Y:S01]  /*da20*/  IMAD.WIDE.U32 R2, R5, UR12, R2 ;  /* 0x0000000c05027c25 */ /* 0x000fe2000f8e0002 */
[----:B------:R-:W-:-:S02]  /*da30*/  SHF.R.S32.HI R152, RZ, 0x1f, R220 ;  /* 0x0000001fff987819 */ /* 0x000fc400000114dc */
[----:B------:R-:W-:Y:S01]  /*da40*/  SHF.R.S32.HI R153, RZ, 0x1f, R221 ;  /* 0x0000001fff997819 */ /* 0x000fe200000114dd */
[----:B------:R-:W-:Y:S01]  /*da50*/  IMAD R0, R0, UR10, RZ ;  /* 0x0000000a00007c24 */ /* 0x000fe2000f8e02ff */
[----:B------:R-:W-:Y:S01]  /*da60*/  SHF.R.S32.HI R154, RZ, 0x1f, R222 ;  /* 0x0000001fff9a7819 */ /* 0x000fe200000114de */
[----:B------:R-:W-:Y:S01]  /*da70*/  IMAD.IADD R3, R3, 0x1, R9 ;  /* 0x0000000103037824 */ /* 0x000fe200078e0209 */
[----:B------:R-:W-:Y:S01]  /*da80*/  SHF.R.S32.HI R155, RZ, 0x1f, R223 ;  /* 0x0000001fff9b7819 */ /* 0x000fe200000114df */
[C---:B------:R-:W-:Y:S01]  /*da90*/  IMAD R5, R7.reuse, UR11, R0 ;  /* 0x0000000b07057c24 */ /* 0x040fe2000f8e0200 */
[----:B------:R-:W-:Y:S01]  /*daa0*/  SHF.R.S32.HI R156, RZ, 0x1f, R224 ;  /* 0x0000001fff9c7819 */ /* 0x000fe200000114e0 */
[----:B------:R-:W-:Y:S01]  /*dab0*/  IMAD.WIDE.U32 R2, R7, UR10, R2 ;  /* 0x0000000a07027c25 */ /* 0x000fe2000f8e0002 */
[----:B------:R-:W-:Y:S01]  /*dac0*/  ULDC.64 UR10, c[0x0][0xb00] ;  /* 0x0002c000000a7ab9 */ /* 0x000fe20000000a00 */
[----:B------:R-:W-:Y:S02]  /*dad0*/  SHF.R.S32.HI R157, RZ, 0x1f, R225 ;  /* 0x0000001fff9d7819 */ /* 0x000fe400000114e1 */
[----:B------:R-:W-:Y:S01]  /*dae0*/  IMAD.IADD R3, R3, 0x1, R5 ;  /* 0x0000000103037824 */ /* 0x000fe200078e0205 */
[C---:B------:R-:W-:Y:S01]  /*daf0*/  LEA R0, P1, R2.reuse, UR10, 0x2 ;  /* 0x0000000a02007c11 */ /* 0x040fe2000f8210ff */
[C---:B------:R-:W-:Y:S01]  /*db00*/  VIADD R183, R23.reuse, 0x18 ;  /* 0x0000001817b77836 */ /* 0x040fe20000000000 */
[----:B------:R-:W-:Y:S01]  /*db10*/  SHF.R.S32.HI R158, RZ, 0x1f, R226 ;  /* 0x0000001fff9e7819 */ /* 0x000fe200000114e2 */
[C---:B------:R-:W-:Y:S01]  /*db20*/  VIADD R185, R23.reuse, 0x10 ;  /* 0x0000001017b97836 */ /* 0x040fe20000000000 */
[----:B------:R-:W-:Y:S01]  /*db30*/  LEA.HI.X R12, R2, UR11, R3, 0x2, P1 ;  /* 0x0000000b020c7c11 */ /* 0x000fe200088f1403 */
[C---:B------:R-:W-:Y:S01]  /*db40*/  VIADD R187, R23.reuse, 0x8 ;  /* 0x0000000817bb7836 */ /* 0x040fe20000000000 */
[----:B------:R0:W1:Y:S01]  /*db50*/  SHFL.IDX PT, R2, R0, RZ, 0x1c1f ;  /* 0x001c1fff00027589 */ /* 0x00006200000e0000 */
[----:B------:R-:W-:Y:S01]  /*db60*/  SHF.R.S32.HI R159, RZ, 0x1f, R227 ;  /* 0x0000001fff9f7819 */ /* 0x000fe200000114e3 */
[C---:B------:R-:W-:Y:S01]  /*db70*/  VIADD R160, R23.reuse, 0x70 ;  /* 0x0000007017a07836 */ /* 0x040fe20000000000 */
[----:B------:R-:W-:Y:S01]  /*db80*/  SHF.R.S32.HI R161, RZ, 0x1f, R161 ;  /* 0x0000001fffa17819 */ /* 0x000fe200000114a1 */
[----:B------:R0:W2:Y:S01]  /*db90*/  SHFL.IDX PT, R3, R12, RZ, 0x1c1f ;  /* 0x001c1fff0c037589 */ /* 0x0000a200000e0000 */
        /* <DEDUP_REMOVED lines=26> */
[----:B012---:R-:W-:Y:S06]  /*dd40*/  @P2 BRA `(.L_x_217) ;  /* 0x0000000800282947 */ /* 0x007fec0003800000 */
[----:B------:R-:W-:Y:S01]  /*dd50*/  ULDC UR4, c[0x0][0xac8] ;  /* 0x0002b20000047ab9 */ /* 0x000fe20000000800 */
[C---:B------:R-:W-:Y:S01]  /*dd60*/  VIADD R19, R23.reuse, 0xe0 ;  /* 0x000000e017137836 */ /* 0x040fe20000000000 */
[C---:B------:R-:W-:Y:S01]  /*dd70*/  ISETP.GE.AND P2, PT, R23.reuse, UR4, PT ;  /* 0x0000000417007c0c */ /* 0x040fe2000bf46270 */
[C---:B------:R-:W-:Y:S01]  /*dd80*/  VIADD R21, R23.reuse, 0xe8 ;  /* 0x000000e817157836 */ /* 0x040fe20000000000 */
[----:B------:R-:W-:Y:S01]  /*dd90*/  ISETP.GE.AND P1, PT, R186, UR4, PT ;  /* 0x00000004ba007c0c */ /* 0x000fe2000bf26270 */
[C---:B------:R-:W-:Y:S01]  /*dda0*/  VIADD R17, R23.reuse, 0xf0 ;  /* 0x000000f017117836 */ /* 0x040fe20000000000 */
[----:B------:R-:W-:Y:S01]  /*ddb0*/  ISETP.GE.AND P3, PT, R184, UR4, PT ;  /* 0x00000004b8007c0c */ /* 0x000fe2000bf66270 */
[----:B------:R-:W-:Y:S01]  /*ddc0*/  VIADD R13, R23, 0xf8 ;  /* 0x000000f8170d7836 */ /* 0x000fe20000000000 */
[----:B------:R-:W-:-:S07]  /*ddd0*/  ISETP.GE.AND P4, PT, R182, UR4, PT ;  /* 0x00000004b6007c0c */ /* 0x000fce000bf86270 */
[----:B------:R-:W-:Y:S02]  /*dde0*/  @!P2 IMAD.WIDE R4, R23, 0x4, R2 ;  /* 0x000000041704a825 */ /* 0x000fe400078e0202 */
[----:B------:R-:W-:-:S03]  /*ddf0*/  @!P1 LEA R6, P5, R186, R2, 0x2 ;  /* 0x00000002ba069211 */ /* 0x000fc600078a10ff */
[----:B------:R0:W-:Y:S01]  /*de00*/  @!P2 ST.E.64 desc[UR36][R4.64], R24 ;  /* 0x000000180400a985 */ /* 0x0001e2000c101b24 */
[----:B------:R-:W-:Y:S02]  /*de10*/  ISETP.GE.AND P2, PT, R180, UR4, PT ;  /* 0x00000004b4007c0c */ /* 0x000fe4000bf46270 */
[----:B------:R-:W-:-:S05]  /*de20*/  @!P1 LEA.HI.X R7, R186, R3, R187, 0x2, P5 ;  /* 0x00000003ba079211 */ /* 0x000fca00028f14bb */
[----:B------:R1:W-:Y:S01]  /*de30*/  @!P1 ST.E.64 desc[UR36][R6.64], R28 ;  /* 0x0000001c06009985 */ /* 0x0003e2000c101b24 */
[----:B------:R-:W-:Y:S02]  /*de40*/  ISETP.GE.AND P1, PT, R178, UR4, PT ;  /* 0x00000004b2007c0c */ /* 0x000fe4000bf26270 */
[----:B0-----:R-:W-:-:S04]  /*de50*/  @!P3 LEA R4, P6, R184, R2, 0x2 ;  /* 0x00000002b804b211 */ /* 0x001fc800078c10ff */
[----:B------:R-:W-:Y:S02]  /*de60*/  @!P3 LEA.HI.X R5, R184, R3, R185, 0x2, P6 ;  /* 0x00000003b805b211 */ /* 0x000fe400030f14b9 */
[----:B-1----:R-:W-:-:S03]  /*de70*/  @!P4 LEA R6, P5, R182, R2, 0x2 ;  /* 0x00000002b606c211 */ /* 0x002fc600078a10ff */
        /* <DEDUP_REMOVED lines=34> */
[----:B------:R-:W-:Y:S02]  /*e0a0*/  @!P4 LEA.HI.X R7, R166, R3, R167, 0x2, P5 ;  /* 0x00000003a607c211 */ /* 0x000fe400028f14a7 */
[----:B------:R-:W-:-:S03]  /*e0b0*/  ISETP.GE.AND P5, PT, R227, UR4, PT ;  /* 0x00000004e3007c0c */ /* 0x000fc6000bfa6270 */
[----:B------:R1:W-:Y:S01]  /*e0c0*/  @!P4 ST.E.64 desc[UR36][R6.64], R68 ;  /* 0x000000440600c985 */ /* 0x0003e2000c101b24 */
[----:B------:R-:W-:Y:S02]  /*e0d0*/  ISETP.GE.AND P4, PT, R226, UR4, PT ;  /* 0x00000004e2007c0c */ /* 0x000fe4000bf86270 */
[----:B0-----:R-:W-:-:S04]  /*e0e0*/  @!P2 LEA R4, P6, R164, R2, 0x2 ;  /* 0x00000002a404a211 */ /* 0x001fc800078c10ff */
[----:B------:R-:W-:Y:S02]  /*e0f0*/  @!P2 LEA.HI.X R5, R164, R3, R165, 0x2, P6 ;  /* 0x00000003a405a211 */ /* 0x000fe400030f14a5 */
[----:B-1----:R-:W-:-:S03]  /*e100*/  @!P1 LEA R6, P6, R162, R2, 0x2 ;  /* 0x00000002a2069211 */ /* 0x002fc600078c10ff */
[----:B------:R0:W-:Y:S01]  /*e110*/  @!P2 ST.E.64 desc[UR36][R4.64], R72 ;  /* 0x000000480400a985 */ /* 0x0001e2000c101b24 */
[----:B------:R-:W-:Y:S02]  /*e120*/  @!P1 LEA.HI.X R7, R162, R3, R163, 0x2, P6 ;  /* 0x00000003a2079211 */ /* 0x000fe400030f14a3 */
[----:B------:R-:W-:-:S03]  /*e130*/  @!P4 LEA R10, P6, R226, R2, 0x2 ;  /* 0x00000002e20ac211 */ /* 0x000fc600078c10ff */
[----:B------:R1:W-:Y:S01]  /*e140*/  @!P1 ST.E.64 desc[UR36][R6.64], R76 ;  /* 0x0000004c06009985 */ /* 0x0003e2000c101b24 */
[----:B------:R-:W-:Y:S02]  /*e150*/  ISETP.GE.AND P1, PT, R225, UR4, PT ;  /* 0x00000004e1007c0c */ /* 0x000fe4000bf26270 */
[----:B------:R-:W-:Y:S02]  /*e160*/  @!P4 LEA.HI.X R11, R226, R3, R158, 0x2, P6 ;  /* 0x00000003e20bc211 */ /* 0x000fe400030f149e */
[----:B0-----:R-:W-:-:S04]  /*e170*/  @!P3 LEA R4, P2, R160, R2, 0x2 ;  /* 0x00000002a004b211 */ /* 0x001fc800078410ff */
[----:B------:R-:W-:Y:S02]  /*e180*/  @!P3 LEA.HI.X R5, R160, R3, R161, 0x2, P2 ;  /* 0x00000003a005b211 */ /* 0x000fe400010f14a1 */
[----:B------:R-:W-:-:S03]  /*e190*/  @!P5 LEA R8, P2, R227, R2, 0x2 ;  /* 0x00000002e308d211 */ /* 0x000fc600078410ff */
[----:B------:R0:W-:Y:S01]  /*e1a0*/  @!P3 ST.E.64 desc[UR36][R4.64], R80 ;  /* 0x000000500400b985 */ /* 0x0001e2000c101b24 */
[----:B------:R-:W-:Y:S02]  /*e1b0*/  ISETP.GE.AND P3, PT, R224, UR4, PT ;  /* 0x00000004e0007c0c */ /* 0x000fe4000bf66270 */
[----:B------:R-:W-:Y:S02]  /*e1c0*/  @!P5 LEA.HI.X R9, R227, R3, R159, 0x2, P2 ;  /* 0x00000003e309d211 */ /* 0x000fe400010f149f */
[----:B------:R-:W-:-:S03]  /*e1d0*/  ISETP.GE.AND P2, PT, R223, UR4, PT ;  /* 0x00000004df007c0c */ /* 0x000fc6000bf46270 */
[----:B------:R2:W-:Y:S01]  /*e1e0*/  @!P5 ST.E.64 desc[UR36][R8.64], R84 ;  /* 0x000000540800d985 */ /* 0x0005e2000c101b24 */
[----:B------:R-:W-:-:S03]  /*e1f0*/  @!P1 LEA R14, P5, R225, R2, 0x2 ;  /* 0x00000002e10e9211 */ /* 0x000fc600078a10ff */
[----:B------:R3:W-:Y:S01]  /*e200*/  @!P4 ST.E.64 desc[UR36][R10.64], R88 ;  /* 0x000000580a00c985 */ /* 0x0007e2000c101b24 */
[----:B------:R-:W-:Y:S02]  /*e210*/  ISETP.GE.AND P4, PT, R222, UR4, PT ;  /* 0x00000004de007c0c */ /* 0x000fe4000bf86270 */
[CC--:B-1----:R-:W-:Y:S02]  /*e220*/  @!P3 LEA R6, P6, R224.reuse, R2.reuse, 0x2 ;  /* 0x00000002e006b211 */ /* 0x0c2fe400078c10ff */
[-C--:B------:R-:W-:Y:S02]  /*e230*/  @!P1 LEA.HI.X R15, R225, R3.reuse, R157, 0x2, P5 ;  /* 0x00000003e10f9211 */ /* 0x080fe400028f149d */
[----:B------:R-:W-:Y:S02]  /*e240*/  @!P3 LEA.HI.X R7, R224, R3, R156, 0x2, P6 ;  /* 0x00000003e007b211 */ /* 0x000fe400030f149c */
[----:B------:R-:W-:Y:S01]  /*e250*/  ISETP.GE.AND P6, PT, R221, UR4, PT ;  /* 0x00000004dd007c0c */ /* 0x000fe2000bfc6270 */
[----:B------:R-:W-:Y:S01]  /*e260*/  @!P1 ST.E.64 desc[UR36][R14.64], R92 ;  /* 0x0000005c0e009985 */ /* 0x000fe2000c101b24 */
[----:B0-----:R-:W-:-:S03]  /*e270*/  @!P2 LEA R4, P5, R223, R2, 0x2 ;  /* 0x00000002df04a211 */ /* 0x001fc600078a10ff */
[----:B------:R0:W-:Y:S01]  /*e280*/  @!P3 ST.E.64 desc[UR36][R6.64], R96 ;  /* 0x000000600600b985 */ /* 0x0001e2000c101b24 */
[-C--:B------:R-:W-:Y:S02]  /*e290*/  @!P2 LEA.HI.X R5, R223, R3.reuse, R155, 0x2, P5 ;  /* 0x00000003df05a211 */ /* 0x080fe400028f149b */
[----:B------:R-:W-:Y:S02]  /*e2a0*/  ISETP.GE.AND P3, PT, R220, UR4, PT ;  /* 0x00000004dc007c0c */ /* 0x000fe4000bf66270 */
[CC--:B--2---:R-:W-:Y:S01]  /*e2b0*/  @!P4 LEA R8, P1, R222.reuse, R2.reuse, 0x2 ;  /* 0x00000002de08c211 */ /* 0x0c4fe200078210ff */
[----:B------:R1:W-:Y:S01]  /*e2c0*/  @!P2 ST.E.64 desc[UR36][R4.64], R100 ;  /* 0x000000640400a985 */ /* 0x0003e2000c101b24 */
[----:B------:R-:W-:Y:S02]  /*e2d0*/  ISETP.GE.AND P2, PT, R219, UR4, PT ;  /* 0x00000004db007c0c */ /* 0x000fe4000bf46270 */
[----:B---3--:R-:W-:Y:S02]  /*e2e0*/  @!P6 LEA R10, P5, R221, R2, 0x2 ;  /* 0x00000002dd0ae211 */ /* 0x008fe400078a10ff */
[----:B------:R-:W-:-:S02]  /*e2f0*/  @!P4 LEA.HI.X R9, R222, R3, R154, 0x2, P1 ;  /* 0x00000003de09c211 */ /* 0x000fc400008f149a */
[----:B------:R-:W-:Y:S02]  /*e300*/  @!P6 LEA.HI.X R11, R221, R3, R153, 0x2, P5 ;  /* 0x00000003dd0be211 */ /* 0x000fe400028f1499 */
[----:B------:R-:W-:Y:S01]  /*e310*/  ISETP.GE.AND P1, PT, R218, UR4, PT ;  /* 0x00000004da007c0c */ /* 0x000fe2000bf26270 */
[----:B------:R2:W-:Y:S01]  /*e320*/  @!P4 ST.E.64 desc[UR36][R8.64], R104 ;  /* 0x000000680800c985 */ /* 0x0005e2000c101b24 */
[----:B------:R-:W-:-:S03]  /*e330*/  ISETP.GE.AND P5, PT, R217, UR4, PT ;  /* 0x00000004d9007c0c */ /* 0x000fc6000bfa6270 */
[----:B------:R3:W-:Y:S01]  /*e340*/  @!P6 ST.E.64 desc[UR36][R10.64], R108 ;  /* 0x0000006c0a00e985 */ /* 0x0007e2000c101b24 */
[CC--:B0-----:R-:W-:Y:S02]  /*e350*/  @!P3 LEA R6, P6, R220.reuse, R2.reuse, 0x2 ;  /* 0x00000002dc06b211 */ /* 0x0c1fe400078c10ff */
[CC--:B-1----:R-:W-:Y:S02]  /*e360*/  @!P2 LEA R4, P4, R219.reuse, R2.reuse, 0x2 ;  /* 0x00000002db04a211 */ /* 0x0c2fe400078810ff */
[-C--:B------:R-:W-:Y:S02]  /*e370*/  @!P3 LEA.HI.X R7, R220, R3.reuse, R152, 0x2, P6 ;  /* 0x00000003dc07b211 */ /* 0x080fe400030f1498 */
[----:B------:R-:W-:Y:S02]  /*e380*/  @!P2 LEA.HI.X R5, R219, R3, R22, 0x2, P4 ;  /* 0x00000003db05a211 */ /* 0x000fe400020f1416 */
[----:B------:R-:W-:Y:S01]  /*e390*/  ISETP.GE.AND P4, PT, R214, UR4, PT ;  /* 0x00000004d6007c0c */ /* 0x000fe2000bf86270 */
[----:B------:R0:W-:Y:S01]  /*e3a0*/  @!P3 ST.E.64 desc[UR36][R6.64], R112 ;  /* 0x000000700600b985 */ /* 0x0001e2000c101b24 */
[----:B------:R-:W-:-:S03]  /*e3b0*/  @!P1 LEA R14, P6, R218, R2, 0x2 ;  /* 0x00000002da0e9211 */ /* 0x000fc600078c10ff */
[----:B------:R1:W-:Y:S01]  /*e3c0*/  @!P2 ST.E.64 desc[UR36][R4.64], R116 ;  /* 0x000000740400a985 */ /* 0x0003e2000c101b24 */
[CC--:B--2---:R-:W-:Y:S02]  /*e3d0*/  @!P5 LEA R8, P2, R217.reuse, R2.reuse, 0x2 ;  /* 0x00000002d908d211 */ /* 0x0c4fe400078410ff */
[-C--:B------:R-:W-:Y:S02]  /*e3e0*/  @!P1 LEA.HI.X R15, R218, R3.reuse, R20, 0x2, P6 ;  /* 0x00000003da0f9211 */ /* 0x080fe400030f1414 */
[----:B------:R-:W-:Y:S02]  /*e3f0*/  @!P5 LEA.HI.X R9, R217, R3, R18, 0x2, P2 ;  /* 0x00000003d909d211 */ /* 0x000fe400010f1412 */
[----:B------:R-:W-:Y:S01]  /*e400*/  ISETP.GE.AND P2, PT, R213, UR4, PT ;  /* 0x00000004d5007c0c */ /* 0x000fe2000bf46270 */
[----:B------:R-:W-:Y:S01]  /*e410*/  @!P1 ST.E.64 desc[UR36][R14.64], R120 ;  /* 0x000000780e009985 */ /* 0x000fe2000c101b24 */
[----:B---3--:R-:W-:Y:S02]  /*e420*/  SHF.R.S32.HI R11, RZ, 0x1f, R214 ;  /* 0x0000001fff0b7819 */ /* 0x008fe400000114d6 */
[----:B------:R-:W-:Y:S01]  /*e430*/  @!P4 LEA R10, P3, R214, R2, 0x2 ;  /* 0x00000002d60ac211 */ /* 0x000fe200078610ff */
[----:B------:R2:W-:Y:S01]  /*e440*/  @!P5 ST.E.64 desc[UR36][R8.64], R124 ;  /* 0x0000007c0800d985 */ /* 0x0005e2000c101b24 */
[----:B------:R-:W-:-:S02]  /*e450*/  ISETP.GE.AND P1, PT, R19, UR4, PT ;  /* 0x0000000413007c0c */ /* 0x000fc4000bf26270 */
[----:B------:R-:W-:Y:S02]  /*e460*/  @!P4 LEA.HI.X R11, R214, R3, R11, 0x2, P3 ;  /* 0x00000003d60bc211 */ /* 0x000fe400018f140b */
[----:B------:R-:W-:Y:S02]  /*e470*/  ISETP.GE.AND P3, PT, R21, UR4, PT ;  /* 0x0000000415007c0c */ /* 0x000fe4000bf66270 */
[----:B0-----:R-:W-:Y:S01]  /*e480*/  SHF.R.S32.HI R7, RZ, 0x1f, R213 ;  /* 0x0000001fff077819 */ /* 0x001fe200000114d5 */
[----:B------:R0:W-:Y:S01]  /*e490*/  @!P4 ST.E.64 desc[UR36][R10.64], R128 ;  /* 0x000000800a00c985 */ /* 0x0001e2000c101b24 */
[----:B------:R-:W-:Y:S02]  /*e4a0*/  ISETP.GE.AND P4, PT, R17, UR4, PT ;  /* 0x0000000411007c0c */ /* 0x000fe4000bf86270 */
[----:B------:R-:W-:Y:S02]  /*e4b0*/  @!P2 LEA R6, P5, R213, R2, 0x2 ;  /* 0x00000002d506a211 */ /* 0x000fe400078a10ff */
[----:B-1----:R-:W-:-:S02]  /*e4c0*/  SHF.R.S32.HI R5, RZ, 0x1f, R19 ;  /* 0x0000001fff057819 */ /* 0x002fc40000011413 */
[-C--:B------:R-:W-:Y:S02]  /*e4d0*/  @!P1 LEA R4, P6, R19, R2.reuse, 0x2 ;  /* 0x0000000213049211 */ /* 0x080fe400078c10ff */
[-C--:B------:R-:W-:Y:S02]  /*e4e0*/  @!P2 LEA.HI.X R7, R213, R3.reuse, R7, 0x2, P5 ;  /* 0x00000003d507a211 */ /* 0x080fe400028f1407 */
[----:B------:R-:W-:Y:S02]  /*e4f0*/  ISETP.GE.AND P5, PT, R13, UR4, PT ;  /* 0x000000040d007c0c */ /* 0x000fe4000bfa6270 */
[----:B------:R-:W-:Y:S01]  /*e500*/  @!P1 LEA.HI.X R5, R19, R3, R5, 0x2, P6 ;  /* 0x0000000313059211 */ /* 0x000fe200030f1405 */
[----:B------:R1:W-:Y:S01]  /*e510*/  @!P2 ST.E.64 desc[UR36][R6.64], R132 ;  /* 0x000000840600a985 */ /* 0x0003e2000c101b24 */
[----:B--2---:R-:W-:Y:S02]  /*e520*/  SHF.R.S32.HI R9, RZ, 0x1f, R21 ;  /* 0x0000001fff097819 */ /* 0x004fe40000011415 */
[----:B------:R-:W-:Y:S01]  /*e530*/  @!P3 LEA R8, P6, R21, R2, 0x2 ;  /* 0x000000021508b211 */ /* 0x000fe200078c10ff */
[----:B------:R1:W-:Y:S01]  /*e540*/  @!P1 ST.E.64 desc[UR36][R4.64], R136 ;  /* 0x0000008804009985 */ /* 0x0003e2000c101b24 */
[----:B0-----:R-:W-:-:S02]  /*e550*/  SHF.R.S32.HI R11, RZ, 0x1f, R17 ;  /* 0x0000001fff0b7819 */ /* 0x001fc40000011411 */
[-C--:B------:R-:W-:Y:S02]  /*e560*/  @!P3 LEA.HI.X R9, R21, R3.reuse, R9, 0x2, P6 ;  /* 0x000000031509b211 */ /* 0x080fe400030f1409 */
[CC--:B------:R-:W-:Y:S02]  /*e570*/  @!P4 LEA R10, P6, R17.reuse, R2.reuse, 0x2 ;  /* 0x00000002110ac211 */ /* 0x0c0fe400078c10ff */
[----:B------:R-:W-:Y:S01]  /*e580*/  SHF.R.S32.HI R14, RZ, 0x1f, R13 ;  /* 0x0000001fff0e7819 */ /* 0x000fe2000001140d */
[----:B------:R1:W-:Y:S01]  /*e590*/  @!P3 ST.E.64 desc[UR36][R8.64], R140 ;  /* 0x0000008c0800b985 */ /* 0x0003e2000c101b24 */
[----:B------:R-:W-:Y:S02]  /*e5a0*/  @!P4 LEA.HI.X R11, R17, R3, R11, 0x2, P6 ;  /* 0x00000003110bc211 */ /* 0x000fe400030f140b */
[----:B------:R-:W-:-:S03]  /*e5b0*/  @!P5 LEA R2, P6, R13, R2, 0x2 ;  /* 0x000000020d02d211 */ /* 0x000fc600078c10ff */
[----:B------:R1:W-:Y:S01]  /*e5c0*/  @!P4 ST.E.64 desc[UR36][R10.64], R144 ;  /* 0x000000900a00c985 */ /* 0x0003e2000c101b24 */
[----:B------:R-:W-:-:S05]  /*e5d0*/  @!P5 LEA.HI.X R3, R13, R3, R14, 0x2, P6 ;  /* 0x000000030d03d211 */ /* 0x000fca00030f140e */
[----:B------:R1:W-:Y:S04]  /*e5e0*/  @!P5 ST.E.64 desc[UR36][R2.64], R148 ;  /* 0x000000940200d985 */ /* 0x0003e8000c101b24 */
.L_x_217:
[----:B------:R-:W-:Y:S05]  /*e5f0*/  BSYNC B1 ;  /* 0x0000000000017941 */ /* 0x000fea0003800000 */
.L_x_216:
[----:B-1----:R0:W1:Y:S04]  /*e600*/  SHFL.IDX PT, R3, R12, 0x1, 0x1c1f ;  /* 0x003c1f000c037f89 */ /* 0x00206800000e0000 */
[----:B------:R0:W2:Y:S01]  /*e610*/  SHFL.IDX PT, R2, R0, 0x1, 0x1c1f ;  /* 0x003c1f0000027f89 */ /* 0x0000a200000e0000 */
[----:B------:R-:W-:Y:S05]  /*e620*/  @P0 BRA `(.L_x_215) ;  /* 0x00000018004c0947 */ /* 0x000fea0003800000 */
[----:B------:R-:W-:Y:S01]  /*e630*/  ULDC UR4, c[0x0][0xac8] ;  /* 0x0002b20000047ab9 */ /* 0x000fe20000000800 */
[C---:B------:R-:W-:Y:S01]  /*e640*/  VIADD R17, R23.reuse, 0xe0 ;  /* 0x000000e017117836 */ /* 0x040fe20000000000 */
[----:B------:R-:W-:Y:S01]  /*e650*/  ISETP.GE.AND P0, PT, R186, UR4, PT ;  /* 0x00000004ba007c0c */ /* 0x000fe2000bf06270 */
[C---:B------:R-:W-:Y:S01]  /*e660*/  VIADD R19, R23.reuse, 0xf0 ;  /* 0x000000f017137836 */ /* 0x040fe20000000000 */
[----:B------:R-:W-:Y:S02]  /*e670*/  ISETP.GE.AND P6, PT, R23, UR4, PT ;  /* 0x0000000417007c0c */ /* 0x000fe4000bfc6270 */
[----:B------:R-:W-:Y:S02]  /*e680*/  ISETP.GE.AND P1, PT, R184, UR4, PT ;  /* 0x00000004b8007c0c */ /* 0x000fe4000bf26270 */
[----:B------:R-:W-:Y:S02]  /*e690*/  ISETP.GE.AND P2, PT, R182, UR4, PT ;  /* 0x00000004b6007c0c */ /* 0x000fe4000bf46270 */
[----:B------:R-:W-:-:S02]  /*e6a0*/  ISETP.GE.AND P3, PT, R180, UR4, PT ;  /* 0x00000004b4007c0c */ /* 0x000fc4000bf66270 */
[----:B0-----:R-:W-:-:S03]  /*e6b0*/  SHF.R.S32.HI R0, RZ, 0x1f, R17 ;  /* 0x0000001fff007819 */ /* 0x001fc60000011411 */
[-C--:B--2---:R-:W-:Y:S02]  /*e6c0*/  @!P0 LEA R6, P5, R186, R2.reuse, 0x2 ;  /* 0x00000002ba068211 */ /* 0x084fe400078a10ff */
[----:B-1----:R-:W-:Y:S02]  /*e6d0*/  @!P6 IMAD.WIDE R4, R23, 0x4, R2 ;  /* 0x000000041704e825 */ /* 0x002fe400078e0202 */
[-C--:B------:R-:W-:Y:S02]  /*e6e0*/  @!P1 LEA R8, P4, R184, R2.reuse, 0x2 ;  /* 0x00000002b8089211 */ /* 0x080fe400078810ff */
[-C--:B------:R-:W-:Y:S01]  /*e6f0*/  @!P0 LEA.HI.X R7, R186, R3.reuse, R187, 0x2, P5 ;  /* 0x00000003ba078211 */ /* 0x080fe200028f14bb */
[----:B------:R0:W-:Y:S01]  /*e700*/  @!P6 ST.E.64 desc[UR36][R4.64], R26 ;  /* 0x0000001a0400e985 */ /* 0x0001e2000c101b24 */
[----:B------:R-:W-:Y:S02]  /*e710*/  @!P1 LEA.HI.X R9, R184, R3, R185, 0x2, P4 ;  /* 0x00000003b8099211 */ /* 0x000fe400020f14b9 */
[----:B------:R-:W-:Y:S01]  /*e720*/  ISETP.GE.AND P5, PT, R178, UR4, PT ;  /* 0x00000004b2007c0c */ /* 0x000fe2000bfa6270 */
[----:B------:R1:W-:Y:S01]  /*e730*/  @!P0 ST.E.64 desc[UR36][R6.64], R30 ;  /* 0x0000001e06008985 */ /* 0x0003e2000c101b24 */
[----:B------:R-:W-:-:S02]  /*e740*/  @!P2 LEA R10, P6, R182, R2, 0x2 ;  /* 0x00000002b60aa211 */ /* 0x000fc400078c10ff */
[----:B------:R-:W-:Y:S01]  /*e750*/  ISETP.GE.AND P0, PT, R176, UR4, PT ;  /* 0x00000004b0007c0c */ /* 0x000fe2000bf06270 */
[----:B------:R2:W-:Y:S01]  /*e760*/  @!P1 ST.E.64 desc[UR36][R8.64], R34 ;  /* 0x0000002208009985 */ /* 0x0005e2000c101b24 */
[-C--:B------:R-:W-:Y:S02]  /*e770*/  @!P2 LEA.HI.X R11, R182, R3.reuse, R183, 0x2, P6 ;  /* 0x00000003b60ba211 */ /* 0x080fe400030f14b7 */
[----:B------:R-:W-:Y:S02]  /*e780*/  ISETP.GE.AND P1, PT, R174, UR4, PT ;  /* 0x00000004ae007c0c */ /* 0x000fe4000bf26270 */
[----:B------:R-:W-:Y:S01]  /*e790*/  @!P3 LEA R12, P4, R180, R2, 0x2 ;  /* 0x00000002b40cb211 */ /* 0x000fe200078810ff */
[----:B------:R3:W-:Y:S01]  /*e7a0*/  @!P2 ST.E.64 desc[UR36][R10.64], R38 ;  /* 0x000000260a00a985 */ /* 0x0007e2000c101b24 */
[----:B------:R-:W-:Y:S02]  /*e7b0*/  ISETP.GE.AND P2, PT, R172, UR4, PT ;  /* 0x00000004ac007c0c */ /* 0x000fe4000bf46270 */
[----:B------:R-:W-:-:S02]  /*e7c0*/  @!P3 LEA.HI.X R13, R180, R3, R181, 0x2, P4 ;  /* 0x00000003b40db211 */ /* 0x000fc400020f14b5 */
[-C--:B0-----:R-:W-:Y:S02]  /*e7d0*/  @!P5 LEA R4, P4, R178, R2.reuse, 0x2 ;  /* 0x00000002b204d211 */ /* 0x081fe400078810ff */
[-C--:B-1----:R-:W-:Y:S01]  /*e7e0*/  @!P0 LEA R6, P6, R176, R2.reuse, 0x2 ;  /* 0x00000002b0068211 */ /* 0x082fe200078c10ff */
[----:B------:R-:W-:Y:S01]  /*e7f0*/  @!P3 ST.E.64 desc[UR36][R12.64], R42 ;  /* 0x0000002a0c00b985 */ /* 0x000fe2000c101b24 */
[-C--:B------:R-:W-:Y:S02]  /*e800*/  @!P5 LEA.HI.X R5, R178, R3.reuse, R179, 0x2, P4 ;  /* 0x00000003b205d211 */ /* 0x080fe400020f14b3 */
[----:B------:R-:W-:Y:S02]  /*e810*/  ISETP.GE.AND P3, PT, R170, UR4, PT ;  /* 0x00000004aa007c0c */ /* 0x000fe4000bf66270 */
[----:B------:R-:W-:Y:S01]  /*e820*/  @!P1 LEA R14, P4, R174, R2, 0x2 ;  /* 0x00000002ae0e9211 */ /* 0x000fe200078810ff */
[----:B------:R0:W-:Y:S01]  /*e830*/  @!P5 ST.E.64 desc[UR36][R4.64], R46 ;  /* 0x0000002e0400d985 */ /* 0x0001e2000c101b24 */
[----:B------:R-:W-:-:S02]  /*e840*/  @!P0 LEA.HI.X R7, R176, R3, R177, 0x2, P6 ;  /* 0x00000003b0078211 */ /* 0x000fc400030f14b1 */
[-C--:B------:R-:W-:Y:S02]  /*e850*/  @!P1 LEA.HI.X R15, R174, R3.reuse, R175, 0x2, P4 ;  /* 0x00000003ae0f9211 */ /* 0x080fe400020f14af */
[----:B------:R-:W-:Y:S01]  /*e860*/  ISETP.GE.AND P5, PT, R168, UR4, PT ;  /* 0x00000004a8007c0c */ /* 0x000fe2000bfa6270 */
[----:B------:R1:W-:Y:S01]  /*e870*/  @!P0 ST.E.64 desc[UR36][R6.64], R50 ;  /* 0x0000003206008985 */ /* 0x0003e2000c101b24 */
[----:B--2---:R-:W-:Y:S02]  /*e880*/  @!P2 LEA R8, P6, R172, R2, 0x2 ;  /* 0x00000002ac08a211 */ /* 0x004fe400078c10ff */
[----:B------:R-:W-:Y:S01]  /*e890*/  ISETP.GE.AND P0, PT, R166, UR4, PT ;  /* 0x00000004a6007c0c */ /* 0x000fe2000bf06270 */
[----:B------:R-:W-:Y:S01]  /*e8a0*/  @!P1 ST.E.64 desc[UR36][R14.64], R54 ;  /* 0x000000360e009985 */ /* 0x000fe2000c101b24 */
[----:B------:R-:W-:Y:S02]  /*e8b0*/  @!P2 LEA.HI.X R9, R172, R3, R173, 0x2, P6 ;  /* 0x00000003ac09a211 */ /* 0x000fe400030f14ad */
[----:B------:R-:W-:-:S02]  /*e8c0*/  ISETP.GE.AND P1, PT, R164, UR4, PT ;  /* 0x00000004a4007c0c */ /* 0x000fc4000bf26270 */
[-C--:B---3--:R-:W-:Y:S01]  /*e8d0*/  @!P3 LEA R10, P4, R170, R2.reuse, 0x2 ;  /* 0x00000002aa0ab211 */ /* 0x088fe200078810ff */
[----:B------:R2:W-:Y:S01]  /*e8e0*/  @!P2 ST.E.64 desc[UR36][R8.64], R58 ;  /* 0x0000003a0800a985 */ /* 0x0005e2000c101b24 */
[----:B------:R-:W-:Y:S02]  /*e8f0*/  ISETP.GE.AND P2, PT, R162, UR4, PT ;  /* 0x00000004a2007c0c */ /* 0x000fe4000bf46270 */
[-C--:B------:R-:W-:Y:S02]  /*e900*/  @!P3 LEA.HI.X R11, R170, R3.reuse, R171, 0x2, P4 ;  /* 0x00000003aa0bb211 */ /* 0x080fe400020f14ab */
[-C--:B0-----:R-:W-:Y:S02]  /*e910*/  @!P5 LEA R4, P4, R168, R2.reuse, 0x2 ;  /* 0x00000002a804d211 */ /* 0x081fe400078810ff */
[----:B-1----:R-:W-:Y:S01]  /*e920*/  @!P0 LEA R6, P6, R166, R2, 0x2 ;  /* 0x00000002a6068211 */ /* 0x002fe200078c10ff */
[----:B------:R0:W-:Y:S01]  /*e930*/  @!P3 ST.E.64 desc[UR36][R10.64], R62 ;  /* 0x0000003e0a00b985 */ /* 0x0001e2000c101b24 */
[----:B------:R-:W-:-:S02]  /*e940*/  @!P5 LEA.HI.X R5, R168, R3, R169, 0x2, P4 ;  /* 0x00000003a805d211 */ /* 0x000fc400020f14a9 */
[----:B------:R-:W-:Y:S02]  /*e950*/  ISETP.GE.AND P3, PT, R160, UR4, PT ;  /* 0x00000004a0007c0c */ /* 0x000fe4000bf66270 */
[-C--:B------:R-:W-:Y:S01]  /*e960*/  @!P1 LEA R12, P4, R164, R2.reuse, 0x2 ;  /* 0x00000002a40c9211 */ /* 0x080fe200078810ff */
[----:B------:R1:W-:Y:S01]  /*e970*/  @!P5 ST.E.64 desc[UR36][R4.64], R66 ;  /* 0x000000420400d985 */ /* 0x0003e2000c101b24 */
[-C--:B------:R-:W-:Y:S02]  /*e980*/  @!P0 LEA.HI.X R7, R166, R3.reuse, R167, 0x2, P6 ;  /* 0x00000003a6078211 */ /* 0x080fe400030f14a7 */
[----:B------:R-:W-:Y:S02]  /*e990*/  @!P1 LEA.HI.X R13, R164, R3, R165, 0x2, P4 ;  /* 0x00000003a40d9211 */ /* 0x000fe400020f14a5 */
[----:B------:R-:W-:Y:S01]  /*e9a0*/  ISETP.GE.AND P6, PT, R227, UR4, PT ;  /* 0x00000004e3007c0c */ /* 0x000fe2000bfc6270 */
[----:B------:R3:W-:Y:S01]  /*e9b0*/  @!P0 ST.E.64 desc[UR36][R6.64], R70 ;  /* 0x0000004606008985 */ /* 0x0007e2000c101b24 */
[----:B--2---:R-:W-:-:S02]  /*e9c0*/  @!P2 LEA R8, P5, R162, R2, 0x2 ;  /* 0x00000002a208a211 */ /* 0x004fc400078a10ff */
[----:B------:R-:W-:Y:S01]  /*e9d0*/  ISETP.GE.AND P0, PT, R226, UR4, PT ;  /* 0x00000004e2007c0c */ /* 0x000fe2000bf06270 */
[----:B------:R-:W-:Y:S01]  /*e9e0*/  @!P1 ST.E.64 desc[UR36][R12.64], R74 ;  /* 0x0000004a0c009985 */ /* 0x000fe2000c101b24 */
[-C--:B------:R-:W-:Y:S02]  /*e9f0*/  @!P2 LEA.HI.X R9, R162, R3.reuse, R163, 0x2, P5 ;  /* 0x00000003a209a211 */ /* 0x080fe400028f14a3 */
[----:B------:R-:W-:Y:S02]  /*ea00*/  ISETP.GE.AND P1, PT, R225, UR4, PT ;  /* 0x00000004e1007c0c */ /* 0x000fe4000bf26270 */
[----:B0-----:R-:W-:Y:S01]  /*ea10*/  @!P3 LEA R10, P4, R160, R2, 0x2 ;  /* 0x00000002a00ab211 */ /* 0x001fe200078810ff */
[----:B------:R0:W-:Y:S01]  /*ea20*/  @!P2 ST.E.64 desc[UR36][R8.64], R78 ;  /* 0x0000004e0800a985 */ /* 0x0001e2000c101b24 */
[----:B------:R-:W-:Y:S02]  /*ea30*/  ISETP.GE.AND P2, PT, R224, UR4, PT ;  /* 0x00000004e0007c0c */ /* 0x000fe4000bf46270 */
[----:B------:R-:W-:-:S02]  /*ea40*/  @!P3 LEA.HI.X R11, R160, R3, R161, 0x2, P4 ;  /* 0x00000003a00bb211 */ /* 0x000fc400020f14a1 */
[CC--:B-1----:R-:W-:Y:S02]  /*ea50*/  @!P6 LEA R4, P4, R227.reuse, R2.reuse, 0x2 ;  /* 0x00000002e304e211 */ /* 0x0c2fe400078810ff */
[CC--:B---3--:R-:W-:Y:S01]  /*ea60*/  @!P0 LEA R6, P5, R226.reuse, R2.reuse, 0x2 ;  /* 0x00000002e2068211 */ /* 0x0c8fe200078a10ff */
[----:B------:R1:W-:Y:S01]  /*ea70*/  @!P3 ST.E.64 desc[UR36][R10.64], R82 ;  /* 0x000000520a00b985 */ /* 0x0003e2000c101b24 */
        /* <DEDUP_REMOVED lines=8> */
[C---:B0-----:R-:W-:Y:S02]  /*eb00*/  @!P2 LEA R8, P6, R224.reuse, R2, 0x2 ;  /* 0x00000002e008a211 */ /* 0x041fe400078c10ff */
[----:B------:R-:W-:Y:S01]  /*eb10*/  ISETP.GE.AND P0, PT, R221, UR4, PT ;  /* 0x00000004dd007c0c */ /* 0x000fe2000bf06270 */
[----:B------:R0:W-:Y:S01]  /*eb20*/  @!P1 ST.E.64 desc[UR36][R14.64], R94 ;  /* 0x0000005e0e009985 */ /* 0x0001e2000c101b24 */
[----:B------:R-:W-:Y:S02]  /*eb30*/  @!P2 LEA.HI.X R9, R224, R3, R156, 0x2, P6 ;  /* 0x00000003e009a211 */ /* 0x000fe400030f149c */
[----:B------:R-:W-:-:S02]  /*eb40*/  ISETP.GE.AND P1, PT, R220, UR4, PT ;  /* 0x00000004dc007c0c */ /* 0x000fc4000bf26270 */
[-C--:B-1----:R-:W-:Y:S01]  /*eb50*/  @!P3 LEA R10, P4, R223, R2.reuse, 0x2 ;  /* 0x00000002df0ab211 */ /* 0x082fe200078810ff */
[----:B------:R1:W-:Y:S01]  /*eb60*/  @!P2 ST.E.64 desc[UR36][R8.64], R98 ;  /* 0x000000620800a985 */ /* 0x0003e2000c101b24 */
[----:B------:R-:W-:Y:S02]  /*eb70*/  ISETP.GE.AND P2, PT, R219, UR4, PT ;  /* 0x00000004db007c0c */ /* 0x000fe4000bf46270 */
[-C--:B------:R-:W-:Y:S02]  /*eb80*/  @!P3 LEA.HI.X R11, R223, R3.reuse, R155, 0x2, P4 ;  /* 0x00000003df0bb211 */ /* 0x080fe400020f149b */
[CC--:B--2---:R-:W-:Y:S02]  /*eb90*/  @!P5 LEA R4, P4, R222.reuse, R2.reuse, 0x2 ;  /* 0x00000002de04d211 */ /* 0x0c4fe400078810ff */
[----:B---3--:R-:W-:Y:S01]  /*eba0*/  @!P0 LEA R6, P6, R221, R2, 0x2 ;  /* 0x00000002dd068211 */ /* 0x008fe200078c10ff */
[----:B------:R-:W-:Y:S01]  /*ebb0*/  @!P3 ST.E.64 desc[UR36][R10.64], R102 ;  /* 0x000000660a00b985 */ /* 0x000fe2000c101b24 */
[----:B------:R-:W-:-:S02]  /*ebc0*/  @!P5 LEA.HI.X R5, R222, R3, R154, 0x2, P4 ;  /* 0x00000003de05d211 */ /* 0x000fc400020f149a */
[-C--:B------:R-:W-:Y:S02]  /*ebd0*/  @!P1 LEA R12, P4, R220, R2.reuse, 0x2 ;  /* 0x00000002dc0c9211 */ /* 0x080fe400078810ff */
[----:B------:R-:W-:Y:S01]  /*ebe0*/  ISETP.GE.AND P3, PT, R218, UR4, PT ;  /* 0x00000004da007c0c */ /* 0x000fe2000bf66270 */
[----:B------:R-:W-:Y:S01]  /*ebf0*/  @!P5 ST.E.64 desc[UR36][R4.64], R106 ;  /* 0x0000006a0400d985 */ /* 0x000fe2000c101b24 */
[-C--:B------:R-:W-:Y:S02]  /*ec00*/  @!P0 LEA.HI.X R7, R221, R3.reuse, R153, 0x2, P6 ;  /* 0x00000003dd078211 */ /* 0x080fe400030f1499 */
[----:B------:R-:W-:Y:S02]  /*ec10*/  @!P1 LEA.HI.X R13, R220, R3, R152, 0x2, P4 ;  /* 0x00000003dc0d9211 */ /* 0x000fe400020f1498 */
[----:B0-----:R-:W-:Y:S01]  /*ec20*/  @!P2 LEA R14, P5, R219, R2, 0x2 ;  /* 0x00000002db0ea211 */ /* 0x001fe200078a10ff */
[----:B------:R0:W-:Y:S01]  /*ec30*/  @!P0 ST.E.64 desc[UR36][R6.64], R110 ;  /* 0x0000006e06008985 */ /* 0x0001e2000c101b24 */
[----:B------:R-:W-:-:S02]  /*ec40*/  ISETP.GE.AND P0, PT, R214, UR4, PT ;  /* 0x00000004d6007c0c */ /* 0x000fc4000bf06270 */
[-C--:B------:R-:W-:Y:S01]  /*ec50*/  @!P2 LEA.HI.X R15, R219, R3.reuse, R22, 0x2, P5 ;  /* 0x00000003db0fa211 */ /* 0x080fe200028f1416 */
[----:B------:R2:W-:Y:S01]  /*ec60*/  @!P1 ST.E.64 desc[UR36][R12.64], R114 ;  /* 0x000000720c009985 */ /* 0x0005e2000c101b24 */
[----:B------:R-:W-:Y:S02]  /*ec70*/  ISETP.GE.AND P1, PT, R217, UR4, PT ;  /* 0x00000004d9007c0c */ /* 0x000fe4000bf26270 */
[C---:B-1----:R-:W-:Y:S01]  /*ec80*/  @!P3 LEA R8, P4, R218.reuse, R2, 0x2 ;  /* 0x00000002da08b211 */ /* 0x042fe200078810ff */
[----:B------:R-:W-:Y:S01]  /*ec90*/  @!P2 ST.E.64 desc[UR36][R14.64], R118 ;  /* 0x000000760e00a985 */ /* 0x000fe2000c101b24 */
[----:B------:R-:W-:Y:S02]  /*eca0*/  ISETP.GE.AND P2, PT, R213, UR4, PT ;  /* 0x00000004d5007c0c */ /* 0x000fe4000bf46270 */
[----:B------:R-:W-:Y:S02]  /*ecb0*/  @!P3 LEA.HI.X R9, R218, R3, R20, 0x2, P4 ;  /* 0x00000003da09b211 */ /* 0x000fe400020f1414 */
[----:B------:R-:W-:-:S02]  /*ecc0*/  ISETP.GE.AND P4, PT, R17, UR4, PT ;  /* 0x0000000411007c0c */ /* 0x000fc4000bf86270 */
[----:B0-----:R-:W-:Y:S01]  /*ecd0*/  SHF.R.S32.HI R7, RZ, 0x1f, R214 ;  /* 0x0000001fff077819 */ /* 0x001fe200000114d6 */
[----:B------:R0:W-:Y:S01]  /*ece0*/  @!P3 ST.E.64 desc[UR36][R8.64], R122 ;  /* 0x0000007a0800b985 */ /* 0x0001e2000c101b24 */
[-C--:B------:R-:W-:Y:S01]  /*ecf0*/  @!P0 LEA R6, P6, R214, R2.reuse, 0x2 ;  /* 0x00000002d6068211 */ /* 0x080fe200078c10ff */
[----:B--2---:R-:W-:Y:S01]  /*ed00*/  VIADD R13, R23, 0xe8 ;  /* 0x000000e8170d7836 */ /* 0x004fe20000000000 */
[----:B------:R-:W-:Y:S02]  /*ed10*/  @!P1 LEA R4, P5, R217, R2, 0x2 ;  /* 0x00000002d9049211 */ /* 0x000fe400078a10ff */
[----:B------:R-:W-:Y:S02]  /*ed20*/  SHF.R.S32.HI R11, RZ, 0x1f, R213 ;  /* 0x0000001fff0b7819 */ /* 0x000fe400000114d5 */
[----:B------:R-:W-:Y:S02]  /*ed30*/  ISETP.GE.AND P3, PT, R13, UR4, PT ;  /* 0x000000040d007c0c */ /* 0x000fe4000bf66270 */
[----:B------:R-:W-:-:S02]  /*ed40*/  @!P1 LEA.HI.X R5, R217, R3, R18, 0x2, P5 ;  /* 0x00000003d9059211 */ /* 0x000fc400028f1412 */
[-C--:B------:R-:W-:Y:S02]  /*ed50*/  @!P2 LEA R10, P5, R213, R2.reuse, 0x2 ;  /* 0x00000002d50aa211 */ /* 0x080fe400078a10ff */
[-C--:B------:R-:W-:Y:S01]  /*ed60*/  @!P0 LEA.HI.X R7, R214, R3.reuse, R7, 0x2, P6 ;  /* 0x00000003d6078211 */ /* 0x080fe200030f1407 */
[----:B------:R1:W-:Y:S01]  /*ed70*/  @!P1 ST.E.64 desc[UR36][R4.64], R126 ;  /* 0x0000007e04009985 */ /* 0x0003e2000c101b24 */
[----:B------:R-:W-:Y:S02]  /*ed80*/  ISETP.GE.AND P6, PT, R19, UR4, PT ;  /* 0x0000000413007c0c */ /* 0x000fe4000bfc6270 */
[----:B------:R-:W-:Y:S01]  /*ed90*/  @!P2 LEA.HI.X R11, R213, R3, R11, 0x2, P5 ;  /* 0x00000003d50ba211 */ /* 0x000fe200028f140b */
[----:B------:R1:W-:Y:S01]  /*eda0*/  @!P0 ST.E.64 desc[UR36][R6.64], R130 ;  /* 0x0000008206008985 */ /* 0x0003e2000c101b24 */
[----:B0-----:R-:W-:-:S03]  /*edb0*/  @!P4 LEA R8, P5, R17, R2, 0x2 ;  /* 0x000000021108c211 */ /* 0x001fc600078a10ff */
[----:B------:R1:W-:Y:S01]  /*edc0*/  @!P2 ST.E.64 desc[UR36][R10.64], R134 ;  /* 0x000000860a00a985 */ /* 0x0003e2000c101b24 */
[-C--:B------:R-:W-:Y:S01]  /*edd0*/  @!P4 LEA.HI.X R9, R17, R3.reuse, R0, 0x2, P5 ;  /* 0x000000031109c211 */ /* 0x080fe200028f1400 */
[----:B------:R-:W-:Y:S01]  /*ede0*/  VIADD R17, R23, 0xf8 ;  /* 0x000000f817117836 */ /* 0x000fe20000000000 */
[----:B------:R-:W-:Y:S02]  /*edf0*/  SHF.R.S32.HI R0, RZ, 0x1f, R13 ;  /* 0x0000001fff007819 */ /* 0x000fe4000001140d */
[----:B------:R-:W-:Y:S01]  /*ee00*/  @!P3 LEA R12, P5, R13, R2, 0x2 ;  /* 0x000000020d0cb211 */ /* 0x000fe200078a10ff */
[----:B------:R1:W-:Y:S01]  /*ee10*/  @!P4 ST.E.64 desc[UR36][R8.64], R138 ;  /* 0x0000008a0800c985 */ /* 0x0003e2000c101b24 */
[----:B------:R-:W-:Y:S02]  /*ee20*/  ISETP.GE.AND P0, PT, R17, UR4, PT ;  /* 0x0000000411007c0c */ /* 0x000fe4000bf06270 */
[----:B------:R-:W-:Y:S02]  /*ee30*/  @!P3 LEA.HI.X R13, R13, R3, R0, 0x2, P5 ;  /* 0x000000030d0db211 */ /* 0x000fe400028f1400 */
[----:B------:R-:W-:-:S02]  /*ee40*/  SHF.R.S32.HI R0, RZ, 0x1f, R19 ;  /* 0x0000001fff007819 */ /* 0x000fc40000011413 */
[C---:B------:R-:W-:Y:S01]  /*ee50*/  @!P6 LEA R14, P5, R19.reuse, R2, 0x2 ;  /* 0x00000002130ee211 */ /* 0x040fe200078a10ff */
[----:B------:R1:W-:Y:S03]  /*ee60*/  @!P3 ST.E.64 desc[UR36][R12.64], R142 ;  /* 0x0000008e0c00b985 */ /* 0x0003e6000c101b24 */
[----:B------:R-:W-:-:S05]  /*ee70*/  @!P6 LEA.HI.X R15, R19, R3, R0, 0x2, P5 ;  /* 0x00000003130fe211 */ /* 0x000fca00028f1400 */
[----:B------:R1:W-:Y:S01]  /*ee80*/  @!P6 ST.E.64 desc[UR36][R14.64], R146 ;  /* 0x000000920e00e985 */ /* 0x0003e2000c101b24 */
[----:B------:R-:W-:Y:S05]  /*ee90*/  @P0 BRA `(.L_x_215) ;  /* 0x0000001000300947 */ /* 0x000fea0003800000 */
[----:B------:R-:W-:Y:S02]  /*eea0*/  LEA R2, P0, R17, R2, 0x2 ;  /* 0x0000000211027211 */ /* 0x000fe400078010ff */
[----:B------:R-:W-:-:S04]  /*eeb0*/  SHF.R.S32.HI R0, RZ, 0x1f, R17 ;  /* 0x0000001fff007819 */ /* 0x000fc80000011411 */
[----:B------:R-:W-:-:S05]  /*eec0*/  LEA.HI.X R3, R17, R3, R0, 0x2, P0 ;  /* 0x0000000311037211 */ /* 0x000fca00000f1400 */
[----:B------:R0:W-:Y:S01]  /*eed0*/  ST.E.64 desc[UR36][R2.64], R150 ;  /* 0x0000009602007985 */ /* 0x0001e2000c101b24 */
[----:B------:R-:W-:Y:S05]  /*eee0*/  BRA `(.L_x_215) ;  /* 0x00000010001c7947 */ /* 0x000fea0003800000 */
.L_x_206:
[----:B------:R-:W2:Y:S01]  /*eef0*/  LDL R8, [R1+0x30] ;  /* 0x0000300001087983 */ /* 0x000ea20000100800 */
[----:B------:R-:W-:Y:S01]  /*ef00*/  ULDC.64 UR8, c[0x0][0xc00] ;  /* 0x0003000000087ab9 */ /* 0x000fe20000000a00 */
[----:B------:R-:W-:Y:S01]  /*ef10*/  R2UR UR10, R212 ;  /* 0x00000000d40a72ca */ /* 0x000fe200000e0000 */
[----:B------:R-:W-:-:S04]  /*ef20*/  UISETP.NE.U32.AND UP0, UPT, UR8, URZ, UPT ;  /* 0x0000003f0800728c */ /* 0x000fc8000bf05070 */
[----:B------:R-:W-:-:S03]  /*ef30*/  UISETP.NE.AND.EX UP0, UPT, UR9, URZ, UPT, UP0 ;  /* 0x0000003f0900728c */ /* 0x000fc6000bf05300 */
[----:B------:R-:W-:-:S03]  /*ef40*/  ULDC.64 UR8, c[0x0][0xc00] ;  /* 0x0003000000087ab9 */ /* 0x000fc60000000a00 */
[----:B------:R-:W-:Y:S02]  /*ef50*/  PLOP3.LUT P1, PT, PT, PT, UP0, 0x80, 0x0 ;  /* 0x000000000000781c */ /* 0x000fe40003f2f008 */
[----:B--2---:R-:W-:-:S13]  /*ef60*/  R2UR UR4, R8 ;  /* 0x00000000080472ca */ /* 0x004fda00000e0000 */
[----:B------:R-:W-:-:S06]  /*ef70*/  UIMAD.WIDE UR8, UR4, 0x4, UR8 ;  /* 0x00000004040878a5 */ /* 0x000fcc000f8e0208 */
[----:B------:R-:W-:Y:S02]  /*ef80*/  IMAD.U32 R2, RZ, RZ, UR8 ;  /* 0x00000008ff027e24 */ /* 0x000fe4000f8e00ff */
[----:B0-----:R-:W-:Y:S01]  /*ef90*/  IMAD.U32 R3, RZ, RZ, UR9 ;  /* 0x00000009ff037e24 */ /* 0x001fe2000f8e00ff */
[----:B------:R-:W-:Y:S02]  /*efa0*/  ULDC.64 UR8, c[0x0][0xc08] ;  /* 0x0003020000087ab9 */ /* 0x000fe40000000a00 */
[----:B------:R-:W-:Y:S02]  /*efb0*/  UISETP.NE.U32.AND UP1, UPT, UR8, URZ, UPT ;  /* 0x0000003f0800728c */ /* 0x000fe4000bf25070 */
[----:B------:R-:W2:Y:S02]  /*efc0*/  @P1 LDG.E R7, desc[UR36][R2.64] ;  /* 0x0000002402071981 */ /* 0x000ea4000c1e1900 */
[----:B------:R-:W-:-:S06]  /*efd0*/  UISETP.NE.AND.EX UP1, UPT, UR9, URZ, UPT, UP1 ;  /* 0x0000003f0900728c */ /* 0x000fcc000bf25310 */
[----:B------:R-:W-:-:S05]  /*efe0*/  PLOP3.LUT P2, PT, PT, PT, UP1, 0x80, 0x0 ;  /* 0x000000000000781c */ /* 0x000fca0003f4f018 */
[----:B------:R-:W-:Y:S02]  /*eff0*/  @UP1 ULDC.64 UR8, c[0x0][0xc08] ;  /* 0x0003020000081ab9 */ /* 0x000fe40000000a00 */
[----:B------:R-:W-:-:S03]  /*f000*/  @UP1 UIMAD.WIDE UR8, UR4, 0x4, UR8 ;  /* 0x00000004040818a5 */ /* 0x000fc6000f8e0208 */
[----:B------:R-:W-:Y:S02]  /*f010*/  ULDC UR4, c[0x0][0xa88] ;  /* 0x0002a20000047ab9 */ /* 0x000fe40000000800 */
[----:B------:R-:W-:Y:S02]  /*f020*/  IMAD.U32 R0, RZ, RZ, UR4 ;  /* 0x00000004ff007e24 */ /* 0x000fe4000f8e00ff */
[----:B------:R-:W-:Y:S02]  /*f030*/  IMAD.U32 R4, RZ, RZ, UR8 ;  /* 0x00000008ff047e24 */ /* 0x000fe4000f8e00ff */
[----:B------:R-:W-:-:S05]  /*f040*/  IMAD.U32 R5, RZ, RZ, UR9 ;  /* 0x00000009ff057e24 */ /* 0x000fca000f8e00ff */
[----:B------:R0:W5:Y:S01]  /*f050*/  @P2 LDG.E R0, desc[UR36][R4.64] ;  /* 0x0000002404002981 */ /* 0x000162000c1e1900 */
[----:B------:R-:W-:Y:S01]  /*f060*/  UMOV UR4, URZ ;  /* 0x0000003f00047c82 */ /* 0x000fe20008000000 */
[----:B------:R-:W-:Y:S01]  /*f070*/  UISETP.NE.AND UP1, UPT, UR10, URZ, UPT ;  /* 0x0000003f0a00728c */ /* 0x000fe2000bf25270 */
[----:B------:R-:W1:Y:S10]  /*f080*/  S2R R6, SR_TID.X ;  /* 0x0000000000067919 */ /* 0x000e740000002100 */
[----:B------:R-:W-:-:S02]  /*f090*/  @!UP1 ULDC UR10, c[0x0][0xad4] ;  /* 0x0002b500000a9ab9 */ /* 0x000fc40000000800 */
[----:B------:R-:W-:Y:S02]  /*f0a0*/  IMAD.U32 R212, RZ, RZ, UR10 ;  /* 0x0000000affd47e24 */ /* 0x000fe4000f8e00ff */
[----:B-1----:R-:W-:-:S05]  /*f0b0*/  VIADD R6, R6, 0xffffff80 ;  /* 0xffffff8006067836 */ /* 0x002fca0000000000 */
[----:B------:R-:W-:Y:S02]  /*f0c0*/  ISETP.GT.AND P0, PT, R6, 0x7f, PT ;  /* 0x0000007f0600780c */ /* 0x000fe40003f04270 */
[----:B--2---:R-:W-:-:S13]  /*f0d0*/  @P1 R2UR UR4, R7 ;  /* 0x00000000070412ca */ /* 0x004fda00000e0000 */
[----:B------:R-:W-:Y:S01]  /*f0e0*/  USHF.R.S32.HI UR21, URZ, 0x1f, UR4 ;  /* 0x0000001f3f157899 */ /* 0x000fe20008011404 */
[----:B0-----:R-:W-:Y:S11]  /*f0f0*/  @P2 BRA `(.L_x_218) ;  /* 0x0000000000102947 */ /* 0x001ff60003800000 */
[----:B------:R-:W-:Y:S05]  /*f100*/  @!P1 BRA `(.L_x_218) ;  /* 0x00000000000c9947 */ /* 0x000fea0003800000 */
[----:B------:R-:W2:Y:S04]  /*f110*/  LDG.E R5, desc[UR36][R2.64] ;  /* 0x0000002402057981 */ /* 0x000ea8000c1e1900 */
[----:B-----5:R-:W2:Y:S02]  /*f120*/  LDG.E R0, desc[UR36][R2.64+0x4] ;  /* 0x0000042402007981 */ /* 0x020ea4000c1e1900 */
[----:B--2---:R-:W-:-:S07]  /*f130*/  IMAD.IADD R0, R0, 0x1, -R5 ;  /* 0x0000000100007824 */ /* 0x004fce00078e0a05 */
.L_x_218:
[----:B------:R-:W2:Y:S01]  /*f140*/  LDL.LU R2, [R1+0x34] ;  /* 0x0000340001027983 */ /* 0x000ea20000300800 */
[----:B------:R-:W-:Y:S01]  /*f150*/  R2UR UR9, R8 ;  /* 0x00000000080972ca */ /* 0x000fe200000e0000 */
[----:B------:R-:W-:-:S12]  /*f160*/  BSSY B1, `(.L_x_219) ;  /* 0x0000040000017945 */ /* 0x000fd80003800000 */
[----:B------:R-:W-:Y:S01]  /*f170*/  USEL UR12, UR9, URZ, !UP0 ;  /* 0x0000003f090c7287 */ /* 0x000fe2000c000000 */
[----:B--2---:R-:W-:-:S13]  /*f180*/  R2UR UR8, R2 ;  /* 0x00000000020872ca */ /* 0x004fda00000e0000 */
[----:B------:R-:W-:Y:S01]  /*f190*/  USEL UR13, UR8, URZ, !UP0 ;  /* 0x0000003f080d7287 */ /* 0x000fe2000c000000 */
[----:B------:R-:W-:Y:S11]  /*f1a0*/  @P0 BRA `(.L_x_220) ;  /* 0x0000000000ec0947 */ /* 0x000ff60003800000 */
[----:B------:R-:W2:Y:S01]  /*f1b0*/  LDL R2, [R1+0x2c] ;  /* 0x00002c0001027983 */ /* 0x000ea20000100800 */
[----:B------:R-:W0:Y:S01]  /*f1c0*/  LDC R9, c[0x0][0xbe8] ;  /* 0x0002fa00ff097b82 */ /* 0x000e220000000800 */
[----:B--2---:R-:W-:Y:S02]  /*f1d0*/  R2UR UR8, R2 ;  /* 0x00000000020872ca */ /* 0x004fe400000e0000 */
[----:B------:R-:W1:Y:S11]  /*f1e0*/  S2R R2, SR_TID.X ;  /* 0x0000000000027919 */ /* 0x000e760000002100 */
[----:B------:R-:W-:-:S04]  /*f1f0*/  IMAD.U32 R3, RZ, RZ, UR8 ;  /* 0x00000008ff037e24 */ /* 0x000fc8000f8e00ff */
[----:B-1----:R-:W-:Y:S02]  /*f200*/  IMAD R2, R3, 0x80, R2 ;  /* 0x0000008003027824 */ /* 0x002fe400078e0202 */
[----:B0----5:R-:W-:Y:S02]  /*f210*/  IMAD R3, R0, R9, RZ ;  /* 0x0000000900037224 */ /* 0x021fe400078e02ff */
[----:B------:R-:W-:-:S05]  /*f220*/  VIADD R4, R2, 0xffffff80 ;  /* 0xffffff8002047836 */ /* 0x000fca0000000000 */
[----:B------:R-:W-:-:S13]  /*f230*/  ISETP.GE.AND P0, PT, R4, R3, PT ;  /* 0x000000030400720c */ /* 0x000fda0003f06270 */
[----:B------:R-:W-:Y:S05]  /*f240*/  @P0 BRA `(.L_x_220) ;  /* 0x0000000000c40947 */ /* 0x000fea0003800000 */
[----:B------:R-:W-:Y:S01]  /*f250*/  ISETP.NE.AND P0, PT, R9, 0x1, PT ;  /* 0x000000010900780c */ /* 0x000fe20003f05270 */
[----:B------:R-:W-:Y:S01]  /*f260*/  UMOV UR19, 0x9b8 ;  /* 0x000009b800137882 */ /* 0x000fe20000000000 */
[----:B------:R-:W-:Y:S01]  /*f270*/  R2UR UR9, R212 ;  /* 0x00000000d40972ca */ /* 0x000fe200000e0000 */
[----:B------:R-:W-:Y:S01]  /*f280*/  IMAD.MOV.U32 R5, RZ, RZ, R4 ;  /* 0x000000ffff057224 */ /* 0x000fe200078e0004 */
[----:B------:R-:W-:Y:S02]  /*f290*/  R2UR UR8, R215 ;  /* 0x00000000d70872ca */ /* 0x000fe400000e0000 */
[----:B------:R-:W-:-:S07]  /*f2a0*/  R2UR UR20, R216 ;  /* 0x00000000d81472ca */ /* 0x000fce00000e0000 */
[----:B------:R-:W0:Y:S02]  /*f2b0*/  @P0 LDC R3, c[0x0][0xbec] ;  /* 0x0002fb00ff030b82 */ /* 0x000e240000000800 */
[----:B------:R-:W-:-:S04]  /*f2c0*/  UISETP.GT.AND UP0, UPT, UR9, 0x1, UPT ;  /* 0x000000010900788c */ /* 0x000fc8000bf04270 */
[----:B------:R-:W-:Y:S02]  /*f2d0*/  USEL UR19, UR19, 0x978, UP0 ;  /* 0x0000097813137887 */ /* 0x000fe40008000000 */
[----:B------:R-:W1:Y:S01]  /*f2e0*/  @P0 LDC R7, c[0x0][0xbf0] ;  /* 0x0002fc00ff070b82 */ /* 0x000e620000000800 */
[----:B------:R-:W-:-:S09]  /*f2f0*/  USEL UR18, UR8, URZ, UP0 ;  /* 0x0000003f08127287 */ /* 0x000fd20008000000 */
[----:B------:R-:W-:Y:S01]  /*f300*/  ULDC.64 UR8, c[0x0][UR19+0x218] ;  /* 0x0000860013087abb */ /* 0x000fe20008000a00 */
[----:B------:R-:W-:Y:S01]  /*f310*/  ULDC.64 UR14, c[0x0][UR19+0x220] ;  /* 0x00008800130e7abb */ /* 0x000fe20008000a00 */
[----:B------:R-:W-:Y:S01]  /*f320*/  ULDC.64 UR16, c[0x0][UR19+0x228] ;  /* 0x00008a0013107abb */ /* 0x000fe20008000a00 */
[----:B------:R-:W-:Y:S02]  /*f330*/  UIMAD.WIDE.U32 UR10, UR8, UR20, URZ ;  /* 0x00000014080a72a5 */ /* 0x000fe4000f8e003f */
[----:B------:R-:W-:Y:S01]  /*f340*/  UIMAD UR20, UR9, UR20, URZ ;  /* 0x00000014091472a4 */ /* 0x000fe2000f8e023f */
[----:B0-----:R-:W-:Y:S01]  /*f350*/  @P0 IMAD.HI.U32 R2, R4, R3, RZ ;  /* 0x0000000304020227 */ /* 0x001fe200078e00ff */
[----:B------:R-:W-:Y:S02]  /*f360*/  UIMAD UR15, UR15, UR12, URZ ;  /* 0x0000000c0f0f72a4 */ /* 0x000fe4000f8e023f */
[----:B------:R-:W-:Y:S02]  /*f370*/  UIMAD.WIDE.U32 UR22, UR16, UR18, URZ ;  /* 0x00000012101672a5 */ /* 0x000fe4000f8e003f */
[----:B------:R-:W-:-:S02]  /*f380*/  UIMAD.WIDE.U32 UR8, UR14, UR12, URZ ;  /* 0x0000000c0e0872a5 */ /* 0x000fc4000f8e003f */
[----:B------:R-:W-:Y:S01]  /*f390*/  UIMAD UR16, UR17, UR18, URZ ;  /* 0x00000012111072a4 */ /* 0x000fe2000f8e023f */
[----:B-1----:R-:W-:Y:S01]  /*f3a0*/  @P0 SHF.R.U32.HI R5, RZ, R7, R2 ;  /* 0x00000007ff050219 */ /* 0x002fe20000011602 */
[----:B------:R-:W-:Y:S01]  /*f3b0*/  UIMAD UR15, UR14, UR13, UR15 ;  /* 0x0000000d0e0f72a4 */ /* 0x000fe2000f8e020f */
[----:B------:R-:W-:Y:S01]  /*f3c0*/  IMAD.U32 R2, RZ, RZ, UR22 ;  /* 0x00000016ff027e24 */ /* 0x000fe2000f8e00ff */
[----:B------:R-:W-:Y:S01]  /*f3d0*/  UIADD3 UR10, UP1, UP2, UR8, UR10, UR4 ;  /* 0x0000000a080a7290 */ /* 0x000fe2000fa3e004 */
[----:B------:R-:W-:Y:S01]  /*f3e0*/  IMAD.U32 R3, RZ, RZ, UR23 ;  /* 0x00000017ff037e24 */ /* 0x000fe2000f8e00ff */
[----:B------:R-:W-:Y:S01]  /*f3f0*/  UIADD3 UR16, UR23, UR16, URZ ;  /* 0x0000001017107290 */ /* 0x000fe2000fffe03f */
[--C-:B------:R-:W-:Y:S01]  /*f400*/  IMAD.MOV R7, RZ, RZ, -R5.reuse ;  /* 0x000000ffff077224 */ /* 0x100fe200078e0a05 */
[----:B------:R-:W-:Y:S02]  /*f410*/  UIADD3 UR20, UR11, UR20, URZ ;  /* 0x000000140b147290 */ /* 0x000fe4000fffe03f */
[----:B------:R-:W-:Y:S01]  /*f420*/  UIADD3 UR15, UR9, UR15, URZ ;  /* 0x0000000f090f7290 */ /* 0x000fe2000fffe03f */
[----:B------:R-:W-:Y:S01]  /*f430*/  IADD3 R2, P0, P1, R5, UR10, R2 ;  /* 0x0000000a05027c10 */ /* 0x000fe2000f91e002 */
[----:B------:R-:W-:Y:S01]  /*f440*/  IMAD R7, R9, R7, R4 ;  /* 0x0000000709077224 */ /* 0x000fe200078e0204 */
[----:B------:R-:W-:Y:S01]  /*f450*/  SHF.R.S32.HI R5, RZ, 0x1f, R5 ;  /* 0x0000001fff057819 */ /* 0x000fe20000011405 */
[----:B------:R-:W-:Y:S01]  /*f460*/  UIADD3.X UR10, UR15, UR20, UR21, UP1, UP2 ;  /* 0x000000140f0a7290 */ /* 0x000fe20008fe4415 */
[----:B------:R-:W-:Y:S01]  /*f470*/  IMAD.U32 R8, RZ, RZ, UR16 ;  /* 0x00000010ff087e24 */ /* 0x000fe2000f8e00ff */
[----:B------:R-:W-:Y:S01]  /*f480*/  ULDC.64 UR8, c[0x0][UR19+0x210] ;  /* 0x0000840013087abb */ /* 0x000fe20008000a00 */
[----:B------:R-:W-:Y:S01]  /*f490*/  SHF.R.S32.HI R4, RZ, 0x1f, R7 ;  /* 0x0000001fff047819 */ /* 0x000fe20000011407 */
[----:B------:R-:W-:-:S02]  /*f4a0*/  IMAD R9, R7, UR9, RZ ;  /* 0x0000000907097c24 */ /* 0x000fc4000f8e02ff */
[----:B------:R-:W-:Y:S01]  /*f4b0*/  IADD3.X R3, R5, UR10, R8, P0, P1 ;  /* 0x0000000a05037c10 */ /* 0x000fe200087e2408 */
[----:B------:R-:W-:Y:S01]  /*f4c0*/  ULDC.64 UR10, c[0x0][0xba8] ;  /* 0x0002ea00000a7ab9 */ /* 0x000fe20000000a00 */
[----:B------:R-:W-:Y:S01]  /*f4d0*/  IMAD R9, R4, UR8, R9 ;  /* 0x0000000804097c24 */ /* 0x000fe2000f8e0209 */
[----:B------:R-:W-:Y:S01]  /*f4e0*/  @!UP0 ULDC UR10, c[0x0][0xb50] ;  /* 0x0002d400000a8ab9 */ /* 0x000fe20000000800 */
[----:B------:R-:W-:Y:S01]  /*f4f0*/  @!UP0 ULDC UR11, c[0x0][0xb54] ;  /* 0x0002d500000b8ab9 */ /* 0x000fe20000000800 */
[----:B------:R-:W-:-:S04]  /*f500*/  IMAD.WIDE.U32 R2, R7, UR8, R2 ;  /* 0x0000000807027c25 */ /* 0x000fc8000f8e0002 */
[----:B------:R-:W-:Y:S01]  /*f510*/  IMAD.IADD R3, R3, 0x1, R9 ;  /* 0x0000000103037824 */ /* 0x000fe200078e0209 */
[----:B------:R-:W-:-:S04]  /*f520*/  LEA R4, P0, R2, UR10, 0x2 ;  /* 0x0000000a02047c11 */ /* 0x000fc8000f8010ff */
[----:B------:R-:W-:Y:S01]  /*f530*/  LEA.HI.X R5, R2, UR11, R3, 0x2, P0 ;  /* 0x0000000b02057c11 */ /* 0x000fe200080f1403 */
[----:B------:R-:W-:-:S05]  /*f540*/  IMAD.MOV.U32 R3, RZ, RZ, -0x800000 ;  /* 0xff800000ff037424 */ /* 0x000fca00078e00ff */
[----:B------:R0:W-:Y:S03]  /*f550*/  STG.E desc[UR36][R4.64], R3 ;  /* 0x0000000304007986 */ /* 0x0001e6000c101924 */
.L_x_220:
[----:B------:R-:W-:Y:S05]  /*f560*/  BSYNC B1 ;  /* 0x0000000000017941 */ /* 0x000fea0003800000 */
.L_x_219:
[----:B------:R-:W-:-:S13]  /*f570*/  R2UR UR8, R212 ;  /* 0x00000000d40872ca */ /* 0x000fda00000e0000 */
[----:B------:R-:W-:-:S06]  /*f580*/  UISETP.GT.AND UP0, UPT, UR8, 0x1, UPT ;  /* 0x000000010800788c */ /* 0x000fcc000bf04270 */
[----:B------:R-:W-:-:S13]  /*f590*/  PLOP3.LUT P0, PT, PT, PT, UP0, 0x80, 0x0 ;  /* 0x000000000000781c */ /* 0x000fda0003f0f008 */
[----:B------:R-:W-:Y:S05]  /*f5a0*/  @P0 BRA `(.L_x_215) ;  /* 0x00000008006c0947 */ /* 0x000fea0003800000 */
[----:B------:R-:W2:Y:S01]  /*f5b0*/  LDL.LU R2, [R1+0x2c] ;  /* 0x00002c0001027983 */ /* 0x000ea20000300800 */
[----:B------:R-:W1:Y:S01]  /*f5c0*/  LDC R11, c[0x0][0xbe8] ;  /* 0x0002fa00ff0b7b82 */ /* 0x000e620000000800 */
[----:B0-----:R-:W-:Y:S01]  /*f5d0*/  SHF.R.S32.HI R3, RZ, 0x1f, R6 ;  /* 0x0000001fff037819 */ /* 0x001fe20000011406 */
[----:B------:R-:W-:Y:S01]  /*f5e0*/  ULDC.64 UR10, c[0x0][0xaa0] ;  /* 0x0002a800000a7ab9 */ /* 0x000fe20000000a00 */
[----:B------:R-:W-:Y:S01]  /*f5f0*/  R2UR UR15, R216 ;  /* 0x00000000d80f72ca */ /* 0x000fe200000e0000 */
[----:B------:R-:W-:Y:S01]  /*f600*/  UIMAD.WIDE.U32 UR8, UR4, UR10, URZ ;  /* 0x0000000a040872a5 */ /* 0x000fe2000f8e003f */
[----:B------:R-:W-:Y:S01]  /*f610*/  BSSY B1, `(.L_x_221) ;  /* 0x0000052000017945 */ /* 0x000fe20003800000 */
[----:B------:R-:W-:-:S04]  /*f620*/  UIMAD UR10, UR21, UR10, URZ ;  /* 0x0000000a150a72a4 */ /* 0x000fc8000f8e023f */
[----:B------:R-:W-:-:S04]  /*f630*/  UIMAD UR10, UR4, UR11, UR10 ;  /* 0x0000000b040a72a4 */ /* 0x000fc8000f8e020a */
[----:B------:R-:W-:-:S03]  /*f640*/  UIADD3 UR9, UR9, UR10, URZ ;  /* 0x0000000a09097290 */ /* 0x000fc6000fffe03f */
[----:B------:R-:W-:Y:S02]  /*f650*/  ULDC.64 UR10, c[0x0][0xae8] ;  /* 0x0002ba00000a7ab9 */ /* 0x000fe40000000a00 */
[----:B------:R-:W-:-:S04]  /*f660*/  UIMAD.WIDE.U32 UR8, UR15, UR10, UR8 ;  /* 0x0000000a0f0872a5 */ /* 0x000fc8000f8e0008 */
[----:B------:R-:W-:Y:S01]  /*f670*/  UIMAD UR9, UR15, UR11, UR9 ;  /* 0x0000000b0f0972a4 */ /* 0x000fe2000f8e0209 */
[----:B-1----:R-:W-:Y:S02]  /*f680*/  ISETP.NE.AND P0, PT, R11, 0x1, PT ;  /* 0x000000010b00780c */ /* 0x002fe40003f05270 */
[----:B------:R-:W-:Y:S02]  /*f690*/  ULDC.64 UR10, c[0x0][0xaf0] ;  /* 0x0002bc00000a7ab9 */ /* 0x000fe40000000a00 */
[----:B------:R-:W-:-:S04]  /*f6a0*/  UIMAD UR13, UR13, UR10, URZ ;  /* 0x0000000a0d0d72a4 */ /* 0x000fc8000f8e023f */
[----:B------:R-:W-:Y:S02]  /*f6b0*/  UIMAD UR4, UR12, UR11, UR13 ;  /* 0x0000000b0c0472a4 */ /* 0x000fe4000f8e020d */
[----:B------:R-:W-:-:S03]  /*f6c0*/  UIMAD.WIDE.U32 UR12, UR12, UR10, UR8 ;  /* 0x0000000a0c0c72a5 */ /* 0x000fc6000f8e0008 */
[----:B------:R-:W0:Y:S01]  /*f6d0*/  @P0 LDC R7, c[0x0][0xbf0] ;  /* 0x0002fc00ff070b82 */ /* 0x000e220000000800 */
[----:B------:R-:W-:Y:S01]  /*f6e0*/  UIADD3 UR4, UR13, UR4, URZ ;  /* 0x000000040d047290 */ /* 0x000fe2000fffe03f */
[----:B------:R-:W-:Y:S01]  /*f6f0*/  ULDC.64 UR8, c[0x0][0xae0] ;  /* 0x0002b80000087ab9 */ /* 0x000fe20000000a00 */
[----:B--2---:R-:W-:Y:S02]  /*f700*/  R2UR UR14, R2 ;  /* 0x00000000020e72ca */ /* 0x004fe400000e0000 */
[----:B------:R-:W-:-:S03]  /*f710*/  LEA.HI R2, R3, R6, RZ, 0x3 ;  /* 0x0000000603027211 */ /* 0x000fc600078f18ff */
[----:B------:R-:W1:Y:S01]  /*f720*/  @P0 LDC R3, c[0x0][0xbec] ;  /* 0x0002fb00ff030b82 */ /* 0x000e620000000800 */
[----:B------:R-:W-:Y:S02]  /*f730*/  LOP3.LUT R5, R2, 0xfffffff8, RZ, 0xc0, !PT ;  /* 0xfffffff802057812 */ /* 0x000fe400078ec0ff */
[----:B------:R-:W-:-:S03]  /*f740*/  SHF.R.S32.HI R13, RZ, 0x3, R2 ;  /* 0x00000003ff0d7819 */ /* 0x000fc60000011402 */
[----:B------:R-:W-:Y:S02]  /*f750*/  IMAD.IADD R8, R6, 0x1, -R5 ;  /* 0x0000000106087824 */ /* 0x000fe400078e0a05 */
[----:B------:R-:W-:Y:S02]  /*f760*/  IMAD.U32 R5, RZ, RZ, UR14 ;  /* 0x0000000eff057e24 */ /* 0x000fe4000f8e00ff */
[----:B------:R-:W-:-:S04]  /*f770*/  IMAD R2, R8, 0x20, R13 ;  /* 0x0000002008027824 */ /* 0x000fc800078e020d */
[----:B------:R-:W-:-:S04]  /*f780*/  IMAD R6, R5, 0x80, R2 ;  /* 0x0000008005067824 */ /* 0x000fc800078e0202 */
[----:B------:R-:W-:Y:S02]  /*f790*/  IMAD.MOV.U32 R5, RZ, RZ, R6 ;  /* 0x000000ffff057224 */ /* 0x000fe400078e0006 */
[----:B-1----:R-:W-:-:S04]  /*f7a0*/  @P0 IMAD.HI.U32 R2, R6, R3, RZ ;  /* 0x0000000306020227 */ /* 0x002fc800078e00ff */
[----:B------:R-:W-:Y:S01]  /*f7b0*/  IMAD.U32 R3, RZ, RZ, UR13 ;  /* 0x0000000dff037e24 */ /* 0x000fe2000f8e00ff */
[----:B0-----:R-:W-:Y:S01]  /*f7c0*/  @P0 SHF.R.U32.HI R5, RZ, R7, R2 ;  /* 0x00000007ff050219 */ /* 0x001fe20000011602 */
[----:B------:R-:W-:Y:S01]  /*f7d0*/  IMAD.U32 R3, RZ, RZ, UR4 ;  /* 0x00000004ff037e24 */ /* 0x000fe2000f8e00ff */
[----:B------:R-:W-:Y:S02]  /*f7e0*/  MOV R2, UR12 ;  /* 0x0000000c00027c02 */ /* 0x000fe40008000f00 */
[--C-:B------:R-:W-:Y:S01]  /*f7f0*/  SHF.R.S32.HI R4, RZ, 0x1f, R5.reuse ;  /* 0x0000001fff047819 */ /* 0x100fe20000011405 */
[----:B------:R-:W-:Y:S02]  /*f800*/  IMAD.MOV R7, RZ, RZ, -R5 ;  /* 0x000000ffff077224 */ /* 0x000fe400078e0a05 */
[----:B------:R-:W-:-:S04]  /*f810*/  IMAD.WIDE.U32 R2, R5, UR8, R2 ;  /* 0x0000000805027c25 */ /* 0x000fc8000f8e0002 */
[----:B------:R-:W-:Y:S02]  /*f820*/  IMAD R7, R11, R7, R6 ;  /* 0x000000070b077224 */ /* 0x000fe400078e0206 */
[----:B------:R-:W-:Y:S02]  /*f830*/  IMAD R4, R4, UR8, RZ ;  /* 0x0000000804047c24 */ /* 0x000fe4000f8e02ff */
[----:B------:R-:W-:Y:S02]  /*f840*/  IMAD.U32 R6, RZ, RZ, UR14 ;  /* 0x0000000eff067e24 */ /* 0x000fe4000f8e00ff */
[----:B------:R-:W-:Y:S01]  /*f850*/  IMAD R9, R5, UR9, R4 ;  /* 0x0000000905097c24 */ /* 0x000fe2000f8e0204 */
[----:B------:R-:W-:Y:S01]  /*f860*/  SHF.R.S32.HI R4, RZ, 0x1f, R7 ;  /* 0x0000001fff047819 */ /* 0x000fe20000011407 */
[----:B------:R-:W-:Y:S01]  /*f870*/  ULDC.64 UR8, c[0x0][0xad8] ;  /* 0x0002b60000087ab9 */ /* 0x000fe20000000a00 */
[----:B------:R-:W-:Y:S02]  /*f880*/  IMAD R6, R6, 0x80, R13 ;  /* 0x0000008006067824 */ /* 0x000fe400078e020d */
[----:B------:R-:W-:-:S02]  /*f890*/  IMAD.IADD R3, R3, 0x1, R9 ;  /* 0x0000000103037824 */ /* 0x000fc400078e0209 */
[----:B------:R-:W-:Y:S02]  /*f8a0*/  IMAD R4, R4, UR8, RZ ;  /* 0x0000000804047c24 */ /* 0x000fe4000f8e02ff */
[----:B------:R-:W-:-:S04]  /*f8b0*/  IMAD.WIDE.U32 R2, R7, UR8, R2 ;  /* 0x0000000807027c25 */ /* 0x000fc8000f8e0002 */
[----:B------:R-:W-:Y:S01]  /*f8c0*/  IMAD R5, R7, UR9, R4 ;  /* 0x0000000907057c24 */ /* 0x000fe2000f8e0204 */
[----:B------:R-:W-:Y:S01]  /*f8d0*/  ULDC.64 UR8, c[0x0][0xa80] ;  /* 0x0002a00000087ab9 */ /* 0x000fe20000000a00 */
[----:B-----5:R-:W-:Y:S02]  /*f8e0*/  IMAD R11, R0, R11, RZ ;  /* 0x0000000b000b7224 */ /* 0x020fe400078e02ff */
[----:B------:R-:W-:Y:S02]  /*f8f0*/  VIADD R4, R6, 0x40 ;  /* 0x0000004006047836 */ /* 0x000fe40000000000 */
[----:B------:R-:W-:Y:S01]  /*f900*/  IMAD.IADD R3, R3, 0x1, R5 ;  /* 0x0000000103037824 */ /* 0x000fe200078e0205 */
[----:B------:R-:W-:Y:S01]  /*f910*/  LEA R5, P2, R2, UR8, 0x1 ;  /* 0x0000000802057c11 */ /* 0x000fe2000f8408ff */
[----:B------:R-:W-:Y:S01]  /*f920*/  VIADD R0, R6, 0x20 ;  /* 0x0000002006007836 */ /* 0x000fe20000000000 */
[----:B------:R-:W-:Y:S01]  /*f930*/  ISETP.GE.AND P0, PT, R4, R11, PT ;  /* 0x0000000b0400720c */ /* 0x000fe20003f06270 */
[----:B------:R-:W-:Y:S01]  /*f940*/  IMAD.SHL.U32 R7, R8, 0x8, RZ ;  /* 0x0000000808077824 */ /* 0x000fe200078e00ff */
[----:B------:R-:W-:-:S02]  /*f950*/  LEA.HI.X R4, R2, UR9, R3, 0x1, P2 ;  /* 0x0000000902047c11 */ /* 0x000fc400090f0c03 */
[-C--:B------:R-:W-:Y:S01]  /*f960*/  ISETP.GE.AND P2, PT, R6, R11.reuse, PT ;  /* 0x0000000b0600720c */ /* 0x080fe20003f46270 */
[C---:B------:R-:W-:Y:S01]  /*f970*/  VIADD R9, R7.reuse, 0x80 ;  /* 0x0000008007097836 */ /* 0x040fe20000000000 */
[----:B------:R-:W-:Y:S01]  /*f980*/  ISETP.GE.AND P1, PT, R0, R11, PT ;  /* 0x0000000b0000720c */ /* 0x000fe20003f26270 */
[C---:B------:R-:W-:Y:S01]  /*f990*/  VIADD R15, R7.reuse, 0x40 ;  /* 0x00000040070f7836 */ /* 0x040fe20000000000 */
[----:B------:R0:W1:Y:S01]  /*f9a0*/  SHFL.IDX PT, R2, R5, RZ, 0x181f ;  /* 0x00181fff05027589 */ /* 0x00006200000e0000 */
[----:B------:R-:W-:Y:S01]  /*f9b0*/  VIADD R13, R7, 0xc0 ;  /* 0x000000c0070d7836 */ /* 0x000fe20000000000 */
[----:B------:R-:W-:Y:S02]  /*f9c0*/  SHF.R.S32.HI R10, RZ, 0x1f, R7 ;  /* 0x0000001fff0a7819 */ /* 0x000fe40000011407 */
[----:B------:R0:W2:Y:S01]  /*f9d0*/  SHFL.IDX PT, R0, R4, RZ, 0x181f ;  /* 0x00181fff04007589 */ /* 0x0000a200000e0000 */
[----:B------:R-:W-:Y:S02]  /*f9e0*/  SHF.R.S32.HI R8, RZ, 0x1f, R9 ;  /* 0x0000001fff087819 */ /* 0x000fe40000011409 */
[----:B------:R-:W-:-:S02]  /*f9f0*/  SHF.R.S32.HI R12, RZ, 0x1f, R15 ;  /* 0x0000001fff0c7819 */ /* 0x000fc4000001140f */
[----:B------:R-:W-:Y:S01]  /*fa00*/  SHF.R.S32.HI R14, RZ, 0x1f, R13 ;  /* 0x0000001fff0e7819 */ /* 0x000fe2000001140d */
[----:B------:R-:W-:Y:S06]  /*fa10*/  @P2 BRA `(.L_x_222) ;  /* 0x0000000000442947 */ /* 0x000fec0003800000 */
        /* <DEDUP_REMOVED lines=8> */
[----:B------:R3:W-:Y:S01]  /*faa0*/  @!P5 ST.E.128 desc[UR36][R18.64], RZ ;  /* 0x000000ff1200d985 */ /* 0x0007e2000c101d24 */
[----:B------:R-:W-:Y:S02]  /*fab0*/  @!P4 LEA.HI.X R21, R15, R0, R12, 0x1, P6 ;  /* 0x000000000f15c211 */ /* 0x000fe400030f0c0c */
[----:B------:R-:W-:-:S03]  /*fac0*/  @!P3 LEA R24, P6, R9, R2, 0x1 ;  /* 0x000000020918b211 */ /* 0x000fc600078c08ff */
[----:B------:R3:W-:Y:S01]  /*fad0*/  @!P4 ST.E.128 desc[UR36][R20.64], RZ ;  /* 0x000000ff1400c985 */ /* 0x0007e2000c101d24 */
[----:B------:R-:W-:Y:S02]  /*fae0*/  @!P3 LEA.HI.X R25, R9, R0, R8, 0x1, P6 ;  /* 0x000000000919b211 */ /* 0x000fe400030f0c08 */
[----:B------:R-:W-:-:S03]  /*faf0*/  @!P2 LEA R2, P6, R13, R2, 0x1 ;  /* 0x000000020d02a211 */ /* 0x000fc600078c08ff */
[----:B------:R3:W-:Y:S01]  /*fb00*/  @!P3 ST.E.128 desc[UR36][R24.64], RZ ;  /* 0x000000ff1800b985 */ /* 0x0007e2000c101d24 */
[----:B------:R-:W-:-:S05]  /*fb10*/  @!P2 LEA.HI.X R3, R13, R0, R14, 0x1, P6 ;  /* 0x000000000d03a211 */ /* 0x000fca00030f0c0e */
[----:B------:R3:W-:Y:S04]  /*fb20*/  @!P2 ST.E.128 desc[UR36][R2.64], RZ ;  /* 0x000000ff0200a985 */ /* 0x0007e8000c101d24 */
.L_x_222:
[----:B------:R-:W-:Y:S05]  /*fb30*/  BSYNC B1 ;  /* 0x0000000000017941 */ /* 0x000fea0003800000 */
.L_x_221:
[----:B--2---:R2:W4:Y:S01]  /*fb40*/  SHFL.IDX PT, R0, R4, 0x1, 0x181f ;  /* 0x00381f0004007f89 */ /* 0x00452200000e0000 */
[----:B------:R-:W-:Y:S03]  /*fb50*/  BSSY B1, `(.L_x_223) ;  /* 0x0000014000017945 */ /* 0x000fe60003800000 */
[----:B-1-3--:R2:W1:Y:S01]  /*fb60*/  SHFL.IDX PT, R2, R5, 0x1, 0x181f ;  /* 0x00381f0005027f89 */ /* 0x00a46200000e0000 */
[----:B------:R-:W-:Y:S05]  /*fb70*/  @P1 BRA `(.L_x_224) ;  /* 0x0000000000441947 */ /* 0x000fea0003800000 */
[----:B------:R-:W-:Y:S02]  /*fb80*/  ULDC UR4, c[0x0][0xac8] ;  /* 0x0002b20000047ab9 */ /* 0x000fe40000000800 */
[----:B------:R-:W-:Y:S02]  /*fb90*/  ISETP.GE.AND P4, PT, R7, UR4, PT ;  /* 0x0000000407007c0c */ /* 0x000fe4000bf86270 */
[----:B------:R-:W-:Y:S02]  /*fba0*/  ISETP.GE.AND P3, PT, R15, UR4, PT ;  /* 0x000000040f007c0c */ /* 0x000fe4000bf66270 */
[----:B------:R-:W-:Y:S02]  /*fbb0*/  ISETP.GE.AND P2, PT, R9, UR4, PT ;  /* 0x0000000409007c0c */ /* 0x000fe4000bf46270 */
[----:B------:R-:W-:-:S07]  /*fbc0*/  ISETP.GE.AND P1, PT, R13, UR4, PT ;  /* 0x000000040d007c0c */ /* 0x000fce000bf26270 */
[-C--:B-1----:R-:W-:Y:S02]  /*fbd0*/  @!P4 LEA R18, P6, R7, R2.reuse, 0x1 ;  /* 0x000000020712c211 */ /* 0x082fe400078c08ff */
[----:B------:R-:W-:Y:S02]  /*fbe0*/  @!P3 LEA R20, P5, R15, R2, 0x1 ;  /* 0x000000020f14b211 */ /* 0x000fe400078a08ff */
[----:B----4-:R-:W-:Y:S02]  /*fbf0*/  @!P4 LEA.HI.X R19, R7, R0, R10, 0x1, P6 ;  /* 0x000000000713c211 */ /* 0x010fe400030f0c0a */
[----:B------:R-:W-:Y:S02]  /*fc00*/  @!P2 LEA R24, P6, R9, R2, 0x1 ;  /* 0x000000020918a211 */ /* 0x000fe400078c08ff */
[----:B------:R-:W-:Y:S01]  /*fc10*/  @!P3 LEA.HI.X R21, R15, R0, R12, 0x1, P5 ;  /* 0x000000000f15b211 */ /* 0x000fe200028f0c0c */
[----:B------:R3:W-:Y:S01]  /*fc20*/  @!P4 ST.E.128 desc[UR36][R18.64], RZ ;  /* 0x000000ff1200c985 */ /* 0x0007e2000c101d24 */
[----:B------:R-:W-:-:S02]  /*fc30*/  @!P1 LEA R2, P5, R13, R2, 0x1 ;  /* 0x000000020d029211 */ /* 0x000fc400078a08ff */
[-C--:B------:R-:W-:Y:S01]  /*fc40*/  @!P2 LEA.HI.X R25, R9, R0.reuse, R8, 0x1, P6 ;  /* 0x000000000919a211 */ /* 0x080fe200030f0c08 */
[----:B------:R3:W-:Y:S01]  /*fc50*/  @!P3 ST.E.128 desc[UR36][R20.64], RZ ;  /* 0x000000ff1400b985 */ /* 0x0007e2000c101d24 */
[----:B------:R-:W-:-:S03]  /*fc60*/  @!P1 LEA.HI.X R3, R13, R0, R14, 0x1, P5 ;  /* 0x000000000d039211 */ /* 0x000fc600028f0c0e */
[----:B------:R3:W-:Y:S04]  /*fc70*/  @!P2 ST.E.128 desc[UR36][R24.64], RZ ;  /* 0x000000ff1800a985 */ /* 0x0007e8000c101d24 */
[----:B------:R3:W-:Y:S02]  /*fc80*/  @!P1 ST.E.128 desc[UR36][R2.64], RZ ;  /* 0x000000ff02009985 */ /* 0x0007e4000c101d24 */
.L_x_224:
[----:B------:R-:W-:Y:S05]  /*fc90*/  BSYNC B1 ;  /* 0x0000000000017941 */ /* 0x000fea0003800000 */
.L_x_223:
[----:B----4-:R4:W0:Y:S01]  /*fca0*/  SHFL.IDX PT, R0, R4, 0x2, 0x181f ;  /* 0x00581f0004007f89 */ /* 0x01082200000e0000 */
        /* <DEDUP_REMOVED lines=9> */
[-C--:B------:R-:W-:Y:S02]  /*fd40*/  @!P2 LEA R20, P5, R15, R2.reuse, 0x1 ;  /* 0x000000020f14a211 */ /* 0x080fe400078a08ff */
[----:B------:R-:W-:Y:S02]  /*fd50*/  @!P1 LEA R24, P4, R9, R2, 0x1 ;  /* 0x0000000209189211 */ /* 0x000fe400078808ff */
[----:B0-----:R-:W-:Y:S02]  /*fd60*/  @!P3 LEA.HI.X R19, R7, R0, R10, 0x1, P6 ;  /* 0x000000000713b211 */ /* 0x001fe400030f0c0a */
[----:B------:R-:W-:Y:S02]  /*fd70*/  @!P0 LEA R2, P6, R13, R2, 0x1 ;  /* 0x000000020d028211 */ /* 0x000fe400078c08ff */
[-C--:B------:R-:W-:Y:S01]  /*fd80*/  @!P2 LEA.HI.X R21, R15, R0.reuse, R12, 0x1, P5 ;  /* 0x000000000f15a211 */ /* 0x080fe200028f0c0c */
[----:B------:R3:W-:Y:S01]  /*fd90*/  @!P3 ST.E.128 desc[UR36][R18.64], RZ ;  /* 0x000000ff1200b985 */ /* 0x0007e2000c101d24 */
[----:B------:R-:W-:-:S02]  /*fda0*/  @!P1 LEA.HI.X R25, R9, R0, R8, 0x1, P4 ;  /* 0x0000000009199211 */ /* 0x000fc400020f0c08 */
[----:B------:R-:W-:Y:S01]  /*fdb0*/  @!P0 LEA.HI.X R3, R13, R0, R14, 0x1, P6 ;  /* 0x000000000d038211 */ /* 0x000fe200030f0c0e */
[----:B------:R3:W-:Y:S04]  /*fdc0*/  @!P2 ST.E.128 desc[UR36][R20.64], RZ ;  /* 0x000000ff1400a985 */ /* 0x0007e8000c101d24 */
[----:B------:R3:W-:Y:S04]  /*fdd0*/  @!P1 ST.E.128 desc[UR36][R24.64], RZ ;  /* 0x000000ff18009985 */ /* 0x0007e8000c101d24 */
[----:B------:R3:W-:Y:S02]  /*fde0*/  @!P0 ST.E.128 desc[UR36][R2.64], RZ ;  /* 0x000000ff02008985 */ /* 0x0007e4000c101d24 */
.L_x_226:
[----:B------:R-:W-:Y:S05]  /*fdf0*/  BSYNC B1 ;  /* 0x0000000000017941 */ /* 0x000fea0003800000 */
.L_x_225:
[----:B0-----:R-:W-:Y:S01]  /*fe00*/  VIADD R0, R6, 0x60 ;  /* 0x0000006006007836 */ /* 0x001fe20000000000 */
[----:B--2-4-:R-:W0:Y:S04]  /*fe10*/  SHFL.IDX PT, R4, R4, 0x3, 0x181f ;  /* 0x00781f0004047f89 */ /* 0x014e2800000e0000 */
[----:B------:R-:W-:Y:S01]  /*fe20*/  ISETP.GE.AND P0, PT, R0, R11, PT ;  /* 0x0000000b0000720c */ /* 0x000fe20003f06270 */
[----:B-1-3--:R1:W2:-:S12]  /*fe30*/  SHFL.IDX PT, R2, R5, 0x3, 0x181f ;  /* 0x00781f0005027f89 */ /* 0x00a29800000e0000 */
[----:B-1----:R-:W-:Y:S05]  /*fe40*/  @P0 BRA `(.L_x_215) ;  /* 0x0000000000440947 */ /* 0x002fea0003800000 */
[----:B------:R-:W-:Y:S02]  /*fe50*/  ULDC UR4, c[0x0][0xac8] ;  /* 0x0002b20000047ab9 */ /* 0x000fe40000000800 */
[----:B------:R-:W-:Y:S02]  /*fe60*/  ISETP.GE.AND P3, PT, R7, UR4, PT ;  /* 0x0000000407007c0c */ /* 0x000fe4000bf66270 */
[----:B------:R-:W-:Y:S02]  /*fe70*/  ISETP.GE.AND P2, PT, R15, UR4, PT ;  /* 0x000000040f007c0c */ /* 0x000fe4000bf46270 */
[----:B------:R-:W-:Y:S02]  /*fe80*/  ISETP.GE.AND P1, PT, R9, UR4, PT ;  /* 0x0000000409007c0c */ /* 0x000fe4000bf26270 */
[----:B------:R-:W-:-:S07]  /*fe90*/  ISETP.GE.AND P0, PT, R13, UR4, PT ;  /* 0x000000040d007c0c */ /* 0x000fce000bf06270 */
[----:B--2---:R-:W-:-:S04]  /*fea0*/  @!P3 LEA R6, P4, R7, R2, 0x1 ;  /* 0x000000020706b211 */ /* 0x004fc800078808ff */
[----:B0-----:R-:W-:Y:S02]  /*feb0*/  @!P3 LEA.HI.X R7, R7, R4, R10, 0x1, P4 ;  /* 0x000000040707b211 */ /* 0x001fe400020f0c0a */
[-C--:B------:R-:W-:Y:S02]  /*fec0*/  @!P2 LEA R10, P4, R15, R2.reuse, 0x1 ;  /* 0x000000020f0aa211 */ /* 0x080fe400078808ff */
[-C--:B------:R-:W-:Y:S01]  /*fed0*/  @!P1 LEA R18, P5, R9, R2.reuse, 0x1 ;  /* 0x0000000209129211 */ /* 0x080fe200078a08ff */
[----:B------:R0:W-:Y:S01]  /*fee0*/  @!P3 ST.E.128 desc[UR36][R6.64], RZ ;  /* 0x000000ff0600b985 */ /* 0x0001e2000c101d24 */
[----:B------:R-:W-:Y:S02]  /*fef0*/  @!P0 LEA R2, P6, R13, R2, 0x1 ;  /* 0x000000020d028211 */ /* 0x000fe400078c08ff */
[-C--:B------:R-:W-:Y:S02]  /*ff00*/  @!P2 LEA.HI.X R11, R15, R4.reuse, R12, 0x1, P4 ;  /* 0x000000040f0ba211 */ /* 0x080fe400020f0c0c */
[----:B------:R-:W-:-:S02]  /*ff10*/  @!P1 LEA.HI.X R19, R9, R4, R8, 0x1, P5 ;  /* 0x0000000409139211 */ /* 0x000fc400028f0c08 */
[----:B------:R-:W-:Y:S01]  /*ff20*/  @!P0 LEA.HI.X R3, R13, R4, R14, 0x1, P6 ;  /* 0x000000040d038211 */ /* 0x000fe200030f0c0e */
[----:B------:R0:W-:Y:S04]  /*ff30*/  @!P2 ST.E.128 desc[UR36][R10.64], RZ ;  /* 0x000000ff0a00a985 */ /* 0x0001e8000c101d24 */
[----:B------:R0:W-:Y:S04]  /*ff40*/  @!P1 ST.E.128 desc[UR36][R18.64], RZ ;  /* 0x000000ff12009985 */ /* 0x0001e8000c101d24 */
[----:B------:R0:W-:Y:S02]  /*ff50*/  @!P0 ST.E.128 desc[UR36][R2.64], RZ ;  /* 0x000000ff02008985 */ /* 0x0001e4000c101d24 */
.L_x_215:
[----:B------:R-:W-:Y:S05]  /*ff60*/  BSYNC B0 ;  /* 0x0000000000007941 */ /* 0x000fea0003800000 */
.L_x_205:
[----:B------:R-:W-:Y:S02]  /*ff70*/  ULDC UR4, c[0x0][0xc3c] ;  /* 0x00030f0000047ab9 */ /* 0x000fe40000000800 */
[----:B------:R-:W-:-:S06]  /*ff80*/  UISETP.GE.AND UP0, UPT, UR7, UR4, UPT ;  /* 0x000000040700728c */ /* 0x000fcc000bf06270 */
[----:B------:R-:W-:-:S13]  /*ff90*/  PLOP3.LUT P0, PT, PT, PT, UP0, 0x80, 0x0 ;  /* 0x000000000000781c */ /* 0x000fda0003f0f008 */
[----:B------:R-:W-:Y:S05]  /*ffa0*/  @!P0 BRA `(.L_x_227) ;  /* 0xffffff1000388947 */ /* 0x000fea000383ffff */
[----:B------:R-:W-:Y:S05]  /*ffb0*/  EXIT ;  /* 0x000000000000794d */ /* 0x000fea0003800000 */
.L_x_176:
[----:B------:R-:W-:-:S08]  /*ffc0*/  NOP ;  /* 0x0000000000007918 */ /* 0x000fd00000000000 */
[----:B0-----:R-:W0:-:S00]  /*ffd0*/  USETMAXREG.DEALLOC.CTAPOOL 0x28 ;  /* 0x00000028000079c8 */ /* 0x001e0000080e0500 */
[----:B0-----:R-:W-:Y:S01]  /*ffe0*/  LOP3.LUT R2, R2, 0x3, RZ, 0xc0, !PT ;  /* 0x0000000302027812 */ /* 0x001fe200078ec0ff */
[----:B------:R-:W-:Y:S01]  /*fff0*/  IMAD.MOV.U32 R6, RZ, RZ, RZ ;  /* 0x000000ffff067224 */ /* 0x000fe200078e00ff */
[----:B------:R-:W-:-:S04]  /*10000*/  LOP3.LUT R23, R23, 0xfffffeff, RZ, 0xc0, !PT ;  /* 0xfffffeff17177812 */ /* 0x000fc800078ec0ff */
[----:B------:R-:W0:Y:S02]  /*10010*/  SHFL.IDX PT, R2, R2, RZ, 0x1f ;  /* 0x00001fff02027589 */ /* 0x000e2400000e0000 */
[----:B0-----:R-:W-:-:S13]  /*10020*/  ISETP.NE.AND P0, PT, R2, RZ, PT ;  /* 0x000000ff0200720c */ /* 0x001fda0003f05270 */
[----:B------:R-:W-:Y:S01]  /*10030*/  @P0 LOP3.LUT R23, R23, 0x100, RZ, 0xfc, !PT ;  /* 0x0000010017170812 */ /* 0x000fe200078efcff */
[----:B------:R-:W-:Y:S06]  /*10040*/  @!P0 BRA `(.L_x_228) ;  /* 0x00000000001c8947 */ /* 0x000fec0003800000 */
[----:B------:R-:W0:Y:S08]  /*10050*/  S2UR UR5, SR_CgaCtaId ;  /* 0x00000000000579c3 */ /* 0x000e300000008800 */
[----:B------:R-:W-:Y:S06]  /*10060*/  BAR.SYNC.DEFER_BLOCKING 0x5, 0x180 ;  /* 0x0146000000007b1d */ /* 0x000fec0000010000 */
[----:B------:R-:W-:-:S02]  /*10070*/  UMOV UR4, 0x400 ;  /* 0x0000040000047882 */ /* 0x000fc40000000000 */
[----:B0-----:R-:W-:-:S09]  /*10080*/  ULEA UR4, UR5, UR4, 0x18 ;  /* 0x0000000405047291 */ /* 0x001fd2000f8ec03f */
[----:B------:R-:W0:Y:S01]  /*10090*/  LDS.128 R16, [UR4+0x388d0] ;  /* 0x0388d004ff107984 */ /* 0x000e220008000c00 */
[----:B------:R-:W-:Y:S06]  /*100a0*/  BAR.ARV 0x4, 0x180 ;  /* 0x0106000000007b1d */ /* 0x000fec0000002000 */
[----:B------:R-:W-:Y:S05]  /*100b0*/  BRA `(.L_x_229) ;  /* 0x0000000800947947 */ /* 0x000fea0003800000 */
.L_x_228:
[----:B------:R-:W-:Y:S01]  /*100c0*/  LOP3.LUT R7, R0, 0x1f, RZ, 0xc0, !PT ;  /* 0x0000001f00077812 */ /* 0x000fe200078ec0ff */
[----:B------:R-:W-:Y:S01]  /*100d0*/  ULDC UR4, c[0x0][0xc3c] ;  /* 0x00030f0000047ab9 */ /* 0x000fe20000000800 */
[----:B------:R-:W-:Y:S01]  /*100e0*/  IMAD.MOV.U32 R9, RZ, RZ, RZ ;  /* 0x000000ffff097224 */ /* 0x000fe200078e00ff */
[----:B------:R-:W0:Y:S01]  /*100f0*/  S2UR UR6, SR_CTAID.X ;  /* 0x00000000000679c3 */ /* 0x000e220000002500 */
[----:B------:R-:W-:Y:S01]  /*10100*/  ISETP.NE.AND P0, PT, R7, 0x1f, PT ;  /* 0x0000001f0700780c */ /* 0x000fe20003f05270 */
[----:B------:R-:W-:-:S03]  /*10110*/  ULDC UR5, c[0x0][0xc38] ;  /* 0x00030e0000057ab9 */ /* 0x000fc60000000800 */
[----:B------:R-:W-:-:S13]  /*10120*/  ISETP.GE.OR P1, PT, R7, UR4, !P0 ;  /* 0x0000000407007c0c */ /* 0x000fda000c726670 */
[----:B------:R-:W1:Y:S08]  /*10130*/  @!P1 LDC.64 R4, c[0x0][0xc80] ;  /* 0x00032000ff049b82 */ /* 0x000e700000000a00 */
[----:B------:R-:W2:Y:S01]  /*10140*/  @!P1 LDC.64 R2, c[0x0][0xc78] ;  /* 0x00031e00ff029b82 */ /* 0x000ea20000000a00 */
[----:B-1----:R-:W-:-:S05]  /*10150*/  @!P1 IMAD.WIDE.U32 R4, R7, 0x4, R4 ;  /* 0x0000000407049825 */ /* 0x002fca00078e0004 */
[----:B------:R-:W3:Y:S01]  /*10160*/  @!P1 LDG.E R6, desc[UR36][R4.64] ;  /* 0x0000002404069981 */ /* 0x000ee2000c1e1900 */
[----:B--2---:R-:W-:-:S05]  /*10170*/  @!P1 IMAD.WIDE.U32 R2, R7, 0x4, R2 ;  /* 0x0000000407029825 */ /* 0x004fca00078e0002 */
[----:B------:R-:W3:Y:S01]  /*10180*/  @!P1 LDG.E R9, desc[UR36][R2.64] ;  /* 0x0000002402099981 */ /* 0x000ee2000c1e1900 */
[C---:B------:R-:W-:Y:S02]  /*10190*/  ISETP.NE.AND P1, PT, R7.reuse, RZ, PT ;  /* 0x000000ff0700720c */ /* 0x040fe40003f25270 */
[C---:B------:R-:W-:Y:S02]  /*101a0*/  ISETP.GE.U32.AND P2, PT, R7.reuse, 0x2, PT ;  /* 0x000000020700780c */ /* 0x040fe40003f46070 */
[C---:B------:R-:W-:Y:S02]  /*101b0*/  ISETP.GE.U32.AND P3, PT, R7.reuse, 0x4, PT ;  /* 0x000000040700780c */ /* 0x040fe40003f66070 */
[C---:B------:R-:W-:Y:S02]  /*101c0*/  ISETP.GE.U32.AND P4, PT, R7.reuse, 0x8, PT ;  /* 0x000000080700780c */ /* 0x040fe40003f86070 */
[----:B------:R-:W-:Y:S01]  /*101d0*/  ISETP.GE.U32.AND P5, PT, R7, 0x10, PT ;  /* 0x000000100700780c */ /* 0x000fe20003fa6070 */
[----:B------:R-:W-:Y:S01]  /*101e0*/  UMOV UR4, URZ ;  /* 0x0000003f00047c82 */ /* 0x000fe20008000000 */
[----:B---3--:R-:W-:-:S05]  /*101f0*/  IMAD R8, R6, R9, RZ ;  /* 0x0000000906087224 */ /* 0x008fca00078e02ff */
[----:B------:R-:W1:Y:S02]  /*10200*/  SHFL.UP PT, R10, R8, 0x1, RZ ;  /* 0x04200000080a7989 */ /* 0x000e6400000e00ff */
[----:B-1----:R-:W-:-:S05]  /*10210*/  SEL R11, R10, RZ, P1 ;  /* 0x000000ff0a0b7207 */ /* 0x002fca0000800000 */
[----:B------:R-:W-:-:S05]  /*10220*/  IMAD.IADD R11, R8, 0x1, R11 ;  /* 0x00000001080b7824 */ /* 0x000fca00078e020b */
        /* <DEDUP_REMOVED lines=12> */
[----:B------:R-:W1:Y:S02]  /*102f0*/  SHFL.IDX PT, R8, R5, 0x1f, 0x1f ;  /* 0x03e01f0005087f89 */ /* 0x000e6400000e0000 */
[----:B-1----:R-:W-:-:S05]  /*10300*/  IMAD R8, R8, UR5, RZ ;  /* 0x0000000508087c24 */ /* 0x002fca000f8e02ff */
[----:B0-----:R-:W-:Y:S01]  /*10310*/  ISETP.GT.AND P6, PT, R8, UR6, PT ;  /* 0x0000000608007c0c */ /* 0x001fe2000bfc4270 */
[----:B------:R-:W-:-:S12]  /*10320*/  IMAD.MOV.U32 R3, RZ, RZ, R8 ;  /* 0x000000ffff037224 */ /* 0x000fd800078e0008 */
[----:B------:R-:W-:Y:S05]  /*10330*/  @P6 BRA `(.L_x_230) ;  /* 0x0000000000986947 */ /* 0x000fea0003800000 */
[----:B------:R-:W-:Y:S01]  /*10340*/  IMAD.MOV.U32 R8, RZ, RZ, R3 ;  /* 0x000000ffff087224 */ /* 0x000fe200078e0003 */
[----:B------:R-:W-:Y:S01]  /*10350*/  UMOV UR4, URZ ;  /* 0x0000003f00047c82 */ /* 0x000fe20008000000 */
[----:B------:R-:W-:-:S05]  /*10360*/  ULDC UR5, c[0x0][0xc38] ;  /* 0x00030e0000057ab9 */ /* 0x000fca0000000800 */
.L_x_232:
[----:B------:R-:W0:Y:S01]  /*10370*/  LDC R2, c[0x0][0xc3c] ;  /* 0x00030f00ff027b82 */ /* 0x000e220000000800 */
[----:B------:R-:W-:-:S06]  /*10380*/  UIADD3 UR4, UR4, 0x1f, URZ ;  /* 0x0000001f04047890 */ /* 0x000fcc000fffe03f */
[----:B0-----:R-:W-:-:S13]  /*10390*/  ISETP.LE.AND P6, PT, R2, UR4, PT ;  /* 0x0000000402007c0c */ /* 0x001fda000bfc3270 */
[----:B------:R-:W-:Y:S05]  /*103a0*/  @P6 BRA `(.L_x_231) ;  /* 0x0000000400ac6947 */ /* 0x000fea0003800000 */
[----:B------:R-:W-:Y:S02]  /*103b0*/  VIADD R9, R7, UR4 ;  /* 0x0000000407097c36 */ /* 0x000fe40008000000 */
[----:B------:R-:W-:-:S03]  /*103c0*/  IMAD.MOV.U32 R6, RZ, RZ, RZ ;  /* 0x000000ffff067224 */ /* 0x000fc600078e00ff */
[----:B------:R-:W-:-:S13]  /*103d0*/  ISETP.GE.OR P6, PT, R9, R2, !P0 ;  /* 0x000000020900720c */ /* 0x000fda00047c6670 */
[----:B------:R-:W0:Y:S08]  /*103e0*/  @!P6 LDC.64 R4, c[0x0][0xc80] ;  /* 0x00032000ff04eb82 */ /* 0x000e300000000a00 */
[----:B------:R-:W1:Y:S01]  /*103f0*/  @!P6 LDC.64 R2, c[0x0][0xc78] ;  /* 0x00031e00ff02eb82 */ /* 0x000e620000000a00 */
[----:B0-----:R-:W-:-:S05]  /*10400*/  @!P6 IMAD.WIDE R4, R9, 0x4, R4 ;  /* 0x000000040904e825 */ /* 0x001fca00078e0204 */
[----:B------:R-:W2:Y:S01]  /*10410*/  @!P6 LDG.E R6, desc[UR36][R4.64] ;  /* 0x000000240406e981 */ /* 0x000ea2000c1e1900 */
[----:B-1----:R-:W-:-:S04]  /*10420*/  @!P6 IMAD.WIDE R2, R9, 0x4, R2 ;  /* 0x000000040902e825 */ /* 0x002fc800078e0202 */
[----:B------:R-:W-:-:S06]  /*10430*/  IMAD.MOV.U32 R9, RZ, RZ, RZ ;  /* 0x000000ffff097224 */ /* 0x000fcc00078e00ff */
[----:B------:R-:W2:Y:S02]  /*10440*/  @!P6 LDG.E R9, desc[UR36][R2.64] ;  /* 0x000000240209e981 */ /* 0x000ea4000c1e1900 */
[----:B--2---:R-:W-:-:S05]  /*10450*/  IMAD R13, R6, R9, RZ ;  /* 0x00000009060d7224 */ /* 0x004fca00078e02ff */
[----:B------:R-:W0:Y:S02]  /*10460*/  SHFL.UP PT, R10, R13, 0x1, RZ ;  /* 0x042000000d0a7989 */ /* 0x000e2400000e00ff */
[----:B0-----:R-:W-:-:S05]  /*10470*/  SEL R10, R10, RZ, P1 ;  /* 0x000000ff0a0a7207 */ /* 0x001fca0000800000 */
[----:B------:R-:W-:-:S05]  /*10480*/  IMAD.IADD R10, R13, 0x1, R10 ;  /* 0x000000010d0a7824 */ /* 0x000fca00078e020a */
        /* <DEDUP_REMOVED lines=12> */
[----:B------:R-:W0:Y:S02]  /*10550*/  SHFL.IDX PT, R2, R5, 0x1f, 0x1f ;  /* 0x03e01f0005027f89 */ /* 0x000e2400000e0000 */
[----:B0-----:R-:W-:-:S04]  /*10560*/  IMAD R3, R2, UR5, RZ ;  /* 0x0000000502037c24 */ /* 0x001fc8000f8e02ff */
[----:B------:R-:W-:-:S05]  /*10570*/  IMAD.IADD R8, R3, 0x1, R8 ;  /* 0x0000000103087824 */ /* 0x000fca00078e0208 */
[----:B------:R-:W-:-:S13]  /*10580*/  ISETP.GT.AND P6, PT, R8, UR6, PT ;  /* 0x0000000608007c0c */ /* 0x000fda000bfc4270 */
[----:B------:R-:W-:Y:S05]  /*10590*/  @!P6 BRA `(.L_x_232) ;  /* 0xfffffffc0074e947 */ /* 0x000fea000383ffff */
.L_x_230:
[----:B------:R-:W-:Y:S02]  /*105a0*/  IMAD.IADD R11, R8, 0x1, -R3 ;  /* 0x00000001080b7824 */ /* 0x000fe400078e0a03 */
[----:B------:R-:W-:Y:S02]  /*105b0*/  IMAD.MOV.U32 R16, RZ, RZ, RZ ;  /* 0x000000ffff107224 */ /* 0x000fe400078e00ff */
[----:B------:R-:W-:-:S05]  /*105c0*/  IMAD R2, R5, UR5, R11 ;  /* 0x0000000505027c24 */ /* 0x000fca000f8e020b */
[----:B------:R-:W-:-:S13]  /*105d0*/  ISETP.GT.AND P0, PT, R2, UR6, PT ;  /* 0x0000000602007c0c */ /* 0x000fda000bf04270 */
[----:B------:R-:W-:-:S04]  /*105e0*/  VOTE.ANY R8, PT, !P0 ;  /* 0x0000000000087806 */ /* 0x000fc800040e0100 */
[----:B------:R-:W0:Y:S01]  /*105f0*/  POPC R19, R8 ;  /* 0x0000000800137309 */ /* 0x000e220000000000 */
[----:B------:R-:W-:Y:S01]  /*10600*/  ISETP.NE.AND P0, PT, R8, RZ, PT ;  /* 0x000000ff0800720c */ /* 0x000fe20003f05270 */
[----:B0-----:R-:W0:Y:S04]  /*10610*/  SHFL.IDX PT, R6, R6, R19, 0x1f ;  /* 0x00001f1306067589 */ /* 0x001e2800000e0000 */
[----:B------:R1:W2:Y:S01]  /*10620*/  SHFL.IDX PT, R9, R9, R19, 0x1f ;  /* 0x00001f1309097589 */ /* 0x0002a200000e0000 */
[----:B0-----:R-:W-:-:S04]  /*10630*/  IABS R4, R6 ;  /* 0x0000000600047213 */ /* 0x001fc80000000000 */
[----:B------:R-:W0:Y:S08]  /*10640*/  I2F.RP R10, R4 ;  /* 0x00000004000a7306 */ /* 0x000e300000209400 */
[----:B0-----:R-:W0:Y:S02]  /*10650*/  MUFU.RCP R10, R10 ;  /* 0x0000000a000a7308 */ /* 0x001e240000001000 */
[----:B0-----:R-:W-:-:S06]  /*10660*/  VIADD R2, R10, 0xffffffe ;  /* 0x0ffffffe0a027836 */ /* 0x001fcc0000000000 */
[----:B------:R-:W0:Y:S02]  /*10670*/  F2I.FTZ.U32.TRUNC.NTZ R3, R2 ;  /* 0x0000000200037305 */ /* 0x000e24000021f000 */
[----:B0-----:R-:W-:Y:S01]  /*10680*/  IMAD.MOV R12, RZ, RZ, -R3 ;  /* 0x000000ffff0c7224 */ /* 0x001fe200078e0a03 */
[----:B-12---:R-:W-:Y:S06]  /*10690*/  @!P0 BRA `(.L_x_233) ;  /* 0x0000000000088947 */ /* 0x006fec0003800000 */
[----:B------:R-:W-:-:S06]  /*106a0*/  VIADD R16, R19, 0xffffffff ;  /* 0xffffffff13107836 */ /* 0x000fcc0000000000 */
[----:B------:R0:W1:Y:S02]  /*106b0*/  SHFL.IDX PT, R16, R5, R16, 0x1f ;  /* 0x00001f1005107589 */ /* 0x00006400000e0000 */
.L_x_233:
[----:B-1----:R-:W-:Y:S01]  /*106c0*/  IMAD R16, R16, UR5, R11 ;  /* 0x0000000510107c24 */ /* 0x002fe2000f8e020b */
[----:B0-----:R-:W-:Y:S01]  /*106d0*/  IABS R5, R9 ;  /* 0x0000000900057213 */ /* 0x001fe20000000000 */
[----:B------:R-:W-:Y:S01]  /*106e0*/  IMAD.MOV.U32 R11, RZ, RZ, R12 ;  /* 0x000000ffff0b7224 */ /* 0x000fe200078e000c */
[----:B------:R-:W-:Y:S01]  /*106f0*/  IABS R12, R6 ;  /* 0x00000006000c7213 */ /* 0x000fe20000000000 */
[----:B------:R-:W-:Y:S01]  /*10700*/  IMAD.MOV.U32 R2, RZ, RZ, RZ ;  /* 0x000000ffff027224 */ /* 0x000fe200078e00ff */
[----:B------:R-:W-:Y:S01]  /*10710*/  IADD3 R17, -R16, UR6, RZ ;  /* 0x0000000610117c10 */ /* 0x000fe2000fffe1ff */
[----:B------:R-:W-:Y:S01]  /*10720*/  IMAD R11, R11, R4, RZ ;  /* 0x000000040b0b7224 */ /* 0x000fe200078e02ff */
[----:B------:R-:W0:Y:S01]  /*10730*/  I2F.RP R8, R5 ;  /* 0x0000000500087306 */ /* 0x000e220000209400 */
[----:B------:R-:W-:Y:S01]  /*10740*/  IMAD.MOV R12, RZ, RZ, -R12 ;  /* 0x000000ffff0c7224 */ /* 0x000fe200078e0a0c */
[----:B------:R-:W-:Y:S01]  /*10750*/  IABS R10, R17 ;  /* 0x00000011000a7213 */ /* 0x000fe20000000000 */
[----:B------:R-:W-:-:S04]  /*10760*/  IMAD.HI.U32 R2, R3, R11, R2 ;  /* 0x0000000b03027227 */ /* 0x000fc800078e0002 */
[----:B------:R-:W-:Y:S02]  /*10770*/  IMAD.MOV.U32 R3, RZ, RZ, R10 ;  /* 0x000000ffff037224 */ /* 0x000fe400078e000a */
[----:B------:R-:W-:Y:S02]  /*10780*/  IMAD.MOV.U32 R10, RZ, RZ, R12 ;  /* 0x000000ffff0a7224 */ /* 0x000fe400078e000c */
[----:B------:R-:W-:-:S04]  /*10790*/  IMAD.HI.U32 R2, R2, R3, RZ ;  /* 0x0000000302027227 */ /* 0x000fc800078e00ff */
[----:B------:R-:W-:Y:S01]  /*107a0*/  IMAD R3, R2, R10, R3 ;  /* 0x0000000a02037224 */ /* 0x000fe200078e0203 */
[----:B0-----:R-:W0:Y:S01]  /*107b0*/  MUFU.RCP R8, R8 ;  /* 0x0000000800087308 */ /* 0x001e220000001000 */
[----:B------:R-:W-:-:S03]  /*107c0*/  VIADD R19, R19, UR4 ;  /* 0x0000000413137c36 */ /* 0x000fc60008000000 */
[----:B------:R-:W-:-:S13]  /*107d0*/  ISETP.GT.U32.AND P1, PT, R4, R3, PT ;  /* 0x000000030400720c */ /* 0x000fda0003f24070 */
[----:B------:R-:W-:Y:S02]  /*107e0*/  @!P1 IMAD.IADD R3, R3, 0x1, -R4 ;  /* 0x0000000103039824 */ /* 0x000fe400078e0a04 */
[----:B0-----:R-:W-:Y:S02]  /*107f0*/  VIADD R10, R8, 0xffffffe ;  /* 0x0ffffffe080a7836 */ /* 0x001fe40000000000 */
[----:B------:R-:W-:Y:S01]  /*10800*/  @!P1 VIADD R2, R2, 0x1 ;  /* 0x0000000102029836 */ /* 0x000fe20000000000 */
[----:B------:R-:W-:Y:S02]  /*10810*/  ISETP.GE.U32.AND P0, PT, R3, R4, PT ;  /* 0x000000040300720c */ /* 0x000fe40003f06070 */
[----:B------:R-:W-:Y:S01]  /*10820*/  LOP3.LUT R4, R17, R6, RZ, 0x3c, !PT ;  /* 0x0000000611047212 */ /* 0x000fe200078e3cff */
[----:B------:R0:W1:Y:S01]  /*10830*/  F2I.FTZ.U32.TRUNC.NTZ R3, R10 ;  /* 0x0000000a00037305 */ /* 0x000062000021f000 */
[----:B------:R-:W-:Y:S02]  /*10840*/  ISETP.NE.AND P1, PT, R6, RZ, PT ;  /* 0x000000ff0600720c */ /* 0x000fe40003f25270 */
[----:B------:R-:W-:-:S02]  /*10850*/  ISETP.GE.AND P2, PT, R4, RZ, PT ;  /* 0x000000ff0400720c */ /* 0x000fc40003f46270 */
[----:B0-----:R-:W-:-:S05]  /*10860*/  IABS R10, R9 ;  /* 0x00000009000a7213 */ /* 0x001fca0000000000 */
[----:B------:R-:W-:Y:S01]  /*10870*/  @P0 IADD3 R2, R2, 0x1, RZ ;  /* 0x0000000102020810 */ /* 0x000fe20007ffe0ff */
[----:B------:R-:W-:-:S04]  /*10880*/  IMAD.MOV R10, RZ, RZ, -R10 ;  /* 0x000000ffff0a7224 */ /* 0x000fc800078e0a0a */
[----:B------:R-:W-:Y:S02]  /*10890*/  IMAD.MOV.U32 R8, RZ, RZ, R2 ;  /* 0x000000ffff087224 */ /* 0x000fe400078e0002 */
[----:B-1----:R-:W-:Y:S02]  /*108a0*/  IMAD.MOV R2, RZ, RZ, -R3 ;  /* 0x000000ffff027224 */ /* 0x002fe400078e0a03 */
[----:B------:R-:W-:Y:S01]  /*108b0*/  @!P2 IMAD.MOV R8, RZ, RZ, -R8 ;  /* 0x000000ffff08a224 */ /* 0x000fe200078e0a08 */
[----:B------:R-:W-:Y:S01]  /*108c0*/  @!P1 LOP3.LUT R8, RZ, R6, RZ, 0x33, !PT ;  /* 0x00000006ff089212 */ /* 0x000fe200078e33ff */
[----:B------:R-:W-:Y:S02]  /*108d0*/  IMAD R11, R2, R5, RZ ;  /* 0x00000005020b7224 */ /* 0x000fe400078e02ff */
[----:B------:R-:W-:Y:S01]  /*108e0*/  IMAD.MOV.U32 R2, RZ, RZ, RZ ;  /* 0x000000ffff027224 */ /* 0x000fe200078e00ff */
[-C--:B------:R-:W-:Y:S01]  /*108f0*/  IABS R4, R8.reuse ;  /* 0x0000000800047213 */ /* 0x080fe20000000000 */
[----:B------:R-:W-:-:S02]  /*10900*/  IMAD R6, R6, R8, RZ ;  /* 0x0000000806067224 */ /* 0x000fc400078e02ff */
[----:B------:R-:W-:-:S04]  /*10910*/  IMAD.HI.U32 R2, R3, R11, R2 ;  /* 0x0000000b03027227 */ /* 0x000fc800078e0002 */
[----:B------:R-:W-:Y:S02]  /*10920*/  IMAD.MOV.U32 R3, RZ, RZ, R4 ;  /* 0x000000ffff037224 */ /* 0x000fe400078e0004 */
[----:B------:R-:W-:Y:S02]  /*10930*/  IMAD.MOV.U32 R4, RZ, RZ, R10 ;  /* 0x000000ffff047224 */ /* 0x000fe400078e000a */
[----:B------:R-:W-:-:S04]  /*10940*/  IMAD.HI.U32 R2, R2, R3, RZ ;  /* 0x0000000302027227 */ /* 0x000fc800078e00ff */
[----:B------:R-:W-:Y:S01]  /*10950*/  IMAD R4, R2, R4, R3 ;  /* 0x0000000402047224 */ /* 0x000fe200078e0203 */
[----:B------:R-:W-:Y:S01]  /*10960*/  LOP3.LUT R3, R8, R9, RZ, 0x3c, !PT ;  /* 0x0000000908037212 */ /* 0x000fe200078e3cff */
[----:B------:R-:W-:-:S03]  /*10970*/  IMAD.IADD R17, R17, 0x1, -R6 ;  /* 0x0000000111117824 */ /* 0x000fc600078e0a06 */
[----:B------:R-:W-:Y:S02]  /*10980*/  ISETP.GT.U32.AND P1, PT, R5, R4, PT ;  /* 0x000000040500720c */ /* 0x000fe40003f24070 */
[----:B------:R-:W-:-:S11]  /*10990*/  ISETP.GE.AND P2, PT, R3, RZ, PT ;  /* 0x000000ff0300720c */ /* 0x000fd60003f46270 */
[----:B------:R-:W-:Y:S02]  /*109a0*/  @!P1 IMAD.IADD R4, R4, 0x1, -R5 ;  /* 0x0000000104049824 */ /* 0x000fe400078e0a05 */
[----:B------:R-:W-:Y:S01]  /*109b0*/  @!P1 VIADD R2, R2, 0x1 ;  /* 0x0000000102029836 */ /* 0x000fe20000000000 */
[----:B------:R-:W-:Y:S02]  /*109c0*/  ISETP.NE.AND P1, PT, R9, RZ, PT ;  /* 0x000000ff0900720c */ /* 0x000fe40003f25270 */
[----:B------:R-:W-:-:S13]  /*109d0*/  ISETP.GE.U32.AND P0, PT, R4, R5, PT ;  /* 0x000000050400720c */ /* 0x000fda0003f06070 */
[----:B------:R-:W-:-:S04]  /*109e0*/  @P0 VIADD R2, R2, 0x1 ;  /* 0x0000000102020836 */ /* 0x000fc80000000000 */
[----:B------:R-:W-:Y:S01]  /*109f0*/  @!P2 IMAD.MOV R2, RZ, RZ, -R2 ;  /* 0x000000ffff02a224 */ /* 0x000fe200078e0a02 */
[----:B------:R-:W-:-:S05]  /*10a00*/  @!P1 LOP3.LUT R2, RZ, R9, RZ, 0x33, !PT ;  /* 0x00000009ff029212 */ /* 0x000fca00078e33ff */
[----:B------:R-:W-:-:S04]  /*10a10*/  IMAD.MOV R18, RZ, RZ, -R2 ;  /* 0x000000ffff127224 */ /* 0x000fc800078e0a02 */
[C---:B------:R-:W-:Y:S02]  /*10a20*/  IMAD R18, R9.reuse, R18, R8 ;  /* 0x0000001209127224 */ /* 0x040fe400078e0208 */
[----:B------:R-:W-:-:S04]  /*10a30*/  IMAD R9, R9, 0x1000000, R2 ;  /* 0x0100000009097824 */ /* 0x000fc800078e0202 */
[----:B------:R-:W-:Y:S01]  /*10a40*/  IMAD R18, R18, 0x10000, R9 ;  /* 0x0001000012127824 */ /* 0x000fe200078e0209 */
[----:B------:R-:W-:Y:S06]  /*10a50*/  BRA `(.L_x_234) ;  /* 0x0000000000147947 */ /* 0x000fec0003800000 */
.L_x_231:
[----:B------:R-:W-:Y:S01]  /*10a60*/  ULDC UR4, c[0x0][0xc3c] ;  /* 0x00030f0000047ab9 */ /* 0x000fe20000000800 */
[----:B------:R-:W-:Y:S02]  /*10a70*/  IMAD.MOV.U32 R17, RZ, RZ, RZ ;  /* 0x000000ffff117224 */ /* 0x000fe400078e00ff */
[----:B------:R-:W-:Y:S02]  /*10a80*/  IMAD.U32 R16, RZ, RZ, UR6 ;  /* 0x00000006ff107e24 */ /* 0x000fe4000f8e00ff */
[----:B------:R-:W-:Y:S02]  /*10a90*/  IMAD.MOV.U32 R18, RZ, RZ, RZ ;  /* 0x000000ffff127224 */ /* 0x000fe400078e00ff */
[----:B------:R-:W-:-:S07]  /*10aa0*/  IMAD.U32 R19, RZ, RZ, UR4 ;  /* 0x00000004ff137e24 */ /* 0x000fce000f8e00ff */
.L_x_234:
[----:B------:R-:W-:-:S13]  /*10ab0*/  ISETP.NE.AND P0, PT, R7, RZ, PT ;  /* 0x000000ff0700720c */ /* 0x000fda0003f05270 */
[----:B------:R-:W0:Y:S01]  /*10ac0*/  @!P0 S2R R3, SR_CgaCtaId ;  /* 0x0000000000038919 */ /* 0x000e220000008800 */
[----:B------:R-:W-:-:S04]  /*10ad0*/  @!P0 MOV R2, 0x400 ;  /* 0x0000040000028802 */ /* 0x000fc80000000f00 */
[----:B0-----:R-:W-:-:S05]  /*10ae0*/  @!P0 LEA R2, R3, R2, 0x18 ;  /* 0x0000000203028211 */ /* 0x001fca00078ec0ff */
[----:B------:R1:W-:Y:S01]  /*10af0*/  @!P0 STS.128 [R2+0x388d0], R16 ;  /* 0x0388d01002008388 */ /* 0x0003e20000000c00 */
[----:B------:R-:W-:Y:S06]  /*10b00*/  BAR.ARV 0x5, 0x180 ;  /* 0x0146000000007b1d */ /* 0x000fec0000002000 */
.L_x_229:
[----:B------:R2:W-:Y:S01]  /*10b10*/  STL [R1+0x28], RZ ;  /* 0x000028ff01007387 */ /* 0x0005e20000100800 */
[----:B------:R-:W-:Y:S01]  /*10b20*/  ULDC UR4, c[0x0][0xc3c] ;  /* 0x00030f0000047ab9 */ /* 0x000fe20000000800 */
[----:B------:R-:W-:Y:S01]  /*10b30*/  IMAD.MOV.U32 R28, RZ, RZ, 0x1 ;  /* 0x00000001ff1c7424 */ /* 0x000fe200078e00ff */
[----:B0-----:R-:W-:Y:S01]  /*10b40*/  ISETP.GE.AND P0, PT, R19, UR4, PT ;  /* 0x0000000413007c0c */ /* 0x001fe2000bf06270 */
[----:B------:R-:W-:-:S12]  /*10b50*/  IMAD.MOV.U32 R27, RZ, RZ, RZ ;  /* 0x000000ffff1b7224 */ /* 0x000fd800078e00ff */
[----:B--2---:R-:W-:Y:S05]  /*10b60*/  @P0 BRA `(.L_x_235) ;  /* 0x0000004c00140947 */ /* 0x004fea0003800000 */
[----:B-1----:R-:W2:Y:S01]  /*10b70*/  LDL R2, [R1+0x50] ;  /* 0x0000500001027983 */ /* 0x002ea20000100800 */
[----:B------:R-:W0:Y:S01]  /*10b80*/  S2UR UR5, SR_CgaCtaId ;  /* 0x00000000000579c3 */ /* 0x000e220000008800 */
[----:B------:R-:W-:Y:S01]  /*10b90*/  IMAD.SHL.U32 R32, R0, 0x8, RZ ;  /* 0x0000000800207824 */ /* 0x000fe200078e00ff */
[----:B------:R-:W-:Y:S01]  /*10ba0*/  BSSY B8, `(.L_x_235) ;  /* 0x00004c1000087945 */ /* 0x000fe20003800000 */
[----:B------:R1:W-:Y:S01]  /*10bb0*/  STL [R1+0x28], RZ ;  /* 0x000028ff01007387 */ /* 0x0003e20000100800 */
[----:B------:R-:W-:Y:S01]  /*10bc0*/  IMAD.MOV.U32 R28, RZ, RZ, 0x1 ;  /* 0x00000001ff1c7424 */ /* 0x000fe200078e00ff */
[----:B------:R-:W-:Y:S01]  /*10bd0*/  ULDC UR39, c[0x0][0xc] ;  /* 0x0000030000277ab9 */ /* 0x000fe20000000800 */
[----:B------:R-:W-:Y:S01]  /*10be0*/  LOP3.LUT R3, R32, 0x1f8, RZ, 0xc0, !PT ;  /* 0x000001f820037812 */ /* 0x000fe200078ec0ff */
[----:B------:R-:W-:-:S03]  /*10bf0*/  IMAD.MOV.U32 R27, RZ, RZ, RZ ;  /* 0x000000ffff1b7224 */ /* 0x000fc600078e00ff */
[----:B------:R-:W-:-:S04]  /*10c00*/  LOP3.LUT R3, R3, 0x38, R0, 0x78, !PT ;  /* 0x0000003803037812 */ /* 0x000fc800078e7800 */
[----:B------:R-:W-:Y:S02]  /*10c10*/  LOP3.LUT R31, R3, 0x200, R32, 0xf8, !PT ;  /* 0x00000200031f7812 */ /* 0x000fe400078ef820 */
[----:B------:R-:W-:-:S04]  /*10c20*/  LOP3.LUT R32, R32, 0x38, RZ, 0xc0, !PT ;  /* 0x0000003820207812 */ /* 0x000fc800078ec0ff */
[C---:B------:R-:W-:Y:S02]  /*10c30*/  LOP3.LUT R37, R32.reuse, 0x40, RZ, 0xfc, !PT ;  /* 0x0000004020257812 */ /* 0x040fe400078efcff */
[C---:B------:R-:W-:Y:S02]  /*10c40*/  LOP3.LUT R36, R32.reuse, 0x80, RZ, 0xfc, !PT ;  /* 0x0000008020247812 */ /* 0x040fe400078efcff */
[----:B------:R-:W-:Y:S02]  /*10c50*/  LOP3.LUT R34, R32, 0xc0, RZ, 0xfc, !PT ;  /* 0x000000c020227812 */ /* 0x000fe400078efcff */
[----:B--2---:R-:W-:Y:S02]  /*10c60*/  R2UR UR4, R2 ;  /* 0x00000000020472ca */ /* 0x004fe400000e0000 */
[C---:B------:R-:W-:Y:S01]  /*10c70*/  LOP3.LUT R2, R0.reuse, 0x7f, RZ, 0xc0, !PT ;  /* 0x0000007f00027812 */ /* 0x040fe200078ec0ff */
[----:B------:R-:W-:-:S03]  /*10c80*/  IMAD.SHL.U32 R0, R0, 0x10, RZ ;  /* 0x0000001000007824 */ /* 0x000fc600078e00ff */
[----:B------:R-:W-:-:S04]  /*10c90*/  SHF.R.U32.HI R2, RZ, 0x3, R2 ;  /* 0x00000003ff027819 */ /* 0x000fc80000011602 */
[----:B------:R-:W-:-:S03]  /*10ca0*/  LOP3.LUT R0, R2, 0x70, R0, 0xf8, !PT ;  /* 0x0000007002007812 */ /* 0x000fc600078ef800 */
[----:B------:R-:W-:-:S03]  /*10cb0*/  ULOP3.LUT UR38, UR4, 0x2, URZ, 0xfc, !UPT ;  /* 0x0000000204267892 */ /* 0x000fc6000f8efc3f */
[----:B------:R-:W-:Y:S02]  /*10cc0*/  UMOV UR4, 0x400 ;  /* 0x0000040000047882 */ /* 0x000fe40000000000 */
[----:B0-----:R-:W-:-:S06]  /*10cd0*/  ULEA UR4, UR5, UR4, 0x18 ;  /* 0x0000000405047291 */ /* 0x001fcc000f8ec03f */
[----:B------:R-:W-:-:S04]  /*10ce0*/  IMAD.U32 R22, RZ, RZ, UR4 ;  /* 0x00000004ff167e24 */ /* 0x000fc8000f8e00ff */
[----:B-1----:R-:W-:-:S07]  /*10cf0*/  IMAD R33, R31, 0x2, R22 ;  /* 0x000000021f217824 */ /* 0x002fce00078e0216 */
.L_x_300:
[----:B0-----:R-:W0:Y:S02]  /*10d00*/  LDC.64 R2, c[0x0][0xc88] ;  /* 0x00032200ff027b82 */ /* 0x001e240000000a00 */
[----:B0-----:R-:W-:-:S05]  /*10d10*/  IMAD.WIDE R2, R19, 0x4, R2 ;  /* 0x0000000413027825 */ /* 0x001fca00078e0202 */
[----:B--2---:R-:W2:Y:S01]  /*10d20*/  LDG.E R29, desc[UR36][R2.64] ;  /* 0x00000024021d7981 */ /* 0x004ea2000c1e1900 */
[----:B------:R-:W-:Y:S05]  /*10d30*/  YIELD ;  /* 0x0000000000007946 */ /* 0x000fea0003800000 */
[----:B------:R-:W-:Y:S01]  /*10d40*/  ULDC.64 UR4, c[0x0][0xa28] ;  /* 0x00028a0000047ab9 */ /* 0x000fe20000000a00 */
[----:B------:R-:W-:Y:S01]  /*10d50*/  IMAD.MOV.U32 R6, RZ, RZ, RZ ;  /* 0x000000ffff067224 */ /* 0x000fe200078e00ff */
[----:B------:R-:W-:Y:S01]  /*10d60*/  ISETP.NE.U32.AND P0, PT, RZ, UR4, PT ;  /* 0x00000004ff007c0c */ /* 0x000fe2000bf05070 */
[----:B------:R-:W-:-:S03]  /*10d70*/  ULDC.64 UR6, c[0x0][0xa18] ;  /* 0x0002860000067ab9 */ /* 0x000fc60000000a00 */
[----:B------:R-:W-:Y:S01]  /*10d80*/  ISETP.NE.AND.EX P0, PT, RZ, UR5, PT, P0 ;  /* 0x00000005ff007c0c */ /* 0x000fe2000bf05300 */
[----:B------:R-:W-:Y:S01]  /*10d90*/  IMAD.MOV.U32 R35, RZ, RZ, RZ ;  /* 0x000000ffff237224 */ /* 0x000fe200078e00ff */
[----:B--2---:R-:W-:-:S11]  /*10da0*/  SHF.R.S32.HI R0, RZ, 0x1f, R29 ;  /* 0x0000001fff007819 */ /* 0x004fd6000001141d */
[C---:B------:R-:W-:Y:S01]  /*10db0*/  @P0 LEA R2, P1, R29.reuse, UR4, 0x2 ;  /* 0x000000041d020c11 */ /* 0x040fe2000f8210ff */
[C---:B------:R-:W-:Y:S01]  /*10dc0*/  IMAD.SHL.U32 R24, R29.reuse, 0x4, RZ ;  /* 0x000000041d187824 */ /* 0x040fe200078e00ff */
[C-C-:B------:R-:W-:Y:S01]  /*10dd0*/  SHF.L.U64.HI R25, R29.reuse, 0x2, R0.reuse ;  /* 0x000000021d197819 */ /* 0x140fe20000010200 */
[----:B------:R0:W-:Y:S01]  /*10de0*/  STL [R1+0x10], R0 ;  /* 0x0000100001007387 */ /* 0x0001e20000100800 */
[----:B------:R-:W-:Y:S01]  /*10df0*/  @P0 LEA.HI.X R3, R29, UR5, R0, 0x2, P1 ;  /* 0x000000051d030c11 */ /* 0x000fe200088f1400 */
[----:B------:R-:W-:-:S04]  /*10e00*/  ULDC.64 UR4, c[0x0][0xa00] ;  /* 0x0002800000047ab9 */ /* 0x000fc80000000a00 */
[----:B------:R1:W2:Y:S01]  /*10e10*/  @P0 LDG.E R6, desc[UR36][R2.64] ;  /* 0x0000002402060981 */ /* 0x0002a2000c1e1900 */
[----:B------:R-:W-:Y:S02]  /*10e20*/  ISETP.NE.U32.AND P0, PT, RZ, UR4, PT ;  /* 0x00000004ff007c0c */ /* 0x000fe4000bf05070 */
[----:B------:R-:W-:Y:S02]  /*10e30*/  LOP3.LUT R23, R23, 0xffffff7f, RZ, 0xc0, !PT ;  /* 0xffffff7f17177812 */ /* 0x000fe400078ec0ff */
[----:B------:R-:W-:Y:S02]  /*10e40*/  ISETP.NE.AND.EX P2, PT, RZ, UR5, PT, P0 ;  /* 0x00000005ff007c0c */ /* 0x000fe4000bf45300 */
[----:B------:R-:W-:Y:S02]  /*10e50*/  ISETP.NE.U32.AND P0, PT, RZ, UR6, PT ;  /* 0x00000006ff007c0c */ /* 0x000fe4000bf05070 */
[----:B-1----:R-:W-:Y:S02]  /*10e60*/  IADD3 R2, P1, R24, UR4, RZ ;  /* 0x0000000418027c10 */ /* 0x002fe4000ff3e0ff */
[----:B------:R-:W-:-:S02]  /*10e70*/  ISETP.NE.AND.EX P0, PT, RZ, UR7, PT, P0 ;  /* 0x00000007ff007c0c */ /* 0x000fc4000bf05300 */
[----:B------:R-:W-:Y:S01]  /*10e80*/  IADD3.X R3, R25, UR5, RZ, P1, !PT ;  /* 0x0000000519037c10 */ /* 0x000fe20008ffe4ff */
[----:B------:R-:W-:-:S04]  /*10e90*/  ULDC.64 UR4, c[0x0][0x418] ;  /* 0x0001060000047ab9 */ /* 0x000fc80000000a00 */
[----:B------:R-:W-:Y:S01]  /*10ea0*/  @P2 LOP3.LUT R23, R23, 0x80, RZ, 0xfc, !PT ;  /* 0x0000008017172812 */ /* 0x000fe200078efcff */
[----:B------:R1:W5:Y:S05]  /*10eb0*/  @P2 LDG.E R35, desc[UR36][R2.64] ;  /* 0x0000002402232981 */ /* 0x00036a000c1e1900 */
[----:B------:R-:W-:-:S04]  /*10ec0*/  @P0 IADD3 R4, P1, R24, UR6, RZ ;  /* 0x0000000618040c10 */ /* 0x000fc8000ff3e0ff */
[----:B------:R-:W-:-:S05]  /*10ed0*/  @P0 IADD3.X R5, R25, UR7, RZ, P1, !PT ;  /* 0x0000000719050c10 */ /* 0x000fca0008ffe4ff */
[----:B------:R-:W3:Y:S01]  /*10ee0*/  @P0 LDG.E R4, desc[UR36][R4.64] ;  /* 0x0000002404040981 */ /* 0x000ee2000c1e1900 */
[----:B------:R-:W-:-:S03]  /*10ef0*/  UISETP.NE.U32.AND UP0, UPT, UR4, URZ, UPT ;  /* 0x0000003f0400728c */ /* 0x000fc6000bf05070 */
[----:B------:R-:W-:Y:S01]  /*10f00*/  ULDC UR4, c[0x0][0x424] ;  /* 0x0001090000047ab9 */ /* 0x000fe20000000800 */
[----:B------:R-:W-:-:S03]  /*10f10*/  UISETP.NE.AND.EX UP0, UPT, UR5, URZ, UPT, UP0 ;  /* 0x0000003f0500728c */ /* 0x000fc6000bf05300 */
[----:B------:R-:W-:Y:S01]  /*10f20*/  ULDC UR5, c[0x0][0x2f0] ;  /* 0x0000bc0000057ab9 */ /* 0x000fe20000000800 */
[----:B------:R-:W-:-:S04]  /*10f30*/  USEL UR4, UR4, 0x1, UP0 ;  /* 0x0000000104047887 */ /* 0x000fc80008000000 */
[----:B------:R-:W-:-:S06]  /*10f40*/  UIMAD UR4, UR4, UR5, URZ ;  /* 0x00000005040472a4 */ /* 0x000fcc000f8e023f */
[----:B0-----:R-:W-:Y:S01]  /*10f50*/  IMAD.U32 R0, RZ, RZ, UR4 ;  /* 0x00000004ff007e24 */ /* 0x001fe2000f8e00ff */
[----:B--2---:R1:W-:Y:S04]  /*10f60*/  STL [R1+0x8], R6 ;  /* 0x0000080601007387 */ /* 0x0043e80000100800 */
[----:B---3--:R1:W-:Y:S01]  /*10f70*/  @P0 STL [R1+0x20], R4 ;  /* 0x0000200401000387 */ /* 0x0083e20000100800 */
[----:B------:R-:W-:Y:S05]  /*10f80*/  @P0 BRA `(.L_x_236) ;  /* 0x0000000000200947 */ /* 0x000fea0003800000 */
[----:B------:R-:W-:Y:S02]  /*10f90*/  ULDC UR4, c[0x0][0x288] ;  /* 0x0000a20000047ab9 */ /* 0x000fe40000000800 */
[----:B-1----:R-:W-:-:S05]  /*10fa0*/  IMAD.U32 R4, RZ, RZ, UR4 ;  /* 0x00000004ff047e24 */ /* 0x002fca000f8e00ff */
[----:B------:R0:W-:Y:S01]  /*10fb0*/  STL [R1+0x20], R4 ;  /* 0x0000200401007387 */ /* 0x0001e20000100800 */
[----:B------:R-:W-:Y:S05]  /*10fc0*/  @!P2 BRA `(.L_x_236) ;  /* 0x000000000010a947 */ /* 0x000fea0003800000 */
[----:B------:R-:W2:Y:S04]  /*10fd0*/  LDG.E R5, desc[UR36][R2.64] ;  /* 0x0000002402057981 */ /* 0x000ea8000c1e1900 */
[----:B0-----:R-:W2:Y:S02]  /*10fe0*/  LDG.E R4, desc[UR36][R2.64+0x4] ;  /* 0x0000042402047981 */ /* 0x001ea4000c1e1900 */
[----:B--2---:R-:W-:-:S05]  /*10ff0*/  IMAD.IADD R2, R4, 0x1, -R5 ;  /* 0x0000000104027824 */ /* 0x004fca00078e0a05 */
[----:B------:R2:W-:Y:S02]  /*11000*/  STL [R1+0x20], R2 ;  /* 0x0000200201007387 */ /* 0x0005e40000100800 */
.L_x_236:
[----:B------:R-:W-:Y:S01]  /*11010*/  ULDC.64 UR4, c[0x0][0xa20] ;  /* 0x0002880000047ab9 */ /* 0x000fe20000000a00 */
[----:B------:R-:W-:Y:S01]  /*11020*/  IMAD.MOV.U32 R30, RZ, RZ, R29 ;  /* 0x000000ffff1e7224 */ /* 0x000fe200078e001d */
[----:B------:R-:W-:-:S04]  /*11030*/  ISETP.NE.U32.AND P0, PT, RZ, UR4, PT ;  /* 0x00000004ff007c0c */ /* 0x000fc8000bf05070 */
[----:B------:R-:W-:-:S13]  /*11040*/  ISETP.NE.AND.EX P0, PT, RZ, UR5, PT, P0 ;  /* 0x00000005ff007c0c */ /* 0x000fda000bf05300 */
[----:B------:R-:W-:Y:S05]  /*11050*/  @!P0 BRA `(.L_x_237) ;  /* 0x0000000000108947 */ /* 0x000fea0003800000 */
[----:B-12---:R-:W-:-:S04]  /*11060*/  IADD3 R2, P0, R24, UR4, RZ ;  /* 0x0000000418027c10 */ /* 0x006fc8000ff1e0ff */
[----:B------:R-:W-:-:S05]  /*11070*/  IADD3.X R3, R25, UR5, RZ, P0, !PT ;  /* 0x0000000519037c10 */ /* 0x000fca00087fe4ff */
[----:B------:R1:W5:Y:S01]  /*11080*/  LDG.E R0, desc[UR36][R2.64] ;  /* 0x0000002402007981 */ /* 0x000362000c1e1900 */
[----:B------:R-:W-:Y:S05]  /*11090*/  BRA `(.L_x_238) ;  /* 0x0000000000247947 */ /* 0x000fea0003800000 */
.L_x_237:
[----:B------:R-:W-:Y:S02]  /*110a0*/  ULDC.64 UR4, c[0x0][0xa08] ;  /* 0x0002820000047ab9 */ /* 0x000fe40000000a00 */
[----:B------:R-:W-:-:S04]  /*110b0*/  ISETP.NE.U32.AND P0, PT, RZ, UR4, PT ;  /* 0x00000004ff007c0c */ /* 0x000fc8000bf05070 */
[----:B------:R-:W-:-:S13]  /*110c0*/  ISETP.NE.AND.EX P0, PT, RZ, UR5, PT, P0 ;  /* 0x00000005ff007c0c */ /* 0x000fda000bf05300 */
[----:B------:R-:W-:Y:S05]  /*110d0*/  @!P0 BRA `(.L_x_238) ;  /* 0x0000000000148947 */ /* 0x000fea0003800000 */
[----:B-12---:R-:W1:Y:S02]  /*110e0*/  LDC.64 R2, c[0x0][0xa08] ;  /* 0x00028200ff027b82 */ /* 0x006e640000000a00 */
[----:B-1----:R-:W-:-:S05]  /*110f0*/  IMAD.WIDE R2, R30, 0x4, R2 ;  /* 0x000000041e027825 */ /* 0x002fca00078e0202 */
[----:B------:R-:W2:Y:S04]  /*11100*/  LDG.E R0, desc[UR36][R2.64] ;  /* 0x0000002402007981 */ /* 0x000ea8000c1e1900 */
[----:B------:R-:W2:Y:S02]  /*11110*/  LDG.E R5, desc[UR36][R2.64+0x4] ;  /* 0x0000042402057981 */ /* 0x000ea4000c1e1900 */
[----:B--2---:R-:W-:-:S07]  /*11120*/  IMAD.IADD R0, R5, 0x1, -R0 ;  /* 0x0000000105007824 */ /* 0x004fce00078e0a00 */
.L_x_238:
[----:B01---5:R-:W-:Y:S01]  /*11130*/  IMAD.IADD R4, R0, 0x1, -R6 ;  /* 0x0000000100047824 */ /* 0x023fe200078e0a06 */
[----:B------:R-:W-:Y:S01]  /*11140*/  LOP3.LUT R0, R18, 0xff000000, RZ, 0xc0, !PT ;  /* 0xff00000012007812 */ /* 0x000fe200078ec0ff */
[----:B------:R-:W-:Y:S02]  /*11150*/  BSSY B0, `(.L_x_239) ;  /* 0x0000029000007945 */ /* 0x000fe40003800000 */
[C---:B--2---:R-:W-:Y:S01]  /*11160*/  VIADD R2, R4.reuse, 0x4f ;  /* 0x0000004f04027836 */ /* 0x044fe20000000000 */
[----:B------:R-:W-:Y:S01]  /*11170*/  ISETP.GE.AND P0, PT, R4, 0x1, PT ;  /* 0x000000010400780c */ /* 0x000fe20003f06270 */
[----:B------:R0:W-:Y:S01]  /*11180*/  STL [R1], R4 ;  /* 0x0000000401007387 */ /* 0x0001e20000100800 */
[----:B------:R-:W-:Y:S01]  /*11190*/  SHF.R.U32.HI R3, RZ, 0x8, R0 ;  /* 0x00000008ff037819 */ /* 0x000fe20000011600 */
[----:B------:R-:W-:Y:S01]  /*111a0*/  IMAD.HI R2, R2, 0x66666667, RZ ;  /* 0x6666666702027827 */ /* 0x000fe200078e02ff */
[----:B------:R-:W-:-:S04]  /*111b0*/  LOP3.LUT R0, R18, 0xff0000, RZ, 0xc0, !PT ;  /* 0x00ff000012007812 */ /* 0x000fc800078ec0ff */
[----:B------:R-:W-:Y:S01]  /*111c0*/  LEA.HI R6, R0, R3, RZ, 0x10 ;  /* 0x0000000300067211 */ /* 0x000fe200078f80ff */
[----:B------:R-:W-:Y:S01]  /*111d0*/  IMAD.MOV.U32 R0, RZ, RZ, RZ ;  /* 0x000000ffff007224 */ /* 0x000fe200078e00ff */
[----:B------:R-:W-:Y:S02]  /*111e0*/  SHF.R.U32.HI R3, RZ, 0x1f, R2 ;  /* 0x0000001fff037819 */ /* 0x000fe40000011602 */
[----:B------:R-:W-:Y:S02]  /*111f0*/  LOP3.LUT R5, R6, 0xff, RZ, 0xc0, !PT ;  /* 0x000000ff06057812 */ /* 0x000fe400078ec0ff */
[----:B0-----:R-:W-:Y:S01]  /*11200*/  LEA.HI.SX32 R4, R2, R3, 0x1b ;  /* 0x0000000302047211 */ /* 0x001fe200078fdaff */
[----:B------:R-:W-:Y:S06]  /*11210*/  @!P0 BRA `(.L_x_240) ;  /* 0x0000000000708947 */ /* 0x000fec0003800000 */
[----:B------:R-:W-:-:S04]  /*11220*/  SHF.R.U32.HI R6, RZ, 0x10, R6 ;  /* 0x00000010ff067819 */ /* 0x000fc80000011606 */
[----:B------:R-:W-:-:S13]  /*11230*/  ISETP.NE.AND P0, PT, R6, RZ, PT ;  /* 0x000000ff0600720c */ /* 0x000fda0003f05270 */
[----:B------:R-:W0:Y:S02]  /*11240*/  @!P0 LDC R6, c[0x0][0x9f0] ;  /* 0x00027c00ff068b82 */ /* 0x000e240000000800 */
[-C--:B0-----:R-:W-:Y:S02]  /*11250*/  IABS R8, R6.reuse ;  /* 0x0000000600087213 */ /* 0x081fe40000000000 */
[----:B------:R-:W-:Y:S02]  /*11260*/  IADD3 R7, R6, -0x1, R4 ;  /* 0xffffffff06077810 */ /* 0x000fe40007ffe004 */
[----:B------:R-:W0:Y:S02]  /*11270*/  I2F.RP R9, R8 ;  /* 0x0000000800097306 */ /* 0x000e240000209400 */
[----:B------:R-:W-:-:S04]  /*11280*/  LOP3.LUT R0, R7, R6, RZ, 0x3c, !PT ;  /* 0x0000000607007212 */ /* 0x000fc800078e3cff */
[----:B------:R-:W-:Y:S02]  /*11290*/  ISETP.GE.AND P2, PT, R0, RZ, PT ;  /* 0x000000ff0000720c */ /* 0x000fe40003f46270 */
[----:B0-----:R-:W0:Y:S02]  /*112a0*/  MUFU.RCP R9, R9 ;  /* 0x0000000900097308 */ /* 0x001e240000001000 */
[----:B0-----:R-:W-:-:S06]  /*112b0*/  VIADD R2, R9, 0xffffffe ;  /* 0x0ffffffe09027836 */ /* 0x001fcc0000000000 */
[----:B------:R0:W1:Y:S02]  /*112c0*/  F2I.FTZ.U32.TRUNC.NTZ R3, R2 ;  /* 0x0000000200037305 */ /* 0x000064000021f000 */
[----:B0-----:R-:W-:Y:S02]  /*112d0*/  IMAD.MOV.U32 R2, RZ, RZ, RZ ;  /* 0x000000ffff027224 */ /* 0x001fe400078e00ff */
[----:B-1----:R-:W-:-:S04]  /*112e0*/  IMAD.MOV R0, RZ, RZ, -R3 ;  /* 0x000000ffff007224 */ /* 0x002fc800078e0a03 */
[----:B------:R-:W-:-:S04]  /*112f0*/  IMAD R0, R0, R8, RZ ;  /* 0x0000000800007224 */ /* 0x000fc800078e02ff */
[----:B------:R-:W-:Y:S01]  /*11300*/  IMAD.HI.U32 R0, R3, R0, R2 ;  /* 0x0000000003007227 */ /* 0x000fe200078e0002 */
[----:B------:R-:W-:Y:S02]  /*11310*/  IABS R3, R7 ;  /* 0x0000000700037213 */ /* 0x000fe40000000000 */
[----:B------:R-:W-:-:S03]  /*11320*/  IABS R7, R6 ;  /* 0x0000000600077213 */ /* 0x000fc60000000000 */
[----:B------:R-:W-:-:S04]  /*11330*/  IMAD.HI.U32 R0, R0, R3, RZ ;  /* 0x0000000300007227 */ /* 0x000fc800078e00ff */
[----:B------:R-:W-:-:S04]  /*11340*/  IMAD.MOV R2, RZ, RZ, -R7 ;  /* 0x000000ffff027224 */ /* 0x000fc800078e0a07 */
[----:B------:R-:W-:-:S05]  /*11350*/  IMAD R3, R0, R2, R3 ;  /* 0x0000000200037224 */ /* 0x000fca00078e0203 */
[----:B------:R-:W-:-:S13]  /*11360*/  ISETP.GT.U32.AND P1, PT, R8, R3, PT ;  /* 0x000000030800720c */ /* 0x000fda0003f24070 */
[----:B------:R-:W-:Y:S01]  /*11370*/  @!P1 IMAD.IADD R3, R3, 0x1, -R8 ;  /* 0x0000000103039824 */ /* 0x000fe200078e0a08 */
[----:B------:R-:W-:Y:S02]  /*11380*/  @!P1 IADD3 R0, R0, 0x1, RZ ;  /* 0x0000000100009810 */ /* 0x000fe40007ffe0ff */
[----:B------:R-:W-:Y:S02]  /*11390*/  ISETP.NE.AND P1, PT, R6, RZ, PT ;  /* 0x000000ff0600720c */ /* 0x000fe40003f25270 */
[----:B------:R-:W-:-:S13]  /*113a0*/  ISETP.GE.U32.AND P0, PT, R3, R8, PT ;  /* 0x000000080300720c */ /* 0x000fda0003f06070 */
[----:B------:R-:W-:-:S04]  /*113b0*/  @P0 VIADD R0, R0, 0x1 ;  /* 0x0000000100000836 */ /* 0x000fc80000000000 */
[----:B------:R-:W-:Y:S01]  /*113c0*/  @!P2 IMAD.MOV R0, RZ, RZ, -R0 ;  /* 0x000000ffff00a224 */ /* 0x000fe200078e0a00 */
[----:B------:R-:W-:-:S07]  /*113d0*/  @!P1 LOP3.LUT R0, RZ, R6, RZ, 0x33, !PT ;  /* 0x00000006ff009212 */ /* 0x000fce00078e33ff */
.L_x_240:
[----:B------:R-:W-:Y:S05]  /*113e0*/  BSYNC B0 ;  /* 0x0000000000007941 */ /* 0x000fea0003800000 */
.L_x_239:
[-C--:B------:R-:W-:Y:S01]  /*113f0*/  IMAD R3, R5, R0.reuse, RZ ;  /* 0x0000000005037224 */ /* 0x080fe200078e02ff */
[----:B------:R-:W-:Y:S04]  /*11400*/  BSSY B7, `(.L_x_241) ;  /* 0x0000378000077945 */ /* 0x000fe80003800000 */
[----:B------:R-:W-:Y:S01]  /*11410*/  VIADDMNMX R2, R3, R0, R4, PT ;  /* 0x0000000003027246 */ /* 0x000fe20003800104 */
[----:B------:R0:W-:Y:S03]  /*11420*/  STL [R1+0x4], R3 ;  /* 0x0000040301007387 */ /* 0x0001e60000100800 */
[----:B------:R-:W-:Y:S01]  /*11430*/  ISETP.GT.AND P0, PT, R2, R3, PT ;  /* 0x000000030200720c */ /* 0x000fe20003f04270 */
[----:B------:R0:W-:-:S12]  /*11440*/  STL [R1+0x24], R2 ;  /* 0x0000240201007387 */ /* 0x0001d80000100800 */
[----:B0-----:R-:W-:Y:S05]  /*11450*/  @P0 BRA `(.L_x_242) ;  /* 0x0000000000440947 */ /* 0x001fea0003800000 */
[----:B------:R-:W0:Y:S02]  /*11460*/  S2R R2, SR_TID.X ;  /* 0x0000000000027919 */ /* 0x000e240000002100 */
[----:B0-----:R-:W-:-:S04]  /*11470*/  LOP3.LUT R2, R2, 0x7f, RZ, 0xc0, !PT ;  /* 0x0000007f02027812 */ /* 0x001fc800078ec0ff */
[----:B------:R-:W-:-:S13]  /*11480*/  ISETP.NE.AND P0, PT, R2, RZ, PT ;  /* 0x000000ff0200720c */ /* 0x000fda0003f05270 */
[----:B------:R-:W-:Y:S05]  /*11490*/  @P0 BRA `(.L_x_243) ;  /* 0x0000003400b80947 */ /* 0x000fea0003800000 */
[----:B------:R-:W0:Y:S01]  /*114a0*/  S2R R5, SR_LANEID ;  /* 0x0000000000057919 */ /* 0x000e220000000000 */
[----:B------:R-:W-:Y:S01]  /*114b0*/  VOTEU.ANY UR4, UPT, PT ;  /* 0x0000000000047886 */ /* 0x000fe200038e0100 */
[----:B------:R-:W1:Y:S01]  /*114c0*/  LDC.64 R2, c[0x0][0xc60] ;  /* 0x00031800ff027b82 */ /* 0x000e620000000a00 */
[----:B------:R-:W0:Y:S02]  /*114d0*/  FLO.U32 R0, UR4 ;  /* 0x0000000400007d00 */ /* 0x000e2400080e0000 */
[----:B0-----:R-:W-:-:S06]  /*114e0*/  ISETP.EQ.U32.AND P0, PT, R0, R5, PT ;  /* 0x000000050000720c */ /* 0x001fcc0003f02070 */
[----:B------:R-:W1:Y:S07]  /*114f0*/  POPC R5, UR4 ;  /* 0x0000000400057d09 */ /* 0x000e6e0008000000 */
[----:B-1----:R-:W2:Y:S01]  /*11500*/  @P0 ATOMG.E.ADD.STRONG.GPU PT, R3, desc[UR36][R2.64], R5 ;  /* 0x00000005020309a8 */ /* 0x002ea200081ee1e4 */
[----:B------:R-:W0:Y:S02]  /*11510*/  S2R R4, SR_LTMASK ;  /* 0x0000000000047919 */ /* 0x000e240000003900 */
[----:B0-----:R-:W-:-:S04]  /*11520*/  LOP3.LUT R4, R4, UR4, RZ, 0xc0, !PT ;  /* 0x0000000404047c12 */ /* 0x001fc8000f8ec0ff */
[----:B------:R-:W0:Y:S01]  /*11530*/  POPC R7, R4 ;  /* 0x0000000400077309 */ /* 0x000e220000000000 */
[----:B--2---:R-:W0:Y:S02]  /*11540*/  SHFL.IDX PT, R0, R3, R0, 0x1f ;  /* 0x00001f0003007589 */ /* 0x004e2400000e0000 */
[----:B0-----:R-:W-:Y:S01]  /*11550*/  IADD3 R16, R0, UR39, R7 ;  /* 0x0000002700107c10 */ /* 0x001fe2000fffe007 */
[----:B------:R-:W-:Y:S06]  /*11560*/  BRA `(.L_x_243) ;  /* 0x0000003400847947 */ /* 0x000fec0003800000 */
.L_x_242:
[----:B------:R-:W-:Y:S01]  /*11570*/  VIADD R0, R22, 0x24400 ;  /* 0x0002440016007836 */ /* 0x000fe20000000000 */
[----:B------:R-:W-:Y:S04]  /*11580*/  BSSY B6, `(.L_x_244) ;  /* 0x0000013000067945 */ /* 0x000fe80003800000 */
[----:B------:R-:W-:-:S13]  /*11590*/  LOP3.LUT P0, RZ, R0, 0x3ff, RZ, 0xc0, !PT ;  /* 0x000003ff00ff7812 */ /* 0x000fda000780c0ff */
[----:B------:R-:W-:Y:S05]  /*115a0*/  @!P0 BRA `(.L_x_245) ;  /* 0x0000000000408947 */ /* 0x000fea0003800000 */
[----:B------:R-:W-:Y:S01]  /*115b0*/  MOV R2, 0x0 ;  /* 0x0000000000027802 */ /* 0x000fe20000000f00 */
[----:B------:R-:W-:Y:S01]  /*115c0*/  ULDC.64 UR6, c[0x4][0xa8] ;  /* 0x01002a0000067ab9 */ /* 0x000fe20000000a00 */
[----:B------:R-:W-:Y:S01]  /*115d0*/  ULDC.64 UR8, c[0x4][0xb0] ;  /* 0x01002c0000087ab9 */ /* 0x000fe20000000a00 */
[----:B------:R-:W-:Y:S01]  /*115e0*/  ULDC.64 UR4, c[0x4][0x8] ;  /* 0x0100020000047ab9 */ /* 0x000fe20000000a00 */
[----:B------:R-:W-:Y:S02]  /*115f0*/  IMAD.U32 R4, RZ, RZ, UR6 ;  /* 0x00000006ff047e24 */ /* 0x000fe4000f8e00ff */
[----:B------:R-:W0:Y:S01]  /*11600*/  LDC.64 R2, c[0x4][R2] ;  /* 0x0100000002027b82 */ /* 0x000e220000000a00 */
[----:B------:R-:W-:Y:S02]  /*11610*/  IMAD.U32 R5, RZ, RZ, UR7 ;  /* 0x00000007ff057e24 */ /* 0x000fe4000f8e00ff */
[----:B------:R-:W-:Y:S02]  /*11620*/  IMAD.U32 R6, RZ, RZ, UR8 ;  /* 0x00000008ff067e24 */ /* 0x000fe4000f8e00ff */
[----:B------:R-:W-:-:S02]  /*11630*/  IMAD.U32 R7, RZ, RZ, UR9 ;  /* 0x00000009ff077e24 */ /* 0x000fc4000f8e00ff */
[----:B------:R-:W-:Y:S02]  /*11640*/  IMAD.U32 R10, RZ, RZ, UR4 ;  /* 0x00000004ff0a7e24 */ /* 0x000fe4000f8e00ff */
[----:B------:R-:W-:Y:S02]  /*11650*/  IMAD.U32 R11, RZ, RZ, UR5 ;  /* 0x00000005ff0b7e24 */ /* 0x000fe4000f8e00ff */
[----:B------:R-:W-:Y:S02]  /*11660*/  IMAD.MOV.U32 R8, RZ, RZ, 0x70 ;  /* 0x00000070ff087424 */ /* 0x000fe400078e00ff */
[----:B------:R-:W-:Y:S02]  /*11670*/  IMAD.MOV.U32 R12, RZ, RZ, 0x1 ;  /* 0x00000001ff0c7424 */ /* 0x000fe400078e00ff */
[----:B------:R-:W-:-:S07]  /*11680*/  IMAD.MOV.U32 R13, RZ, RZ, RZ ;  /* 0x000000ffff0d7224 */ /* 0x000fce00078e00ff */
[----:B------:R-:W-:-:S07]  /*11690*/  LEPC R20, `(.L_x_245) ;  /* 0x000000001014794e */ /* 0x000fce0000000000 */
[----:B0-----:R-:W-:Y:S05]  /*116a0*/  CALL.ABS.NOINC R2 ;  /* 0x0000000002007343 */ /* 0x001fea0003c00000 */
.L_x_245:
[----:B------:R-:W-:Y:S05]  /*116b0*/  BSYNC B6 ;  /* 0x0000000000067941 */ /* 0x000fea0003800000 */
.L_x_244:
        /* <DEDUP_REMOVED lines=8> */
[----:B------:R0:W1:Y:S01]  /*11740*/  LDC.64 R2, c[0x4][R26] ;  /* 0x010000001a027b82 */ /* 0x0000620000000a00 */
[----:B------:R-:W-:Y:S02]  /*11750*/  IMAD.U32 R4, RZ, RZ, UR6 ;  /* 0x00000006ff047e24 */ /* 0x000fe4000f8e00ff */
[----:B------:R-:W-:Y:S02]  /*11760*/  IMAD.U32 R5, RZ, RZ, UR7 ;  /* 0x00000007ff057e24 */ /* 0x000fe4000f8e00ff */
[----:B------:R-:W-:Y:S02]  /*11770*/  IMAD.U32 R6, RZ, RZ, UR8 ;  /* 0x00000008ff067e24 */ /* 0x000fe4000f8e00ff */
[----:B------:R-:W-:-:S02]  /*11780*/  IMAD.U32 R7, RZ, RZ, UR9 ;  /* 0x00000009ff077e24 */ /* 0x000fc4000f8e00ff */
[----:B------:R-:W-:Y:S02]  /*11790*/  IMAD.U32 R10, RZ, RZ, UR4 ;  /* 0x00000004ff0a7e24 */ /* 0x000fe4000f8e00ff */
[----:B------:R-:W-:Y:S02]  /*117a0*/  IMAD.U32 R11, RZ, RZ, UR5 ;  /* 0x00000005ff0b7e24 */ /* 0x000fe4000f8e00ff */
[----:B------:R-:W-:Y:S02]  /*117b0*/  IMAD.MOV.U32 R8, RZ, RZ, 0x70 ;  /* 0x00000070ff087424 */ /* 0x000fe400078e00ff */
[----:B------:R-:W-:Y:S02]  /*117c0*/  IMAD.MOV.U32 R12, RZ, RZ, 0x1 ;  /* 0x00000001ff0c7424 */ /* 0x000fe400078e00ff */
[----:B0-----:R-:W-:-:S07]  /*117d0*/  IMAD.MOV.U32 R13, RZ, RZ, RZ ;  /* 0x000000ffff0d7224 */ /* 0x001fce00078e00ff */
[----:B------:R-:W-:-:S07]  /*117e0*/  LEPC R20, `(.L_x_248) ;  /* 0x000000001014794e */ /* 0x000fce0000000000 */
[----:B-1----:R-:W-:Y:S05]  /*117f0*/  CALL.ABS.NOINC R2 ;  /* 0x0000000002007343 */ /* 0x002fea0003c00000 */
.L_x_248:
[----:B------:R0:W1:Y:S01]  /*11800*/  LDC.64 R2, c[0x4][R26] ;  /* 0x010000001a027b82 */ /* 0x0000620000000a00 */
[----:B------:R-:W-:Y:S01]  /*11810*/  ULDC.64 UR6, c[0x4][0xa8] ;  /* 0x01002a0000067ab9 */ /* 0x000fe20000000a00 */
[----:B------:R-:W-:Y:S01]  /*11820*/  ULDC.64 UR8, c[0x4][0xb0] ;  /* 0x01002c0000087ab9 */ /* 0x000fe20000000a00 */
[----:B------:R-:W-:Y:S01]  /*11830*/  ULDC.64 UR4, c[0x4][0x18] ;  /* 0x0100060000047ab9 */ /* 0x000fe20000000a00 */
        /* <DEDUP_REMOVED lines=11> */
.L_x_247:
[----:B------:R-:W-:Y:S05]  /*118f0*/  BSYNC B6 ;  /* 0x0000000000067941 */ /* 0x000fea0003800000 */
.L_x_246:
[----:B------:R-:W2:Y:S01]  /*11900*/  LDL R2, [R1+0x24] ;  /* 0x0000240001027983 */ /* 0x000ea20000100800 */
[----:B------:R-:W-:Y:S01]  /*11910*/  ULDC.64 UR4, c[0x0][0x9f8] ;  /* 0x00027e0000047ab9 */ /* 0x000fe20000000a00 */
[----:B------:R-:W0:Y:S02]  /*11920*/  LDC R6, c[0x0][0x430] ;  /* 0x00010c00ff067b82 */ /* 0x000e240000000800 */
[----:B------:R-:W3:Y:S01]  /*11930*/  LDL R4, [R1] ;  /* 0x0000000001047983 */ /* 0x000ee20000100800 */
[----:B------:R-:W-:-:S03]  /*11940*/  ISETP.NE.U32.AND P0, PT, RZ, UR4, PT ;  /* 0x00000004ff007c0c */ /* 0x000fc6000bf05070 */
[----:B------:R-:W4:Y:S01]  /*11950*/  LDL R21, [R1+0x8] ;  /* 0x0000080001157983 */ /* 0x000f220000100800 */
[----:B------:R-:W-:-:S13]  /*11960*/  ISETP.NE.AND.EX P0, PT, RZ, UR5, PT, P0 ;  /* 0x00000005ff007c0c */ /* 0x000fda000bf05300 */
[----:B------:R-:W-:Y:S01]  /*11970*/  @P0 IADD3 R24, P1, R24, UR4, RZ ;  /* 0x0000000418180c10 */ /* 0x000fe2000ff3e0ff */
[----:B------:R-:W1:Y:S01]  /*11980*/  S2R R20, SR_TID.X ;  /* 0x0000000000147919 */ /* 0x000e620000002100 */
[----:B------:R-:W-:Y:S02]  /*11990*/  ULDC UR4, c[0x0][0x2f4] ;  /* 0x0000bd0000047ab9 */ /* 0x000fe40000000800 */
[----:B------:R-:W-:-:S05]  /*119a0*/  @P0 IADD3.X R25, R25, UR5, RZ, P1, !PT ;  /* 0x0000000519190c10 */ /* 0x000fca0008ffe4ff */
[----:B------:R1:W4:Y:S01]  /*119b0*/  @P0 LDG.E R30, desc[UR36][R24.64] ;  /* 0x00000024181e0981 */ /* 0x000322000c1e1900 */
[----:B0-----:R-:W-:Y:S02]  /*119c0*/  ISETP.NE.AND P2, PT, R6, 0x1, PT ;  /* 0x000000010600780c */ /* 0x001fe40003f45270 */
[----:B------:R-:W-:-:S11]  /*119d0*/  LOP3.LUT R23, R23, 0xffffffbf, RZ, 0xc0, !PT ;  /* 0xffffffbf17177812 */ /* 0x000fd600078ec0ff */
[----:B------:R-:W0:Y:S01]  /*119e0*/  @P2 LDC R3, c[0x0][0x434] ;  /* 0x00010d00ff032b82 */ /* 0x000e220000000800 */
[----:B------:R-:W-:Y:S02]  /*119f0*/  @P2 LOP3.LUT R23, R23, 0x40, RZ, 0xfc, !PT ;  /* 0x0000004017172812 */ /* 0x000fe400078efcff */
[----:B-1----:R-:W-:-:S04]  /*11a00*/  LOP3.LUT R20, R20, 0x7f, RZ, 0xc0, !PT ;  /* 0x0000007f14147812 */ /* 0x002fc800078ec0ff */
[----:B------:R-:W-:Y:S02]  /*11a10*/  SHF.R.U32.HI R26, RZ, 0x3, R20 ;  /* 0x00000003ff1a7819 */ /* 0x000fe40000011614 */
[----:B------:R-:W1:Y:S02]  /*11a20*/  S2R R20, SR_TID.X ;  /* 0x0000000000147919 */ /* 0x000e640000002100 */
[----:B-1----:R-:W-:-:S05]  /*11a30*/  IMAD.SHL.U32 R20, R20, 0x10, RZ ;  /* 0x0000001014147824 */ /* 0x002fca00078e00ff */
[----:B------:R-:W-:Y:S02]  /*11a40*/  LOP3.LUT R20, R26, 0x70, R20, 0xf8, !PT ;  /* 0x000000701a147812 */ /* 0x000fe400078ef814 */
[----:B------:R-:W-:Y:S01]  /*11a50*/  LOP3.LUT R23, R23, 0xffffffef, RZ, 0xc0, !PT ;  /* 0xffffffef17177812 */ /* 0x000fe200078ec0ff */
[----:B------:R-:W-:Y:S01]  /*11a60*/  UMOV UR5, 0xffffffff ;  /* 0xffffffff00057882 */ /* 0x000fe20000000000 */
[----:B------:R-:W-:Y:S01]  /*11a70*/  LOP3.LUT R25, R18, 0xffff, RZ, 0xc0, !PT ;  /* 0x0000ffff12197812 */ /* 0x000fe200078ec0ff */
[----:B--2---:R-:W-:Y:S02]  /*11a80*/  VIADD R26, R2, 0xffffffff ;  /* 0xffffffff021a7836 */ /* 0x004fe40000000000 */
[----:B------:R-:W1:Y:S02]  /*11a90*/  @P2 LDC R2, c[0x0][0x438] ;  /* 0x00010e00ff022b82 */ /* 0x000e640000000800 */
[----:B------:R-:W-:-:S05]  /*11aa0*/  IMAD R0, R26, 0x50, R20 ;  /* 0x000000501a007824 */ /* 0x000fca00078e0214 */
[C---:B---3--:R-:W-:Y:S01]  /*11ab0*/  ISETP.GE.AND P0, PT, R0.reuse, R4, PT ;  /* 0x000000040000720c */ /* 0x048fe20003f06270 */
[----:B----4-:R-:W-:-:S03]  /*11ac0*/  IMAD.IADD R0, R0, 0x1, R21 ;  /* 0x0000000100007824 */ /* 0x010fc600078e0215 */
[----:B------:R-:W-:Y:S01]  /*11ad0*/  ISETP.GT.U32.OR P0, PT, R20, 0x4f, P0 ;  /* 0x0000004f1400780c */ /* 0x000fe20000704470 */
[----:B0-----:R-:W-:-:S04]  /*11ae0*/  @P2 IMAD.HI.U32 R3, R0, R3, RZ ;  /* 0x0000000300032227 */ /* 0x001fc800078e00ff */
[----:B------:R-:W-:Y:S01]  /*11af0*/  IMAD.MOV.U32 R4, RZ, RZ, R0 ;  /* 0x000000ffff047224 */ /* 0x000fe200078e0000 */
[----:B-1----:R-:W-:-:S07]  /*11b00*/  @P2 SHF.R.U32.HI R4, RZ, R2, R3 ;  /* 0x00000002ff042219 */ /* 0x002fce0000011603 */
[----:B------:R-:W0:Y:S01]  /*11b10*/  @!P0 LDC.64 R2, c[0x0][0x428] ;  /* 0x00010a00ff028b82 */ /* 0x000e220000000a00 */
[----:B------:R-:W-:-:S04]  /*11b20*/  IMAD.MOV R5, RZ, RZ, -R4 ;  /* 0x000000ffff057224 */ /* 0x000fc800078e0a04 */
[----:B------:R-:W-:Y:S01]  /*11b30*/  IMAD R0, R6, R5, R0 ;  /* 0x0000000506007224 */ /* 0x000fe200078e0200 */
[----:B------:R-:W-:Y:S02]  /*11b40*/  SHF.R.S32.HI R6, RZ, 0x1f, R30 ;  /* 0x0000001fff067819 */ /* 0x000fe4000001141e */
[----:B------:R-:W-:-:S03]  /*11b50*/  @!P0 SHF.R.S32.HI R5, RZ, 0x1f, R4 ;  /* 0x0000001fff058819 */ /* 0x000fc60000011404 */
[----:B------:R0:W-:Y:S02]  /*11b60*/  STL [R1+0xc], R6 ;  /* 0x00000c0601007387 */ /* 0x0001e40000100800 */
[-C--:B0-----:R-:W-:Y:S02]  /*11b70*/  @!P0 IMAD R6, R6, R2.reuse, RZ ;  /* 0x0000000206068224 */ /* 0x081fe400078e02ff */
[----:B------:R-:W-:-:S04]  /*11b80*/  @!P0 IMAD.WIDE.U32 R4, R30, R2, R4 ;  /* 0x000000021e048225 */ /* 0x000fc800078e0004 */
[----:B------:R-:W-:Y:S02]  /*11b90*/  @!P0 IMAD R6, R30, R3, R6 ;  /* 0x000000031e068224 */ /* 0x000fe400078e0206 */
[----:B------:R-:W0:Y:S02]  /*11ba0*/  @!P0 LDC.64 R2, c[0x0][0x418] ;  /* 0x00010600ff028b82 */ /* 0x000e240000000a00 */
[----:B------:R-:W-:Y:S01]  /*11bb0*/  @!P0 IMAD.IADD R6, R5, 0x1, R6 ;  /* 0x0000000105068824 */ /* 0x000fe200078e0206 */
[----:B------:R-:W-:Y:S02]  /*11bc0*/  ISETP.GE.AND P2, PT, R37, UR4, PT ;  /* 0x0000000425007c0c */ /* 0x000fe4000bf46270 */
[----:B0-----:R-:W-:-:S04]  /*11bd0*/  @!P0 LEA R2, P1, R4, R2, 0x2 ;  /* 0x0000000204028211 */ /* 0x001fc800078210ff */
[----:B------:R-:W-:Y:S01]  /*11be0*/  @!P0 LEA.HI.X R3, R4, R3, R6, 0x2, P1 ;  /* 0x0000000304038211 */ /* 0x000fe200008f1406 */
[----:B------:R-:W-:-:S06]  /*11bf0*/  IMAD.MOV.U32 R4, RZ, RZ, RZ ;  /* 0x000000ffff047224 */ /* 0x000fcc00078e00ff */
[----:B------:R0:W5:Y:S01]  /*11c00*/  @!P0 LDG.E R4, desc[UR36][R2.64] ;  /* 0x0000002402048981 */ /* 0x000162000c1e1900 */
[----:B------:R-:W-:Y:S02]  /*11c10*/  ISETP.GE.AND P0, PT, R32, UR4, PT ;  /* 0x0000000420007c0c */ /* 0x000fe4000bf06270 */
[----:B------:R-:W-:Y:S01]  /*11c20*/  ISETP.GE.AND P1, PT, R36, UR4, PT ;  /* 0x0000000424007c0c */ /* 0x000fe2000bf26270 */
[----:B0-----:R-:W-:-:S10]  /*11c30*/  IMAD.U32 R2, RZ, RZ, UR38 ;  /* 0x00000026ff027e24 */ /* 0x001fd4000f8e00ff */
[----:B------:R-:W-:Y:S02]  /*11c40*/  @P0 LOP3.LUT R23, R23, 0x10, RZ, 0xfc, !PT ;  /* 0x0000001017170812 */ /* 0x000fe400078efcff */
[----:B------:R-:W-:Y:S02]  /*11c50*/  ISETP.GE.AND P0, PT, R34, UR4, PT ;  /* 0x0000000422007c0c */ /* 0x000fe4000bf06270 */
[----:B------:R-:W-:-:S04]  /*11c60*/  LOP3.LUT R23, R23, 0xfffffff7, RZ, 0xc0, !PT ;  /* 0xfffffff717177812 */ /* 0x000fc800078ec0ff */
[----:B------:R-:W-:-:S04]  /*11c70*/  @P2 LOP3.LUT R23, R23, 0x8, RZ, 0xfc, !PT ;  /* 0x0000000817172812 */ /* 0x000fc800078efcff */
[----:B------:R-:W-:-:S04]  /*11c80*/  LOP3.LUT R23, R23, 0xfffffffb, RZ, 0xc0, !PT ;  /* 0xfffffffb17177812 */ /* 0x000fc800078ec0ff */
[----:B------:R-:W-:-:S04]  /*11c90*/  @P1 LOP3.LUT R23, R23, 0x4, RZ, 0xfc, !PT ;  /* 0x0000000417171812 */ /* 0x000fc800078efcff */
[----:B------:R-:W-:-:S04]  /*11ca0*/  LOP3.LUT R23, R23, 0xfffffffd, RZ, 0xc0, !PT ;  /* 0xfffffffd17177812 */ /* 0x000fc800078ec0ff */
[----:B------:R-:W-:Y:S01]  /*11cb0*/  @P0 LOP3.LUT R23, R23, 0x2, RZ, 0xfc, !PT ;  /* 0x0000000217170812 */ /* 0x000fe200078efcff */
[----:B------:R-:W-:Y:S06]  /*11cc0*/  BRA.DIV UR5, `(.L_x_249) ;  /* 0x0000004205147947 */ /* 0x000fec000b800000 */
.L_x_317:
[----:B------:R-:W-:Y:S02]  /*11cd0*/  ISETP.NE.AND P0, PT, R2, 0x3, PT ;  /* 0x000000030200780c */ /* 0x000fe40003f05270 */
[----:B------:R-:W-:Y:S02]  /*11ce0*/  ISETP.GT.U32.AND P1, PT, R20, 0x4f, PT ;  /* 0x0000004f1400780c */ /* 0x000fe40003f24070 */
[----:B------:R-:W-:-:S09]  /*11cf0*/  LOP3.LUT R23, R23, 0xffffffdf, RZ, 0xc0, !PT ;  /* 0xffffffdf17177812 */ /* 0x000fd200078ec0ff */
[----:B------:R-:W-:-:S04]  /*11d00*/  @P0 LOP3.LUT R23, R23, 0x20, RZ, 0xfc, !PT ;  /* 0x0000002017170812 */ /* 0x000fc800078efcff */
[----:B------:R-:W-:-:S04]  /*11d10*/  LOP3.LUT R23, R23, 0xfffffffe, RZ, 0xc0, !PT ;  /* 0xfffffffe17177812 */ /* 0x000fc800078ec0ff */
[----:B------:R-:W-:Y:S01]  /*11d20*/  @P1 LOP3.LUT R23, R23, 0x1, RZ, 0xfc, !PT ;  /* 0x0000000117171812 */ /* 0x000fe200078efcff */
[----:B------:R-:W-:Y:S06]  /*11d30*/  @!P0 BRA `(.L_x_250) ;  /* 0x0000000000048947 */ /* 0x000fec0003800000 */
[----:B------:R-:W-:Y:S01]  /*11d40*/  BPT.TRAP 0x1 ;  /* 0x000000040000795c */ /* 0x000fe20000300000 */
.L_x_250:
[----:B------:R-:W-:Y:S01]  /*11d50*/  SHF.R.S32.HI R6, RZ, 0x1f, R0 ;  /* 0x0000001fff067819 */ /* 0x000fe20000011400 */
[----:B------:R-:W-:Y:S01]  /*11d60*/  ULDC.64 UR4, c[0x0][0x328] ;  /* 0x0000ca0000047ab9 */ /* 0x000fe20000000a00 */
[----:B-----5:R-:W-:Y:S01]  /*11d70*/  SHF.R.S32.HI R7, RZ, 0x1f, R4 ;  /* 0x0000001fff077819 */ /* 0x020fe20000011404 */
[----:B------:R-:W-:Y:S01]  /*11d80*/  IMAD.WIDE.U32 R2, R0, UR4, RZ ;  /* 0x0000000400027c25 */ /* 0x000fe2000f8e00ff */
[----:B------:R-:W-:Y:S01]  /*11d90*/  ULDC.64 UR6, c[0x0][0x318] ;  /* 0x0000c60000067ab9 */ /* 0x000fe20000000a00 */
[----:B------:R-:W-:Y:S02]  /*11da0*/  BSSY B0, `(.L_x_251) ;  /* 0x0000012000007945 */ /* 0x000fe40003800000 */
[----:B------:R-:W-:-:S04]  /*11db0*/  IMAD R5, R6, UR4, RZ ;  /* 0x0000000406057c24 */ /* 0x000fc8000f8e02ff */
[----:B------:R-:W-:Y:S01]  /*11dc0*/  IMAD R5, R0, UR5, R5 ;  /* 0x0000000500057c24 */ /* 0x000fe2000f8e0205 */
[----:B------:R-:W-:-:S03]  /*11dd0*/  ULDC.64 UR4, c[0x0][0x338] ;  /* 0x0000ce0000047ab9 */ /* 0x000fc60000000a00 */
[----:B------:R-:W-:Y:S02]  /*11de0*/  IMAD.IADD R3, R3, 0x1, R5 ;  /* 0x0000000103037824 */ /* 0x000fe400078e0205 */
[----:B------:R-:W-:Y:S02]  /*11df0*/  IMAD R5, R7, UR4, RZ ;  /* 0x0000000407057c24 */ /* 0x000fe4000f8e02ff */
[----:B------:R-:W-:-:S04]  /*11e00*/  IMAD.WIDE.U32 R2, R4, UR4, R2 ;  /* 0x0000000404027c25 */ /* 0x000fc8000f8e0002 */
[----:B------:R-:W-:Y:S01]  /*11e10*/  IMAD R5, R4, UR5, R5 ;  /* 0x0000000504057c24 */ /* 0x000fe2000f8e0205 */
[----:B------:R-:W-:-:S03]  /*11e20*/  ULDC.64 UR4, c[0x0][0x330] ;  /* 0x0000cc0000047ab9 */ /* 0x000fc60000000a00 */
[----:B------:R-:W-:Y:S02]  /*11e30*/  IMAD.IADD R3, R3, 0x1, R5 ;  /* 0x0000000103037824 */ /* 0x000fe400078e0205 */
[----:B------:R-:W-:Y:S02]  /*11e40*/  IMAD R5, R27, 0x8, R22 ;  /* 0x000000081b057824 */ /* 0x000fe400078e0216 */
[----:B------:R-:W-:-:S04]  /*11e50*/  IMAD.WIDE.U32 R2, R25, UR4, R2 ;  /* 0x0000000419027c25 */ /* 0x000fc8000f8e0002 */
[----:B------:R-:W-:Y:S01]  /*11e60*/  IMAD R24, R25, UR5, R3 ;  /* 0x0000000519187c24 */ /* 0x000fe2000f8e0203 */
[----:B------:R-:W-:-:S04]  /*11e70*/  LEA R18, P0, R2, UR6, 0x1 ;  /* 0x0000000602127c11 */ /* 0x000fc8000f8008ff */
[----:B------:R-:W-:Y:S02]  /*11e80*/  LEA.HI.X R24, R2, UR7, R24, 0x1, P0 ;  /* 0x0000000702187c11 */ /* 0x000fe400080f0c18 */
[----:B------:R-:W-:-:S06]  /*11e90*/  SHF.L.U32 R2, R28, 0x1f, RZ ;  /* 0x0000001f1c027819 */ /* 0x000fcc00000006ff */
[----:B------:R-:W0:Y:S02]  /*11ea0*/  SYNCS.PHASECHK.TRANS64.TRYWAIT P0, [R5+URZ+0x38840], R2 ;  /* 0x03884002050075a7 */ /* 0x000e24000800017f */
[----:B0-----:R-:W-:Y:S05]  /*11eb0*/  @!P0 BRA `(.L_x_252) ;  /* 0x0000003c00cc8947 */ /* 0x001fea0003800000 */
.L_x_318:
[----:B------:R-:W-:Y:S05]  /*11ec0*/  BSYNC B0 ;  /* 0x0000000000007941 */ /* 0x000fea0003800000 */
.L_x_251:
[----:B------:R-:W2:Y:S01]  /*11ed0*/  LDL R9, [R1] ;  /* 0x0000000001097983 */ /* 0x000ea20000100800 */
[----:B------:R-:W-:Y:S01]  /*11ee0*/  ULDC.64 UR4, c[0x0][0x300] ;  /* 0x0000c00000047ab9 */ /* 0x000fe20000000a00 */
[----:B------:R-:W-:Y:S01]  /*11ef0*/  ULDC.64 UR6, c[0x0][0x2e8] ;  /* 0x0000ba0000067ab9 */ /* 0x000fe20000000a00 */
[----:B------:R-:W-:Y:S01]  /*11f00*/  IMAD R6, R6, UR4, RZ ;  /* 0x0000000406067c24 */ /* 0x000fe2000f8e02ff */
[----:B------:R-:W1:Y:S01]  /*11f10*/  S2R R8, SR_TID.X ;  /* 0x0000000000087919 */ /* 0x000e620000002100 */
[----:B0-----:R-:W-:-:S04]  /*11f20*/  IMAD.WIDE.U32 R2, R0, UR4, RZ ;  /* 0x0000000400027c25 */ /* 0x001fc8000f8e00ff */
[----:B------:R-:W-:Y:S01]  /*11f30*/  IMAD R6, R0, UR5, R6 ;  /* 0x0000000500067c24 */ /* 0x000fe2000f8e0206 */
[----:B------:R-:W-:Y:S02]  /*11f40*/  ULDC.64 UR4, c[0x0][0x310] ;  /* 0x0000c40000047ab9 */ /* 0x000fe40000000a00 */
[----:B------:R-:W-:Y:S02]  /*11f50*/  IMAD R7, R7, UR4, RZ ;  /* 0x0000000407077c24 */ /* 0x000fe4000f8e02ff */
[----:B------:R-:W-:Y:S02]  /*11f60*/  IMAD.IADD R3, R3, 0x1, R6 ;  /* 0x0000000103037824 */ /* 0x000fe400078e0206 */
[C---:B------:R-:W-:Y:S02]  /*11f70*/  IMAD R7, R4.reuse, UR5, R7 ;  /* 0x0000000504077c24 */ /* 0x040fe4000f8e0207 */
[----:B------:R-:W-:Y:S01]  /*11f80*/  IMAD.WIDE.U32 R2, R4, UR4, R2 ;  /* 0x0000000404027c25 */ /* 0x000fe2000f8e0002 */
[----:B------:R-:W-:-:S03]  /*11f90*/  ULDC.64 UR4, c[0x0][0x308] ;  /* 0x0000c20000047ab9 */ /* 0x000fc60000000a00 */
[----:B------:R-:W-:Y:S02]  /*11fa0*/  IMAD.IADD R3, R3, 0x1, R7 ;  /* 0x0000000103037824 */ /* 0x000fe400078e0207 */
[----:B------:R-:W-:Y:S02]  /*11fb0*/  IMAD R7, R27, 0x5000, R31 ;  /* 0x000050001b077824 */ /* 0x000fe400078e021f */
[----:B------:R-:W-:Y:S01]  /*11fc0*/  IMAD.WIDE.U32 R2, R25, UR4, R2 ;  /* 0x0000000419027c25 */ /* 0x000fe2000f8e0002 */
[----:B------:R-:W-:-:S03]  /*11fd0*/  UMOV UR4, 0xffffffff ;  /* 0xffffffff00047882 */ /* 0x000fc60000000000 */
[----:B------:R-:W-:Y:S01]  /*11fe0*/  IMAD R6, R25, UR5, R3 ;  /* 0x0000000519067c24 */ /* 0x000fe2000f8e0203 */
[----:B------:R-:W-:-:S04]  /*11ff0*/  LEA R0, P0, R2, UR6, 0x1 ;  /* 0x0000000602007c11 */ /* 0x000fc8000f8008ff */
[----:B------:R-:W-:Y:S02]  /*12000*/  LEA.HI.X R6, R2, UR7, R6, 0x1, P0 ;  /* 0x0000000702067c11 */ /* 0x000fe400080f0c06 */
[----:B-1----:R-:W-:-:S04]  /*12010*/  LOP3.LUT R8, R8, 0x7f, RZ, 0xc0, !PT ;  /* 0x0000007f08087812 */ /* 0x002fc800078ec0ff */
[----:B------:R-:W-:Y:S01]  /*12020*/  SHF.R.U32.HI R8, RZ, 0x3, R8 ;  /* 0x00000003ff087819 */ /* 0x000fe20000011608 */
[----:B--2---:R-:W-:-:S05]  /*12030*/  IMAD R4, R26, -0x50, R9 ;  /* 0xffffffb01a047824 */ /* 0x004fca00078e0209 */
[----:B------:R-:W-:-:S04]  /*12040*/  IADD3 R4, -R8, R4, RZ ;  /* 0x0000000408047210 */ /* 0x000fc80007ffe1ff */
[----:B------:R-:W-:Y:S01]  /*12050*/  ISETP.GE.AND P0, PT, R4, 0x1, PT ;  /* 0x000000010400780c */ /* 0x000fe20003f06270 */
[----:B------:R-:W-:-:S12]  /*12060*/  BRA.DIV UR4, `(.L_x_253) ;  /* 0x0000003e04747947 */ /* 0x000fd8000b800000 */
[----:B------:R-:W0:Y:S01]  /*12070*/  SHFL.IDX PT, R3, R0, RZ, 0x181f ;  /* 0x00181fff00037589 */ /* 0x000e2200000e0000 */
[----:B------:R-:W-:Y:S01]  /*12080*/  LOP3.LUT P5, RZ, R23, 0x10, RZ, 0xc0, !PT ;  /* 0x0000001017ff7812 */ /* 0x000fe200078ac0ff */
[----:B------:R-:W-:Y:S01]  /*12090*/  @P0 IMAD R9, R7, 0x2, R22 ;  /* 0x0000000207090824 */ /* 0x000fe200078e0216 */
[C---:B------:R-:W-:Y:S01]  /*120a0*/  LOP3.LUT P4, RZ, R23.reuse, 0x8, RZ, 0xc0, !PT ;  /* 0x0000000817ff7812 */ /* 0x040fe2000788c0ff */
[----:B------:R-:W1:Y:S01]  /*120b0*/  SHFL.IDX PT, R2, R6, RZ, 0x181f ;  /* 0x00181fff06027589 */ /* 0x000e6200000e0000 */
[C---:B------:R-:W-:Y:S02]  /*120c0*/  LOP3.LUT P3, RZ, R23.reuse, 0x4, RZ, 0xc0, !PT ;  /* 0x0000000417ff7812 */ /* 0x040fe4000786c0ff */
[----:B------:R-:W-:Y:S01]  /*120d0*/  LOP3.LUT P2, RZ, R23, 0x2, RZ, 0xc0, !PT ;  /* 0x0000000217ff7812 */ /* 0x000fe2000784c0ff */
[----:B------:R-:W-:Y:S01]  /*120e0*/  SHFL.IDX PT, R8, R6, 0x1, 0x181f ;  /* 0x00381f0006087f89 */ /* 0x000fe200000e0000 */
[----:B0-----:R-:W-:-:S05]  /*120f0*/  @P0 LEA R3, P1, R32, R3, 0x1 ;  /* 0x0000000320030211 */ /* 0x001fca00078208ff */
[----:B-1----:R-:W-:-:S05]  /*12100*/  @P0 IMAD.X R2, RZ, RZ, R2, P1 ;  /* 0x000000ffff020224 */ /* 0x002fca00008e0602 */
[----:B------:R-:W-:-:S04]  /*12110*/  @P0 LOP3.LUT R3, R3, R2, RZ, 0x3c, !PT ;  /* 0x0000000203030212 */ /* 0x000fc800078e3cff */
[----:B------:R-:W-:-:S04]  /*12120*/  @P0 LOP3.LUT R2, R3, R2, RZ, 0x3c, !PT ;  /* 0x0000000203020212 */ /* 0x000fc800078e3cff */
[----:B------:R-:W-:-:S05]  /*12130*/  @P0 LOP3.LUT R3, R3, R2, RZ, 0x3c, !PT ;  /* 0x0000000203030212 */ /* 0x000fca00078e3cff */
[----:B------:R-:W-:Y:S04]  /*12140*/  @P0 LDGSTS.E.BYPASS.LTC128B.128 [R9+0x24400], desc[UR36][R2.64], !P5 ;  /* 0x2440000002090fae */ /* 0x000fe8000e901d64 */
[----:B------:R-:W-:Y:S04]  /*12150*/  @P0 LDGSTS.E.BYPASS.LTC128B.128 [R9+0x26c00], desc[UR36][R2.64+0x80], !P4 ;  /* 0x26c0008002090fae */ /* 0x000fe8000e101d64 */
[----:B------:R-:W-:Y:S04]  /*12160*/  @P0 LDGSTS.E.BYPASS.LTC128B.128 [R9+0x29400], desc[UR36][R2.64+0x100], !P3 ;  /* 0x2940010002090fae */ /* 0x000fe8000d901d64 */
[----:B------:R0:W-:Y:S01]  /*12170*/  @P0 LDGSTS.E.BYPASS.LTC128B.128 [R9+0x2bc00], desc[UR36][R2.64+0x180], !P2 ;  /* 0x2bc0018002090fae */ /* 0x0001e2000d101d64 */
[----:B------:R-:W-:-:S03]  /*12180*/  ISETP.GE.AND P0, PT, R4, 0x11, PT ;  /* 0x000000110400780c */ /* 0x000fc60003f06270 */
[----:B0-----:R-:W0:Y:S10]  /*12190*/  SHFL.IDX PT, R2, R0, 0x1, 0x181f ;  /* 0x00381f0000027f89 */ /* 0x001e3400000e0000 */
[----:B------:R-:W-:Y:S01]  /*121a0*/  @P0 IMAD R21, R7, 0x2, R22 ;  /* 0x0000000207150824 */ /* 0x000fe200078e0216 */
[----:B0-----:R-:W-:-:S05]  /*121b0*/  @P0 LEA R2, P1, R32, R2, 0x1 ;  /* 0x0000000220020211 */ /* 0x001fca00078208ff */
[----:B------:R-:W-:Y:S02]  /*121c0*/  @P0 IMAD.X R3, RZ, RZ, R8, P1 ;  /* 0x000000ffff030224 */ /* 0x000fe400008e0608 */
[----:B------:R-:W-:Y:S04]  /*121d0*/  SHFL.IDX PT, R8, R6, 0x2, 0x181f ;  /* 0x00581f0006087f89 */ /* 0x000fe800000e0000 */
        /* <DEDUP_REMOVED lines=17> */
[----:B------:R-:W1:Y:S01]  /*122f0*/  SHFL.IDX PT, R0, R0, 0x4, 0x181f ;  /* 0x00981f0000007f89 */ /* 0x000e6200000e0000 */
[----:B0-----:R-:W-:-:S05]  /*12300*/  @P0 LEA R2, P1, R32, R2, 0x1 ;  /* 0x0000000220020211 */ /* 0x001fca00078208ff */
[----:B------:R-:W-:Y:S02]  /*12310*/  @P0 IMAD.X R3, RZ, RZ, R8, P1 ;  /* 0x000000ffff030224 */ /* 0x000fe400008e0608 */
[----:B------:R0:W2:Y:S04]  /*12320*/  SHFL.IDX PT, R8, R6, 0x4, 0x181f ;  /* 0x00981f0006087f89 */ /* 0x0000a800000e0000 */
[----:B------:R0:W-:Y:S04]  /*12330*/  @P0 LDGSTS.E.BYPASS.LTC128B.128 [R21+0x25c00], desc[UR36][R2.64], !P5 ;  /* 0x25c0000002150fae */ /* 0x0001e8000e901d64 */
[----:B------:R0:W-:Y:S04]  /*12340*/  @P0 LDGSTS.E.BYPASS.LTC128B.128 [R21+0x28400], desc[UR36][R2.64+0x80], !P4 ;  /* 0x2840008002150fae */ /* 0x0001e8000e101d64 */
[----:B------:R0:W-:Y:S04]  /*12350*/  @P0 LDGSTS.E.BYPASS.LTC128B.128 [R21+0x2ac00], desc[UR36][R2.64+0x100], !P3 ;  /* 0x2ac0010002150fae */ /* 0x0001e8000d901d64 */
[----:B-1----:R0:W-:Y:S02]  /*12360*/  @P0 LDGSTS.E.BYPASS.LTC128B.128 [R21+0x2d400], desc[UR36][R2.64+0x180], !P2 ;  /* 0x2d40018002150fae */ /* 0x0021e4000d101d64 */
.L_x_330:
[----:B------:R-:W-:Y:S01]  /*12370*/  ISETP.GE.AND P0, PT, R4, 0x41, PT ;  /* 0x000000410400780c */ /* 0x000fe20003f06270 */
[----:B------:R-:W-:-:S12]  /*12380*/  BSSY B0, `(.L_x_254) ;  /* 0x0000010000007945 */ /* 0x000fd80003800000 */
[----:B------:R-:W-:Y:S05]  /*12390*/  @!P0 BRA `(.L_x_255) ;  /* 0x0000000000388947 */ /* 0x000fea0003800000 */
[----:B------:R-:W-:Y:S01]  /*123a0*/  LOP3.LUT P4, RZ, R23, 0x10, RZ, 0xc0, !PT ;  /* 0x0000001017ff7812 */ /* 0x000fe2000788c0ff */
[----:B------:R-:W-:Y:S01]  /*123b0*/  IMAD R7, R7, 0x2, R22 ;  /* 0x0000000207077824 */ /* 0x000fe200078e0216 */
[C---:B------:R-:W-:Y:S02]  /*123c0*/  LOP3.LUT P3, RZ, R23.reuse, 0x8, RZ, 0xc0, !PT ;  /* 0x0000000817ff7812 */ /* 0x040fe4000786c0ff */
[C---:B------:R-:W-:Y:S02]  /*123d0*/  LOP3.LUT P2, RZ, R23.reuse, 0x4, RZ, 0xc0, !PT ;  /* 0x0000000417ff7812 */ /* 0x040fe4000784c0ff */
[----:B------:R-:W-:Y:S02]  /*123e0*/  LOP3.LUT P1, RZ, R23, 0x2, RZ, 0xc0, !PT ;  /* 0x0000000217ff7812 */ /* 0x000fe4000782c0ff */
[----:B0-----:R-:W-:-:S05]  /*123f0*/  LEA R2, P0, R32, R0, 0x1 ;  /* 0x0000000020027211 */ /* 0x001fca00078008ff */
[----:B--2---:R-:W-:-:S05]  /*12400*/  IMAD.X R3, RZ, RZ, R8, P0 ;  /* 0x000000ffff037224 */ /* 0x004fca00000e0608 */
[----:B------:R-:W-:Y:S01]  /*12410*/  @!PT LDS RZ, [RZ] ;  /* 0x00000000fffff984 */ /* 0x000fe20000000800 */
[----:B------:R-:W-:Y:S01]  /*12420*/  @!PT LDS RZ, [RZ] ;  /* 0x00000000fffff984 */ /* 0x000fe20000000800 */
[----:B------:R-:W-:Y:S01]  /*12430*/  @!PT LDS RZ, [RZ] ;  /* 0x00000000fffff984 */ /* 0x000fe20000000800 */
[----:B------:R1:W-:Y:S04]  /*12440*/  LDGSTS.E.BYPASS.LTC128B.128 [R7+0x26400], desc[UR36][R2.64], !P4 ;  /* 0x2640000002077fae */ /* 0x0003e8000e101d64 */
[----:B------:R1:W-:Y:S04]  /*12450*/  LDGSTS.E.BYPASS.LTC128B.128 [R7+0x28c00], desc[UR36][R2.64+0x80], !P3 ;  /* 0x28c0008002077fae */ /* 0x0003e8000d901d64 */
[----:B------:R1:W-:Y:S04]  /*12460*/  LDGSTS.E.BYPASS.LTC128B.128 [R7+0x2b400], desc[UR36][R2.64+0x100], !P2 ;  /* 0x2b40010002077fae */ /* 0x0003e8000d101d64 */
[----:B------:R1:W-:Y:S02]  /*12470*/  LDGSTS.E.BYPASS.LTC128B.128 [R7+0x2dc00], desc[UR36][R2.64+0x180], !P1 ;  /* 0x2dc0018002077fae */ /* 0x0003e4000c901d64 */
.L_x_255:
[----:B------:R-:W-:Y:S05]  /*12480*/  BSYNC B0 ;  /* 0x0000000000007941 */ /* 0x000fea0003800000 */
.L_x_254:
[----:B------:R-:W-:Y:S01]  /*12490*/  NOP ;  /* 0x0000000000007918 */ /* 0x000fe20000000000 */
[----:B------:R-:W-:-:S13]  /*124a0*/  PLOP3.LUT P0, PT, PT, PT, PT, 0x80, 0x0 ;  /* 0x000000000000781c */ /* 0x000fda0003f0f070 */
.L_x_256:
        /* <DEDUP_REMOVED lines=10> */
.L_x_257:
[----:B------:R3:W5:Y:S01]  /*12550*/  LDL.LU R0, [R1+0x10] ;  /* 0x0000100001007983 */ /* 0x0007620000300800 */
[----:B------:R-:W-:Y:S01]  /*12560*/  LOP3.LUT P0, RZ, R23, 0x80, RZ, 0xc0, !PT ;  /* 0x0000008017ff7812 */ /* 0x000fe2000780c0ff */
[----:B------:R3:W-:-:S12]  /*12570*/  SYNCS.ARRIVE.TRANS64.A1T0 RZ, [R5+URZ+0x38830], RZ ;  /* 0x038830ff05ff79a7 */ /* 0x0007d8000810003f */
[----:B------:R-:W-:Y:S05]  /*12580*/  WARPSYNC.ALL ;  /* 0x0000000000007948 */ /* 0x000fea0003800000 */
[----:B------:R-:W-:Y:S01]  /*12590*/  ULDC.64 UR4, c[0x0][0x298] ;  /* 0x0000a60000047ab9 */ /* 0x000fe20000000a00 */
[----:B01----:R-:W-:Y:S01]  /*125a0*/  VIADD R2, R22, 0x14400 ;  /* 0x0001440016027836 */ /* 0x003fe20000000000 */
[----:B------:R-:W-:Y:S01]  /*125b0*/  SEL R29, R29, RZ, !P0 ;  /* 0x000000ff1d1d7207 */ /* 0x000fe20004000000 */
[----:B------:R-:W-:Y:S01]  /*125c0*/  IMAD.WIDE.U32 R6, R35, UR4, RZ ;  /* 0x0000000423067c25 */ /* 0x000fe2000f8e00ff */
[----:B------:R-:W-:Y:S01]  /*125d0*/  BSSY B6, `(.L_x_258) ;  /* 0x000001b000067945 */ /* 0x000fe20003800000 */
[----:B------:R-:W-:Y:S01]  /*125e0*/  BAR.SYNC.DEFER_BLOCKING 0x8, 0x180 ;  /* 0x0206000000007b1d */ /* 0x000fe20000010000 */
[----:B-----5:R-:W-:-:S02]  /*125f0*/  SEL R0, R0, RZ, !P0 ;  /* 0x000000ff00007207 */ /* 0x020fc40004000000 */
[----:B------:R-:W-:-:S03]  /*12600*/  LOP3.LUT P0, RZ, R2, 0x3ff, RZ, 0xc0, !PT ;  /* 0x000003ff02ff7812 */ /* 0x000fc6000780c0ff */
[----:B------:R0:W-:Y:S04]  /*12610*/  STL [R1+0x10], R0 ;  /* 0x0000100001007387 */ /* 0x0001e80000100800 */
[----:B------:R1:W-:Y:S01]  /*12620*/  STL.64 [R1+0x18], R6 ;  /* 0x0000180601007387 */ /* 0x0003e20000100a00 */
[----:B0-----:R-:W-:-:S05]  /*12630*/  SHF.R.S32.HI R0, RZ, 0x1f, R35 ;  /* 0x0000001fff007819 */ /* 0x001fca0000011423 */
[----:B------:R-:W-:-:S04]  /*12640*/  IMAD R0, R0, UR4, RZ ;  /* 0x0000000400007c24 */ /* 0x000fc8000f8e02ff */
[----:B------:R-:W-:-:S04]  /*12650*/  IMAD R0, R35, UR5, R0 ;  /* 0x0000000523007c24 */ /* 0x000fc8000f8e0200 */
[----:B------:R-:W-:Y:S01]  /*12660*/  IMAD.IADD R35, R7, 0x1, R0 ;  /* 0x0000000107237824 */ /* 0x000fe200078e0200 */
[----:B-1----:R-:W-:Y:S06]  /*12670*/  @!P0 BRA `(.L_x_259) ;  /* 0x0000000000408947 */ /* 0x002fec0003800000 */
[----:B------:R-:W-:Y:S01]  /*12680*/  MOV R2, 0x0 ;  /* 0x0000000000027802 */ /* 0x000fe20000000f00 */
[----:B------:R-:W-:Y:S01]  /*12690*/  ULDC.64 UR6, c[0x4][0xa8] ;  /* 0x01002a0000067ab9 */ /* 0x000fe20000000a00 */
[----:B------:R-:W-:Y:S01]  /*126a0*/  ULDC.64 UR8, c[0x4][0xb0] ;  /* 0x01002c0000087ab9 */ /* 0x000fe20000000a00 */
[----:B------:R-:W-:Y:S01]  /*126b0*/  ULDC.64 UR4, c[0x4][0x20] ;  /* 0x0100080000047ab9 */ /* 0x000fe20000000a00 */
[----:B------:R-:W-:Y:S02]  /*126c0*/  IMAD.U32 R4, RZ, RZ, UR6 ;  /* 0x00000006ff047e24 */ /* 0x000fe4000f8e00ff */
[----:B------:R-:W0:Y:S01]  /*126d0*/  LDC.64 R2, c[0x4][R2] ;  /* 0x0100000002027b82 */ /* 0x000e220000000a00 */
[----:B---3--:R-:W-:Y:S02]  /*126e0*/  IMAD.U32 R5, RZ, RZ, UR7 ;  /* 0x00000007ff057e24 */ /* 0x008fe4000f8e00ff */
[----:B------:R-:W-:Y:S02]  /*126f0*/  IMAD.U32 R6, RZ, RZ, UR8 ;  /* 0x00000008ff067e24 */ /* 0x000fe4000f8e00ff */
[----:B------:R-:W-:-:S02]  /*12700*/  IMAD.U32 R7, RZ, RZ, UR9 ;  /* 0x00000009ff077e24 */ /* 0x000fc4000f8e00ff */
[----:B------:R-:W-:Y:S02]  /*12710*/  IMAD.U32 R10, RZ, RZ, UR4 ;  /* 0x00000004ff0a7e24 */ /* 0x000fe4000f8e00ff */
[----:B------:R-:W-:Y:S02]  /*12720*/  IMAD.U32 R11, RZ, RZ, UR5 ;  /* 0x00000005ff0b7e24 */ /* 0x000fe4000f8e00ff */
[----:B--2---:R-:W-:Y:S02]  /*12730*/  IMAD.MOV.U32 R8, RZ, RZ, 0x70 ;  /* 0x00000070ff087424 */ /* 0x004fe400078e00ff */
[----:B------:R-:W-:Y:S02]  /*12740*/  IMAD.MOV.U32 R12, RZ, RZ, 0x1 ;  /* 0x00000001ff0c7424 */ /* 0x000fe400078e00ff */
[----:B------:R-:W-:-:S07]  /*12750*/  IMAD.MOV.U32 R13, RZ, RZ, RZ ;  /* 0x000000ffff0d7224 */ /* 0x000fce00078e00ff */
[----:B------:R-:W-:-:S07]  /*12760*/  LEPC R20, `(.L_x_259) ;  /* 0x000000001014794e */ /* 0x000fce0000000000 */
[----:B0-----:R-:W-:Y:S05]  /*12770*/  CALL.ABS.NOINC R2 ;  /* 0x0000000002007343 */ /* 0x001fea0003c00000 */
.L_x_259:
[----:B------:R-:W-:Y:S05]  /*12780*/  BSYNC B6 ;  /* 0x0000000000067941 */ /* 0x000fea0003800000 */
.L_x_258:
[----:B------:R-:W4:Y:S01]  /*12790*/  LDL.LU R20, [R1+0x10] ;  /* 0x0000100001147983 */ /* 0x000f220000300800 */
[----:B------:R-:W-:Y:S01]  /*127a0*/  ULDC.64 UR4, c[0x0][0x2d8] ;  /* 0x0000b60000047ab9 */ /* 0x000fe20000000a00 */
[----:B------:R-:W0:Y:S02]  /*127b0*/  LDC R6, c[0x0][0x448] ;  /* 0x00011200ff067b82 */ /* 0x000e240000000800 */
[----:B------:R-:W2:Y:S04]  /*127c0*/  LDL.LU.64 R2, [R1+0x18] ;  /* 0x0000180001027983 */ /* 0x000ea80000300a00 */
[----:B------:R1:W5:Y:S01]  /*127d0*/  LDL R10, [R1+0x20] ;  /* 0x00002000010a7983 */ /* 0x0003620000100800 */
[----:B0-----:R-:W-:-:S13]  /*127e0*/  ISETP.NE.AND P0, PT, R6, 0x1, PT ;  /* 0x000000010600780c */ /* 0x001fda0003f05270 */
[----:B---3--:R-:W0:Y:S08]  /*127f0*/  @P0 LDC R5, c[0x0][0x44c] ;  /* 0x00011300ff050b82 */ /* 0x008e300000000800 */
[----:B------:R-:W3:Y:S01]  /*12800*/  @P0 LDC R4, c[0x0][0x450] ;  /* 0x00011400ff040b82 */ /* 0x000ee20000000800 */
[----:B--2---:R-:W-:Y:S02]  /*12810*/  IMAD.MOV.U32 R3, RZ, RZ, R35 ;  /* 0x000000ffff037224 */ /* 0x004fe400078e0023 */
[----:B------:R-:W-:-:S04]  /*12820*/  IMAD.WIDE.U32 R2, R25, UR4, R2 ;  /* 0x0000000419027c25 */ /* 0x000fc8000f8e0002 */
[----:B------:R-:W-:Y:S01]  /*12830*/  IMAD R3, R25, UR5, R3 ;  /* 0x0000000519037c24 */ /* 0x000fe2000f8e0203 */
[----:B------:R-:W-:Y:S02]  /*12840*/  ULDC.64 UR4, c[0x0][0x2e0] ;  /* 0x0000b80000047ab9 */ /* 0x000fe40000000a00 */
[----:B----4-:R-:W-:Y:S02]  /*12850*/  IMAD R0, R20, UR4, RZ ;  /* 0x0000000414007c24 */ /* 0x010fe4000f8e02ff */
[----:B------:R-:W2:Y:S01]  /*12860*/  S2R R20, SR_TID.X ;  /* 0x0000000000147919 */ /* 0x000ea20000002100 */
[----:B------:R-:W-:-:S04]  /*12870*/  IMAD.WIDE.U32 R2, R29, UR4, R2 ;  /* 0x000000041d027c25 */ /* 0x000fc8000f8e0002 */
[----:B------:R-:W-:Y:S01]  /*12880*/  IMAD R0, R29, UR5, R0 ;  /* 0x000000051d007c24 */ /* 0x000fe2000f8e0200 */
[----:B------:R-:W-:-:S03]  /*12890*/  ULDC.64 UR4, c[0x0][0x2d0] ;  /* 0x0000b40000047ab9 */ /* 0x000fc60000000a00 */
[----:B------:R-:W-:Y:S02]  /*128a0*/  IMAD.IADD R3, R3, 0x1, R0 ;  /* 0x0000000103037824 */ /* 0x000fe400078e0200 */
[----:B------:R-:W-:Y:S01]  /*128b0*/  IMAD.SHL.U32 R0, R17, 0x80, RZ ;  /* 0x0000008011007824 */ /* 0x000fe200078e00ff */
[----:B--2---:R-:W-:-:S04]  /*128c0*/  LOP3.LUT R20, R20, 0x7f, RZ, 0xc0, !PT ;  /* 0x0000007f14147812 */ /* 0x004fc800078ec0ff */
[----:B------:R-:W-:Y:S02]  /*128d0*/  SHF.R.U32.HI R21, RZ, 0x3, R20 ;  /* 0x00000003ff157819 */ /* 0x000fe40000011614 */
[----:B------:R-:W2:Y:S02]  /*128e0*/  S2R R20, SR_TID.X ;  /* 0x0000000000147919 */ /* 0x000ea40000002100 */
[----:B--2---:R-:W-:-:S05]  /*128f0*/  IMAD.SHL.U32 R20, R20, 0x10, RZ ;  /* 0x0000001014147824 */ /* 0x004fca00078e00ff */
[----:B------:R-:W-:-:S04]  /*12900*/  LOP3.LUT R20, R21, 0x70, R20, 0xf8, !PT ;  /* 0x0000007015147812 */ /* 0x000fc800078ef814 */
[----:B------:R-:W-:-:S05]  /*12910*/  LOP3.LUT R7, R20, R0, RZ, 0xfc, !PT ;  /* 0x0000000014077212 */ /* 0x000fca00078efcff */
[----:B0-----:R-:W-:-:S04]  /*12920*/  @P0 IMAD.HI.U32 R8, R7, R5, RZ ;  /* 0x0000000507080227 */ /* 0x001fc800078e00ff */
[----:B------:R-:W-:Y:S01]  /*12930*/  IMAD.MOV.U32 R5, RZ, RZ, R7 ;  /* 0x000000ffff057224 */ /* 0x000fe200078e0007 */
[----:B---3--:R-:W-:Y:S01]  /*12940*/  @P0 SHF.R.U32.HI R5, RZ, R4, R8 ;  /* 0x00000004ff050219 */ /* 0x008fe20000011608 */
[----:B------:R-:W0:Y:S04]  /*12950*/  S2R R20, SR_TID.X ;  /* 0x0000000000147919 */ /* 0x000e280000002100 */
[----:B------:R-:W-:-:S04]  /*12960*/  IMAD.MOV R4, RZ, RZ, -R5 ;  /* 0x000000ffff047224 */ /* 0x000fc800078e0a05 */
[----:B------:R-:W-:Y:S01]  /*12970*/  IMAD R4, R6, R4, R7 ;  /* 0x0000000406047224 */ /* 0x000fe200078e0207 */
[----:B------:R-:W-:Y:S01]  /*12980*/  SHF.R.S32.HI R7, RZ, 0x1f, R5 ;  /* 0x0000001fff077819 */ /* 0x000fe20000011405 */
[----:B------:R-:W-:-:S04]  /*12990*/  IMAD.WIDE.U32 R2, R5, UR4, R2 ;  /* 0x0000000405027c25 */ /* 0x000fc8000f8e0002 */
[----:B------:R-:W-:-:S04]  /*129a0*/  IMAD R7, R7, UR4, RZ ;  /* 0x0000000407077c24 */ /* 0x000fc8000f8e02ff */
        /* <DEDUP_REMOVED lines=10> */
[----:B------:R-:W-:Y:S01]  /*12a50*/  ULDC UR4, c[0x0][0x2b8] ;  /* 0x0000ae0000047ab9 */ /* 0x000fe20000000800 */
[----:B0-----:R-:W-:Y:S02]  /*12a60*/  LOP3.LUT R20, R20, 0x7f, RZ, 0xc0, !PT ;  /* 0x0000007f14147812 */ /* 0x001fe400078ec0ff */
[----:B------:R-:W-:Y:S01]  /*12a70*/  LEA.HI.X R4, R2, UR5, R3, 0x1, P0 ;  /* 0x0000000502047c11 */ /* 0x000fe200080f0c03 */
[----:B------:R-:W-:Y:S01]  /*12a80*/  UMOV UR5, 0xffffffff ;  /* 0xffffffff00057882 */ /* 0x000fe20000000000 */
[----:B------:R-:W-:Y:S02]  /*12a90*/  ISETP.GE.AND P4, PT, R32, UR4, PT ;  /* 0x0000000420007c0c */ /* 0x000fe4000bf86270 */
[----:B------:R-:W-:Y:S02]  /*12aa0*/  ISETP.GE.AND P3, PT, R37, UR4, PT ;  /* 0x0000000425007c0c */ /* 0x000fe4000bf66270 */
[----:B------:R-:W-:-:S02]  /*12ab0*/  ISETP.GE.AND P2, PT, R36, UR4, PT ;  /* 0x0000000424007c0c */ /* 0x000fc4000bf46270 */
[----:B------:R-:W-:Y:S02]  /*12ac0*/  ISETP.GE.AND P1, PT, R34, UR4, PT ;  /* 0x0000000422007c0c */ /* 0x000fe4000bf26270 */
[----:B------:R-:W-:Y:S01]  /*12ad0*/  SHF.R.U32.HI R9, RZ, 0x3, R20 ;  /* 0x00000003ff097819 */ /* 0x000fe20000011614 */
[----:B-1----:R-:W-:Y:S10]  /*12ae0*/  BRA.DIV UR5, `(.L_x_260) ;  /* 0x0000003a05987947 */ /* 0x002ff4000b800000 */
[----:B------:R-:W0:Y:S01]  /*12af0*/  SHFL.IDX PT, R14, R5, RZ, 0x181f ;  /* 0x00181fff050e7589 */ /* 0x000e2200000e0000 */
[----:B-----5:R-:W-:Y:S02]  /*12b00*/  IMAD R6, R10, R6, RZ ;  /* 0x000000060a067224 */ /* 0x020fe400078e02ff */
[----:B------:R-:W-:Y:S01]  /*12b10*/  IMAD.IADD R0, R9, 0x1, R0 ;  /* 0x0000000109007824 */ /* 0x000fe200078e0200 */
[----:B------:R-:W1:Y:S03]  /*12b20*/  SHFL.IDX PT, R2, R4, RZ, 0x181f ;  /* 0x00181fff04027589 */ /* 0x000e6600000e0000 */
[C---:B------:R-:W-:Y:S01]  /*12b30*/  VIADD R7, R0.reuse, 0x10 ;  /* 0x0000001000077836 */ /* 0x040fe20000000000 */
[----:B------:R-:W-:-:S13]  /*12b40*/  ISETP.GE.AND P0, PT, R0, R6, PT ;  /* 0x000000060000720c */ /* 0x000fda0003f06270 */
[----:B0-----:R-:W-:-:S05]  /*12b50*/  @!P0 LEA R14, P5, R32, R14, 0x1 ;  /* 0x0000000e200e8211 */ /* 0x001fca00078a08ff */
[----:B-1----:R-:W-:Y:S02]  /*12b60*/  @!P0 IMAD.X R3, RZ, RZ, R2, P5 ;  /* 0x000000ffff038224 */ /* 0x002fe400028e0602 */
[----:B------:R-:W-:Y:S02]  /*12b70*/  @!P0 IMAD.MOV.U32 R2, RZ, RZ, R14 ;  /* 0x000000ffff028224 */ /* 0x000fe400078e000e */
[----:B------:R-:W0:Y:S04]  /*12b80*/  SHFL.IDX PT, R14, R5, 0x1, 0x181f ;  /* 0x00381f00050e7f89 */ /* 0x000e2800000e0000 */
[----:B------:R-:W-:Y:S04]  /*12b90*/  @!P0 LDGSTS.E.BYPASS.LTC128B.128 [R33+0x14400], desc[UR36][R2.64], !P4 ;  /* 0x1440000002218fae */ /* 0x000fe8000e101d64 */
[----:B------:R-:W-:Y:S04]  /*12ba0*/  @!P0 LDGSTS.E.BYPASS.LTC128B.128 [R33+0x18400], desc[UR36][R2.64+0x80], !P3 ;  /* 0x1840008002218fae */ /* 0x000fe8000d901d64 */
[----:B------:R-:W-:Y:S04]  /*12bb0*/  @!P0 LDGSTS.E.BYPASS.LTC128B.128 [R33+0x1c400], desc[UR36][R2.64+0x100], !P2 ;  /* 0x1c40010002218fae */ /* 0x000fe8000d101d64 */
[----:B------:R1:W-:Y:S01]  /*12bc0*/  @!P0 LDGSTS.E.BYPASS.LTC128B.128 [R33+0x20400], desc[UR36][R2.64+0x180], !P1 ;  /* 0x2040018002218fae */ /* 0x0003e2000c901d64 */
[----:B------:R-:W-:-:S03]  /*12bd0*/  ISETP.GE.AND P0, PT, R7, R6, PT ;  /* 0x000000060700720c */ /* 0x000fc60003f06270 */
[----:B-1----:R-:W1:Y:S10]  /*12be0*/  SHFL.IDX PT, R2, R4, 0x1, 0x181f ;  /* 0x00381f0004027f89 */ /* 0x002e7400000e0000 */
[----:B0-----:R-:W-:-:S05]  /*12bf0*/  @!P0 LEA R14, P5, R32, R14, 0x1 ;  /* 0x0000000e200e8211 */ /* 0x001fca00078a08ff */
[----:B-1----:R-:W-:Y:S02]  /*12c00*/  @!P0 IMAD.X R7, RZ, RZ, R2, P5 ;  /* 0x000000ffff078224 */ /* 0x002fe400028e0602 */
[----:B------:R-:W-:Y:S02]  /*12c10*/  @!P0 IMAD.MOV.U32 R2, RZ, RZ, R14 ;  /* 0x000000ffff028224 */ /* 0x000fe400078e000e */
[----:B------:R-:W-:Y:S01]  /*12c20*/  @!P0 IMAD.MOV.U32 R3, RZ, RZ, R7 ;  /* 0x000000ffff038224 */ /* 0x000fe200078e0007 */
[----:B------:R-:W0:Y:S01]  /*12c30*/  SHFL.IDX PT, R14, R5, 0x2, 0x181f ;  /* 0x00581f00050e7f89 */ /* 0x000e2200000e0000 */
[----:B------:R-:W-:-:S03]  /*12c40*/  VIADD R7, R0, 0x20 ;  /* 0x0000002000077836 */ /* 0x000fc60000000000 */
        /* <DEDUP_REMOVED lines=23> */
[----:B------:R-:W-:-:S03]  /*12dc0*/  IADD3 R7, R0, 0x40, RZ ;  /* 0x0000004000077810 */ /* 0x000fc60007ffe0ff */
        /* <DEDUP_REMOVED lines=34> */
[----:B------:R0:W1:Y:S04]  /*12ff0*/  SHFL.IDX PT, R14, R5, 0x7, 0x181f ;  /* 0x00f81f00050e7f89 */ /* 0x00006800000e0000 */
[----:B------:R0:W-:Y:S04]  /*13000*/  @!P0 LDGSTS.E.BYPASS.LTC128B.128 [R33+0x17400], desc[UR36][R2.64], !P4 ;  /* 0x1740000002218fae */ /* 0x0001e8000e101d64 */
[----:B------:R0:W-:Y:S04]  /*13010*/  @!P0 LDGSTS.E.BYPASS.LTC128B.128 [R33+0x1b400], desc[UR36][R2.64+0x80], !P3 ;  /* 0x1b40008002218fae */ /* 0x0001e8000d901d64 */
[----:B------:R0:W-:Y:S04]  /*13020*/  @!P0 LDGSTS.E.BYPASS.LTC128B.128 [R33+0x1f400], desc[UR36][R2.64+0x100], !P2 ;  /* 0x1f40010002218fae */ /* 0x0001e8000d101d64 */
[----:B------:R0:W-:Y:S04]  /*13030*/  @!P0 LDGSTS.E.BYPASS.LTC128B.128 [R33+0x23400], desc[UR36][R2.64+0x180], !P1 ;  /* 0x2340018002218fae */ /* 0x0001e8000c901d64 */
[----:B------:R0:W2:Y:S02]  /*13040*/  SHFL.IDX PT, R7, R4, 0x7, 0x181f ;  /* 0x00f81f0004077f89 */ /* 0x0000a400000e0000 */
.L_x_347:
[----:B0-----:R-:W-:Y:S01]  /*13050*/  VIADD R3, R0, 0x70 ;  /* 0x0000007000037836 */ /* 0x001fe20000000000 */
[----:B------:R-:W-:Y:S04]  /*13060*/  BSSY B0, `(.L_x_261) ;  /* 0x000000c000007945 */ /* 0x000fe80003800000 */
[----:B------:R-:W-:-:S13]  /*13070*/  ISETP.GE.AND P0, PT, R3, R6, PT ;  /* 0x000000060300720c */ /* 0x000fda0003f06270 */
[----:B------:R-:W-:Y:S05]  /*13080*/  @P0 BRA `(.L_x_262) ;  /* 0x0000000000240947 */ /* 0x000fea0003800000 */
[----:B-1----:R-:W-:-:S05]  /*13090*/  LEA R2, P0, R32, R14, 0x1 ;  /* 0x0000000e20027211 */ /* 0x002fca00078008ff */
        /* <DEDUP_REMOVED lines=8> */
.L_x_262:
[----:B------:R-:W-:Y:S05]  /*13120*/  BSYNC B0 ;  /* 0x0000000000007941 */ /* 0x000fea0003800000 */
.L_x_261:
[----:B------:R-:W-:Y:S01]  /*13130*/  NOP ;  /* 0x0000000000007918 */ /* 0x000fe20000000000 */
[----:B------:R-:W-:-:S13]  /*13140*/  PLOP3.LUT P0, PT, PT, PT, PT, 0x80, 0x0 ;  /* 0x000000000000781c */ /* 0x000fda0003f0f070 */
.L_x_263:
[----:B------:R-:W-:Y:S02]  /*13150*/  PLOP3.LUT P1, PT, P1, P0, PT, 0xa2, 0x0 ;  /* 0x000000000000781c */ /* 0x000fe40000f21472 */
[----:B------:R-:W-:-:S08]  /*13160*/  @P0 R2UR P1, UR4, R22 ;  /* 0x00000000160402ca */ /* 0x000fd00000020000 */
[----:B------:R-:W-:-:S05]  /*13170*/  @P0 PLOP3.LUT P0, PT, P1, PT, PT, 0x80, 0x0 ;  /* 0x000000000000081c */ /* 0x000fca0000f0f070 */
[----:B------:R-:W-:Y:S01]  /*13180*/  @!P1 SYNCS.ARRIVE.TRANS64.RED.A0T1 RZ, [UR4+0x38800], RZ ;  /* 0x038800ffffff99a7 */ /* 0x000fe20008200404 */
[----:B------:R-:W-:Y:S07]  /*13190*/  @!P1 ARRIVES.LDGSTSBAR.64.TRANSCNT [UR4+0x38800] ;  /* 0x03880000ff0099b0 */ /* 0x000fee0008000a84 */
[----:B------:R-:W-:Y:S05]  /*131a0*/  @P0 BRA.U.ANY `(.L_x_263) ;  /* 0xfffffffd00e80947 */ /* 0x000fea000393ffff */
[----:B0-----:R-:W3:Y:S04]  /*131b0*/  LDL.LU R3, [R1+0x28] ;  /* 0x0000280001037983 */ /* 0x001ee80000300800 */
[----:B------:R-:W4:Y:S01]  /*131c0*/  LDL.LU R2, [R1+0x24] ;  /* 0x0000240001027983 */ /* 0x000f220000300800 */
[----:B---3--:R-:W-:-:S05]  /*131d0*/  VIADD R3, R3, 0x1 ;  /* 0x0000000103037836 */ /* 0x008fca0000000000 */
[----:B------:R-:W-:Y:S01]  /*131e0*/  LEA.HI R0, R3, R3, RZ, 0x1 ;  /* 0x0000000303007211 */ /* 0x000fe200078f08ff */
[----:B------:R0:W-:Y:S03]  /*131f0*/  STL [R1+0x28], R3 ;  /* 0x0000280301007387 */ /* 0x0001e60000100800 */
[----:B------:R-:W-:-:S05]  /*13200*/  LOP3.LUT R0, R0, 0xfffffffe, RZ, 0xc0, !PT ;  /* 0xfffffffe00007812 */ /* 0x000fca00078ec0ff */
[----:B0-----:R-:W-:Y:S02]  /*13210*/  IMAD.IADD R3, R3, 0x1, -R0 ;  /* 0x0000000103037824 */ /* 0x001fe400078e0a00 */
[----:B----4-:R-:W-:-:S03]  /*13220*/  VIADD R0, R2, 0xfffffffe ;  /* 0xfffffffe02007836 */ /* 0x010fc60000000000 */
[----:B------:R-:W-:Y:S01]  /*13230*/  SHF.L.U32 R3, R3, 0x1f, RZ ;  /* 0x0000001f03037819 */ /* 0x000fe200000006ff */
[----:B------:R-:W-:Y:S01]  /*13240*/  NOP ;  /* 0x0000000000007918 */ /* 0x000fe20000000000 */
[----:B------:R0:W-:Y:S01]  /*13250*/  SYNCS.ARRIVE.TRANS64.A1T0 RZ, [R22+URZ+0x38800], RZ ;  /* 0x038800ff16ff79a7 */ /* 0x0001e2000810003f */
[----:B------:R-:W-:Y:S01]  /*13260*/  BSSY B0, `(.L_x_264) ;  /* 0x0000003000007945 */ /* 0x000fe20003800000 */
[----:B------:R-:W3:Y:S03]  /*13270*/  SYNCS.PHASECHK.TRANS64.TRYWAIT P0, [R22+URZ+0x38820], R3 ;  /* 0x03882003160075a7 */ /* 0x000ee6000800017f */
[----:B0--3--:R-:W-:Y:S05]  /*13280*/  @!P0 BRA `(.L_x_265) ;  /* 0x0000003c00688947 */ /* 0x009fea0003800000 */
.L_x_348:
[----:B------:R-:W-:Y:S05]  /*13290*/  BSYNC B0 ;  /* 0x0000000000007941 */ /* 0x000fea0003800000 */
.L_x_264:
[----:B------:R-:W3:Y:S01]  /*132a0*/  LDL R2, [R1+0x4] ;  /* 0x0000040001027983 */ /* 0x000ee20000100800 */
[----:B------:R-:W-:Y:S01]  /*132b0*/  BSSY B0, `(.L_x_266) ;  /* 0x0000110000007945 */ /* 0x000fe20003800000 */
[----:B---3--:R-:W-:-:S13]  /*132c0*/  ISETP.GE.AND P0, PT, R0, R2, PT ;  /* 0x000000020000720c */ /* 0x008fda0003f06270 */
[----:B------:R-:W-:Y:S05]  /*132d0*/  @!P0 BRA `(.L_x_267) ;  /* 0x0000001000348947 */ /* 0x000fea0003800000 */
[----:B------:R-:W-:Y:S01]  /*132e0*/  ULDC UR4, c[0x0][0x2f4] ;  /* 0x0000bd0000047ab9 */ /* 0x000fe20000000800 */
[----:B------:R-:W-:Y:S01]  /*132f0*/  IMAD.MOV.U32 R17, RZ, RZ, R28 ;  /* 0x000000ffff117224 */ /* 0x000fe200078e001c */
[----:B------:R-:W-:Y:S01]  /*13300*/  ISETP.GE.AND P4, PT, R32, UR4, PT ;  /* 0x0000000420007c0c */ /* 0x000fe2000bf86270 */
[----:B--2---:R-:W-:Y:S01]  /*13310*/  IMAD.MOV.U32 R7, RZ, RZ, R27 ;  /* 0x000000ffff077224 */ /* 0x004fe200078e001b */
[----:B------:R-:W-:Y:S01]  /*13320*/  ISETP.GE.AND P3, PT, R37, UR4, PT ;  /* 0x0000000425007c0c */ /* 0x000fe2000bf66270 */
[----:B------:R-:W-:Y:S01]  /*13330*/  IMAD.MOV.U32 R29, RZ, RZ, R26 ;  /* 0x000000ffff1d7224 */ /* 0x000fe200078e001a */
[----:B------:R-:W-:Y:S02]  /*13340*/  ISETP.GE.AND P2, PT, R36, UR4, PT ;  /* 0x0000000424007c0c */ /* 0x000fe4000bf46270 */
[----:B------:R-:W-:-:S13]  /*13350*/  ISETP.GE.AND P1, PT, R34, UR4, PT ;  /* 0x0000000422007c0c */ /* 0x000fda000bf26270 */
.L_x_280:
[----:B------:R-:W2:Y:S04]  /*13360*/  LDL R6, [R1+0x8] ;  /* 0x0000080001067983 */ /* 0x000ea80000100800 */
[----:B------:R-:W3:Y:S01]  /*13370*/  LDL R8, [R1+0xc] ;  /* 0x00000c0001087983 */ /* 0x000ee20000100800 */
[----:B------:R-:W4:Y:S01]  /*13380*/  S2R R2, SR_TID.X ;  /* 0x0000000000027919 */ /* 0x000f220000002100 */
[----:B------:R-:W1:Y:S01]  /*13390*/  S2R R9, SR_TID.X ;  /* 0x0000000000097919 */ /* 0x000e620000002100 */
[----:B----4-:R-:W-:-:S04]  /*133a0*/  LOP3.LUT R2, R2, 0x7f, RZ, 0xc0, !PT ;  /* 0x0000007f02027812 */ /* 0x010fc800078ec0ff */
[----:B0-----:R-:W-:Y:S02]  /*133b0*/  SHF.R.U32.HI R3, RZ, 0x3, R2 ;  /* 0x00000003ff037819 */ /* 0x001fe40000011602 */
[----:B------:R-:W0:Y:S01]  /*133c0*/  LDC R2, c[0x0][0x430] ;  /* 0x00010c00ff027b82 */ /* 0x000e220000000800 */
[----:B-1----:R-:W-:-:S05]  /*133d0*/  IMAD.SHL.U32 R9, R9, 0x10, RZ ;  /* 0x0000001009097824 */ /* 0x002fca00078e00ff */
[----:B------:R-:W-:-:S04]  /*133e0*/  LOP3.LUT R9, R3, 0x70, R9, 0xf8, !PT ;  /* 0x0000007003097812 */ /* 0x000fc800078ef809 */
[----:B------:R-:W-:-:S13]  /*133f0*/  ISETP.GT.U32.AND P6, PT, R9, 0x4f, PT ;  /* 0x0000004f0900780c */ /* 0x000fda0003fc4070 */
[----:B------:R-:W3:Y:S01]  /*13400*/  @!P6 LDC.64 R4, c[0x0][0x428] ;  /* 0x00010a00ff04eb82 */ /* 0x000ee20000000a00 */
[----:B0-----:R-:W-:-:S13]  /*13410*/  ISETP.NE.AND P0, PT, R2, 0x1, PT ;  /* 0x000000010200780c */ /* 0x001fda0003f05270 */
[----:B------:R-:W0:Y:S08]  /*13420*/  @P0 LDC R3, c[0x0][0x434] ;  /* 0x00010d00ff030b82 */ /* 0x000e300000000800 */
[----:B------:R-:W1:Y:S01]  /*13430*/  @P0 LDC R2, c[0x0][0x438] ;  /* 0x00010e00ff020b82 */ /* 0x000e620000000800 */
[----:B--2---:R-:W-:-:S04]  /*13440*/  IMAD R6, R0, 0x50, R6 ;  /* 0x0000005000067824 */ /* 0x004fc800078e0206 */
[----:B------:R-:W-:-:S04]  /*13450*/  IMAD.IADD R6, R9, 0x1, R6 ;  /* 0x0000000109067824 */ /* 0x000fc800078e0206 */
[----:B0-----:R-:W-:-:S04]  /*13460*/  @P0 IMAD.HI.U32 R3, R6, R3, RZ ;  /* 0x0000000306030227 */ /* 0x001fc800078e00ff */
[----:B------:R-:W-:Y:S01]  /*13470*/  IMAD.MOV.U32 R10, RZ, RZ, R6 ;  /* 0x000000ffff0a7224 */ /* 0x000fe200078e0006 */
[----:B-1----:R-:W-:Y:S01]  /*13480*/  @P0 SHF.R.U32.HI R10, RZ, R2, R3 ;  /* 0x00000002ff0a0219 */ /* 0x002fe20000011603 */
[----:B---3--:R-:W-:Y:S02]  /*13490*/  @!P6 IMAD R2, R8, R4, RZ ;  /* 0x000000040802e224 */ /* 0x008fe400078e02ff */
[----:B------:R-:W0:Y:S01]  /*134a0*/  @!P6 LDC.64 R8, c[0x0][0x418] ;  /* 0x00010600ff08eb82 */ /* 0x000e220000000a00 */
[----:B------:R-:W-:Y:S01]  /*134b0*/  @!P6 SHF.R.S32.HI R3, RZ, 0x1f, R10 ;  /* 0x0000001fff03e819 */ /* 0x000fe2000001140a */
[----:B------:R-:W-:Y:S02]  /*134c0*/  @!P6 IMAD R5, R30, R5, R2 ;  /* 0x000000051e05e224 */ /* 0x000fe400078e0202 */
[----:B------:R-:W-:-:S04]  /*134d0*/  @!P6 IMAD.MOV.U32 R2, RZ, RZ, R10 ;  /* 0x000000ffff02e224 */ /* 0x000fc800078e000a */
[----:B------:R-:W-:-:S04]  /*134e0*/  @!P6 IMAD.WIDE.U32 R2, R30, R4, R2 ;  /* 0x000000041e02e225 */ /* 0x000fc800078e0002 */
[----:B------:R-:W-:Y:S02]  /*134f0*/  @!P6 IMAD.IADD R5, R5, 0x1, R3 ;  /* 0x000000010505e824 */ /* 0x000fe400078e0203 */
[----:B------:R-:W-:Y:S01]  /*13500*/  IMAD.MOV.U32 R4, RZ, RZ, RZ ;  /* 0x000000ffff047224 */ /* 0x000fe200078e00ff */
[----:B0-----:R-:W-:-:S04]  /*13510*/  @!P6 LEA R8, P0, R2, R8, 0x2 ;  /* 0x000000080208e211 */ /* 0x001fc800078010ff */
[----:B------:R-:W-:-:S05]  /*13520*/  @!P6 LEA.HI.X R9, R2, R9, R5, 0x2, P0 ;  /* 0x000000090209e211 */ /* 0x000fca00000f1405 */
[----:B------:R0:W5:Y:S01]  /*13530*/  @!P6 LDG.E R4, desc[UR36][R8.64] ;  /* 0x000000240804e981 */ /* 0x000162000c1e1900 */
[----:B------:R-:W-:Y:S01]  /*13540*/  LOP3.LUT P5, RZ, R23, 0x20, RZ, 0xc0, !PT ;  /* 0x0000002017ff7812 */ /* 0x000fe200078ac0ff */
[----:B------:R-:W-:Y:S01]  /*13550*/  VIADD R27, R7, 0x1 ;  /* 0x00000001071b7836 */ /* 0x000fe20000000000 */
[----:B------:R-:W-:Y:S05]  /*13560*/  YIELD ;  /* 0x0000000000007946 */ /* 0x000fea0003800000 */
[----:B------:R-:W-:Y:S01]  /*13570*/  ISETP.NE.AND P0, PT, R27, 0x2, PT ;  /* 0x000000021b00780c */ /* 0x000fe20003f05270 */
[----:B------:R-:W-:Y:S01]  /*13580*/  IMAD.MOV R5, RZ, RZ, -R10 ;  /* 0x000000ffff057224 */ /* 0x000fe200078e0a0a */
[----:B------:R-:W-:-:S02]  /*13590*/  ULDC UR4, c[0x0][0x430] ;  /* 0x00010c0000047ab9 */ /* 0x000fc40000000800 */
[----:B------:R-:W-:Y:S01]  /*135a0*/  SEL R28, RZ, 0x1, P0 ;  /* 0x00000001ff1c7807 */ /* 0x000fe20000000000 */
[----:B------:R-:W-:Y:S01]  /*135b0*/  IMAD R5, R5, UR4, R6 ;  /* 0x0000000405057c24 */ /* 0x000fe2000f8e0206 */
[----:B------:R-:W-:Y:S01]  /*135c0*/  SEL R27, R27, RZ, P0 ;  /* 0x000000ff1b1b7207 */ /* 0x000fe20000000000 */
[----:B------:R-:W-:Y:S01]  /*135d0*/  IMAD.MOV.U32 R26, RZ, RZ, R0 ;  /* 0x000000ffff1a7224 */ /* 0x000fe200078e0000 */
[----:B------:R-:W-:Y:S01]  /*135e0*/  LOP3.LUT R28, R17, R28, RZ, 0x3c, !PT ;  /* 0x0000001c111c7212 */ /* 0x000fe200078e3cff */
[----:B0-----:R-:W-:Y:S06]  /*135f0*/  @!P5 BRA `(.L_x_268) ;  /* 0x000000000004d947 */ /* 0x001fec0003800000 */
[----:B------:R-:W-:Y:S01]  /*13600*/  BPT.TRAP 0x1 ;  /* 0x000000040000795c */ /* 0x000fe20000300000 */
.L_x_268:
[----:B------:R-:W-:Y:S01]  /*13610*/  IMAD R6, R27, 0x8, R22 ;  /* 0x000000081b067824 */ /* 0x000fe200078e0216 */
[----:B------:R-:W-:Y:S01]  /*13620*/  SHF.L.U32 R3, R28, 0x1f, RZ ;  /* 0x0000001f1c037819 */ /* 0x000fe200000006ff */
[----:B------:R-:W-:Y:S03]  /*13630*/  BSSY B1, `(.L_x_269) ;  /* 0x0000003000017945 */ /* 0x000fe60003800000 */
[----:B------:R-:W0:Y:S02]  /*13640*/  SYNCS.PHASECHK.TRANS64.TRYWAIT P0, [R6+URZ+0x38840], R3 ;  /* 0x03884003060075a7 */ /* 0x000e24000800017f */
[----:B0-----:R-:W-:Y:S05]  /*13650*/  @!P0 BRA `(.L_x_270) ;  /* 0x0000003800888947 */ /* 0x001fea0003800000 */
.L_x_349:
[----:B------:R-:W-:Y:S05]  /*13660*/  BSYNC B1 ;  /* 0x0000000000017941 */ /* 0x000fea0003800000 */
.L_x_269:
[----:B------:R-:W-:Y:S01]  /*13670*/  SHF.R.S32.HI R20, RZ, 0x1f, R5 ;  /* 0x0000001fff147819 */ /* 0x000fe20000011405 */
[----:B------:R-:W-:Y:S01]  /*13680*/  ULDC.64 UR4, c[0x0][0x300] ;  /* 0x0000c00000047ab9 */ /* 0x000fe20000000a00 */
[----:B-----5:R-:W-:Y:S01]  /*13690*/  SHF.R.S32.HI R21, RZ, 0x1f, R4 ;  /* 0x0000001fff157819 */ /* 0x020fe20000011404 */
[----:B0-----:R-:W-:Y:S01]  /*136a0*/  IMAD.WIDE.U32 R2, R5, UR4, RZ ;  /* 0x0000000405027c25 */ /* 0x001fe2000f8e00ff */
[----:B------:R-:W-:Y:S01]  /*136b0*/  ULDC.64 UR6, c[0x0][0x2e8] ;  /* 0x0000ba0000067ab9 */ /* 0x000fe20000000a00 */
[----:B------:R-:W-:Y:S02]  /*136c0*/  LOP3.LUT P5, RZ, R23, 0x2, RZ, 0xc0, !PT ;  /* 0x0000000217ff7812 */ /* 0x000fe400078ac0ff */
[----:B------:R-:W-:Y:S02]  /*136d0*/  IMAD R0, R20, UR4, RZ ;  /* 0x0000000414007c24 */ /* 0x000fe4000f8e02ff */
[----:B------:R-:W-:Y:S02]  /*136e0*/  IMAD R9, R27, 0x5000, R31 ;  /* 0x000050001b097824 */ /* 0x000fe400078e021f */
        /* <DEDUP_REMOVED lines=8> */
[----:B------:R-:W-:Y:S01]  /*13770*/  IMAD.WIDE.U32 R2, R25, UR4, R2 ;  /* 0x0000000419027c25 */ /* 0x000fe2000f8e0002 */
[----:B------:R-:W-:-:S03]  /*13780*/  UMOV UR4, 0xffffffff ;  /* 0xffffffff00047882 */ /* 0x000fc60000000000 */
[----:B------:R-:W-:Y:S01]  /*13790*/  IMAD R10, R25, UR5, R3 ;  /* 0x00000005190a7c24 */ /* 0x000fe2000f8e0203 */
[----:B------:R-:W-:-:S04]  /*137a0*/  LEA R8, P0, R2, UR6, 0x1 ;  /* 0x0000000602087c11 */ /* 0x000fc8000f8008ff */
[----:B------:R-:W-:Y:S01]  /*137b0*/  LEA.HI.X R10, R2, UR7, R10, 0x1, P0 ;  /* 0x00000007020a7c11 */ /* 0x000fe200080f0c0a */
[----:B------:R-:W-:Y:S08]  /*137c0*/  BRA.DIV UR4, `(.L_x_271) ;  /* 0x0000003a04407947 */ /* 0x000ff0000b800000 */
[----:B------:R-:W0:Y:S01]  /*137d0*/  SHFL.IDX PT, R2, R8, RZ, 0x181f ;  /* 0x00181fff08027589 */ /* 0x000e2200000e0000 */
[----:B------:R-:W-:Y:S01]  /*137e0*/  LOP3.LUT R23, R23, 0xfffffbff, RZ, 0xc0, !PT ;  /* 0xfffffbff17177812 */ /* 0x000fe200078ec0ff */
[----:B------:R-:W-:Y:S02]  /*137f0*/  IMAD.SHL.U32 R0, R32, 0x2, RZ ;  /* 0x0000000220007824 */ /* 0x000fe400078e00ff */
[----:B------:R-:W1:Y:S01]  /*13800*/  SHFL.IDX PT, R3, R10, RZ, 0x181f ;  /* 0x00181fff0a037589 */ /* 0x000e6200000e0000 */
[----:B------:R-:W-:Y:S01]  /*13810*/  @P2 LOP3.LUT R23, R23, 0x400, RZ, 0xfc, !PT ;  /* 0x0000040017172812 */ /* 0x000fe200078efcff */
[----:B------:R-:W-:Y:S02]  /*13820*/  IMAD R9, R9, 0x2, R22 ;  /* 0x0000000209097824 */ /* 0x000fe400078e0216 */
[----:B------:R-:W-:Y:S01]  /*13830*/  SHFL.IDX PT, R35, R10, 0x1, 0x181f ;  /* 0x00381f000a237f89 */ /* 0x000fe200000e0000 */
[C---:B------:R-:W-:Y:S02]  /*13840*/  LOP3.LUT P2, RZ, R23.reuse, 0x10, RZ, 0xc0, !PT ;  /* 0x0000001017ff7812 */ /* 0x040fe4000784c0ff */
[----:B------:R-:W-:-:S04]  /*13850*/  LOP3.LUT R23, R23, 0xfffffdff, RZ, 0xc0, !PT ;  /* 0xfffffdff17177812 */ /* 0x000fc800078ec0ff */
[----:B------:R-:W-:-:S04]  /*13860*/  @P1 LOP3.LUT R23, R23, 0x200, RZ, 0xfc, !PT ;  /* 0x0000020017171812 */ /* 0x000fc800078efcff */
[C---:B------:R-:W-:Y:S02]  /*13870*/  LOP3.LUT P1, RZ, R23.reuse, 0x8, RZ, 0xc0, !PT ;  /* 0x0000000817ff7812 */ /* 0x040fe4000782c0ff */
[----:B------:R-:W-:Y:S02]  /*13880*/  LOP3.LUT P6, RZ, R23, 0x4, RZ, 0xc0, !PT ;  /* 0x0000000417ff7812 */ /* 0x000fe400078cc0ff */
[----:B0-----:R-:W-:-:S05]  /*13890*/  IADD3 R2, P0, R2, R0, RZ ;  /* 0x0000000002027210 */ /* 0x001fca0007f1e0ff */
[----:B-1----:R-:W-:-:S05]  /*138a0*/  IMAD.X R3, RZ, RZ, R3, P0 ;  /* 0x000000ffff037224 */ /* 0x002fca00000e0603 */
[----:B------:R-:W-:Y:S04]  /*138b0*/  LDGSTS.E.BYPASS.LTC128B.128 [R9+0x24400], desc[UR36][R2.64], !P2 ;  /* 0x2440000002097fae */ /* 0x000fe8000d101d64 */
[----:B------:R-:W-:Y:S04]  /*138c0*/  LDGSTS.E.BYPASS.LTC128B.128 [R9+0x26c00], desc[UR36][R2.64+0x80], !P1 ;  /* 0x26c0008002097fae */ /* 0x000fe8000c901d64 */
[----:B------:R-:W-:Y:S04]  /*138d0*/  LDGSTS.E.BYPASS.LTC128B.128 [R9+0x29400], desc[UR36][R2.64+0x100], !P6 ;  /* 0x2940010002097fae */ /* 0x000fe8000f101d64 */
[----:B------:R0:W-:Y:S04]  /*138e0*/  LDGSTS.E.BYPASS.LTC128B.128 [R9+0x2bc00], desc[UR36][R2.64+0x180], !P5 ;  /* 0x2bc0018002097fae */ /* 0x0001e8000e901d64 */
[----:B0-----:R-:W0:Y:S02]  /*138f0*/  SHFL.IDX PT, R2, R8, 0x1, 0x181f ;  /* 0x00381f0008027f89 */ /* 0x001e2400000e0000 */
[----:B0-----:R-:W-:-:S05]  /*13900*/  IADD3 R2, P0, R2, R0, RZ ;  /* 0x0000000002027210 */ /* 0x001fca0007f1e0ff */
[----:B------:R-:W-:Y:S02]  /*13910*/  IMAD.X R3, RZ, RZ, R35, P0 ;  /* 0x000000ffff037224 */ /* 0x000fe400000e0623 */
[----:B------:R-:W-:Y:S04]  /*13920*/  SHFL.IDX PT, R35, R10, 0x2, 0x181f ;  /* 0x00581f000a237f89 */ /* 0x000fe800000e0000 */
        /* <DEDUP_REMOVED lines=15> */
[----:B------:R0:W1:Y:S04]  /*13a20*/  SHFL.IDX PT, R35, R10, 0x4, 0x181f ;  /* 0x00981f000a237f89 */ /* 0x00006800000e0000 */
[----:B------:R-:W-:Y:S01]  /*13a30*/  LDGSTS.E.BYPASS.LTC128B.128 [R9+0x25c00], desc[UR36][R2.64], !P2 ;  /* 0x25c0000002097fae */ /* 0x000fe2000d101d64 */
[----:B------:R-:W-:-:S03]  /*13a40*/  LOP3.LUT P2, RZ, R23, 0x400, RZ, 0xc0, !PT ;  /* 0x0000040017ff7812 */ /* 0x000fc6000784c0ff */
[----:B------:R-:W-:Y:S01]  /*13a50*/  LDGSTS.E.BYPASS.LTC128B.128 [R9+0x28400], desc[UR36][R2.64+0x80], !P1 ;  /* 0x2840008002097fae */ /* 0x000fe2000c901d64 */
[----:B------:R-:W-:-:S03]  /*13a60*/  LOP3.LUT P1, RZ, R23, 0x200, RZ, 0xc0, !PT ;  /* 0x0000020017ff7812 */ /* 0x000fc6000782c0ff */
[----:B------:R-:W-:Y:S04]  /*13a70*/  LDGSTS.E.BYPASS.LTC128B.128 [R9+0x2ac00], desc[UR36][R2.64+0x100], !P6 ;  /* 0x2ac0010002097fae */ /* 0x000fe8000f101d64 */
[----:B------:R2:W-:Y:S04]  /*13a80*/  LDGSTS.E.BYPASS.LTC128B.128 [R9+0x2d400], desc[UR36][R2.64+0x180], !P5 ;  /* 0x2d40018002097fae */ /* 0x0005e8000e901d64 */
[----:B-12---:R0:W2:Y:S02]  /*13a90*/  SHFL.IDX PT, R2, R8, 0x4, 0x181f ;  /* 0x00981f0008027f89 */ /* 0x0060a400000e0000 */
.L_x_361:
[----:B------:R-:W-:Y:S02]  /*13aa0*/  LOP3.LUT R23, R23, 0xfffffdff, RZ, 0xc0, !PT ;  /* 0xfffffdff17177812 */ /* 0x000fe400078ec0ff */
[----:B--2---:R-:W-:Y:S02]  /*13ab0*/  IADD3 R2, P0, R2, R0, RZ ;  /* 0x0000000002027210 */ /* 0x004fe40007f1e0ff */
[----:B------:R-:W-:-:S03]  /*13ac0*/  @P1 LOP3.LUT R23, R23, 0x200, RZ, 0xfc, !PT ;  /* 0x0000020017171812 */ /* 0x000fc600078efcff */
[----:B------:R-:W-:Y:S01]  /*13ad0*/  IMAD.X R3, RZ, RZ, R35, P0 ;  /* 0x000000ffff037224 */ /* 0x000fe200000e0623 */
[C---:B------:R-:W-:Y:S02]  /*13ae0*/  LOP3.LUT P1, RZ, R23.reuse, 0x10, RZ, 0xc0, !PT ;  /* 0x0000001017ff7812 */ /* 0x040fe4000782c0ff */
[C---:B------:R-:W-:Y:S02]  /*13af0*/  LOP3.LUT P0, RZ, R23.reuse, 0x8, RZ, 0xc0, !PT ;  /* 0x0000000817ff7812 */ /* 0x040fe4000780c0ff */
[----:B------:R-:W-:-:S09]  /*13b00*/  LOP3.LUT P6, RZ, R23, 0x4, RZ, 0xc0, !PT ;  /* 0x0000000417ff7812 */ /* 0x000fd200078cc0ff */
[----:B------:R-:W-:Y:S01]  /*13b10*/  @!PT LDS RZ, [RZ] ;  /* 0x00000000fffff984 */ /* 0x000fe20000000800 */
[----:B------:R-:W-:Y:S01]  /*13b20*/  @!PT LDS RZ, [RZ] ;  /* 0x00000000fffff984 */ /* 0x000fe20000000800 */
[----:B------:R-:W-:Y:S01]  /*13b30*/  @!PT LDS RZ, [RZ] ;  /* 0x00000000fffff984 */ /* 0x000fe20000000800 */
[----:B------:R1:W-:Y:S01]  /*13b40*/  LDGSTS.E.BYPASS.LTC128B.128 [R9+0x26400], desc[UR36][R2.64], !P1 ;  /* 0x2640000002097fae */ /* 0x0003e2000c901d64 */
[----:B------:R-:W-:-:S03]  /*13b50*/  LOP3.LUT P1, RZ, R23, 0x200, RZ, 0xc0, !PT ;  /* 0x0000020017ff7812 */ /* 0x000fc6000782c0ff */
[----:B------:R1:W-:Y:S01]  /*13b60*/  LDGSTS.E.BYPASS.LTC128B.128 [R9+0x28c00], desc[UR36][R2.64+0x80], !P0 ;  /* 0x28c0008002097fae */ /* 0x0003e2000c101d64 */
[----:B------:R-:W-:-:S03]  /*13b70*/  PLOP3.LUT P0, PT, PT, PT, PT, 0x80, 0x0 ;  /* 0x000000000000781c */ /* 0x000fc60003f0f070 */
[----:B------:R1:W-:Y:S04]  /*13b80*/  LDGSTS.E.BYPASS.LTC128B.128 [R9+0x2b400], desc[UR36][R2.64+0x100], !P6 ;  /* 0x2b40010002097fae */ /* 0x0003e8000f101d64 */
[----:B------:R1:W-:Y:S01]  /*13b90*/  LDGSTS.E.BYPASS.LTC128B.128 [R9+0x2dc00], desc[UR36][R2.64+0x180], !P5 ;  /* 0x2dc0018002097fae */ /* 0x0003e2000e901d64 */
[----:B------:R-:W-:-:S05]  /*13ba0*/  NOP ;  /* 0x0000000000007918 */ /* 0x000fca0000000000 */
.L_x_272:
        /* <DEDUP_REMOVED lines=10> */
.L_x_273:
[----:B------:R2:W-:Y:S01]  /*13c50*/  SYNCS.ARRIVE.TRANS64.A1T0 RZ, [R6+URZ+0x38830], RZ ;  /* 0x038830ff06ff79a7 */ /* 0x0005e2000810003f */
[----:B------:R-:W-:Y:S05]  /*13c60*/  @!P6 BRA `(.L_x_274) ;  /* 0x000000000004e947 */ /* 0x000fea0003800000 */
[----:B------:R-:W-:Y:S01]  /*13c70*/  BPT.TRAP 0x1 ;  /* 0x000000040000795c */ /* 0x000fe20000300000 */
.L_x_274:
[----:B-1----:R-:W-:Y:S01]  /*13c80*/  SHF.L.U32 R2, R17, 0x1f, RZ ;  /* 0x0000001f11027819 */ /* 0x002fe200000006ff */
[----:B--2---:R-:W-:Y:S01]  /*13c90*/  IMAD R6, R7, 0x8, R22 ;  /* 0x0000000807067824 */ /* 0x004fe200078e0216 */
[----:B------:R-:W-:Y:S03]  /*13ca0*/  BSSY B1, `(.L_x_275) ;  /* 0x0000003000017945 */ /* 0x000fe60003800000 */
[----:B------:R-:W1:Y:S02]  /*13cb0*/  SYNCS.PHASECHK.TRANS64.TRYWAIT P0, [R6+URZ+0x38860], R2 ;  /* 0x03886002060075a7 */ /* 0x000e64000800017f */
[----:B-1----:R-:W-:Y:S05]  /*13cc0*/  @!P0 BRA `(.L_x_276) ;  /* 0x0000003800c48947 */ /* 0x002fea0003800000 */
.L_x_362:
[----:B------:R-:W-:Y:S05]  /*13cd0*/  BSYNC B1 ;  /* 0x0000000000017941 */ /* 0x000fea0003800000 */
.L_x_275:
[----:B0-----:R-:W2:Y:S01]  /*13ce0*/  LDL R8, [R1] ;  /* 0x0000000001087983 */ /* 0x001ea20000100800 */
[----:B------:R-:W0:Y:S01]  /*13cf0*/  S2R R3, SR_TID.X ;  /* 0x0000000000037919 */ /* 0x000e220000002100 */
[----:B------:R-:W-:Y:S01]  /*13d00*/  UMOV UR4, 0xffffffff ;  /* 0xffffffff00047882 */ /* 0x000fe20000000000 */
[----:B------:R-:W-:Y:S01]  /*13d10*/  IMAD R7, R7, 0x5000, R31 ;  /* 0x0000500007077824 */ /* 0x000fe200078e021f */
[----:B0-----:R-:W-:-:S04]  /*13d20*/  LOP3.LUT R3, R3, 0x7f, RZ, 0xc0, !PT ;  /* 0x0000007f03037812 */ /* 0x001fc800078ec0ff */
[----:B------:R-:W-:Y:S01]  /*13d30*/  SHF.R.U32.HI R3, RZ, 0x3, R3 ;  /* 0x00000003ff037819 */ /* 0x000fe20000011603 */
[----:B--2---:R-:W-:-:S04]  /*13d40*/  IMAD R8, R29, -0x50, R8 ;  /* 0xffffffb01d087824 */ /* 0x004fc800078e0208 */
[----:B------:R-:W-:Y:S01]  /*13d50*/  IMAD.IADD R8, R8, 0x1, -R3 ;  /* 0x0000000108087824 */ /* 0x000fe200078e0a03 */
[----:B------:R-:W-:Y:S06]  /*13d60*/  BRA.DIV UR4, `(.L_x_277) ;  /* 0x0000003a04b07947 */ /* 0x000fec000b800000 */
[----:B-1----:R-:W0:Y:S01]  /*13d70*/  SHFL.IDX PT, R2, R18, RZ, 0x181f ;  /* 0x00181fff12027589 */ /* 0x002e2200000e0000 */
[----:B------:R-:W-:-:S03]  /*13d80*/  IMAD R7, R7, 0x2, R22 ;  /* 0x0000000207077824 */ /* 0x000fc600078e0216 */
[----:B------:R-:W1:Y:S04]  /*13d90*/  SHFL.IDX PT, R3, R24, RZ, 0x181f ;  /* 0x00181fff18037589 */ /* 0x000e6800000e0000 */
[----:B------:R-:W-:Y:S01]  /*13da0*/  SHFL.IDX PT, R14, R18, 0x4, 0x181f ;  /* 0x00981f00120e7f89 */ /* 0x000fe200000e0000 */
[----:B0-----:R-:W-:-:S05]  /*13db0*/  IADD3 R2, P0, R2, R0, RZ ;  /* 0x0000000002027210 */ /* 0x001fca0007f1e0ff */
[----:B-1----:R-:W-:Y:S01]  /*13dc0*/  IMAD.X R3, RZ, RZ, R3, P0 ;  /* 0x000000ffff037224 */ /* 0x002fe200000e0603 */
        /* <DEDUP_REMOVED lines=8> */
[----:B0-----:R-:W0:Y:S04]  /*13e50*/  SHFL.IDX PT, R2, R18, 0x1, 0x181f ;  /* 0x00381f0012027f89 */ /* 0x001e2800000e0000 */
[----:B------:R-:W1:Y:S01]  /*13e60*/  SHFL.IDX PT, R3, R24, 0x1, 0x181f ;  /* 0x00381f0018037f89 */ /* 0x000e6200000e0000 */
        /* <DEDUP_REMOVED lines=23> */
[----:B------:R-:W1:Y:S04]  /*13fe0*/  SHFL.IDX PT, R3, R24, 0x3, 0x181f ;  /* 0x00781f0018037f89 */ /* 0x000e6800000e0000 */
[----:B------:R-:W2:Y:S01]  /*13ff0*/  SHFL.IDX PT, R24, R24, 0x4, 0x181f ;  /* 0x00981f0018187f89 */ /* 0x000ea200000e0000 */
[----:B0-----:R-:W-:-:S04]  /*14000*/  IADD3 R2, P0, R2, R0, RZ ;  /* 0x0000000002027210 */ /* 0x001fc80007f1e0ff */
[----:B-1----:R-:W-:Y:S02]  /*14010*/  IADD3.X R3, RZ, R3, RZ, P0, !PT ;  /* 0x00000003ff037210 */ /* 0x002fe400007fe4ff */
[----:B------:R-:W-:-:S13]  /*14020*/  ISETP.LT.OR P0, PT, R8, 0x31, P4 ;  /* 0x000000310800780c */ /* 0x000fda0002701670 */
[----:B------:R0:W-:Y:S01]  /*14030*/  LDGSTS.E.BYPASS.LTC128B.128 [R7+0x1c00], desc[UR36][R2.64], !P0 ;  /* 0x01c0000002077fae */ /* 0x0001e2000c101d64 */
[----:B------:R-:W-:-:S13]  /*14040*/  ISETP.LT.OR P0, PT, R8, 0x31, P3 ;  /* 0x000000310800780c */ /* 0x000fda0001f01670 */
[----:B------:R0:W-:Y:S01]  /*14050*/  LDGSTS.E.BYPASS.LTC128B.128 [R7+0x4400], desc[UR36][R2.64+0x80], !P0 ;  /* 0x0440008002077fae */ /* 0x0001e2000c101d64 */
[----:B------:R-:W-:-:S13]  /*14060*/  ISETP.LT.OR P0, PT, R8, 0x31, P2 ;  /* 0x000000310800780c */ /* 0x000fda0001701670 */
[----:B------:R0:W-:Y:S01]  /*14070*/  LDGSTS.E.BYPASS.LTC128B.128 [R7+0x6c00], desc[UR36][R2.64+0x100], !P0 ;  /* 0x06c0010002077fae */ /* 0x0001e2000c101d64 */
[----:B------:R-:W-:-:S13]  /*14080*/  ISETP.LT.OR P0, PT, R8, 0x31, P1 ;  /* 0x000000310800780c */ /* 0x000fda0000f01670 */
[----:B--2---:R0:W-:Y:S02]  /*14090*/  LDGSTS.E.BYPASS.LTC128B.128 [R7+0x9400], desc[UR36][R2.64+0x180], !P0 ;  /* 0x0940018002077fae */ /* 0x0041e4000c101d64 */
.L_x_374:
[----:B01----:R-:W-:Y:S01]  /*140a0*/  IADD3 R2, P0, R14, R0, RZ ;  /* 0x000000000e027210 */ /* 0x003fe20007f1e0ff */
[----:B------:R-:W-:Y:S01]  /*140b0*/  ULDC.64 UR4, c[0x0][0x328] ;  /* 0x0000ca0000047ab9 */ /* 0x000fe20000000a00 */
[----:B------:R-:W-:Y:S01]  /*140c0*/  ULDC.64 UR6, c[0x0][0x318] ;  /* 0x0000c60000067ab9 */ /* 0x000fe20000000a00 */
[----:B------:R-:W-:Y:S02]  /*140d0*/  IMAD R20, R20, UR4, RZ ;  /* 0x0000000414147c24 */ /* 0x000fe4000f8e02ff */
[----:B------:R-:W-:Y:S01]  /*140e0*/  IMAD.X R3, RZ, RZ, R24, P0 ;  /* 0x000000ffff037224 */ /* 0x000fe200000e0618 */
[----:B------:R-:W-:Y:S01]  /*140f0*/  ISETP.LT.OR P0, PT, R8, 0x41, P4 ;  /* 0x000000410800780c */ /* 0x000fe20002701670 */
[----:B------:R-:W-:-:S12]  /*14100*/  IMAD R9, R5, UR5, R20 ;  /* 0x0000000505097c24 */ /* 0x000fd8000f8e0214 */
        /* <DEDUP_REMOVED lines=10> */
[----:B------:R-:W-:Y:S01]  /*141b0*/  NOP ;  /* 0x0000000000007918 */ /* 0x000fe20000000000 */
[----:B0-----:R-:W-:Y:S01]  /*141c0*/  IMAD.WIDE.U32 R2, R5, UR4, RZ ;  /* 0x0000000405027c25 */ /* 0x001fe2000f8e00ff */
[----:B------:R-:W-:-:S03]  /*141d0*/  ULDC.64 UR4, c[0x0][0x338] ;  /* 0x0000ce0000047ab9 */ /* 0x000fc60000000a00 */
[----:B------:R-:W-:Y:S02]  /*141e0*/  IMAD.IADD R3, R3, 0x1, R9 ;  /* 0x0000000103037824 */ /* 0x000fe400078e0209 */
[----:B------:R-:W-:Y:S02]  /*141f0*/  IMAD R21, R21, UR4, RZ ;  /* 0x0000000415157c24 */ /* 0x000fe4000f8e02ff */
[----:B------:R-:W-:-:S04]  /*14200*/  IMAD.WIDE.U32 R2, R4, UR4, R2 ;  /* 0x0000000404027c25 */ /* 0x000fc8000f8e0002 */
[----:B------:R-:W-:Y:S01]  /*14210*/  IMAD R21, R4, UR5, R21 ;  /* 0x0000000504157c24 */ /* 0x000fe2000f8e0215 */
[----:B------:R-:W-:-:S03]  /*14220*/  ULDC.64 UR4, c[0x0][0x330] ;  /* 0x0000cc0000047ab9 */ /* 0x000fc60000000a00 */
[----:B------:R-:W-:Y:S02]  /*14230*/  IMAD.IADD R3, R3, 0x1, R21 ;  /* 0x0000000103037824 */ /* 0x000fe400078e0215 */
[----:B------:R-:W-:-:S04]  /*14240*/  IMAD.WIDE.U32 R2, R25, UR4, R2 ;  /* 0x0000000419027c25 */ /* 0x000fc8000f8e0002 */
[----:B------:R-:W-:Y:S01]  /*14250*/  IMAD R3, R25, UR5, R3 ;  /* 0x0000000519037c24 */ /* 0x000fe2000f8e0203 */
[----:B------:R-:W-:-:S04]  /*14260*/  LEA R18, P0, R2, UR6, 0x1 ;  /* 0x0000000602127c11 */ /* 0x000fc8000f8008ff */
[----:B------:R-:W-:Y:S02]  /*14270*/  LEA.HI.X R24, R2, UR7, R3, 0x1, P0 ;  /* 0x0000000702187c11 */ /* 0x000fe400080f0c03 */
[----:B------:R-:W-:-:S13]  /*14280*/  PLOP3.LUT P0, PT, PT, PT, PT, 0x80, 0x0 ;  /* 0x000000000000781c */ /* 0x000fda0003f0f070 */
.L_x_278:
        /* <DEDUP_REMOVED lines=10> */
.L_x_279:
[----:B------:R-:W2:Y:S01]  /*14330*/  LDL R2, [R1+0x4] ;  /* 0x0000040001027983 */ /* 0x000ea20000100800 */
[----:B------:R3:W-:Y:S01]  /*14340*/  SYNCS.ARRIVE.TRANS64.A1T0 RZ, [R6+URZ+0x38850], RZ ;  /* 0x038850ff06ff79a7 */ /* 0x0007e2000810003f */
[C---:B------:R-:W-:Y:S02]  /*14350*/  VIADD R0, R26.reuse, 0xffffffff ;  /* 0xffffffff1a007836 */ /* 0x040fe40000000000 */
[----:B------:R-:W-:Y:S02]  /*14360*/  IMAD.MOV.U32 R17, RZ, RZ, R28 ;  /* 0x000000ffff117224 */ /* 0x000fe400078e001c */
[----:B------:R-:W-:Y:S02]  /*14370*/  IMAD.MOV.U32 R7, RZ, RZ, R27 ;  /* 0x000000ffff077224 */ /* 0x000fe400078e001b */
[----:B------:R-:W-:Y:S01]  /*14380*/  IMAD.MOV.U32 R29, RZ, RZ, R26 ;  /* 0x000000ffff1d7224 */ /* 0x000fe200078e001a */
[----:B--2---:R-:W-:-:S13]  /*14390*/  ISETP.GT.AND P0, PT, R26, R2, PT ;  /* 0x000000021a00720c */ /* 0x004fda0003f04270 */
[----:B---3--:R-:W-:Y:S05]  /*143a0*/  @P0 BRA `(.L_x_280) ;  /* 0xffffffec00ec0947 */ /* 0x008fea000383ffff */
.L_x_267:
[----:B------:R-:W-:Y:S05]  /*143b0*/  BSYNC B0 ;  /* 0x0000000000007941 */ /* 0x000fea0003800000 */
.L_x_266:
[----:B------:R-:W3:Y:S01]  /*143c0*/  S2R R2, SR_TID.X ;  /* 0x0000000000027919 */ /* 0x000ee20000002100 */
[----:B------:R-:W-:Y:S01]  /*143d0*/  BSSY B0, `(.L_x_281) ;  /* 0x0000010000007945 */ /* 0x000fe20003800000 */
[----:B---3--:R-:W-:-:S04]  /*143e0*/  LOP3.LUT R2, R2, 0x7f, RZ, 0xc0, !PT ;  /* 0x0000007f02027812 */ /* 0x008fc800078ec0ff */
[----:B------:R-:W-:-:S13]  /*143f0*/  ISETP.NE.AND P0, PT, R2, RZ, PT ;  /* 0x000000ff0200720c */ /* 0x000fda0003f05270 */
[----:B------:R-:W-:Y:S05]  /*14400*/  @P0 BRA `(.L_x_282) ;  /* 0x0000000000300947 */ /* 0x000fea0003800000 */
[----:B------:R-:W3:Y:S01]  /*14410*/  S2R R5, SR_LANEID ;  /* 0x0000000000057919 */ /* 0x000ee20000000000 */
[----:B------:R-:W-:Y:S01]  /*14420*/  VOTEU.ANY UR4, UPT, PT ;  /* 0x0000000000047886 */ /* 0x000fe200038e0100 */
[----:B0-----:R-:W0:Y:S01]  /*14430*/  LDC.64 R2, c[0x0][0xc60] ;  /* 0x00031800ff027b82 */ /* 0x001e220000000a00 */
[----:B------:R-:W3:Y:S02]  /*14440*/  FLO.U32 R0, UR4 ;  /* 0x0000000400007d00 */ /* 0x000ee400080e0000 */
[----:B---3--:R-:W-:-:S06]  /*14450*/  ISETP.EQ.U32.AND P0, PT, R0, R5, PT ;  /* 0x000000050000720c */ /* 0x008fcc0003f02070 */
[----:B------:R-:W0:Y:S07]  /*14460*/  POPC R5, UR4 ;  /* 0x0000000400057d09 */ /* 0x000e2e0008000000 */
[----:B0-----:R-:W3:Y:S01]  /*14470*/  @P0 ATOMG.E.ADD.STRONG.GPU PT, R3, desc[UR36][R2.64], R5 ;  /* 0x00000005020309a8 */ /* 0x001ee200081ee1e4 */
[----:B------:R-:W0:Y:S02]  /*14480*/  S2R R4, SR_LTMASK ;  /* 0x0000000000047919 */ /* 0x000e240000003900 */
[----:B0-----:R-:W-:-:S04]  /*14490*/  LOP3.LUT R4, R4, UR4, RZ, 0xc0, !PT ;  /* 0x0000000404047c12 */ /* 0x001fc8000f8ec0ff */
[----:B--2---:R-:W0:Y:S01]  /*144a0*/  POPC R7, R4 ;  /* 0x0000000400077309 */ /* 0x004e220000000000 */
[----:B---3--:R-:W0:Y:S02]  /*144b0*/  SHFL.IDX PT, R0, R3, R0, 0x1f ;  /* 0x00001f0003007589 */ /* 0x008e2400000e0000 */
[----:B0-----:R-:W-:-:S07]  /*144c0*/  IADD3 R16, R0, UR39, R7 ;  /* 0x0000002700107c10 */ /* 0x001fce000fffe007 */
.L_x_282:
[----:B------:R-:W-:Y:S05]  /*144d0*/  BSYNC B0 ;  /* 0x0000000000007941 */ /* 0x000fea0003800000 */
.L_x_281:
[----:B------:R-:W-:-:S13]  /*144e0*/  LOP3.LUT P0, RZ, R23, 0x20, RZ, 0xc0, !PT ;  /* 0x0000002017ff7812 */ /* 0x000fda000780c0ff */
[----:B------:R-:W-:Y:S05]  /*144f0*/  @!P0 BRA `(.L_x_283) ;  /* 0x0000000000048947 */ /* 0x000fea0003800000 */
[----:B------:R-:W-:Y:S01]  /*14500*/  BPT.TRAP 0x1 ;  /* 0x000000040000795c */ /* 0x000fe20000300000 */
.L_x_283:
[----:B------:R-:W3:Y:S01]  /*14510*/  LDL.LU R0, [R1] ;  /* 0x0000000001007983 */ /* 0x000ee20000300800 */
[----:B------:R-:W-:Y:S01]  /*14520*/  IMAD R4, R27, 0x8, R22 ;  /* 0x000000081b047824 */ /* 0x000fe200078e0216 */
[----:B0-----:R-:W-:Y:S01]  /*14530*/  SHF.L.U32 R3, R28, 0x1f, RZ ;  /* 0x0000001f1c037819 */ /* 0x001fe200000006ff */
[----:B------:R-:W-:Y:S03]  /*14540*/  BSSY B0, `(.L_x_284) ;  /* 0x0000004000007945 */ /* 0x000fe60003800000 */
[----:B------:R-:W0:Y:S01]  /*14550*/  SYNCS.PHASECHK.TRANS64.TRYWAIT P0, [R4+URZ+0x38860], R3 ;  /* 0x03886003040075a7 */ /* 0x000e22000800017f */
[----:B---3--:R-:W-:Y:S01]  /*14560*/  IMAD R5, R26, -0x50, R0 ;  /* 0xffffffb01a057824 */ /* 0x008fe200078e0200 */
[----:B0-----:R-:W-:Y:S06]  /*14570*/  @!P0 BRA `(.L_x_285) ;  /* 0x0000003800848947 */ /* 0x001fec0003800000 */
.L_x_375:
[----:B------:R-:W-:Y:S05]  /*14580*/  BSYNC B0 ;  /* 0x0000000000007941 */ /* 0x000fea0003800000 */
.L_x_284:
[----:B------:R-:W3:Y:S01]  /*14590*/  S2R R0, SR_TID.X ;  /* 0x0000000000007919 */ /* 0x000ee20000002100 */
[----:B------:R-:W-:Y:S01]  /*145a0*/  UMOV UR4, 0xffffffff ;  /* 0xffffffff00047882 */ /* 0x000fe20000000000 */
[----:B--2---:R-:W-:Y:S01]  /*145b0*/  IMAD R7, R27, 0x5000, R31 ;  /* 0x000050001b077824 */ /* 0x004fe200078e021f */
[----:B---3--:R-:W-:-:S04]  /*145c0*/  LOP3.LUT R0, R0, 0x7f, RZ, 0xc0, !PT ;  /* 0x0000007f00007812 */ /* 0x008fc800078ec0ff */
[----:B------:R-:W-:-:S05]  /*145d0*/  SHF.R.U32.HI R0, RZ, 0x3, R0 ;  /* 0x00000003ff007819 */ /* 0x000fca0000011600 */
[----:B------:R-:W-:Y:S01]  /*145e0*/  IMAD.IADD R5, R5, 0x1, -R0 ;  /* 0x0000000105057824 */ /* 0x000fe200078e0a00 */
[----:B------:R-:W-:Y:S06]  /*145f0*/  BRA.DIV UR4, `(.L_x_286) ;  /* 0x0000003a04787947 */ /* 0x000fec000b800000 */
[----:B-1----:R-:W1:Y:S01]  /*14600*/  SHFL.IDX PT, R14, R18, RZ, 0x181f ;  /* 0x00181fff120e7589 */ /* 0x002e6200000e0000 */
[----:B------:R-:W-:Y:S01]  /*14610*/  ULDC UR4, c[0x0][0x2f4] ;  /* 0x0000bd0000047ab9 */ /* 0x000fe20000000800 */
[C---:B------:R-:W-:Y:S01]  /*14620*/  IMAD.SHL.U32 R8, R32.reuse, 0x2, RZ ;  /* 0x0000000220087824 */ /* 0x040fe200078e00ff */
[----:B------:R-:W-:Y:S01]  /*14630*/  ISETP.GE.AND P3, PT, R32, UR4, PT ;  /* 0x0000000420007c0c */ /* 0x000fe2000bf66270 */
[----:B0-----:R-:W0:Y:S01]  /*14640*/  SHFL.IDX PT, R3, R24, RZ, 0x181f ;  /* 0x00181fff18037589 */ /* 0x001e2200000e0000 */
[----:B------:R-:W-:Y:S01]  /*14650*/  ISETP.GE.AND P2, PT, R37, UR4, PT ;  /* 0x0000000425007c0c */ /* 0x000fe2000bf46270 */
[----:B------:R-:W-:Y:S01]  /*14660*/  IMAD R0, R7, 0x2, R22 ;  /* 0x0000000207007824 */ /* 0x000fe200078e0216 */
[----:B------:R-:W-:Y:S01]  /*14670*/  ISETP.LT.OR P4, PT, R5, 0x1, P3 ;  /* 0x000000010500780c */ /* 0x000fe20001f81670 */
[----:B------:R-:W-:Y:S01]  /*14680*/  SHFL.IDX PT, R7, R24, 0x1, 0x181f ;  /* 0x00381f0018077f89 */ /* 0x000fe200000e0000 */
[----:B------:R-:W-:-:S03]  /*14690*/  ISETP.GE.AND P1, PT, R36, UR4, PT ;  /* 0x0000000424007c0c */ /* 0x000fc6000bf26270 */
[----:B------:R-:W-:Y:S01]  /*146a0*/  SHFL.IDX PT, R9, R24, 0x2, 0x181f ;  /* 0x00581f0018097f89 */ /* 0x000fe200000e0000 */
[----:B-1----:R-:W-:-:S03]  /*146b0*/  IADD3 R2, P0, R14, R8, RZ ;  /* 0x000000080e027210 */ /* 0x002fc60007f1e0ff */
[----:B------:R-:W1:Y:S02]  /*146c0*/  SHFL.IDX PT, R14, R18, 0x1, 0x181f ;  /* 0x00381f00120e7f89 */ /* 0x000e6400000e0000 */
[----:B0-----:R-:W-:Y:S01]  /*146d0*/  IMAD.X R3, RZ, RZ, R3, P0 ;  /* 0x000000ffff037224 */ /* 0x001fe200000e0603 */
[----:B------:R-:W-:-:S04]  /*146e0*/  ISETP.LT.OR P0, PT, R5, 0x1, P2 ;  /* 0x000000010500780c */ /* 0x000fc80001701670 */
[----:B------:R-:W-:Y:S01]  /*146f0*/  LDGSTS.E.BYPASS.LTC128B.128 [R0+0x400], desc[UR36][R2.64], !P4 ;  /* 0x0040000002007fae */ /* 0x000fe2000e101d64 */
[----:B------:R-:W-:-:S08]  /*14700*/  ISETP.LT.OR P4, PT, R5, 0x1, P1 ;  /* 0x000000010500780c */ /* 0x000fd00000f81670 */
[----:B------:R-:W-:Y:S01]  /*14710*/  LDGSTS.E.BYPASS.LTC128B.128 [R0+0x2c00], desc[UR36][R2.64+0x80], !P0 ;  /* 0x02c0008002007fae */ /* 0x000fe2000c101d64 */
[----:B------:R-:W-:-:S04]  /*14720*/  ISETP.GE.AND P0, PT, R34, UR4, PT ;  /* 0x0000000422007c0c */ /* 0x000fc8000bf06270 */
[----:B------:R-:W-:Y:S01]  /*14730*/  LDGSTS.E.BYPASS.LTC128B.128 [R0+0x5400], desc[UR36][R2.64+0x100], !P4 ;  /* 0x0540010002007fae */ /* 0x000fe2000e101d64 */
[----:B------:R-:W-:-:S13]  /*14740*/  ISETP.LT.OR P4, PT, R5, 0x1, P0 ;  /* 0x000000010500780c */ /* 0x000fda0000781670 */
[----:B------:R0:W-:Y:S01]  /*14750*/  LDGSTS.E.BYPASS.LTC128B.128 [R0+0x7c00], desc[UR36][R2.64+0x180], !P4 ;  /* 0x07c0018002007fae */ /* 0x0001e2000e101d64 */
[----:B-1----:R-:W-:-:S03]  /*14760*/  IADD3 R6, P4, R14, R8, RZ ;  /* 0x000000080e067210 */ /* 0x002fc60007f9e0ff */
[----:B------:R-:W0:Y:S02]  /*14770*/  SHFL.IDX PT, R14, R18, 0x2, 0x181f ;  /* 0x00581f00120e7f89 */ /* 0x000e2400000e0000 */
[----:B------:R-:W-:Y:S01]  /*14780*/  IMAD.X R7, RZ, RZ, R7, P4 ;  /* 0x000000ffff077224 */ /* 0x000fe200020e0607 */
[----:B------:R-:W-:-:S13]  /*14790*/  ISETP.LT.OR P4, PT, R5, 0x11, P3 ;  /* 0x000000110500780c */ /* 0x000fda0001f81670 */
[----:B------:R-:W-:Y:S01]  /*147a0*/  LDGSTS.E.BYPASS.LTC128B.128 [R0+0xc00], desc[UR36][R6.64], !P4 ;  /* 0x00c0000006007fae */ /* 0x000fe2000e101d64 */
[----:B------:R-:W-:-:S13]  /*147b0*/  ISETP.LT.OR P4, PT, R5, 0x11, P2 ;  /* 0x000000110500780c */ /* 0x000fda0001781670 */
[----:B------:R-:W-:Y:S01]  /*147c0*/  LDGSTS.E.BYPASS.LTC128B.128 [R0+0x3400], desc[UR36][R6.64+0x80], !P4 ;  /* 0x0340008006007fae */ /* 0x000fe2000e101d64 */
[----:B------:R-:W-:-:S13]  /*147d0*/  ISETP.LT.OR P4, PT, R5, 0x11, P1 ;  /* 0x000000110500780c */ /* 0x000fda0000f81670 */
[----:B------:R-:W-:Y:S01]  /*147e0*/  LDGSTS.E.BYPASS.LTC128B.128 [R0+0x5c00], desc[UR36][R6.64+0x100], !P4 ;  /* 0x05c0010006007fae */ /* 0x000fe2000e101d64 */
[----:B------:R-:W-:-:S13]  /*147f0*/  ISETP.LT.OR P4, PT, R5, 0x11, P0 ;  /* 0x000000110500780c */ /* 0x000fda0000781670 */
[----:B------:R-:W-:Y:S01]  /*14800*/  LDGSTS.E.BYPASS.LTC128B.128 [R0+0x8400], desc[UR36][R6.64+0x180], !P4 ;  /* 0x0840018006007fae */ /* 0x000fe2000e101d64 */
[----:B0-----:R-:W-:-:S03]  /*14810*/  IADD3 R2, P4, R14, R8, RZ ;  /* 0x000000080e027210 */ /* 0x001fc60007f9e0ff */
[----:B------:R-:W0:Y:S02]  /*14820*/  SHFL.IDX PT, R14, R18, 0x3, 0x181f ;  /* 0x00781f00120e7f89 */ /* 0x000e2400000e0000 */
[----:B------:R-:W-:Y:S01]  /*14830*/  IMAD.X R3, RZ, RZ, R9, P4 ;  /* 0x000000ffff037224 */ /* 0x000fe200020e0609 */
[C---:B------:R-:W-:Y:S01]  /*14840*/  ISETP.LT.OR P4, PT, R5.reuse, 0x21, P3 ;  /* 0x000000210500780c */ /* 0x040fe20001f81670 */
[----:B------:R-:W1:Y:S04]  /*14850*/  SHFL.IDX PT, R9, R24, 0x3, 0x181f ;  /* 0x00781f0018097f89 */ /* 0x000e6800000e0000 */
[----:B------:R-:W2:Y:S08]  /*14860*/  SHFL.IDX PT, R24, R24, 0x4, 0x181f ;  /* 0x00981f0018187f89 */ /* 0x000eb000000e0000 */
[----:B------:R-:W-:Y:S01]  /*14870*/  LDGSTS.E.BYPASS.LTC128B.128 [R0+0x1400], desc[UR36][R2.64], !P4 ;  /* 0x0140000002007fae */ /* 0x000fe2000e101d64 */
[----:B------:R-:W-:-:S13]  /*14880*/  ISETP.LT.OR P4, PT, R5, 0x21, P2 ;  /* 0x000000210500780c */ /* 0x000fda0001781670 */
[----:B------:R-:W-:Y:S01]  /*14890*/  LDGSTS.E.BYPASS.LTC128B.128 [R0+0x3c00], desc[UR36][R2.64+0x80], !P4 ;  /* 0x03c0008002007fae */ /* 0x000fe2000e101d64 */
[----:B------:R-:W-:-:S13]  /*148a0*/  ISETP.LT.OR P4, PT, R5, 0x21, P1 ;  /* 0x000000210500780c */ /* 0x000fda0000f81670 */
[----:B------:R-:W-:Y:S01]  /*148b0*/  LDGSTS.E.BYPASS.LTC128B.128 [R0+0x6400], desc[UR36][R2.64+0x100], !P4 ;  /* 0x0640010002007fae */ /* 0x000fe2000e101d64 */
[----:B------:R-:W-:-:S13]  /*148c0*/  ISETP.LT.OR P4, PT, R5, 0x21, P0 ;  /* 0x000000210500780c */ /* 0x000fda0000781670 */
[----:B------:R0:W-:Y:S02]  /*148d0*/  LDGSTS.E.BYPASS.LTC128B.128 [R0+0x8c00], desc[UR36][R2.64+0x180], !P4 ;  /* 0x08c0018002007fae */ /* 0x0001e4000e101d64 */
[----:B0-----:R-:W-:Y:S02]  /*148e0*/  IADD3 R2, P4, R14, R8, RZ ;  /* 0x000000080e027210 */ /* 0x001fe40007f9e0ff */
[----:B------:R3:W4:Y:S03]  /*148f0*/  SHFL.IDX PT, R14, R18, 0x4, 0x181f ;  /* 0x00981f00120e7f89 */ /* 0x00072600000e0000 */
[----:B-1----:R-:W-:Y:S01]  /*14900*/  IMAD.X R3, RZ, RZ, R9, P4 ;  /* 0x000000ffff037224 */ /* 0x002fe200020e0609 */
        /* <DEDUP_REMOVED lines=8> */
.L_x_387:
[C---:B------:R-:W-:Y:S02]  /*14990*/  ISETP.LT.OR P3, PT, R5.reuse, 0x41, P3 ;  /* 0x000000410500780c */ /* 0x040fe40001f61670 */
[C---:B------:R-:W-:Y:S02]  /*149a0*/  ISETP.LT.OR P2, PT, R5.reuse, 0x41, P2 ;  /* 0x000000410500780c */ /* 0x040fe40001741670 */
[C---:B------:R-:W-:Y:S02]  /*149b0*/  ISETP.LT.OR P1, PT, R5.reuse, 0x41, P1 ;  /* 0x000000410500780c */ /* 0x040fe40000f21670 */
[----:B0--3--:R-:W-:Y:S02]  /*149c0*/  IADD3 R2, P4, R14, R8, RZ ;  /* 0x000000080e027210 */ /* 0x009fe40007f9e0ff */
[----:B------:R-:W-:-:S03]  /*149d0*/  ISETP.LT.OR P0, PT, R5, 0x41, P0 ;  /* 0x000000410500780c */ /* 0x000fc60000701670 */
[----:B------:R-:W-:-:S05]  /*149e0*/  IMAD.X R3, RZ, RZ, R24, P4 ;  /* 0x000000ffff037224 */ /* 0x000fca00020e0618 */
        /* <DEDUP_REMOVED lines=9> */
.L_x_287:
        /* <DEDUP_REMOVED lines=10> */
.L_x_288:
[----:B------:R1:W-:Y:S01]  /*14b20*/  SYNCS.ARRIVE.TRANS64.A1T0 RZ, [R4+URZ+0x38850], RZ ;  /* 0x038850ff04ff79a7 */ /* 0x0003e2000810003f */
[----:B------:R-:W-:-:S05]  /*14b30*/  VIADD R27, R27, 0x1 ;  /* 0x000000011b1b7836 */ /* 0x000fca0000000000 */
[----:B------:R-:W-:-:S04]  /*14b40*/  ISETP.NE.AND P0, PT, R27, 0x2, PT ;  /* 0x000000021b00780c */ /* 0x000fc80003f05270 */
[----:B0-----:R-:W-:Y:S02]  /*14b50*/  SEL R3, RZ, 0x1, P0 ;  /* 0x00000001ff037807 */ /* 0x001fe40000000000 */
[----:B------:R-:W-:Y:S02]  /*14b60*/  SEL R27, R27, RZ, P0 ;  /* 0x000000ff1b1b7207 */ /* 0x000fe40000000000 */
[----:B-1----:R-:W-:-:S07]  /*14b70*/  LOP3.LUT R28, R28, R3, RZ, 0x3c, !PT ;  /* 0x000000031c1c7212 */ /* 0x002fce00078e3cff */
.L_x_243:
[----:B------:R-:W-:Y:S05]  /*14b80*/  BSYNC B7 ;  /* 0x0000000000077941 */ /* 0x000fea0003800000 */
.L_x_241:
[----:B------:R-:W-:-:S13]  /*14b90*/  LOP3.LUT P0, RZ, R23, 0x100, RZ, 0xc0, !PT ;  /* 0x0000010017ff7812 */ /* 0x000fda000780c0ff */
[----:B------:R-:W-:Y:S05]  /*14ba0*/  @!P0 BRA `(.L_x_289) ;  /* 0x0000000000248947 */ /* 0x000fea0003800000 */
[----:B------:R-:W-:Y:S05]  /*14bb0*/  WARPSYNC.ALL ;  /* 0x0000000000007948 */ /* 0x000fea0003800000 */
[----:B------:R-:W0:Y:S08]  /*14bc0*/  S2UR UR5, SR_CgaCtaId ;  /* 0x00000000000579c3 */ /* 0x000e300000008800 */
[----:B------:R-:W-:Y:S06]  /*14bd0*/  BAR.SYNC.DEFER_BLOCKING 0x5, 0x180 ;  /* 0x0146000000007b1d */ /* 0x000fec0000010000 */
[----:B------:R-:W-:-:S02]  /*14be0*/  UMOV UR4, 0x400 ;  /* 0x0000040000047882 */ /* 0x000fc40000000000 */
[----:B0-----:R-:W-:-:S06]  /*14bf0*/  ULEA UR4, UR5, UR4, 0x18 ;  /* 0x0000000405047291 */ /* 0x001fcc000f8ec03f */
[----:B------:R-:W-:-:S05]  /*14c00*/  IMAD.U32 R22, RZ, RZ, UR4 ;  /* 0x00000004ff167e24 */ /* 0x000fca000f8e00ff */
[----:B------:R0:W1:Y:S01]  /*14c10*/  LDS.128 R16, [R22+0x388d0] ;  /* 0x0388d00016107984 */ /* 0x0000620000000c00 */
[----:B------:R-:W-:Y:S06]  /*14c20*/  BAR.ARV 0x4, 0x180 ;  /* 0x0106000000007b1d */ /* 0x000fec0000002000 */
[----:B------:R-:W-:Y:S05]  /*14c30*/  BRA `(.L_x_290) ;  /* 0x0000000800d07947 */ /* 0x000fea0003800000 */
.L_x_289:
[----:B------:R-:W0:Y:S01]  /*14c40*/  S2R R9, SR_TID.X ;  /* 0x0000000000097919 */ /* 0x000e220000002100 */
[----:B------:R-:W-:Y:S01]  /*14c50*/  UMOV UR4, 0xffffffff ;  /* 0xffffffff00047882 */ /* 0x000fe20000000000 */
[----:B0-----:R-:W-:-:S04]  /*14c60*/  LOP3.LUT R9, R9, 0x1f, RZ, 0xc0, !PT ;  /* 0x0000001f09097812 */ /* 0x001fc800078ec0ff */
[----:B------:R-:W-:Y:S01]  /*14c70*/  ISETP.NE.AND P0, PT, R9, 0x1f, PT ;  /* 0x0000001f0900780c */ /* 0x000fe20003f05270 */
[----:B------:R-:W-:-:S12]  /*14c80*/  BRA.DIV UR4, `(.L_x_291) ;  /* 0x0000003a04d87947 */ /* 0x000fd8000b800000 */
[----:B------:R-:W-:Y:S01]  /*14c90*/  IMAD.IADD R7, R19, 0x1, R9 ;  /* 0x0000000113077824 */ /* 0x000fe200078e0209 */
[----:B------:R-:W-:-:S04]  /*14ca0*/  ULDC UR4, c[0x0][0xc3c] ;  /* 0x00030f0000047ab9 */ /* 0x000fc80000000800 */
[----:B------:R-:W-:-:S13]  /*14cb0*/  ISETP.GE.OR P1, PT, R7, UR4, !P0 ;  /* 0x0000000407007c0c */ /* 0x000fda000c726670 */
[----:B------:R-:W0:Y:S08]  /*14cc0*/  @!P1 LDC.64 R2, c[0x0][0xc80] ;  /* 0x00032000ff029b82 */ /* 0x000e300000000a00 */
[----:B------:R-:W1:Y:S01]  /*14cd0*/  @!P1 LDC.64 R4, c[0x0][0xc78] ;  /* 0x00031e00ff049b82 */ /* 0x000e620000000a00 */
[----:B0-----:R-:W-:-:S05]  /*14ce0*/  @!P1 IMAD.WIDE R2, R7, 0x4, R2 ;  /* 0x0000000407029825 */ /* 0x001fca00078e0202 */
[----:B------:R1:W2:Y:S02]  /*14cf0*/  @!P1 LDG.E R6, desc[UR36][R2.64] ;  /* 0x0000002402069981 */ /* 0x0002a4000c1e1900 */
[----:B-1----:R-:W-:-:S05]  /*14d00*/  @!P1 IMAD.WIDE R2, R7, 0x4, R4 ;  /* 0x0000000407029825 */ /* 0x002fca00078e0204 */
[----:B------:R-:W3:Y:S01]  /*14d10*/  @!P1 LDG.E R5, desc[UR36][R2.64] ;  /* 0x0000002402059981 */ /* 0x000ee2000c1e1900 */
[----:B------:R-:W-:Y:S01]  /*14d20*/  IMAD.MOV.U32 R7, RZ, RZ, RZ ;  /* 0x000000ffff077224 */ /* 0x000fe200078e00ff */
[C---:B------:R-:W-:Y:S01]  /*14d30*/  ISETP.GE.U32.AND P2, PT, R9.reuse, 0x2, PT ;  /* 0x000000020900780c */ /* 0x040fe20003f46070 */
[----:B------:R-:W-:Y:S01]  /*14d40*/  IMAD.MOV.U32 R4, RZ, RZ, RZ ;  /* 0x000000ffff047224 */ /* 0x000fe200078e00ff */
[C---:B------:R-:W-:Y:S01]  /*14d50*/  ISETP.GE.U32.AND P3, PT, R9.reuse, 0x4, PT ;  /* 0x000000040900780c */ /* 0x040fe20003f66070 */
[----:B------:R-:W-:Y:S01]  /*14d60*/  SHFL.IDX PT, R0, R16, RZ, 0x1f ;  /* 0x00001fff10007589 */ /* 0x000fe200000e0000 */
[C---:B------:R-:W-:Y:S02]  /*14d70*/  ISETP.GE.U32.AND P4, PT, R9.reuse, 0x8, PT ;  /* 0x000000080900780c */ /* 0x040fe40003f86070 */
[----:B------:R-:W-:Y:S01]  /*14d80*/  ISETP.GE.U32.AND P5, PT, R9, 0x10, PT ;  /* 0x000000100900780c */ /* 0x000fe20003fa6070 */
[----:B------:R-:W-:Y:S01]  /*14d90*/  SHFL.IDX PT, R8, R16, 0x1, 0x1f ;  /* 0x00201f0010087f89 */ /* 0x000fe200000e0000 */
[----:B--2---:R-:W-:-:S02]  /*14da0*/  @!P1 IMAD.MOV.U32 R7, RZ, RZ, R6 ;  /* 0x000000ffff079224 */ /* 0x004fc400078e0006 */
[----:B------:R-:W-:Y:S02]  /*14db0*/  IMAD.MOV.U32 R6, RZ, RZ, RZ ;  /* 0x000000ffff067224 */ /* 0x000fe400078e00ff */
[----:B---3--:R-:W-:Y:S01]  /*14dc0*/  @!P1 IMAD.MOV.U32 R4, RZ, RZ, R5 ;  /* 0x000000ffff049224 */ /* 0x008fe200078e0005 */
[----:B------:R-:W-:-:S03]  /*14dd0*/  ISETP.NE.AND P1, PT, R9, RZ, PT ;  /* 0x000000ff0900720c */ /* 0x000fc60003f25270 */
[----:B------:R-:W-:-:S05]  /*14de0*/  IMAD R13, R4, R7, RZ ;  /* 0x00000007040d7224 */ /* 0x000fca00078e02ff */
        /* <DEDUP_REMOVED lines=15> */
[----:B------:R0:W1:Y:S02]  /*14ee0*/  SHFL.IDX PT, R14, R2, 0x1f, 0x1f ;  /* 0x03e01f00020e7f89 */ /* 0x00006400000e0000 */
.L_x_397:
[----:B------:R-:W-:Y:S02]  /*14ef0*/  ULDC UR4, c[0x0][0xc38] ;  /* 0x00030e0000047ab9 */ /* 0x000fe40000000800 */
[----:B------:R-:W-:-:S04]  /*14f00*/  IMAD.U32 R5, RZ, RZ, UR4 ;  /* 0x00000004ff057e24 */ /* 0x000fc8000f8e00ff */
[----:B-1----:R-:W-:-:S04]  /*14f10*/  IMAD R14, R14, R5, RZ ;  /* 0x000000050e0e7224 */ /* 0x002fc800078e02ff */
[----:B------:R-:W-:-:S05]  /*14f20*/  IMAD.IADD R9, R8, 0x1, R14 ;  /* 0x0000000108097824 */ /* 0x000fca00078e020e */
[----:B------:R-:W-:-:S13]  /*14f30*/  ISETP.GT.AND P6, PT, R9, R0, PT ;  /* 0x000000000900720c */ /* 0x000fda0003fc4270 */
[----:B------:R-:W-:Y:S05]  /*14f40*/  @P6 BRA `(.L_x_292) ;  /* 0x0000000000a46947 */ /* 0x000fea0003800000 */
.L_x_295:
[----:B0-----:R-:W0:Y:S01]  /*14f50*/  LDC R2, c[0x0][0xc3c] ;  /* 0x00030f00ff027b82 */ /* 0x001e220000000800 */
[----:B------:R-:W-:-:S05]  /*14f60*/  VIADD R19, R19, 0x1f ;  /* 0x0000001f13137836 */ /* 0x000fca0000000000 */
[----:B0-----:R-:W-:-:S13]  /*14f70*/  ISETP.GE.AND P6, PT, R19, R2, PT ;  /* 0x000000021300720c */ /* 0x001fda0003fc6270 */
[----:B------:R-:W-:Y:S05]  /*14f80*/  @P6 BRA `(.L_x_293) ;  /* 0x0000000400b86947 */ /* 0x000fea0003800000 */
[----:B------:R-:W0:Y:S01]  /*14f90*/  S2R R3, SR_TID.X ;  /* 0x0000000000037919 */ /* 0x000e220000002100 */
[----:B------:R-:W-:Y:S01]  /*14fa0*/  IMAD.MOV.U32 R7, RZ, RZ, RZ ;  /* 0x000000ffff077224 */ /* 0x000fe200078e00ff */
[----:B0-----:R-:W-:-:S05]  /*14fb0*/  LOP3.LUT R3, R3, 0x1f, RZ, 0xc0, !PT ;  /* 0x0000001f03037812 */ /* 0x001fca00078ec0ff */
[----:B------:R-:W-:-:S05]  /*14fc0*/  IMAD.IADD R11, R19, 0x1, R3 ;  /* 0x00000001130b7824 */ /* 0x000fca00078e0203 */
[----:B------:R-:W-:-:S13]  /*14fd0*/  ISETP.GE.OR P6, PT, R11, R2, !P0 ;  /* 0x000000020b00720c */ /* 0x000fda00047c6670 */
[----:B------:R-:W0:Y:S08]  /*14fe0*/  @!P6 LDC.64 R2, c[0x0][0xc80] ;  /* 0x00032000ff02eb82 */ /* 0x000e300000000a00 */
[----:B------:R-:W1:Y:S01]  /*14ff0*/  @!P6 LDC.64 R4, c[0x0][0xc78] ;  /* 0x00031e00ff04eb82 */ /* 0x000e620000000a00 */
[----:B0-----:R-:W-:-:S05]  /*15000*/  @!P6 IMAD.WIDE R2, R11, 0x4, R2 ;  /* 0x000000040b02e825 */ /* 0x001fca00078e0202 */
[----:B------:R1:W2:Y:S02]  /*15010*/  @!P6 LDG.E R7, desc[UR36][R2.64] ;  /* 0x000000240207e981 */ /* 0x0002a4000c1e1900 */
[----:B-1----:R-:W-:-:S04]  /*15020*/  @!P6 IMAD.WIDE R2, R11, 0x4, R4 ;  /* 0x000000040b02e825 */ /* 0x002fc800078e0204 */
[----:B------:R-:W-:-:S06]  /*15030*/  IMAD.MOV.U32 R4, RZ, RZ, RZ ;  /* 0x000000ffff047224 */ /* 0x000fcc00078e00ff */
[----:B------:R-:W2:Y:S01]  /*15040*/  @!P6 LDG.E R4, desc[UR36][R2.64] ;  /* 0x000000240204e981 */ /* 0x000ea2000c1e1900 */
[----:B------:R-:W-:Y:S01]  /*15050*/  UMOV UR4, 0xffffffff ;  /* 0xffffffff00047882 */ /* 0x000fe20000000000 */
[----:B--2---:R-:W-:Y:S02]  /*15060*/  IMAD R13, R4, R7, RZ ;  /* 0x00000007040d7224 */ /* 0x004fe400078e02ff */
[----:B------:R-:W-:Y:S05]  /*15070*/  BRA.DIV UR4, `(.L_x_294) ;  /* 0x0000003e04187947 */ /* 0x000fea000b800000 */
        /* <DEDUP_REMOVED lines=16> */
.L_x_405:
[----:B------:R-:W-:Y:S02]  /*15180*/  ULDC UR4, c[0x0][0xc38] ;  /* 0x00030e0000047ab9 */ /* 0x000fe40000000800 */
[----:B------:R-:W-:-:S04]  /*15190*/  IMAD.U32 R5, RZ, RZ, UR4 ;  /* 0x00000004ff057e24 */ /* 0x000fc8000f8e00ff */
[----:B-1----:R-:W-:-:S04]  /*151a0*/  IMAD R14, R14, R5, RZ ;  /* 0x000000050e0e7224 */ /* 0x002fc800078e02ff */
[----:B------:R-:W-:-:S05]  /*151b0*/  IMAD.IADD R9, R14, 0x1, R9 ;  /* 0x000000010e097824 */ /* 0x000fca00078e0209 */
[----:B------:R-:W-:-:S13]  /*151c0*/  ISETP.GT.AND P6, PT, R9, R0, PT ;  /* 0x000000000900720c */ /* 0x000fda0003fc4270 */
[----:B------:R-:W-:Y:S05]  /*151d0*/  @!P6 BRA `(.L_x_295) ;  /* 0xfffffffc005ce947 */ /* 0x000fea000383ffff */
.L_x_292:
[----:B------:R-:W-:Y:S01]  /*151e0*/  IMAD.IADD R9, R9, 0x1, -R14 ;  /* 0x0000000109097824 */ /* 0x000fe200078e0a0e */
[----:B------:R-:W-:-:S03]  /*151f0*/  UMOV UR4, 0xffffffff ;  /* 0xffffffff00047882 */ /* 0x000fc60000000000 */
[----:B------:R-:W-:-:S05]  /*15200*/  IMAD R3, R2, R5, R9 ;  /* 0x0000000502037224 */ /* 0x000fca00078e0209 */
[----:B------:R-:W-:Y:S01]  /*15210*/  ISETP.GT.AND P6, PT, R3, R0, PT ;  /* 0x000000000300720c */ /* 0x000fe20003fc4270 */
[----:B------:R-:W-:-:S12]  /*15220*/  BRA.DIV UR4, `(.L_x_296) ;  /* 0x0000003e04647947 */ /* 0x000fd8000b800000 */
[----:B------:R-:W-:-:S04]  /*15230*/  VOTE.ANY R3, PT, !P6 ;  /* 0x0000000000037806 */ /* 0x000fc800070e0100 */
[----:B------:R-:W1:Y:S02]  /*15240*/  POPC R8, R3 ;  /* 0x0000000300087309 */ /* 0x000e640000000000 */
[----:B-1----:R1:W2:Y:S04]  /*15250*/  SHFL.IDX PT, R7, R7, R8, 0x1f ;  /* 0x00001f0807077589 */ /* 0x0022a800000e0000 */
[----:B------:R1:W3:Y:S02]  /*15260*/  SHFL.IDX PT, R4, R4, R8, 0x1f ;  /* 0x00001f0804047589 */ /* 0x0002e400000e0000 */
.L_x_410:
[----:B------:R-:W-:-:S13]  /*15270*/  ISETP.NE.AND P0, PT, R3, RZ, PT ;  /* 0x000000ff0300720c */ /* 0x000fda0003f05270 */
[----:B------:R-:W-:Y:S05]  /*15280*/  @!P0 BRA `(.L_x_297) ;  /* 0x0000000000108947 */ /* 0x000fea0003800000 */
[----:B------:R-:W-:Y:S01]  /*15290*/  UMOV UR4, 0xffffffff ;  /* 0xffffffff00047882 */ /* 0x000fe20000000000 */
[----:B------:R-:W-:Y:S02]  /*152a0*/  VIADD R12, R8, 0xffffffff ;  /* 0xffffffff080c7836 */ /* 0x000fe40000000000 */
[----:B------:R-:W-:Y:S05]  /*152b0*/  BRA.DIV UR4, `(.L_x_298) ;  /* 0x0000003e049c7947 */ /* 0x000fea000b800000 */
[----:B------:R4:W0:Y:S02]  /*152c0*/  SHFL.IDX PT, R6, R2, R12, 0x1f ;  /* 0x00001f0c02067589 */ /* 0x00082400000e0000 */
.L_x_297:
[----:B--2---:R-:W-:Y:S01]  /*152d0*/  IABS R10, R7 ;  /* 0x00000007000a7213 */ /* 0x004fe20000000000 */
[----:B0-----:R-:W-:Y:S01]  /*152e0*/  IMAD R16, R6, R5, R9 ;  /* 0x0000000506107224 */ /* 0x001fe200078e0209 */
[----:B---3--:R-:W-:Y:S01]  /*152f0*/  IABS R5, R4 ;  /* 0x0000000400057213 */ /* 0x008fe20000000000 */
[----:B------:R-:W-:Y:S01]  /*15300*/  IMAD.IADD R19, R8, 0x1, R19 ;  /* 0x0000000108137824 */ /* 0x000fe200078e0213 */
[----:B------:R-:W0:Y:S01]  /*15310*/  I2F.RP R11, R10 ;  /* 0x0000000a000b7306 */ /* 0x000e220000209400 */
[----:B------:R-:W-:-:S07]  /*15320*/  IMAD.IADD R0, R0, 0x1, -R16 ;  /* 0x0000000100007824 */ /* 0x000fce00078e0a10 */
[----:B----4-:R-:W2:Y:S08]  /*15330*/  I2F.RP R12, R5 ;  /* 0x00000005000c7306 */ /* 0x010eb00000209400 */
[----:B0-----:R-:W0:Y:S08]  /*15340*/  MUFU.RCP R11, R11 ;  /* 0x0000000b000b7308 */ /* 0x001e300000001000 */
[----:B--2---:R-:W-:Y:S01]  /*15350*/  MUFU.RCP R12, R12 ;  /* 0x0000000c000c7308 */ /* 0x004fe20000001000 */
[----:B0-----:R-:W-:-:S07]  /*15360*/  IADD3 R2, R11, 0xffffffe, RZ ;  /* 0x0ffffffe0b027810 */ /* 0x001fce0007ffe0ff */
[----:B------:R0:W2:Y:S02]  /*15370*/  F2I.FTZ.U32.TRUNC.NTZ R3, R2 ;  /* 0x0000000200037305 */ /* 0x0000a4000021f000 */
[----:B0-----:R-:W-:Y:S02]  /*15380*/  IMAD.MOV.U32 R2, RZ, RZ, RZ ;  /* 0x000000ffff027224 */ /* 0x001fe400078e00ff */
[----:B--2---:R-:W-:-:S04]  /*15390*/  IMAD.MOV R9, RZ, RZ, -R3 ;  /* 0x000000ffff097224 */ /* 0x004fc800078e0a03 */
[----:B------:R-:W-:-:S04]  /*153a0*/  IMAD R9, R9, R10, RZ ;  /* 0x0000000a09097224 */ /* 0x000fc800078e02ff */
[----:B------:R-:W-:Y:S01]  /*153b0*/  IMAD.HI.U32 R3, R3, R9, R2 ;  /* 0x0000000903037227 */ /* 0x000fe200078e0002 */
[----:B------:R-:W-:Y:S02]  /*153c0*/  IABS R2, R7 ;  /* 0x0000000700027213 */ /* 0x000fe40000000000 */
[----:B------:R-:W-:-:S03]  /*153d0*/  IABS R9, R0 ;  /* 0x0000000000097213 */ /* 0x000fc60000000000 */
[----:B------:R-:W-:Y:S02]  /*153e0*/  IMAD.MOV R2, RZ, RZ, -R2 ;  /* 0x000000ffff027224 */ /* 0x000fe400078e0a02 */
[----:B------:R-:W-:-:S04]  /*153f0*/  IMAD.HI.U32 R6, R3, R9, RZ ;  /* 0x0000000903067227 */ /* 0x000fc800078e00ff */
[----:B------:R-:W-:Y:S02]  /*15400*/  VIADD R3, R12, 0xffffffe ;  /* 0x0ffffffe0c037836 */ /* 0x000fe40000000000 */
[----:B------:R-:W-:-:S04]  /*15410*/  IMAD R9, R6, R2, R9 ;  /* 0x0000000206097224 */ /* 0x000fc800078e0209 */
[----:B------:R-:W0:Y:S01]  /*15420*/  F2I.FTZ.U32.TRUNC.NTZ R3, R3 ;  /* 0x0000000300037305 */ /* 0x000e22000021f000 */
[----:B------:R-:W-:-:S13]  /*15430*/  ISETP.GT.U32.AND P1, PT, R10, R9, PT ;  /* 0x000000090a00720c */ /* 0x000fda0003f24070 */
[----:B------:R-:W-:Y:S02]  /*15440*/  @!P1 IMAD.IADD R9, R9, 0x1, -R10 ;  /* 0x0000000109099824 */ /* 0x000fe400078e0a0a */
[----:B0-----:R-:W-:Y:S02]  /*15450*/  IMAD.MOV R2, RZ, RZ, -R3 ;  /* 0x000000ffff027224 */ /* 0x001fe400078e0a03 */
[----:B------:R-:W-:Y:S01]  /*15460*/  @!P1 VIADD R6, R6, 0x1 ;  /* 0x0000000106069836 */ /* 0x000fe20000000000 */
[----:B------:R-:W-:Y:S01]  /*15470*/  ISETP.GE.U32.AND P0, PT, R9, R10, PT ;  /* 0x0000000a0900720c */ /* 0x000fe20003f06070 */
[----:B------:R-:W-:Y:S01]  /*15480*/  IMAD R9, R2, R5, RZ ;  /* 0x0000000502097224 */ /* 0x000fe200078e02ff */
[----:B------:R-:W-:Y:S01]  /*15490*/  ISETP.NE.AND P1, PT, R7, RZ, PT ;  /* 0x000000ff0700720c */ /* 0x000fe20003f25270 */
[----:B------:R-:W-:-:S04]  /*154a0*/  IMAD.MOV.U32 R2, RZ, RZ, RZ ;  /* 0x000000ffff027224 */ /* 0x000fc800078e00ff */
[----:B------:R-:W-:Y:S01]  /*154b0*/  IMAD.HI.U32 R9, R3, R9, R2 ;  /* 0x0000000903097227 */ /* 0x000fe200078e0002 */
[----:B------:R-:W-:Y:S02]  /*154c0*/  LOP3.LUT R2, R0, R7, RZ, 0x3c, !PT ;  /* 0x0000000700027212 */ /* 0x000fe400078e3cff */
[----:B------:R-:W-:Y:S02]  /*154d0*/  IABS R3, R4 ;  /* 0x0000000400037213 */ /* 0x000fe40000000000 */
[----:B------:R-:W-:Y:S01]  /*154e0*/  ISETP.GE.AND P2, PT, R2, RZ, PT ;  /* 0x000000ff0200720c */ /* 0x000fe20003f46270 */
[----:B------:R-:W-:Y:S02]  /*154f0*/  @P0 VIADD R6, R6, 0x1 ;  /* 0x0000000106060836 */ /* 0x000fe40000000000 */
[----:B------:R-:W-:-:S10]  /*15500*/  IMAD.MOV R3, RZ, RZ, -R3 ;  /* 0x000000ffff037224 */ /* 0x000fd400078e0a03 */
[----:B------:R-:W-:Y:S01]  /*15510*/  @!P2 IMAD.MOV R6, RZ, RZ, -R6 ;  /* 0x000000ffff06a224 */ /* 0x000fe200078e0a06 */
[----:B------:R-:W-:-:S04]  /*15520*/  @!P1 LOP3.LUT R6, RZ, R7, RZ, 0x33, !PT ;  /* 0x00000007ff069212 */ /* 0x000fc800078e33ff */
[-C--:B------:R-:W-:Y:S01]  /*15530*/  IABS R2, R6.reuse ;  /* 0x0000000600027213 */ /* 0x080fe20000000000 */
[----:B------:R-:W-:-:S04]  /*15540*/  IMAD R7, R7, R6, RZ ;  /* 0x0000000607077224 */ /* 0x000fc800078e02ff */
[----:B------:R-:W-:-:S04]  /*15550*/  IMAD.HI.U32 R9, R9, R2, RZ ;  /* 0x0000000209097227 */ /* 0x000fc800078e00ff */
[----:B------:R-:W-:Y:S02]  /*15560*/  IMAD R2, R9, R3, R2 ;  /* 0x0000000309027224 */ /* 0x000fe400078e0202 */
[----:B------:R-:W-:-:S03]  /*15570*/  IMAD.IADD R17, R0, 0x1, -R7 ;  /* 0x0000000100117824 */ /* 0x000fc600078e0a07 */
[----:B------:R-:W-:-:S13]  /*15580*/  ISETP.GT.U32.AND P1, PT, R5, R2, PT ;  /* 0x000000020500720c */ /* 0x000fda0003f24070 */
[----:B------:R-:W-:Y:S02]  /*15590*/  @!P1 IMAD.IADD R2, R2, 0x1, -R5 ;  /* 0x0000000102029824 */ /* 0x000fe400078e0a05 */
[----:B------:R-:W-:Y:S01]  /*155a0*/  @!P1 VIADD R9, R9, 0x1 ;  /* 0x0000000109099836 */ /* 0x000fe20000000000 */
[----:B------:R-:W-:Y:S02]  /*155b0*/  ISETP.NE.AND P1, PT, R4, RZ, PT ;  /* 0x000000ff0400720c */ /* 0x000fe40003f25270 */
[----:B------:R-:W-:Y:S02]  /*155c0*/  ISETP.GE.U32.AND P0, PT, R2, R5, PT ;  /* 0x000000050200720c */ /* 0x000fe40003f06070 */
[----:B------:R-:W-:-:S04]  /*155d0*/  LOP3.LUT R2, R6, R4, RZ, 0x3c, !PT ;  /* 0x0000000406027212 */ /* 0x000fc800078e3cff */
[----:B------:R-:W-:-:S07]  /*155e0*/  ISETP.GE.AND P2, PT, R2, RZ, PT ;  /* 0x000000ff0200720c */ /* 0x000fce0003f46270 */
[----:B------:R-:W-:-:S06]  /*155f0*/  @P0 VIADD R9, R9, 0x1 ;  /* 0x0000000109090836 */ /* 0x000fcc0000000000 */
[----:B------:R-:W-:Y:S01]  /*15600*/  @!P2 IMAD.MOV R9, RZ, RZ, -R9 ;  /* 0x000000ffff09a224 */ /* 0x000fe200078e0a09 */
[----:B------:R-:W-:-:S05]  /*15610*/  @!P1 LOP3.LUT R9, RZ, R4, RZ, 0x33, !PT ;  /* 0x00000004ff099212 */ /* 0x000fca00078e33ff */
[--C-:B------:R-:W-:Y:S02]  /*15620*/  IMAD.MOV R3, RZ, RZ, -R9.reuse ;  /* 0x000000ffff037224 */ /* 0x100fe400078e0a09 */
[C---:B------:R-:W-:Y:S02]  /*15630*/  IMAD R9, R4.reuse, 0x1000000, R9 ;  /* 0x0100000004097824 */ /* 0x040fe400078e0209 */
[----:B------:R-:W-:-:S04]  /*15640*/  IMAD R18, R4, R3, R6 ;  /* 0x0000000304127224 */ /* 0x000fc800078e0206 */
[----:B------:R-:W-:Y:S01]  /*15650*/  IMAD R18, R18, 0x10000, R9 ;  /* 0x0001000012127824 */ /* 0x000fe200078e0209 */
[----:B------:R-:W-:Y:S06]  /*15660*/  BRA `(.L_x_299) ;  /* 0x00000000001c7947 */ /* 0x000fec0003800000 */
.L_x_293:
[----:B------:R-:W-:Y:S01]  /*15670*/  UMOV UR4, URZ ;  /* 0x0000003f00047c82 */ /* 0x000fe20008000000 */
[----:B------:R-:W-:Y:S01]  /*15680*/  UMOV UR5, URZ ;  /* 0x0000003f00057c82 */ /* 0x000fe20008000000 */
[----:B------:R-:W-:Y:S01]  /*15690*/  ULDC UR6, c[0x0][0xc3c] ;  /* 0x00030f0000067ab9 */ /* 0x000fe20000000800 */
[----:B------:R-:W-:Y:S02]  /*156a0*/  IMAD.MOV.U32 R16, RZ, RZ, R0 ;  /* 0x000000ffff107224 */ /* 0x000fe400078e0000 */
[----:B------:R-:W-:Y:S02]  /*156b0*/  IMAD.U32 R17, RZ, RZ, UR4 ;  /* 0x00000004ff117e24 */ /* 0x000fe4000f8e00ff */
[----:B------:R-:W-:Y:S02]  /*156c0*/  IMAD.U32 R18, RZ, RZ, UR5 ;  /* 0x00000005ff127e24 */ /* 0x000fe4000f8e00ff */
[----:B------:R-:W-:-:S07]  /*156d0*/  IMAD.U32 R19, RZ, RZ, UR6 ;  /* 0x00000006ff137e24 */ /* 0x000fce000f8e00ff */
.L_x_299:
[----:B------:R-:W0:Y:S01]  /*156e0*/  S2R R0, SR_TID.X ;  /* 0x0000000000007919 */ /* 0x000e220000002100 */
[----:B------:R-:W-:Y:S05]  /*156f0*/  WARPSYNC.ALL ;  /* 0x0000000000007948 */ /* 0x000fea0003800000 */
[----:B------:R-:W-:Y:S01]  /*15700*/  BAR.SYNC.DEFER_BLOCKING 0x4, 0x180 ;  /* 0x0106000000007b1d */ /* 0x000fe20000010000 */
[----:B0-----:R-:W-:-:S04]  /*15710*/  LOP3.LUT R0, R0, 0x1f, RZ, 0xc0, !PT ;  /* 0x0000001f00007812 */ /* 0x001fc800078ec0ff */
[----:B------:R-:W-:-:S13]  /*15720*/  ISETP.NE.AND P0, PT, R0, RZ, PT ;  /* 0x000000ff0000720c */ /* 0x000fda0003f05270 */
[----:B------:R-:W0:Y:S01]  /*15730*/  @!P0 S2R R3, SR_CgaCtaId ;  /* 0x0000000000038919 */ /* 0x000e220000008800 */
[----:B------:R-:W-:-:S04]  /*15740*/  @!P0 MOV R0, 0x400 ;  /* 0x0000040000008802 */ /* 0x000fc80000000f00 */
[----:B0-----:R-:W-:-:S05]  /*15750*/  @!P0 LEA R22, R3, R0, 0x18 ;  /* 0x0000000003168211 */ /* 0x001fca00078ec0ff */
[----:B------:R2:W-:Y:S01]  /*15760*/  @!P0 STS.128 [R22+0x388d0], R16 ;  /* 0x0388d01016008388 */ /* 0x0005e20000000c00 */
[----:B------:R-:W-:Y:S06]  /*15770*/  BAR.ARV 0x5, 0x180 ;  /* 0x0146000000007b1d */ /* 0x000fec0000002000 */
.L_x_290:
[----:B------:R-:W-:Y:S02]  /*15780*/  ULDC UR4, c[0x0][0xc3c] ;  /* 0x00030f0000047ab9 */ /* 0x000fe40000000800 */
[----:B-1----:R-:W-:-:S13]  /*15790*/  ISETP.GE.AND P0, PT, R19, UR4, PT ;  /* 0x0000000413007c0c */ /* 0x002fda000bf06270 */
[----:B------:R-:W-:Y:S05]  /*157a0*/  @!P0 BRA `(.L_x_300) ;  /* 0xffffffb400548947 */ /* 0x000fea000383ffff */
[----:B------:R-:W-:Y:S05]  /*157b0*/  BSYNC B8 ;  /* 0x0000000000087941 */ /* 0x000fea0003800000 */
.L_x_235:
[----:B------:R-:W3:Y:S01]  /*157c0*/  LDL.LU R0, [R1+0x28] ;  /* 0x0000280001007983 */ /* 0x000ee20000300800 */
[----:B------:R-:W-:Y:S01]  /*157d0*/  BSSY B0, `(.L_x_301) ;  /* 0x000000b000007945 */ /* 0x000fe20003800000 */
[----:B------:R-:W4:Y:S01]  /*157e0*/  S2R R5, SR_CgaCtaId ;  /* 0x0000000000057919 */ /* 0x000f220000008800 */
[----:B---3--:R-:W-:-:S05]  /*157f0*/  VIADD R0, R0, 0x1 ;  /* 0x0000000100007836 */ /* 0x008fca0000000000 */
[----:B-1----:R-:W-:-:S04]  /*15800*/  LEA.HI R2, R0, R0, RZ, 0x1 ;  /* 0x0000000000027211 */ /* 0x002fc800078f08ff */
[----:B------:R-:W-:Y:S02]  /*15810*/  LOP3.LUT R3, R2, 0xfffffffe, RZ, 0xc0, !PT ;  /* 0xfffffffe02037812 */ /* 0x000fe400078ec0ff */
[----:B------:R-:W-:-:S03]  /*15820*/  MOV R2, 0x400 ;  /* 0x0000040000027802 */ /* 0x000fc60000000f00 */
[----:B------:R-:W-:Y:S01]  /*15830*/  IMAD.IADD R0, R0, 0x1, -R3 ;  /* 0x0000000100007824 */ /* 0x000fe200078e0a03 */
[----:B----4-:R-:W-:-:S04]  /*15840*/  LEA R4, R5, R2, 0x18 ;  /* 0x0000000205047211 */ /* 0x010fc800078ec0ff */
[----:B------:R-:W-:-:S04]  /*15850*/  SHF.L.U32 R0, R0, 0x1f, RZ ;  /* 0x0000001f00007819 */ /* 0x000fc800000006ff */
[----:B------:R-:W1:Y:S02]  /*15860*/  SYNCS.PHASECHK.TRANS64.TRYWAIT P0, [R4+URZ+0x38820], R0 ;  /* 0x03882000040075a7 */ /* 0x000e64000800017f */
[----:B-1----:R-:W-:Y:S05]  /*15870*/  @!P0 BRA `(.L_x_302) ;  /* 0x0000003800548947 */ /* 0x002fea0003800000 */
.L_x_413:
[----:B------:R-:W-:Y:S05]  /*15880*/  BSYNC B0 ;  /* 0x0000000000007941 */ /* 0x000fea0003800000 */
.L_x_301:
[----:B------:R-:W-:-:S03]  /*15890*/  UMOV UR4, 0xffffffff ;  /* 0xffffffff00047882 */ /* 0x000fc60000000000 */
[----:B------:R-:W-:Y:S05]  /*158a0*/  BRA.DIV UR4, `(.L_x_303) ;  /* 0x0000003a045c7947 */ /* 0x000fea000b800000 */
[----:B-1----:R-:W1:Y:S02]  /*158b0*/  S2R R0, SR_TID.X ;  /* 0x0000000000007919 */ /* 0x002e640000002100 */
[----:B-1----:R-:W-:-:S04]  /*158c0*/  SHF.R.U32.HI R0, RZ, 0x5, R0 ;  /* 0x00000005ff007819 */ /* 0x002fc80000011600 */
[----:B------:R-:W-:-:S05]  /*158d0*/  LOP3.LUT R0, R0, 0x3, RZ, 0xc0, !PT ;  /* 0x0000000300007812 */ /* 0x000fca00078ec0ff */
[----:B------:R1:W3:Y:S02]  /*158e0*/  SHFL.IDX PT, R14, R0, RZ, 0x1f ;  /* 0x00001fff000e7589 */ /* 0x0002e400000e0000 */
.L_x_416:
[----:B---3--:R-:W-:Y:S01]  /*158f0*/  ISETP.NE.AND P0, PT, R14, RZ, PT ;  /* 0x000000ff0e00720c */ /* 0x008fe20003f05270 */
[----:B------:R-:W-:-:S12]  /*15900*/  BSSY B0, `(.L_x_304) ;  /* 0x0000026000007945 */ /* 0x000fd80003800000 */
[----:B------:R-:W-:Y:S05]  /*15910*/  @P0 BRA `(.L_x_305) ;  /* 0x0000000000900947 */ /* 0x000fea0003800000 */
[----:B------:R-:W-:-:S03]  /*15920*/  UMOV UR4, 0xffffffff ;  /* 0xffffffff00047882 */ /* 0x000fc60000000000 */
[----:B------:R-:W-:Y:S05]  /*15930*/  BRA.DIV UR4, `(.L_x_306) ;  /* 0x0000003a046c7947 */ /* 0x000fea000b800000 */
[----:B------:R-:W-:-:S13]  /*15940*/  ELECT P6, URZ, PT ;  /* 0x00000000003f782f */ /* 0x000fda00038c0000 */
.L_x_419:
[----:B------:R-:W-:Y:S05]  /*15950*/  @!P6 BRA `(.L_x_305) ;  /* 0x000000000080e947 */ /* 0x000fea0003800000 */
[----:B-1----:R-:W3:Y:S02]  /*15960*/  LDL R0, [R1+0x50] ;  /* 0x0000500001007983 */ /* 0x002ee40000100800 */
[----:B---3--:R-:W-:-:S13]  /*15970*/  R2UR UR4, R0 ;  /* 0x00000000000472ca */ /* 0x008fda00000e0000 */
[----:B------:R-:W-:-:S06]  /*15980*/  ULOP3.LUT UR4, UR4, 0x2, URZ, 0xfc, !UPT ;  /* 0x0000000204047892 */ /* 0x000fcc000f8efc3f */
[----:B------:R-:W-:-:S05]  /*15990*/  IMAD.U32 R0, RZ, RZ, UR4 ;  /* 0x00000004ff007e24 */ /* 0x000fca000f8e00ff */
[----:B------:R-:W-:-:S13]  /*159a0*/  ISETP.NE.AND P0, PT, R0, 0x3, PT ;  /* 0x000000030000780c */ /* 0x000fda0003f05270 */
[----:B------:R-:W-:Y:S05]  /*159b0*/  @!P0 BRA `(.L_x_307) ;  /* 0x0000000000048947 */ /* 0x000fea0003800000 */
[----:B------:R-:W-:Y:S01]  /*159c0*/  BPT.TRAP 0x1 ;  /* 0x000000040000795c */ /* 0x000fe20000300000 */
.L_x_307:
[C---:B------:R-:W-:Y:S01]  /*159d0*/  IMAD R5, R27.reuse, 0x8, R4 ;  /* 0x000000081b057824 */ /* 0x040fe200078e0204 */
[----:B------:R-:W-:Y:S01]  /*159e0*/  SHF.L.U32 R0, R28, 0x1f, RZ ;  /* 0x0000001f1c007819 */ /* 0x000fe200000006ff */
[----:B------:R-:W-:-:S03]  /*159f0*/  VIADD R27, R27, 0x1 ;  /* 0x000000011b1b7836 */ /* 0x000fc60000000000 */
[----:B------:R-:W1:Y:S02]  /*15a00*/  SYNCS.PHASECHK.TRANS64.TRYWAIT P1, [R5+URZ+0x38840], R0 ;  /* 0x03884000050075a7 */ /* 0x000e64000802017f */
[----:B------:R-:W-:-:S04]  /*15a10*/  ISETP.NE.AND P2, PT, R27, 0x2, PT ;  /* 0x000000021b00780c */ /* 0x000fc80003f45270 */
[----:B------:R-:W-:Y:S01]  /*15a20*/  SEL R3, RZ, 0x1, P2 ;  /* 0x00000001ff037807 */ /* 0x000fe20001000000 */
[----:B-1----:R-:W-:Y:S08]  /*15a30*/  @!P1 BRA `(.L_x_308) ;  /* 0x00000038004c9947 */ /* 0x002ff00003800000 */
.L_x_420:
[----:B------:R-:W-:Y:S02]  /*15a40*/  SEL R27, R27, RZ, P2 ;  /* 0x000000ff1b1b7207 */ /* 0x000fe40001000000 */
[----:B------:R-:W-:Y:S01]  /*15a50*/  LOP3.LUT R2, R28, R3, RZ, 0x3c, !PT ;  /* 0x000000031c027212 */ /* 0x000fe200078e3cff */
[----:B------:R-:W-:Y:S06]  /*15a60*/  @!P0 BRA `(.L_x_309) ;  /* 0x0000000000048947 */ /* 0x000fec0003800000 */
[----:B------:R-:W-:Y:S01]  /*15a70*/  BPT.TRAP 0x1 ;  /* 0x000000040000795c */ /* 0x000fe20000300000 */
.L_x_309:
[----:B------:R-:W-:Y:S01]  /*15a80*/  IMAD R27, R27, 0x8, R4 ;  /* 0x000000081b1b7824 */ /* 0x000fe200078e0204 */
[----:B------:R-:W-:-:S04]  /*15a90*/  SHF.L.U32 R2, R2, 0x1f, RZ ;  /* 0x0000001f02027819 */ /* 0x000fc800000006ff */
[----:B------:R-:W3:Y:S02]  /*15aa0*/  SYNCS.PHASECHK.TRANS64.TRYWAIT P1, [R27+URZ+0x38840], R2 ;  /* 0x038840021b0075a7 */ /* 0x000ee4000802017f */
[----:B---3--:R-:W-:Y:S05]  /*15ab0*/  @!P1 BRA `(.L_x_310) ;  /* 0x0000003800409947 */ /* 0x008fea0003800000 */
.L_x_421:
[----:B------:R-:W-:Y:S05]  /*15ac0*/  @!P0 BRA `(.L_x_311) ;  /* 0x0000000000048947 */ /* 0x000fea0003800000 */
[----:B------:R-:W-:Y:S01]  /*15ad0*/  BPT.TRAP 0x1 ;  /* 0x000000040000795c */ /* 0x000fe20000300000 */
.L_x_311:
[----:B------:R-:W4:Y:S02]  /*15ae0*/  SYNCS.PHASECHK.TRANS64.TRYWAIT P1, [R5+URZ+0x38860], R0 ;  /* 0x03886000050075a7 */ /* 0x000f24000802017f */
[----:B----4-:R-:W-:Y:S05]  /*15af0*/  @!P1 BRA `(.L_x_312) ;  /* 0x0000003800449947 */ /* 0x010fea0003800000 */
.L_x_422:
[----:B------:R-:W-:Y:S05]  /*15b00*/  @!P0 BRA `(.L_x_313) ;  /* 0x0000000000048947 */ /* 0x000fea0003800000 */
[----:B------:R-:W-:Y:S01]  /*15b10*/  BPT.TRAP 0x1 ;  /* 0x000000040000795c */ /* 0x000fe20000300000 */
.L_x_313:
[----:B------:R0:W0:Y:S02]  /*15b20*/  SYNCS.PHASECHK.TRANS64.TRYWAIT P0, [R27+URZ+0x38860], R2 ;  /* 0x038860021b0075a7 */ /* 0x000024000800017f */
[----:B0-----:R-:W-:Y:S05]  /*15b30*/  @!P0 NANOSLEEP.SYNCS 0x989680 ;  /* 0x009896800000895d */ /* 0x001fea0003900000 */
[----:B------:R-:W0:Y:S02]  /*15b40*/  @!P0 SYNCS.PHASECHK.TRANS64 P0, [R27+URZ+0x38860], R2 ;  /* 0x038860021b0085a7 */ /* 0x000e24000800007f */
[----:B0-----:R-:W-:Y:S05]  /*15b50*/  @!P0 BRA `(.L_x_313) ;  /* 0xfffffffc00f08947 */ /* 0x001fea000383ffff */
.L_x_305:
[----:B------:R-:W-:Y:S05]  /*15b60*/  BSYNC B0 ;  /* 0x0000000000007941 */ /* 0x000fea0003800000 */
.L_x_304:
[----:B------:R-:W-:Y:S05]  /*15b70*/  EXIT ;  /* 0x000000000000794d */ /* 0x000fea0003800000 */
.L_x_182:
[----:B0-----:R0:W1:Y:S02]  /*15b80*/  SYNCS.PHASECHK.TRANS64.TRYWAIT P1, [R5+URZ+0x38800], R0 ;  /* 0x03880000050075a7 */ /* 0x001064000802017f */
[----:B-1----:R-:W-:Y:S05]  /*15b90*/  @!P1 NANOSLEEP.SYNCS 0x989680 ;  /* 0x009896800000995d */ /* 0x002fea0003900000 */
[----:B------:R-:W1:Y:S02]  /*15ba0*/  @!P1 SYNCS.PHASECHK.TRANS64 P1, [R5+URZ+0x38800], R0 ;  /* 0x03880000050095a7 */ /* 0x000e64000802007f */
[----:B-1----:R-:W-:Y:S05]  /*15bb0*/  @!P1 BRA `(.L_x_182) ;  /* 0xfffffffc00f09947 */ /* 0x002fea000383ffff */
[----:B------:R-:W-:Y:S05]  /*15bc0*/  BRA `(.L_x_314) ;  /* 0xfffffec000f87947 */ /* 0x000fea000383ffff */
.L_x_186:
[----:B-1----:R1:W2:Y:S02]  /*15bd0*/  SYNCS.PHASECHK.TRANS64.TRYWAIT P1, [R0+URZ+0x38830], R3 ;  /* 0x03883003000075a7 */ /* 0x0022a4000802017f */
[----:B--2---:R-:W-:Y:S05]  /*15be0*/  @!P1 NANOSLEEP.SYNCS 0x989680 ;  /* 0x009896800000995d */ /* 0x004fea0003900000 */
[----:B------:R-:W2:Y:S02]  /*15bf0*/  @!P1 SYNCS.PHASECHK.TRANS64 P1, [R0+URZ+0x38830], R3 ;  /* 0x03883003000095a7 */ /* 0x000ea4000802007f */
[----:B--2---:R-:W-:Y:S05]  /*15c00*/  @!P1 BRA `(.L_x_186) ;  /* 0xfffffffc00f09947 */ /* 0x004fea000383ffff */
[----:B------:R-:W-:Y:S05]  /*15c10*/  BRA `(.L_x_185) ;  /* 0xfffffec4001c7947 */ /* 0x000fea000383ffff */
.L_x_192:
[----:B-1----:R-:W-:-:S04]  /*15c20*/  IMAD.U32 R4, RZ, RZ, UR61 ;  /* 0x0000003dff047e24 */ /* 0x002fc8000f8e00ff */
[----:B------:R1:W2:Y:S03]  /*15c30*/  SYNCS.PHASECHK.TRANS64.TRYWAIT P1, [R4+URZ+0x38830], R3 ;  /* 0x03883003040075a7 */ /* 0x0002a6000802017f */
[----:B--2---:R-:W-:Y:S05]  /*15c40*/  @!P1 NANOSLEEP.SYNCS 0x989680 ;  /* 0x009896800000995d */ /* 0x004fea0003900000 */
[----:B------:R-:W2:Y:S02]  /*15c50*/  @!P1 SYNCS.PHASECHK.TRANS64 P1, [R4+URZ+0x38830], R3 ;  /* 0x03883003040095a7 */ /* 0x000ea4000802007f */
[----:B--2---:R-:W-:Y:S05]  /*15c60*/  @!P1 BRA `(.L_x_192) ;  /* 0xfffffffc00ec9947 */ /* 0x004fea000383ffff */
[----:B------:R-:W-:Y:S05]  /*15c70*/  BRA `(.L_x_191) ;  /* 0xffffff0400b87947 */ /* 0x000fea000383ffff */
.L_x_196:
[----:B---3--:R3:W4:Y:S02]  /*15c80*/  SYNCS.PHASECHK.TRANS64.TRYWAIT P1, [R229+URZ+0x38850], R0 ;  /* 0x03885000e50075a7 */ /* 0x008724000802017f */
[----:B----4-:R-:W-:Y:S05]  /*15c90*/  @!P1 NANOSLEEP.SYNCS 0x989680 ;  /* 0x009896800000995d */ /* 0x010fea0003900000 */
[----:B------:R-:W4:Y:S02]  /*15ca0*/  @!P1 SYNCS.PHASECHK.TRANS64 P1, [R229+URZ+0x38850], R0 ;  /* 0x03885000e50095a7 */ /* 0x000f24000802007f */
[----:B----4-:R-:W-:Y:S05]  /*15cb0*/  @!P1 BRA `(.L_x_196) ;  /* 0xfffffffc00f09947 */ /* 0x010fea000383ffff */
[----:B------:R-:W-:Y:S05]  /*15cc0*/  BRA `(.L_x_195) ;  /* 0xffffff3000087947 */ /* 0x000fea000383ffff */
.L_x_203:
[----:B-1----:R1:W2:Y:S02]  /*15cd0*/  SYNCS.PHASECHK.TRANS64.TRYWAIT P1, [R12+URZ+0x38850], R9 ;  /* 0x038850090c0075a7 */ /* 0x0022a4000802017f */
[----:B--2---:R-:W-:Y:S05]  /*15ce0*/  @!P1 NANOSLEEP.SYNCS 0x989680 ;  /* 0x009896800000995d */ /* 0x004fea0003900000 */
[----:B------:R-:W2:Y:S02]  /*15cf0*/  @!P1 SYNCS.PHASECHK.TRANS64 P1, [R12+URZ+0x38850], R9 ;  /* 0x038850090c0095a7 */ /* 0x000ea4000802007f */
[----:B--2---:R-:W-:Y:S05]  /*15d00*/  @!P1 BRA `(.L_x_203) ;  /* 0xfffffffc00f09947 */ /* 0x004fea000383ffff */
[----:B------:R-:W-:Y:S05]  /*15d10*/  BRA `(.L_x_202) ;  /* 0xffffff4800347947 */ /* 0x000fea000383ffff */
.L_x_249:
[----:B------:R-:W0:Y:S01]  /*15d20*/  S2R R7, SR_TID.X ;  /* 0x0000000000077919 */ /* 0x000e220000002100 */
[----:B------:R-:W-:Y:S01]  /*15d30*/  BSSY B0, `(.L_x_315) ;  /* 0x000000a000007945 */ /* 0x000fe20003800000 */
[----:B------:R-:W-:Y:S02]  /*15d40*/  IMAD.MOV.U32 R12, RZ, RZ, RZ ;  /* 0x000000ffff0c7224 */ /* 0x000fe400078e00ff */
[----:B------:R-:W-:Y:S02]  /*15d50*/  IMAD.MOV.U32 R11, RZ, RZ, 0x1f ;  /* 0x0000001fff0b7424 */ /* 0x000fe400078e00ff */
[----:B------:R-:W-:Y:S01]  /*15d60*/  IMAD.MOV.U32 R15, RZ, RZ, -0x1 ;  /* 0xffffffffff0f7424 */ /* 0x000fe200078e00ff */
[----:B0-----:R-:W-:-:S04]  /*15d70*/  SHF.R.U32.HI R7, RZ, 0x5, R7 ;  /* 0x00000005ff077819 */ /* 0x001fc80000011607 */
[----:B------:R-:W-:-:S05]  /*15d80*/  LOP3.LUT R7, R7, 0x3, RZ, 0xc0, !PT ;  /* 0x0000000307077812 */ /* 0x000fca00078ec0ff */
[----:B------:R-:W-:-:S07]  /*15d90*/  IMAD.MOV.U32 R13, RZ, RZ, R7 ;  /* 0x000000ffff0d7224 */ /* 0x000fce00078e0007 */
[----:B-----5:R-:W-:Y:S05]  /*15da0*/  WARPSYNC.COLLECTIVE R15, `(.L_x_316) ;  /* 0x000000000f087348 */ /* 0x020fea0003c00000 */
[----:B------:R0:W1:Y:S02]  /*15db0*/  SHFL.IDX P6, R14, R13, R12, R11 ;  /* 0x0000000c0d0e7389 */ /* 0x00006400000c000b */
[----:B01---5:R-:W-:Y:S01]  /*15dc0*/  ENDCOLLECTIVE ;  /* 0x000000000000791b */ /* 0x023fe20003800000 */
.L_x_316:
[----:B------:R-:W-:Y:S05]  /*15dd0*/  BSYNC B0 ;  /* 0x0000000000007941 */ /* 0x000fea0003800000 */
.L_x_315:
[----:B------:R-:W-:Y:S05]  /*15de0*/  BRA `(.L_x_317) ;  /* 0xffffffbc00b87947 */ /* 0x000fea000383ffff */
.L_x_252:
[----:B0-----:R0:W1:Y:S02]  /*15df0*/  SYNCS.PHASECHK.TRANS64.TRYWAIT P0, [R5+URZ+0x38840], R2 ;  /* 0x03884002050075a7 */ /* 0x001064000800017f */
[----:B-1----:R-:W-:Y:S05]  /*15e00*/  @!P0 NANOSLEEP.SYNCS 0x989680 ;  /* 0x009896800000895d */ /* 0x002fea0003900000 */
[----:B------:R-:W1:Y:S02]  /*15e10*/  @!P0 SYNCS.PHASECHK.TRANS64 P0, [R5+URZ+0x38840], R2 ;  /* 0x03884002050085a7 */ /* 0x000e64000800007f */
[----:B-1----:R-:W-:Y:S05]  /*15e20*/  @!P0 BRA `(.L_x_252) ;  /* 0xfffffffc00f08947 */ /* 0x002fea000383ffff */
[----:B------:R-:W-:Y:S05]  /*15e30*/  BRA `(.L_x_318) ;  /* 0xffffffc000207947 */ /* 0x000fea000383ffff */
.L_x_253:
[----:B------:R-:W-:Y:S01]  /*15e40*/  BSSY B0, `(.L_x_319) ;  /* 0x0000008000007945 */ /* 0x000fe20003800000 */
[----:B------:R-:W-:Y:S02]  /*15e50*/  IMAD.MOV.U32 R13, RZ, RZ, R6 ;  /* 0x000000ffff0d7224 */ /* 0x000fe400078e0006 */
[----:B------:R-:W-:Y:S02]  /*15e60*/  IMAD.MOV.U32 R12, RZ, RZ, RZ ;  /* 0x000000ffff0c7224 */ /* 0x000fe400078e00ff */
[----:B------:R-:W-:Y:S02]  /*15e70*/  IMAD.MOV.U32 R11, RZ, RZ, 0x181f ;  /* 0x0000181fff0b7424 */ /* 0x000fe400078e00ff */
[----:B------:R-:W-:-:S07]  /*15e80*/  IMAD.MOV.U32 R15, RZ, RZ, -0x1 ;  /* 0xffffffffff0f7424 */ /* 0x000fce00078e00ff */
[----:B------:R-:W-:Y:S05]  /*15e90*/  WARPSYNC.COLLECTIVE R15, `(.L_x_320) ;  /* 0x000000000f087348 */ /* 0x000fea0003c00000 */
[----:B------:R0:W1:Y:S02]  /*15ea0*/  SHFL.IDX P6, R14, R13, R12, R11 ;  /* 0x0000000c0d0e7389 */ /* 0x00006400000c000b */
[----:B01----:R-:W-:Y:S01]  /*15eb0*/  ENDCOLLECTIVE ;  /* 0x000000000000791b */ /* 0x003fe20003800000 */
.L_x_320:
[----:B------:R-:W-:Y:S05]  /*15ec0*/  BSYNC B0 ;  /* 0x0000000000007941 */ /* 0x000fea0003800000 */
.L_x_319:
[----:B------:R-:W-:Y:S01]  /*15ed0*/  IMAD.MOV.U32 R13, RZ, RZ, R0 ;  /* 0x000000ffff0d7224 */ /* 0x000fe200078e0000 */
[----:B------:R-:W-:Y:S01]  /*15ee0*/  MOV R15, 0xffffffff ;  /* 0xffffffff000f7802 */ /* 0x000fe20000000f00 */
[----:B------:R-:W-:Y:S01]  /*15ef0*/  IMAD.MOV.U32 R12, RZ, RZ, RZ ;  /* 0x000000ffff0c7224 */ /* 0x000fe200078e00ff */
[C---:B------:R-:W-:Y:S01]  /*15f00*/  LOP3.LUT P5, RZ, R23.reuse, 0x10, RZ, 0xc0, !PT ;  /* 0x0000001017ff7812 */ /* 0x040fe200078ac0ff */
[----:B------:R-:W-:Y:S01]  /*15f10*/  IMAD.MOV.U32 R11, RZ, RZ, 0x181f ;  /* 0x0000181fff0b7424 */ /* 0x000fe200078e00ff */
[C---:B------:R-:W-:Y:S01]  /*15f20*/  LOP3.LUT P4, RZ, R23.reuse, 0x8, RZ, 0xc0, !PT ;  /* 0x0000000817ff7812 */ /* 0x040fe2000788c0ff */
[----:B------:R-:W-:Y:S01]  /*15f30*/  IMAD.MOV.U32 R2, RZ, RZ, R14 ;  /* 0x000000ffff027224 */ /* 0x000fe200078e000e */
[----:B------:R-:W-:Y:S01]  /*15f40*/  LOP3.LUT P3, RZ, R23, 0x4, RZ, 0xc0, !PT ;  /* 0x0000000417ff7812 */ /* 0x000fe2000786c0ff */
[----:B------:R-:W-:-:S12]  /*15f50*/  @P0 IMAD R9, R7, 0x2, R22 ;  /* 0x0000000207090824 */ /* 0x000fd800078e0216 */
[----:B------:R-:W-:Y:S05]  /*15f60*/  WARPSYNC.COLLECTIVE R15, `(.L_x_321) ;  /* 0x000000000f087348 */ /* 0x000fea0003c00000 */
[----:B------:R0:W1:Y:S02]  /*15f70*/  SHFL.IDX P6, R14, R13, R12, R11 ;  /* 0x0000000c0d0e7389 */ /* 0x00006400000c000b */
[----:B01----:R-:W-:Y:S01]  /*15f80*/  ENDCOLLECTIVE ;  /* 0x000000000000791b */ /* 0x003fe20003800000 */
.L_x_321:
[----:B------:R-:W-:Y:S01]  /*15f90*/  LOP3.LUT P2, RZ, R23, 0x2, RZ, 0xc0, !PT ;  /* 0x0000000217ff7812 */ /* 0x000fe2000784c0ff */
[----:B------:R-:W-:Y:S02]  /*15fa0*/  IMAD.MOV.U32 R13, RZ, RZ, R6 ;  /* 0x000000ffff0d7224 */ /* 0x000fe400078e0006 */
[----:B------:R-:W-:Y:S02]  /*15fb0*/  IMAD.MOV.U32 R12, RZ, RZ, 0x1 ;  /* 0x00000001ff0c7424 */ /* 0x000fe400078e00ff */
[----:B------:R-:W-:-:S08]  /*15fc0*/  IMAD.MOV.U32 R3, RZ, RZ, R14 ;  /* 0x000000ffff037224 */ /* 0x000fd000078e000e */
[----:B------:R-:W-:Y:S05]  /*15fd0*/  WARPSYNC.COLLECTIVE R15, `(.L_x_322) ;  /* 0x000000000f087348 */ /* 0x000fea0003c00000 */
[----:B------:R0:W1:Y:S02]  /*15fe0*/  SHFL.IDX P6, R14, R13, R12, R11 ;  /* 0x0000000c0d0e7389 */ /* 0x00006400000c000b */
[----:B01----:R-:W-:Y:S01]  /*15ff0*/  ENDCOLLECTIVE ;  /* 0x000000000000791b */ /* 0x003fe20003800000 */
.L_x_322:
[----:B------:R-:W-:-:S05]  /*16000*/  @P0 LEA R3, P1, R32, R3, 0x1 ;  /* 0x0000000320030211 */ /* 0x000fca00078208ff */
[----:B------:R-:W-:-:S05]  /*16010*/  @P0 IMAD.X R2, RZ, RZ, R2, P1 ;  /* 0x000000ffff020224 */ /* 0x000fca00008e0602 */
[----:B------:R-:W-:Y:S01]  /*16020*/  @P0 LOP3.LUT R3, R3, R2, RZ, 0x3c, !PT ;  /* 0x0000000203030212 */ /* 0x000fe200078e3cff */
[----:B------:R-:W-:-:S03]  /*16030*/  IMAD.MOV.U32 R13, RZ, RZ, R0 ;  /* 0x000000ffff0d7224 */ /* 0x000fc600078e0000 */
[----:B------:R-:W-:-:S04]  /*16040*/  @P0 LOP3.LUT R2, R3, R2, RZ, 0x3c, !PT ;  /* 0x0000000203020212 */ /* 0x000fc800078e3cff */
[----:B------:R-:W-:Y:S01]  /*16050*/  @P0 LOP3.LUT R3, R3, R2, RZ, 0x3c, !PT ;  /* 0x0000000203030212 */ /* 0x000fe200078e3cff */
[----:B------:R-:W-:-:S07]  /*16060*/  IMAD.MOV.U32 R8, RZ, RZ, R14 ;  /* 0x000000ffff087224 */ /* 0x000fce00078e000e */
[----:B------:R-:W-:Y:S05]  /*16070*/  WARPSYNC.COLLECTIVE R15, `(.L_x_323) ;  /* 0x000000000f087348 */ /* 0x000fea0003c00000 */
[----:B------:R0:W1:Y:S02]  /*16080*/  SHFL.IDX P6, R14, R13, R12, R11 ;  /* 0x0000000c0d0e7389 */ /* 0x00006400000c000b */
[----:B01----:R-:W-:Y:S01]  /*16090*/  ENDCOLLECTIVE ;  /* 0x000000000000791b */ /* 0x003fe20003800000 */
.L_x_323:
[----:B------:R-:W-:Y:S01]  /*160a0*/  @!PT LDS RZ, [RZ] ;  /* 0x00000000fffff984 */ /* 0x000fe20000000800 */
[----:B------:R-:W-:Y:S01]  /*160b0*/  @!PT LDS RZ, [RZ] ;  /* 0x00000000fffff984 */ /* 0x000fe20000000800 */
[----:B------:R-:W-:Y:S01]  /*160c0*/  @!PT LDS RZ, [RZ] ;  /* 0x00000000fffff984 */ /* 0x000fe20000000800 */
[----:B------:R-:W-:Y:S04]  /*160d0*/  @P0 LDGSTS.E.BYPASS.LTC128B.128 [R9+0x24400], desc[UR36][R2.64], !P5 ;  /* 0x2440000002090fae */ /* 0x000fe8000e901d64 */
[----:B------:R-:W-:Y:S04]  /*160e0*/  @P0 LDGSTS.E.BYPASS.LTC128B.128 [R9+0x26c00], desc[UR36][R2.64+0x80], !P4 ;  /* 0x26c0008002090fae */ /* 0x000fe8000e101d64 */
[----:B------:R-:W-:Y:S01]  /*160f0*/  @P0 LDGSTS.E.BYPASS.LTC128B.128 [R9+0x29400], desc[UR36][R2.64+0x100], !P3 ;  /* 0x2940010002090fae */ /* 0x000fe2000d901d64 */
[----:B------:R-:W-:Y:S02]  /*16100*/  IMAD.MOV.U32 R13, RZ, RZ, R6 ;  /* 0x000000ffff0d7224 */ /* 0x000fe400078e0006 */
[----:B------:R-:W-:Y:S01]  /*16110*/  IMAD.MOV.U32 R12, RZ, RZ, 0x2 ;  /* 0x00000002ff0c7424 */ /* 0x000fe200078e00ff */
[----:B------:R0:W-:Y:S01]  /*16120*/  @P0 LDGSTS.E.BYPASS.LTC128B.128 [R9+0x2bc00], desc[UR36][R2.64+0x180], !P2 ;  /* 0x2bc0018002090fae */ /* 0x0001e2000d101d64 */
[----:B------:R-:W-:Y:S01]  /*16130*/  ISETP.GE.AND P0, PT, R4, 0x11, PT ;  /* 0x000000110400780c */ /* 0x000fe20003f06270 */
[----:B0-----:R-:W-:-:S12]  /*16140*/  IMAD.MOV.U32 R2, RZ, RZ, R14 ;  /* 0x000000ffff027224 */ /* 0x001fd800078e000e */
[----:B------:R-:W-:Y:S05]  /*16150*/  WARPSYNC.COLLECTIVE R15, `(.L_x_324) ;  /* 0x000000000f087348 */ /* 0x000fea0003c00000 */
[----:B------:R0:W1:Y:S02]  /*16160*/  SHFL.IDX P6, R14, R13, R12, R11 ;  /* 0x0000000c0d0e7389 */ /* 0x00006400000c000b */
[----:B01----:R-:W-:Y:S01]  /*16170*/  ENDCOLLECTIVE ;  /* 0x000000000000791b */ /* 0x003fe20003800000 */
.L_x_324:
[----:B------:R-:W-:Y:S01]  /*16180*/  @P0 IMAD R21, R7, 0x2, R22 ;  /* 0x0000000207150824 */ /* 0x000fe200078e0216 */
[----:B------:R-:W-:-:S05]  /*16190*/  @P0 LEA R2, P1, R32, R2, 0x1 ;  /* 0x0000000220020211 */ /* 0x000fca00078208ff */
[----:B------:R-:W-:-:S05]  /*161a0*/  @P0 IMAD.X R3, RZ, RZ, R8, P1 ;  /* 0x000000ffff030224 */ /* 0x000fca00008e0608 */
[----:B------:R-:W-:Y:S01]  /*161b0*/  @!PT LDS RZ, [RZ] ;  /* 0x00000000fffff984 */ /* 0x000fe20000000800 */
[----:B------:R-:W-:Y:S01]  /*161c0*/  @!PT LDS RZ, [RZ] ;  /* 0x00000000fffff984 */ /* 0x000fe20000000800 */
[----:B------:R-:W-:Y:S01]  /*161d0*/  @!PT LDS RZ, [RZ] ;  /* 0x00000000fffff984 */ /* 0x000fe20000000800 */
[----:B------:R0:W-:Y:S01]  /*161e0*/  @P0 LDGSTS.E.BYPASS.LTC128B.128 [R21+0x24c00], desc[UR36][R2.64], !P5 ;  /* 0x24c0000002150fae */ /* 0x0001e2000e901d64 */
[----:B------:R-:W-:-:S03]  /*161f0*/  IMAD.MOV.U32 R13, RZ, RZ, R0 ;  /* 0x000000ffff0d7224 */ /* 0x000fc600078e0000 */
[----:B------:R0:W-:Y:S04]  /*16200*/  @P0 LDGSTS.E.BYPASS.LTC128B.128 [R21+0x27400], desc[UR36][R2.64+0x80], !P4 ;  /* 0x2740008002150fae */ /* 0x0001e8000e101d64 */
[----:B------:R0:W-:Y:S01]  /*16210*/  @P0 LDGSTS.E.BYPASS.LTC128B.128 [R21+0x29c00], desc[UR36][R2.64+0x100], !P3 ;  /* 0x29c0010002150fae */ /* 0x0001e2000d901d64 */
[----:B------:R-:W-:-:S03]  /*16220*/  IMAD.MOV.U32 R8, RZ, RZ, R14 ;  /* 0x000000ffff087224 */ /* 0x000fc600078e000e */
[----:B------:R0:W-:Y:S01]  /*16230*/  @P0 LDGSTS.E.BYPASS.LTC128B.128 [R21+0x2c400], desc[UR36][R2.64+0x180], !P2 ;  /* 0x2c40018002150fae */ /* 0x0001e2000d101d64 */
[----:B------:R-:W-:-:S13]  /*16240*/  ISETP.GE.AND P0, PT, R4, 0x21, PT ;  /* 0x000000210400780c */ /* 0x000fda0003f06270 */
[----:B0-----:R-:W-:Y:S05]  /*16250*/  WARPSYNC.COLLECTIVE R15, `(.L_x_325) ;  /* 0x000000000f087348 */ /* 0x001fea0003c00000 */
[----:B------:R1:W2:Y:S02]  /*16260*/  SHFL.IDX P6, R14, R13, R12, R11 ;  /* 0x0000000c0d0e7389 */ /* 0x0002a400000c000b */
[----:B012---:R-:W-:Y:S01]  /*16270*/  ENDCOLLECTIVE ;  /* 0x000000000000791b */ /* 0x007fe20003800000 */
.L_x_325:
[----:B------:R-:W-:Y:S02]  /*16280*/  @P0 IMAD R9, R7, 0x2, R22 ;  /* 0x0000000207090824 */ /* 0x000fe400078e0216 */
[----:B------:R-:W-:Y:S02]  /*16290*/  IMAD.MOV.U32 R13, RZ, RZ, R6 ;  /* 0x000000ffff0d7224 */ /* 0x000fe400078e0006 */
[----:B------:R-:W-:Y:S02]  /*162a0*/  IMAD.MOV.U32 R12, RZ, RZ, 0x3 ;  /* 0x00000003ff0c7424 */ /* 0x000fe400078e00ff */
[----:B------:R-:W-:-:S07]  /*162b0*/  IMAD.MOV.U32 R2, RZ, RZ, R14 ;  /* 0x000000ffff027224 */ /* 0x000fce00078e000e */
[----:B------:R-:W-:Y:S05]  /*162c0*/  WARPSYNC.COLLECTIVE R15, `(.L_x_326) ;  /* 0x000000000f087348 */ /* 0x000fea0003c00000 */
[----:B------:R0:W1:Y:S02]  /*162d0*/  SHFL.IDX P6, R14, R13, R12, R11 ;  /* 0x0000000c0d0e7389 */ /* 0x00006400000c000b */
[----:B01----:R-:W-:Y:S01]  /*162e0*/  ENDCOLLECTIVE ;  /* 0x000000000000791b */ /* 0x003fe20003800000 */
.L_x_326:
        /* <DEDUP_REMOVED lines=15> */
.L_x_327:
[----:B------:R-:W-:Y:S02]  /*163e0*/  @P0 IMAD R21, R7, 0x2, R22 ;  /* 0x0000000207150824 */ /* 0x000fe400078e0216 */
[----:B------:R-:W-:Y:S02]  /*163f0*/  IMAD.MOV.U32 R13, RZ, RZ, R6 ;  /* 0x000000ffff0d7224 */ /* 0x000fe400078e0006 */
[----:B------:R-:W-:Y:S02]  /*16400*/  IMAD.MOV.U32 R12, RZ, RZ, 0x4 ;  /* 0x00000004ff0c7424 */ /* 0x000fe400078e00ff */
[----:B------:R-:W-:-:S07]  /*16410*/  IMAD.MOV.U32 R2, RZ, RZ, R14 ;  /* 0x000000ffff027224 */ /* 0x000fce00078e000e */
[----:B------:R-:W-:Y:S05]  /*16420*/  WARPSYNC.COLLECTIVE R15, `(.L_x_328) ;  /* 0x000000000f087348 */ /* 0x000fea0003c00000 */
[----:B------:R0:W1:Y:S02]  /*16430*/  SHFL.IDX P6, R14, R13, R12, R11 ;  /* 0x0000000c0d0e7389 */ /* 0x00006400000c000b */
[----:B01----:R-:W-:Y:S01]  /*16440*/  ENDCOLLECTIVE ;  /* 0x000000000000791b */ /* 0x003fe20003800000 */
.L_x_328:
        /* <DEDUP_REMOVED lines=10> */
[----:B------:R0:W-:Y:S04]  /*164f0*/  @P0 LDGSTS.E.BYPASS.LTC128B.128 [R21+0x2d400], desc[UR36][R2.64+0x180], !P2 ;  /* 0x2d40018002150fae */ /* 0x0001e8000d101d64 */
[----:B0-----:R-:W-:Y:S05]  /*16500*/  WARPSYNC.COLLECTIVE R15, `(.L_x_329) ;  /* 0x000000000f087348 */ /* 0x001fea0003c00000 */
[----:B------:R1:W2:Y:S02]  /*16510*/  SHFL.IDX P6, R14, R13, R12, R11 ;  /* 0x0000000c0d0e7389 */ /* 0x0002a400000c000b */
[----:B012---:R-:W-:Y:S01]  /*16520*/  ENDCOLLECTIVE ;  /* 0x000000000000791b */ /* 0x007fe20003800000 */
.L_x_329:
[----:B------:R-:W-:Y:S01]  /*16530*/  IMAD.MOV.U32 R0, RZ, RZ, R14 ;  /* 0x000000ffff007224 */ /* 0x000fe200078e000e */
[----:B------:R-:W-:Y:S06]  /*16540*/  BRA `(.L_x_330) ;  /* 0xffffffbc00887947 */ /* 0x000fec000383ffff */
.L_x_260:
[----:B------:R-:W-:Y:S02]  /*16550*/  IMAD.MOV.U32 R13, RZ, RZ, R4 ;  /* 0x000000ffff0d7224 */ /* 0x000fe400078e0004 */
[----:B------:R-:W-:Y:S02]  /*16560*/  IMAD.MOV.U32 R12, RZ, RZ, RZ ;  /* 0x000000ffff0c7224 */ /* 0x000fe400078e00ff */
[----:B------:R-:W-:Y:S02]  /*16570*/  IMAD.MOV.U32 R11, RZ, RZ, 0x181f ;  /* 0x0000181fff0b7424 */ /* 0x000fe400078e00ff */
[----:B------:R-:W-:Y:S02]  /*16580*/  IMAD.MOV.U32 R15, RZ, RZ, -0x1 ;  /* 0xffffffffff0f7424 */ /* 0x000fe400078e00ff */
[----:B-----5:R-:W-:Y:S02]  /*16590*/  IMAD R6, R10, R6, RZ ;  /* 0x000000060a067224 */ /* 0x020fe400078e02ff */
[----:B------:R-:W-:-:S07]  /*165a0*/  IMAD.IADD R0, R9, 0x1, R0 ;  /* 0x0000000109007824 */ /* 0x000fce00078e0200 */
[----:B------:R-:W-:Y:S05]  /*165b0*/  WARPSYNC.COLLECTIVE R15, `(.L_x_331) ;  /* 0x000000000f087348 */ /* 0x000fea0003c00000 */
[----:B------:R0:W1:Y:S02]  /*165c0*/  SHFL.IDX P6, R14, R13, R12, R11 ;  /* 0x0000000c0d0e7389 */ /* 0x00006400000c000b */
[----:B01----:R-:W-:Y:S01]  /*165d0*/  ENDCOLLECTIVE ;  /* 0x000000000000791b */ /* 0x003fe20003800000 */
.L_x_331:
[C---:B------:R-:W-:Y:S01]  /*165e0*/  VIADD R7, R0.reuse, 0x10 ;  /* 0x0000001000077836 */ /* 0x040fe20000000000 */
[----:B------:R-:W-:Y:S01]  /*165f0*/  ISETP.GE.AND P0, PT, R0, R6, PT ;  /* 0x000000060000720c */ /* 0x000fe20003f06270 */
[----:B------:R-:W-:Y:S02]  /*16600*/  IMAD.MOV.U32 R13, RZ, RZ, R5 ;  /* 0x000000ffff0d7224 */ /* 0x000fe400078e0005 */
[----:B------:R-:W-:-:S10]  /*16610*/  IMAD.MOV.U32 R2, RZ, RZ, R14 ;  /* 0x000000ffff027224 */ /* 0x000fd400078e000e */
[----:B------:R-:W-:Y:S05]  /*16620*/  WARPSYNC.COLLECTIVE R15, `(.L_x_332) ;  /* 0x000000000f087348 */ /* 0x000fea0003c00000 */
[----:B------:R0:W1:Y:S02]  /*16630*/  SHFL.IDX P6, R14, R13, R12, R11 ;  /* 0x0000000c0d0e7389 */ /* 0x00006400000c000b */
[----:B01----:R-:W-:Y:S01]  /*16640*/  ENDCOLLECTIVE ;  /* 0x000000000000791b */ /* 0x003fe20003800000 */
.L_x_332:
[----:B------:R-:W-:Y:S02]  /*16650*/  IMAD.MOV.U32 R13, RZ, RZ, R4 ;  /* 0x000000ffff0d7224 */ /* 0x000fe400078e0004 */
[----:B------:R-:W-:Y:S01]  /*16660*/  IMAD.MOV.U32 R12, RZ, RZ, 0x1 ;  /* 0x00000001ff0c7424 */ /* 0x000fe200078e00ff */
[----:B------:R-:W-:-:S05]  /*16670*/  @!P0 LEA R14, P5, R32, R14, 0x1 ;  /* 0x0000000e200e8211 */ /* 0x000fca00078a08ff */
[----:B------:R-:W-:Y:S02]  /*16680*/  @!P0 IMAD.X R3, RZ, RZ, R2, P5 ;  /* 0x000000ffff038224 */ /* 0x000fe400028e0602 */
[----:B------:R-:W-:-:S07]  /*16690*/  @!P0 IMAD.MOV.U32 R2, RZ, RZ, R14 ;  /* 0x000000ffff028224 */ /* 0x000fce00078e000e */
[----:B------:R-:W-:Y:S05]  /*166a0*/  WARPSYNC.COLLECTIVE R15, `(.L_x_333) ;  /* 0x000000000f087348 */ /* 0x000fea0003c00000 */
[----:B------:R0:W1:Y:S02]  /*166b0*/  SHFL.IDX P6, R14, R13, R12, R11 ;  /* 0x0000000c0d0e7389 */ /* 0x00006400000c000b */
[----:B01----:R-:W-:Y:S01]  /*166c0*/  ENDCOLLECTIVE ;  /* 0x000000000000791b */ /* 0x003fe20003800000 */
.L_x_333:
[----:B------:R-:W-:Y:S01]  /*166d0*/  @!PT LDS RZ, [RZ] ;  /* 0x00000000fffff984 */ /* 0x000fe20000000800 */
[----:B------:R-:W-:Y:S01]  /*166e0*/  @!PT LDS RZ, [RZ] ;  /* 0x00000000fffff984 */ /* 0x000fe20000000800 */
[----:B------:R-:W-:Y:S01]  /*166f0*/  @!PT LDS RZ, [RZ] ;  /* 0x00000000fffff984 */ /* 0x000fe20000000800 */
[----:B------:R-:W-:Y:S04]  /*16700*/  @!P0 LDGSTS.E.BYPASS.LTC128B.128 [R33+0x14400], desc[UR36][R2.64], !P4 ;  /* 0x1440000002218fae */ /* 0x000fe8000e101d64 */
[----:B------:R-:W-:Y:S04]  /*16710*/  @!P0 LDGSTS.E.BYPASS.LTC128B.128 [R33+0x18400], desc[UR36][R2.64+0x80], !P3 ;  /* 0x1840008002218fae */ /* 0x000fe8000d901d64 */
[----:B------:R-:W-:Y:S01]  /*16720*/  @!P0 LDGSTS.E.BYPASS.LTC128B.128 [R33+0x1c400], desc[UR36][R2.64+0x100], !P2 ;  /* 0x1c40010002218fae */ /* 0x000fe2000d101d64 */
[----:B------:R-:W-:-:S03]  /*16730*/  IMAD.MOV.U32 R13, RZ, RZ, R5 ;  /* 0x000000ffff0d7224 */ /* 0x000fc600078e0005 */
[----:B------:R0:W-:Y:S01]  /*16740*/  @!P0 LDGSTS.E.BYPASS.LTC128B.128 [R33+0x20400], desc[UR36][R2.64+0x180], !P1 ;  /* 0x2040018002218fae */ /* 0x0001e2000c901d64 */
[----:B------:R-:W-:Y:S01]  /*16750*/  ISETP.GE.AND P0, PT, R7, R6, PT ;  /* 0x000000060700720c */ /* 0x000fe20003f06270 */
[----:B0-----:R-:W-:-:S12]  /*16760*/  IMAD.MOV.U32 R2, RZ, RZ, R14 ;  /* 0x000000ffff027224 */ /* 0x001fd800078e000e */
[----:B------:R-:W-:Y:S05]  /*16770*/  WARPSYNC.COLLECTIVE R15, `(.L_x_334) ;  /* 0x000000000f087348 */ /* 0x000fea0003c00000 */
[----:B------:R0:W1:Y:S02]  /*16780*/  SHFL.IDX P6, R14, R13, R12, R11 ;  /* 0x0000000c0d0e7389 */ /* 0x00006400000c000b */
[----:B01----:R-:W-:Y:S01]  /*16790*/  ENDCOLLECTIVE ;  /* 0x000000000000791b */ /* 0x003fe20003800000 */
.L_x_334:
[----:B------:R-:W-:Y:S02]  /*167a0*/  IMAD.MOV.U32 R13, RZ, RZ, R4 ;  /* 0x000000ffff0d7224 */ /* 0x000fe400078e0004 */
[----:B------:R-:W-:Y:S01]  /*167b0*/  IMAD.MOV.U32 R12, RZ, RZ, 0x2 ;  /* 0x00000002ff0c7424 */ /* 0x000fe200078e00ff */
[----:B------:R-:W-:-:S04]  /*167c0*/  @!P0 LEA R14, P5, R32, R14, 0x1 ;  /* 0x0000000e200e8211 */ /* 0x000fc800078a08ff */
[----:B------:R-:W-:Y:S01]  /*167d0*/  @!P0 IADD3.X R7, RZ, R2, RZ, P5, !PT ;  /* 0x00000002ff078210 */ /* 0x000fe20002ffe4ff */
[----:B------:R-:W-:-:S08]  /*167e0*/  @!P0 IMAD.MOV.U32 R2, RZ, RZ, R14 ;  /* 0x000000ffff028224 */ /* 0x000fd000078e000e */
[----:B------:R-:W-:Y:S05]  /*167f0*/  WARPSYNC.COLLECTIVE R15, `(.L_x_335) ;  /* 0x000000000f087348 */ /* 0x000fea0003c00000 */
[----:B------:R0:W1:Y:S02]  /*16800*/  SHFL.IDX P6, R14, R13, R12, R11 ;  /* 0x0000000c0d0e7389 */ /* 0x00006400000c000b */
[----:B01----:R-:W-:Y:S01]  /*16810*/  ENDCOLLECTIVE ;  /* 0x000000000000791b */ /* 0x003fe20003800000 */
.L_x_335:
[----:B------:R-:W-:Y:S02]  /*16820*/  @!P0 IMAD.MOV.U32 R3, RZ, RZ, R7 ;  /* 0x000000ffff038224 */ /* 0x000fe400078e0007 */
[----:B------:R-:W-:-:S03]  /*16830*/  VIADD R7, R0, 0x20 ;  /* 0x0000002000077836 */ /* 0x000fc60000000000 */
[----:B------:R-:W-:Y:S01]  /*16840*/  @!PT LDS RZ, [RZ] ;  /* 0x00000000fffff984 */ /* 0x000fe20000000800 */
[----:B------:R-:W-:Y:S01]  /*16850*/  @!PT LDS RZ, [RZ] ;  /* 0x00000000fffff984 */ /* 0x000fe20000000800 */
[----:B------:R-:W-:Y:S01]  /*16860*/  @!PT LDS RZ, [RZ] ;  /* 0x00000000fffff984 */ /* 0x000fe20000000800 */
[----:B------:R-:W-:Y:S04]  /*16870*/  @!P0 LDGSTS.E.BYPASS.LTC128B.128 [R33+0x14c00], desc[UR36][R2.64], !P4 ;  /* 0x14c0000002218fae */ /* 0x000fe8000e101d64 */
[----:B------:R-:W-:Y:S01]  /*16880*/  @!P0 LDGSTS.E.BYPASS.LTC128B.128 [R33+0x18c00], desc[UR36][R2.64+0x80], !P3 ;  /* 0x18c0008002218fae */ /* 0x000fe2000d901d64 */
[----:B------:R-:W-:-:S03]  /*16890*/  IMAD.MOV.U32 R13, RZ, RZ, R5 ;  /* 0x000000ffff0d7224 */ /* 0x000fc600078e0005 */
[----:B------:R-:W-:Y:S04]  /*168a0*/  @!P0 LDGSTS.E.BYPASS.LTC128B.128 [R33+0x1cc00], desc[UR36][R2.64+0x100], !P2 ;  /* 0x1cc0010002218fae */ /* 0x000fe8000d101d64 */
[----:B------:R0:W-:Y:S01]  /*168b0*/  @!P0 LDGSTS.E.BYPASS.LTC128B.128 [R33+0x20c00], desc[UR36][R2.64+0x180], !P1 ;  /* 0x20c0018002218fae */ /* 0x0001e2000c901d64 */
[----:B------:R-:W-:Y:S01]  /*168c0*/  ISETP.GE.AND P0, PT, R7, R6, PT ;  /* 0x000000060700720c */ /* 0x000fe20003f06270 */
[----:B0-----:R-:W-:-:S12]  /*168d0*/  IMAD.MOV.U32 R2, RZ, RZ, R14 ;  /* 0x000000ffff027224 */ /* 0x001fd800078e000e */
[----:B------:R-:W-:Y:S05]  /*168e0*/  WARPSYNC.COLLECTIVE R15, `(.L_x_336) ;  /* 0x000000000f087348 */ /* 0x000fea0003c00000 */
[----:B------:R0:W1:Y:S02]  /*168f0*/  SHFL.IDX P6, R14, R13, R12, R11 ;  /* 0x0000000c0d0e7389 */ /* 0x00006400000c000b */
[----:B01----:R-:W-:Y:S01]  /*16900*/  ENDCOLLECTIVE ;  /* 0x000000000000791b */ /* 0x003fe20003800000 */
.L_x_336:
        /* <DEDUP_REMOVED lines=8> */
.L_x_337:
        /* <DEDUP_REMOVED lines=15> */
.L_x_338:
        /* <DEDUP_REMOVED lines=8> */
.L_x_339:
        /* <DEDUP_REMOVED lines=15> */
.L_x_340:
        /* <DEDUP_REMOVED lines=8> */
.L_x_341:
        /* <DEDUP_REMOVED lines=15> */
.L_x_342:
        /* <DEDUP_REMOVED lines=8> */
.L_x_343:
        /* <DEDUP_REMOVED lines=15> */
.L_x_344:
[----:B------:R-:W-:Y:S01]  /*16ed0*/  IMAD.MOV.U32 R13, RZ, RZ, R4 ;  /* 0x000000ffff0d7224 */ /* 0x000fe200078e0004 */
[----:B------:R-:W-:Y:S02]  /*16ee0*/  MOV R12, 0x7 ;  /* 0x00000007000c7802 */ /* 0x000fe40000000f00 */
[----:B------:R-:W-:-:S05]  /*16ef0*/  @!P0 LEA R14, P5, R32, R14, 0x1 ;  /* 0x0000000e200e8211 */ /* 0x000fca00078a08ff */
[----:B------:R-:W-:Y:S02]  /*16f00*/  @!P0 IMAD.X R7, RZ, RZ, R2, P5 ;  /* 0x000000ffff078224 */ /* 0x000fe400028e0602 */
[----:B------:R-:W-:-:S07]  /*16f10*/  @!P0 IMAD.MOV.U32 R2, RZ, RZ, R14 ;  /* 0x000000ffff028224 */ /* 0x000fce00078e000e */
[----:B------:R-:W-:Y:S05]  /*16f20*/  WARPSYNC.COLLECTIVE R15, `(.L_x_345) ;  /* 0x000000000f087348 */ /* 0x000fea0003c00000 */
[----:B------:R0:W1:Y:S02]  /*16f30*/  SHFL.IDX P6, R14, R13, R12, R11 ;  /* 0x0000000c0d0e7389 */ /* 0x00006400000c000b */
[----:B01----:R-:W-:Y:S01]  /*16f40*/  ENDCOLLECTIVE ;  /* 0x000000000000791b */ /* 0x003fe20003800000 */
.L_x_345:
[----:B------:R-:W-:-:S05]  /*16f50*/  @!P0 IMAD.MOV.U32 R3, RZ, RZ, R7 ;  /* 0x000000ffff038224 */ /* 0x000fca00078e0007 */
[----:B------:R-:W-:Y:S01]  /*16f60*/  @!PT LDS RZ, [RZ] ;  /* 0x00000000fffff984 */ /* 0x000fe20000000800 */
[----:B------:R-:W-:Y:S01]  /*16f70*/  @!PT LDS RZ, [RZ] ;  /* 0x00000000fffff984 */ /* 0x000fe20000000800 */
[----:B------:R-:W-:Y:S01]  /*16f80*/  @!PT LDS RZ, [RZ] ;  /* 0x00000000fffff984 */ /* 0x000fe20000000800 */
[----:B------:R0:W-:Y:S04]  /*16f90*/  @!P0 LDGSTS.E.BYPASS.LTC128B.128 [R33+0x17400], desc[UR36][R2.64], !P4 ;  /* 0x1740000002218fae */ /* 0x0001e8000e101d64 */
[----:B------:R0:W-:Y:S01]  /*16fa0*/  @!P0 LDGSTS.E.BYPASS.LTC128B.128 [R33+0x1b400], desc[UR36][R2.64+0x80], !P3 ;  /* 0x1b40008002218fae */ /* 0x0001e2000d901d64 */
[----:B------:R-:W-:-:S03]  /*16fb0*/  IMAD.MOV.U32 R13, RZ, RZ, R5 ;  /* 0x000000ffff0d7224 */ /* 0x000fc600078e0005 */
[----:B------:R0:W-:Y:S04]  /*16fc0*/  @!P0 LDGSTS.E.BYPASS.LTC128B.128 [R33+0x1f400], desc[UR36][R2.64+0x100], !P2 ;  /* 0x1f40010002218fae */ /* 0x0001e8000d101d64 */
[----:B------:R0:W-:Y:S01]  /*16fd0*/  @!P0 LDGSTS.E.BYPASS.LTC128B.128 [R33+0x23400], desc[UR36][R2.64+0x180], !P1 ;  /* 0x2340018002218fae */ /* 0x0001e2000c901d64 */
[----:B------:R-:W-:-:S07]  /*16fe0*/  IMAD.MOV.U32 R7, RZ, RZ, R14 ;  /* 0x000000ffff077224 */ /* 0x000fce00078e000e */
[----:B0-----:R-:W-:Y:S05]  /*16ff0*/  WARPSYNC.COLLECTIVE R15, `(.L_x_346) ;  /* 0x000000000f087348 */ /* 0x001fea0003c00000 */
[----:B------:R1:W2:Y:S02]  /*17000*/  SHFL.IDX P6, R14, R13, R12, R11 ;  /* 0x0000000c0d0e7389 */ /* 0x0002a400000c000b */
[----:B012---:R-:W-:Y:S01]  /*17010*/  ENDCOLLECTIVE ;  /* 0x000000000000791b */ /* 0x007fe20003800000 */
.L_x_346:
[----:B------:R-:W-:Y:S05]  /*17020*/  BRA `(.L_x_347) ;  /* 0xffffffc000087947 */ /* 0x000fea000383ffff */
.L_x_265:
[----:B0-----:R0:W3:Y:S02]  /*17030*/  SYNCS.PHASECHK.TRANS64.TRYWAIT P0, [R22+URZ+0x38820], R3 ;  /* 0x03882003160075a7 */ /* 0x0010e4000800017f */
[----:B---3--:R-:W-:Y:S05]  /*17040*/  @!P0 NANOSLEEP.SYNCS 0x989680 ;  /* 0x009896800000895d */ /* 0x008fea0003900000 */
[----:B------:R-:W3:Y:S02]  /*17050*/  @!P0 SYNCS.PHASECHK.TRANS64 P0, [R22+URZ+0x38820], R3 ;  /* 0x03882003160085a7 */ /* 0x000ee4000800007f */
[----:B---3--:R-:W-:Y:S05]  /*17060*/  @!P0 BRA `(.L_x_265) ;  /* 0xfffffffc00f08947 */ /* 0x008fea000383ffff */
[----:B------:R-:W-:Y:S05]  /*17070*/  BRA `(.L_x_348) ;  /* 0xffffffc000847947 */ /* 0x000fea000383ffff */
.L_x_270:
[----:B0-----:R0:W1:Y:S02]  /*17080*/  SYNCS.PHASECHK.TRANS64.TRYWAIT P0, [R6+URZ+0x38840], R3 ;  /* 0x03884003060075a7 */ /* 0x001064000800017f */
[----:B-1----:R-:W-:Y:S05]  /*17090*/  @!P0 NANOSLEEP.SYNCS 0x989680 ;  /* 0x009896800000895d */ /* 0x002fea0003900000 */
[----:B------:R-:W1:Y:S02]  /*170a0*/  @!P0 SYNCS.PHASECHK.TRANS64 P0, [R6+URZ+0x38840], R3 ;  /* 0x03884003060085a7 */ /* 0x000e64000800007f */
[----:B-1----:R-:W-:Y:S05]  /*170b0*/  @!P0 BRA `(.L_x_270) ;  /* 0xfffffffc00f08947 */ /* 0x002fea000383ffff */
[----:B------:R-:W-:Y:S05]  /*170c0*/  BRA `(.L_x_349) ;  /* 0xffffffc400647947 */ /* 0x000fea000383ffff */
.L_x_271:
        /* <DEDUP_REMOVED lines=8> */
.L_x_351:
[----:B------:R-:W-:Y:S05]  /*17150*/  BSYNC B1 ;  /* 0x0000000000017941 */ /* 0x000fea0003800000 */
.L_x_350:
[----:B------:R-:W-:Y:S01]  /*17160*/  IMAD.MOV.U32 R13, RZ, RZ, R8 ;  /* 0x000000ffff0d7224 */ /* 0x000fe200078e0008 */
[----:B------:R-:W-:Y:S01]  /*17170*/  LOP3.LUT R23, R23, 0xfffff7ff, RZ, 0xc0, !PT ;  /* 0xfffff7ff17177812 */ /* 0x000fe200078ec0ff */
[----:B------:R-:W-:Y:S02]  /*17180*/  IMAD.MOV.U32 R12, RZ, RZ, RZ ;  /* 0x000000ffff0c7224 */ /* 0x000fe400078e00ff */
[----:B------:R-:W-:Y:S01]  /*17190*/  IMAD.MOV.U32 R11, RZ, RZ, 0x181f ;  /* 0x0000181fff0b7424 */ /* 0x000fe200078e00ff */
[----:B------:R-:W-:Y:S01]  /*171a0*/  @P3 LOP3.LUT R23, R23, 0x800, RZ, 0xfc, !PT ;  /* 0x0000080017173812 */ /* 0x000fe200078efcff */
[----:B------:R-:W-:Y:S02]  /*171b0*/  IMAD.MOV.U32 R15, RZ, RZ, -0x1 ;  /* 0xffffffffff0f7424 */ /* 0x000fe400078e00ff */
[----:B------:R-:W-:Y:S01]  /*171c0*/  IMAD.MOV.U32 R3, RZ, RZ, R14 ;  /* 0x000000ffff037224 */ /* 0x000fe200078e000e */
[----:B------:R-:W-:Y:S01]  /*171d0*/  LOP3.LUT P3, RZ, R23, 0x10, RZ, 0xc0, !PT ;  /* 0x0000001017ff7812 */ /* 0x000fe2000786c0ff */
[----:B------:R-:W-:-:S12]  /*171e0*/  IMAD.SHL.U32 R0, R32, 0x2, RZ ;  /* 0x0000000220007824 */ /* 0x000fd800078e00ff */
[----:B------:R-:W-:Y:S05]  /*171f0*/  WARPSYNC.COLLECTIVE R15, `(.L_x_352) ;  /* 0x000000000f087348 */ /* 0x000fea0003c00000 */
[----:B------:R0:W1:Y:S02]  /*17200*/  SHFL.IDX P6, R14, R13, R12, R11 ;  /* 0x0000000c0d0e7389 */ /* 0x00006400000c000b */
[----:B01----:R-:W-:Y:S01]  /*17210*/  ENDCOLLECTIVE ;  /* 0x000000000000791b */ /* 0x003fe20003800000 */
.L_x_352:
[----:B------:R-:W-:Y:S01]  /*17220*/  LOP3.LUT R23, R23, 0xfffffbff, RZ, 0xc0, !PT ;  /* 0xfffffbff17177812 */ /* 0x000fe200078ec0ff */
[----:B------:R-:W-:-:S03]  /*17230*/  IMAD R9, R9, 0x2, R22 ;  /* 0x0000000209097824 */ /* 0x000fc600078e0216 */
[----:B------:R-:W-:-:S04]  /*17240*/  @P2 LOP3.LUT R23, R23, 0x400, RZ, 0xfc, !PT ;  /* 0x0000040017172812 */ /* 0x000fc800078efcff */
[C---:B------:R-:W-:Y:S02]  /*17250*/  LOP3.LUT P2, RZ, R23.reuse, 0x8, RZ, 0xc0, !PT ;  /* 0x0000000817ff7812 */ /* 0x040fe4000784c0ff */
[----:B------:R-:W-:Y:S01]  /*17260*/  LOP3.LUT R23, R23, 0xfffffdff, RZ, 0xc0, !PT ;  /* 0xfffffdff17177812 */ /* 0x000fe200078ec0ff */
[----:B------:R-:W-:-:S03]  /*17270*/  IMAD.MOV.U32 R13, RZ, RZ, R10 ;  /* 0x000000ffff0d7224 */ /* 0x000fc600078e000a */
[----:B------:R-:W-:Y:S01]  /*17280*/  @P1 LOP3.LUT R23, R23, 0x200, RZ, 0xfc, !PT ;  /* 0x0000020017171812 */ /* 0x000fe200078efcff */
[----:B------:R-:W-:-:S03]  /*17290*/  IMAD.MOV.U32 R12, RZ, RZ, 0x1 ;  /* 0x00000001ff0c7424 */ /* 0x000fc600078e00ff */
[----:B------:R-:W-:Y:S01]  /*172a0*/  LOP3.LUT P1, RZ, R23, 0x4, RZ, 0xc0, !PT ;  /* 0x0000000417ff7812 */ /* 0x000fe2000782c0ff */
[----:B------:R-:W-:-:S12]  /*172b0*/  IMAD.MOV.U32 R2, RZ, RZ, R14 ;  /* 0x000000ffff027224 */ /* 0x000fd800078e000e */
[----:B------:R-:W-:Y:S05]  /*172c0*/  WARPSYNC.COLLECTIVE R15, `(.L_x_353) ;  /* 0x000000000f087348 */ /* 0x000fea0003c00000 */
[----:B------:R0:W1:Y:S02]  /*172d0*/  SHFL.IDX P6, R14, R13, R12, R11 ;  /* 0x0000000c0d0e7389 */ /* 0x00006400000c000b */
[----:B01----:R-:W-:Y:S01]  /*172e0*/  ENDCOLLECTIVE ;  /* 0x000000000000791b */ /* 0x003fe20003800000 */
.L_x_353:
[----:B------:R-:W-:-:S05]  /*172f0*/  IADD3 R2, P0, R2, R0, RZ ;  /* 0x0000000002027210 */ /* 0x000fca0007f1e0ff */
[----:B------:R-:W-:-:S05]  /*17300*/  IMAD.X R3, RZ, RZ, R3, P0 ;  /* 0x000000ffff037224 */ /* 0x000fca00000e0603 */
[----:B------:R-:W-:Y:S01]  /*17310*/  @!PT LDS RZ, [RZ] ;  /* 0x00000000fffff984 */ /* 0x000fe20000000800 */
[----:B------:R-:W-:Y:S01]  /*17320*/  @!PT LDS RZ, [RZ] ;  /* 0x00000000fffff984 */ /* 0x000fe20000000800 */
[----:B------:R-:W-:Y:S01]  /*17330*/  @!PT LDS RZ, [RZ] ;  /* 0x00000000fffff984 */ /* 0x000fe20000000800 */
[----:B------:R0:W-:Y:S01]  /*17340*/  LDGSTS.E.BYPASS.LTC128B.128 [R9+0x24400], desc[UR36][R2.64], !P3 ;  /* 0x2440000002097fae */ /* 0x0001e2000d901d64 */
[----:B------:R-:W-:-:S03]  /*17350*/  IMAD.MOV.U32 R13, RZ, RZ, R8 ;  /* 0x000000ffff0d7224 */ /* 0x000fc600078e0008 */
[----:B------:R0:W-:Y:S04]  /*17360*/  LDGSTS.E.BYPASS.LTC128B.128 [R9+0x26c00], desc[UR36][R2.64+0x80], !P2 ;  /* 0x26c0008002097fae */ /* 0x0001e8000d101d64 */
[----:B------:R0:W-:Y:S01]  /*17370*/  LDGSTS.E.BYPASS.LTC128B.128 [R9+0x29400], desc[UR36][R2.64+0x100], !P1 ;  /* 0x2940010002097fae */ /* 0x0001e2000c901d64 */
[----:B------:R-:W-:-:S03]  /*17380*/  IMAD.MOV.U32 R35, RZ, RZ, R14 ;  /* 0x000000ffff237224 */ /* 0x000fc600078e000e */
[----:B------:R0:W-:Y:S04]  /*17390*/  LDGSTS.E.BYPASS.LTC128B.128 [R9+0x2bc00], desc[UR36][R2.64+0x180], !P5 ;  /* 0x2bc0018002097fae */ /* 0x0001e8000e901d64 */
[----:B0-----:R-:W-:Y:S05]  /*173a0*/  WARPSYNC.COLLECTIVE R15, `(.L_x_354) ;  /* 0x000000000f087348 */ /* 0x001fea0003c00000 */
[----:B------:R1:W2:Y:S02]  /*173b0*/  SHFL.IDX P6, R14, R13, R12, R11 ;  /* 0x0000000c0d0e7389 */ /* 0x0002a400000c000b */
[----:B012---:R-:W-:Y:S01]  /*173c0*/  ENDCOLLECTIVE ;  /* 0x000000000000791b */ /* 0x007fe20003800000 */
.L_x_354:
[----:B------:R-:W-:Y:S02]  /*173d0*/  IMAD.MOV.U32 R13, RZ, RZ, R10 ;  /* 0x000000ffff0d7224 */ /* 0x000fe400078e000a */
[----:B------:R-:W-:Y:S02]  /*173e0*/  IMAD.MOV.U32 R12, RZ, RZ, 0x2 ;  /* 0x00000002ff0c7424 */ /* 0x000fe400078e00ff */
[----:B------:R-:W-:-:S07]  /*173f0*/  IMAD.MOV.U32 R2, RZ, RZ, R14 ;  /* 0x000000ffff027224 */ /* 0x000fce00078e000e */
[----:B------:R-:W-:Y:S05]  /*17400*/  WARPSYNC.COLLECTIVE R15, `(.L_x_355) ;  /* 0x000000000f087348 */ /* 0x000fea0003c00000 */
[----:B------:R0:W1:Y:S02]  /*17410*/  SHFL.IDX P6, R14, R13, R12, R11 ;  /* 0x0000000c0d0e7389 */ /* 0x00006400000c000b */
[----:B01----:R-:W-:Y:S01]  /*17420*/  ENDCOLLECTIVE ;  /* 0x000000000000791b */ /* 0x003fe20003800000 */
.L_x_355:
        /* <DEDUP_REMOVED lines=14> */
.L_x_356:
[----:B------:R-:W-:Y:S02]  /*17510*/  IMAD.MOV.U32 R13, RZ, RZ, R10 ;  /* 0x000000ffff0d7224 */ /* 0x000fe400078e000a */
[----:B------:R-:W-:Y:S02]  /*17520*/  IMAD.MOV.U32 R12, RZ, RZ, 0x3 ;  /* 0x00000003ff0c7424 */ /* 0x000fe400078e00ff */
[----:B------:R-:W-:-:S07]  /*17530*/  IMAD.MOV.U32 R2, RZ, RZ, R14 ;  /* 0x000000ffff027224 */ /* 0x000fce00078e000e */
[----:B------:R-:W-:Y:S05]  /*17540*/  WARPSYNC.COLLECTIVE R15, `(.L_x_357) ;  /* 0x000000000f087348 */ /* 0x000fea0003c00000 */
[----:B------:R0:W1:Y:S02]  /*17550*/  SHFL.IDX P6, R14, R13, R12, R11 ;  /* 0x0000000c0d0e7389 */ /* 0x00006400000c000b */
[----:B01----:R-:W-:Y:S01]  /*17560*/  ENDCOLLECTIVE ;  /* 0x000000000000791b */ /* 0x003fe20003800000 */
.L_x_357:
        /* <DEDUP_REMOVED lines=14> */
.L_x_358:
[----:B------:R-:W-:Y:S02]  /*17650*/  IMAD.MOV.U32 R13, RZ, RZ, R10 ;  /* 0x000000ffff0d7224 */ /* 0x000fe400078e000a */
[----:B------:R-:W-:Y:S02]  /*17660*/  IMAD.MOV.U32 R12, RZ, RZ, 0x4 ;  /* 0x00000004ff0c7424 */ /* 0x000fe400078e00ff */
[----:B------:R-:W-:-:S07]  /*17670*/  IMAD.MOV.U32 R2, RZ, RZ, R14 ;  /* 0x000000ffff027224 */ /* 0x000fce00078e000e */
[----:B------:R-:W-:Y:S05]  /*17680*/  WARPSYNC.COLLECTIVE R15, `(.L_x_359) ;  /* 0x000000000f087348 */ /* 0x000fea0003c00000 */
[----:B------:R0:W1:Y:S02]  /*17690*/  SHFL.IDX P6, R14, R13, R12, R11 ;  /* 0x0000000c0d0e7389 */ /* 0x00006400000c000b */
[----:B01----:R-:W-:Y:S01]  /*176a0*/  ENDCOLLECTIVE ;  /* 0x000000000000791b */ /* 0x003fe20003800000 */
.L_x_359:
[----:B------:R-:W-:-:S05]  /*176b0*/  IADD3 R2, P0, R2, R0, RZ ;  /* 0x0000000002027210 */ /* 0x000fca0007f1e0ff */
[----:B------:R-:W-:-:S05]  /*176c0*/  IMAD.X R3, RZ, RZ, R35, P0 ;  /* 0x000000ffff037224 */ /* 0x000fca00000e0623 */
[----:B------:R-:W-:Y:S01]  /*176d0*/  @!PT LDS RZ, [RZ] ;  /* 0x00000000fffff984 */ /* 0x000fe20000000800 */
[----:B------:R-:W-:Y:S01]  /*176e0*/  @!PT LDS RZ, [RZ] ;  /* 0x00000000fffff984 */ /* 0x000fe20000000800 */
[----:B------:R-:W-:Y:S01]  /*176f0*/  @!PT LDS RZ, [RZ] ;  /* 0x00000000fffff984 */ /* 0x000fe20000000800 */
[----:B------:R0:W-:Y:S01]  /*17700*/  LDGSTS.E.BYPASS.LTC128B.128 [R9+0x25c00], desc[UR36][R2.64], !P3 ;  /* 0x25c0000002097fae */ /* 0x0001e2000d901d64 */
[----:B------:R-:W-:Y:S01]  /*17710*/  IMAD.MOV.U32 R13, RZ, RZ, R8 ;  /* 0x000000ffff0d7224 */ /* 0x000fe200078e0008 */
[C---:B------:R-:W-:Y:S02]  /*17720*/  LOP3.LUT P3, RZ, R23.reuse, 0x800, RZ, 0xc0, !PT ;  /* 0x0000080017ff7812 */ /* 0x040fe4000786c0ff */
[----:B------:R0:W-:Y:S01]  /*17730*/  LDGSTS.E.BYPASS.LTC128B.128 [R9+0x28400], desc[UR36][R2.64+0x80], !P2 ;  /* 0x2840008002097fae */ /* 0x0001e2000d101d64 */
[----:B------:R-:W-:-:S03]  /*17740*/  LOP3.LUT P2, RZ, R23, 0x400, RZ, 0xc0, !PT ;  /* 0x0000040017ff7812 */ /* 0x000fc6000784c0ff */
[----:B------:R0:W-:Y:S01]  /*17750*/  LDGSTS.E.BYPASS.LTC128B.128 [R9+0x2ac00], desc[UR36][R2.64+0x100], !P1 ;  /* 0x2ac0010002097fae */ /* 0x0001e2000c901d64 */
[----:B------:R-:W-:Y:S01]  /*17760*/  LOP3.LUT P1, RZ, R23, 0x200, RZ, 0xc0, !PT ;  /* 0x0000020017ff7812 */ /* 0x000fe2000782c0ff */
[----:B------:R-:W-:Y:S02]  /*17770*/  IMAD.MOV.U32 R35, RZ, RZ, R14 ;  /* 0x000000ffff237224 */ /* 0x000fe400078e000e */
[----:B------:R0:W-:Y:S10]  /*17780*/  LDGSTS.E.BYPASS.LTC128B.128 [R9+0x2d400], desc[UR36][R2.64+0x180], !P5 ;  /* 0x2d40018002097fae */ /* 0x0001f4000e901d64 */
[----:B0-----:R-:W-:Y:S05]  /*17790*/  WARPSYNC.COLLECTIVE R15, `(.L_x_360) ;  /* 0x000000000f087348 */ /* 0x001fea0003c00000 */
[----:B------:R1:W2:Y:S02]  /*177a0*/  SHFL.IDX P6, R14, R13, R12, R11 ;  /* 0x0000000c0d0e7389 */ /* 0x0002a400000c000b */
[----:B012---:R-:W-:Y:S01]  /*177b0*/  ENDCOLLECTIVE ;  /* 0x000000000000791b */ /* 0x007fe20003800000 */
.L_x_360:
[----:B------:R-:W-:Y:S01]  /*177c0*/  IMAD.MOV.U32 R2, RZ, RZ, R14 ;  /* 0x000000ffff027224 */ /* 0x000fe200078e000e */
[----:B------:R-:W-:Y:S06]  /*177d0*/  BRA `(.L_x_361) ;  /* 0xffffffc000b07947 */ /* 0x000fec000383ffff */
.L_x_276:
[----:B-1----:R1:W2:Y:S02]  /*177e0*/  SYNCS.PHASECHK.TRANS64.TRYWAIT P0, [R6+URZ+0x38860], R2 ;  /* 0x03886002060075a7 */ /* 0x0022a4000800017f */
[----:B--2---:R-:W-:Y:S05]  /*177f0*/  @!P0 NANOSLEEP.SYNCS 0x989680 ;  /* 0x009896800000895d */ /* 0x004fea0003900000 */
[----:B------:R-:W2:Y:S02]  /*17800*/  @!P0 SYNCS.PHASECHK.TRANS64 P0, [R6+URZ+0x38860], R2 ;  /* 0x03886002060085a7 */ /* 0x000ea4000800007f */
[----:B--2---:R-:W-:Y:S05]  /*17810*/  @!P0 BRA `(.L_x_276) ;  /* 0xfffffffc00f08947 */ /* 0x004fea000383ffff */
[----:B------:R-:W-:Y:S05]  /*17820*/  BRA `(.L_x_362) ;  /* 0xffffffc400287947 */ /* 0x000fea000383ffff */
.L_x_277:
[----:B------:R-:W-:Y:S01]  /*17830*/  BSSY B1, `(.L_x_363) ;  /* 0x0000008000017945 */ /* 0x000fe20003800000 */
[----:B------:R-:W-:Y:S02]  /*17840*/  IMAD.MOV.U32 R13, RZ, RZ, R24 ;  /* 0x000000ffff0d7224 */ /* 0x000fe400078e0018 */
[----:B------:R-:W-:Y:S02]  /*17850*/  IMAD.MOV.U32 R12, RZ, RZ, RZ ;  /* 0x000000ffff0c7224 */ /* 0x000fe400078e00ff */
[----:B------:R-:W-:Y:S02]  /*17860*/  IMAD.MOV.U32 R11, RZ, RZ, 0x181f ;  /* 0x0000181fff0b7424 */ /* 0x000fe400078e00ff */
[----:B------:R-:W-:-:S07]  /*17870*/  IMAD.MOV.U32 R15, RZ, RZ, -0x1 ;  /* 0xffffffffff0f7424 */ /* 0x000fce00078e00ff */
[----:B-1----:R-:W-:Y:S05]  /*17880*/  WARPSYNC.COLLECTIVE R15, `(.L_x_364) ;  /* 0x000000000f087348 */ /* 0x002fea0003c00000 */
[----:B------:R0:W2:Y:S02]  /*17890*/  SHFL.IDX P6, R14, R13, R12, R11 ;  /* 0x0000000c0d0e7389 */ /* 0x0000a400000c000b */
[----:B012---:R-:W-:Y:S01]  /*178a0*/  ENDCOLLECTIVE ;  /* 0x000000000000791b */ /* 0x007fe20003800000 */
.L_x_364:
[----:B------:R-:W-:Y:S05]  /*178b0*/  BSYNC B1 ;  /* 0x0000000000017941 */ /* 0x000fea0003800000 */
.L_x_363:
[----:B------:R-:W-:Y:S01]  /*178c0*/  MOV R13, R18 ;  /* 0x00000012000d7202 */ /* 0x000fe20000000f00 */
[----:B------:R-:W-:Y:S02]  /*178d0*/  IMAD.MOV.U32 R12, RZ, RZ, RZ ;  /* 0x000000ffff0c7224 */ /* 0x000fe400078e00ff */
[----:B------:R-:W-:Y:S02]  /*178e0*/  IMAD.MOV.U32 R11, RZ, RZ, 0x181f ;  /* 0x0000181fff0b7424 */ /* 0x000fe400078e00ff */
[----:B------:R-:W-:Y:S02]  /*178f0*/  IMAD.MOV.U32 R15, RZ, RZ, -0x1 ;  /* 0xffffffffff0f7424 */ /* 0x000fe400078e00ff */
[----:B------:R-:W-:Y:S02]  /*17900*/  IMAD.MOV.U32 R3, RZ, RZ, R14 ;  /* 0x000000ffff037224 */ /* 0x000fe400078e000e */
[----:B------:R-:W-:-:S07]  /*17910*/  IMAD R7, R7, 0x2, R22 ;  /* 0x0000000207077824 */ /* 0x000fce00078e0216 */
[----:B------:R-:W-:Y:S05]  /*17920*/  WARPSYNC.COLLECTIVE R15, `(.L_x_365) ;  /* 0x000000000f087348 */ /* 0x000fea0003c00000 */
[----:B------:R0:W1:Y:S02]  /*17930*/  SHFL.IDX P6, R14, R13, R12, R11 ;  /* 0x0000000c0d0e7389 */ /* 0x00006400000c000b */
[----:B01----:R-:W-:Y:S01]  /*17940*/  ENDCOLLECTIVE ;  /* 0x000000000000791b */ /* 0x003fe20003800000 */
.L_x_365:
[----:B------:R-:W-:Y:S02]  /*17950*/  IMAD.MOV.U32 R13, RZ, RZ, R24 ;  /* 0x000000ffff0d7224 */ /* 0x000fe400078e0018 */
[----:B------:R-:W-:Y:S02]  /*17960*/  IMAD.MOV.U32 R12, RZ, RZ, 0x1 ;  /* 0x00000001ff0c7424 */ /* 0x000fe400078e00ff */
[----:B------:R-:W-:-:S07]  /*17970*/  IMAD.MOV.U32 R2, RZ, RZ, R14 ;  /* 0x000000ffff027224 */ /* 0x000fce00078e000e */
[----:B------:R-:W-:Y:S05]  /*17980*/  WARPSYNC.COLLECTIVE R15, `(.L_x_366) ;  /* 0x000000000f087348 */ /* 0x000fea0003c00000 */
[----:B------:R0:W1:Y:S02]  /*17990*/  SHFL.IDX P6, R14, R13, R12, R11 ;  /* 0x0000000c0d0e7389 */ /* 0x00006400000c000b */
[----:B01----:R-:W-:Y:S01]  /*179a0*/  ENDCOLLECTIVE ;  /* 0x000000000000791b */ /* 0x003fe20003800000 */
.L_x_366:
[----:B------:R-:W-:-:S05]  /*179b0*/  IADD3 R2, P0, R2, R0, RZ ;  /* 0x0000000002027210 */ /* 0x000fca0007f1e0ff */
[----:B------:R-:W-:Y:S01]  /*179c0*/  IMAD.X R3, RZ, RZ, R3, P0 ;  /* 0x000000ffff037224 */ /* 0x000fe200000e0603 */
[----:B------:R-:W-:Y:S01]  /*179d0*/  ISETP.LT.OR P0, PT, R8, 0x1, P4 ;  /* 0x000000010800780c */ /* 0x000fe20002701670 */
[----:B------:R-:W-:-:S12]  /*179e0*/  IMAD.MOV.U32 R13, RZ, RZ, R18 ;  /* 0x000000ffff0d7224 */ /* 0x000fd800078e0012 */
        /* <DEDUP_REMOVED lines=9> */
[----:B------:R0:W-:Y:S02]  /*17a80*/  LDGSTS.E.BYPASS.LTC128B.128 [R7+0x7c00], desc[UR36][R2.64+0x180], !P0 ;  /* 0x07c0018002077fae */ /* 0x0001e4000c101d64 */
[----:B0-----:R-:W-:-:S07]  /*17a90*/  IMAD.MOV.U32 R3, RZ, RZ, R14 ;  /* 0x000000ffff037224 */ /* 0x001fce00078e000e */
[----:B------:R-:W-:Y:S05]  /*17aa0*/  WARPSYNC.COLLECTIVE R15, `(.L_x_367) ;  /* 0x000000000f087348 */ /* 0x000fea0003c00000 */
[----:B------:R0:W1:Y:S02]  /*17ab0*/  SHFL.IDX P6, R14, R13, R12, R11 ;  /* 0x0000000c0d0e7389 */ /* 0x00006400000c000b */
[----:B01----:R-:W-:Y:S01]  /*17ac0*/  ENDCOLLECTIVE ;  /* 0x000000000000791b */ /* 0x003fe20003800000 */
.L_x_367:
[----:B------:R-:W-:Y:S02]  /*17ad0*/  IMAD.MOV.U32 R13, RZ, RZ, R24 ;  /* 0x000000ffff0d7224 */ /* 0x000fe400078e0018 */
[----:B------:R-:W-:Y:S02]  /*17ae0*/  IMAD.MOV.U32 R12, RZ, RZ, 0x2 ;  /* 0x00000002ff0c7424 */ /* 0x000fe400078e00ff */
[----:B------:R-:W-:-:S07]  /*17af0*/  IMAD.MOV.U32 R2, RZ, RZ, R14 ;  /* 0x000000ffff027224 */ /* 0x000fce00078e000e */
[----:B------:R-:W-:Y:S05]  /*17b00*/  WARPSYNC.COLLECTIVE R15, `(.L_x_368) ;  /* 0x000000000f087348 */ /* 0x000fea0003c00000 */
[----:B------:R0:W1:Y:S02]  /*17b10*/  SHFL.IDX P6, R14, R13, R12, R11 ;  /* 0x0000000c0d0e7389 */ /* 0x00006400000c000b */
[----:B01----:R-:W-:Y:S01]  /*17b20*/  ENDCOLLECTIVE ;  /* 0x000000000000791b */ /* 0x003fe20003800000 */
.L_x_368:
        /* <DEDUP_REMOVED lines=18> */
.L_x_369:
[----:B------:R-:W-:Y:S02]  /*17c50*/  IMAD.MOV.U32 R13, RZ, RZ, R24 ;  /* 0x000000ffff0d7224 */ /* 0x000fe400078e0018 */
[----:B------:R-:W-:Y:S02]  /*17c60*/  IMAD.MOV.U32 R12, RZ, RZ, 0x3 ;  /* 0x00000003ff0c7424 */ /* 0x000fe400078e00ff */
[----:B------:R-:W-:-:S07]  /*17c70*/  IMAD.MOV.U32 R2, RZ, RZ, R14 ;  /* 0x000000ffff027224 */ /* 0x000fce00078e000e */
[----:B------:R-:W-:Y:S05]  /*17c80*/  WARPSYNC.COLLECTIVE R15, `(.L_x_370) ;  /* 0x000000000f087348 */ /* 0x000fea0003c00000 */
[----:B------:R0:W1:Y:S02]  /*17c90*/  SHFL.IDX P6, R14, R13, R12, R11 ;  /* 0x0000000c0d0e7389 */ /* 0x00006400000c000b */
[----:B01----:R-:W-:Y:S01]  /*17ca0*/  ENDCOLLECTIVE ;  /* 0x000000000000791b */ /* 0x003fe20003800000 */
.L_x_370:
        /* <DEDUP_REMOVED lines=18> */
.L_x_371:
[----:B------:R-:W-:Y:S02]  /*17dd0*/  IMAD.MOV.U32 R13, RZ, RZ, R24 ;  /* 0x000000ffff0d7224 */ /* 0x000fe400078e0018 */
[----:B------:R-:W-:Y:S02]  /*17de0*/  IMAD.MOV.U32 R12, RZ, RZ, 0x4 ;  /* 0x00000004ff0c7424 */ /* 0x000fe400078e00ff */
[----:B------:R-:W-:-:S07]  /*17df0*/  IMAD.MOV.U32 R2, RZ, RZ, R14 ;  /* 0x000000ffff027224 */ /* 0x000fce00078e000e */
[----:B------:R-:W-:Y:S05]  /*17e00*/  WARPSYNC.COLLECTIVE R15, `(.L_x_372) ;  /* 0x000000000f087348 */ /* 0x000fea0003c00000 */
[----:B------:R0:W1:Y:S02]  /*17e10*/  SHFL.IDX P6, R14, R13, R12, R11 ;  /* 0x0000000c0d0e7389 */ /* 0x00006400000c000b */
[----:B01----:R-:W-:Y:S01]  /*17e20*/  ENDCOLLECTIVE ;  /* 0x000000000000791b */ /* 0x003fe20003800000 */
.L_x_372:
[----:B------:R-:W-:-:S05]  /*17e30*/  IADD3 R2, P0, R2, R0, RZ ;  /* 0x0000000002027210 */ /* 0x000fca0007f1e0ff */
[----:B------:R-:W-:Y:S01]  /*17e40*/  IMAD.X R3, RZ, RZ, R3, P0 ;  /* 0x000000ffff037224 */ /* 0x000fe200000e0603 */
[----:B------:R-:W-:Y:S01]  /*17e50*/  ISETP.LT.OR P0, PT, R8, 0x31, P4 ;  /* 0x000000310800780c */ /* 0x000fe20002701670 */
[----:B------:R-:W-:-:S12]  /*17e60*/  IMAD.MOV.U32 R13, RZ, RZ, R18 ;  /* 0x000000ffff0d7224 */ /* 0x000fd800078e0012 */
[----:B------:R-:W-:Y:S01]  /*17e70*/  @!PT LDS RZ, [RZ] ;  /* 0x00000000fffff984 */ /* 0x000fe20000000800 */
[----:B------:R-:W-:Y:S01]  /*17e80*/  @!PT LDS RZ, [RZ] ;  /* 0x00000000fffff984 */ /* 0x000fe20000000800 */
[----:B------:R-:W-:Y:S01]  /*17e90*/  @!PT LDS RZ, [RZ] ;  /* 0x00000000fffff984 */ /* 0x000fe20000000800 */
[----:B------:R0:W-:Y:S01]  /*17ea0*/  LDGSTS.E.BYPASS.LTC128B.128 [R7+0x1c00], desc[UR36][R2.64], !P0 ;  /* 0x01c0000002077fae */ /* 0x0001e2000c101d64 */
[----:B------:R-:W-:Y:S01]  /*17eb0*/  ISETP.LT.OR P0, PT, R8, 0x31, P3 ;  /* 0x000000310800780c */ /* 0x000fe20001f01670 */
[----:B------:R-:W-:-:S12]  /*17ec0*/  IMAD.MOV.U32 R24, RZ, RZ, R14 ;  /* 0x000000ffff187224 */ /* 0x000fd800078e000e */
[----:B0-----:R-:W-:Y:S05]  /*17ed0*/  WARPSYNC.COLLECTIVE R15, `(.L_x_373) ;  /* 0x000000000f087348 */ /* 0x001fea0003c00000 */
[----:B------:R1:W2:Y:S02]  /*17ee0*/  SHFL.IDX P6, R14, R13, R12, R11 ;  /* 0x0000000c0d0e7389 */ /* 0x0002a400000c000b */
[----:B012---:R-:W-:Y:S01]  /*17ef0*/  ENDCOLLECTIVE ;  /* 0x000000000000791b */ /* 0x007fe20003800000 */
.L_x_373:
        /* <DEDUP_REMOVED lines=8> */
[----:B------:R-:W-:Y:S05]  /*17f80*/  BRA `(.L_x_374) ;  /* 0xffffffc000447947 */ /* 0x000fea000383ffff */
.L_x_285:
[----:B0-----:R0:W3:Y:S02]  /*17f90*/  SYNCS.PHASECHK.TRANS64.TRYWAIT P0, [R4+URZ+0x38860], R3 ;  /* 0x03886003040075a7 */ /* 0x0010e4000800017f */
[----:B---3--:R-:W-:Y:S05]  /*17fa0*/  @!P0 NANOSLEEP.SYNCS 0x989680 ;  /* 0x009896800000895d */ /* 0x008fea0003900000 */
[----:B------:R-:W3:Y:S02]  /*17fb0*/  @!P0 SYNCS.PHASECHK.TRANS64 P0, [R4+URZ+0x38860], R3 ;  /* 0x03886003040085a7 */ /* 0x000ee4000800007f */
[----:B---3--:R-:W-:Y:S05]  /*17fc0*/  @!P0 BRA `(.L_x_285) ;  /* 0xfffffffc00f08947 */ /* 0x008fea000383ffff */
[----:B------:R-:W-:Y:S05]  /*17fd0*/  BRA `(.L_x_375) ;  /* 0xffffffc400687947 */ /* 0x000fea000383ffff */
.L_x_286:
[----:B------:R-:W-:Y:S01]  /*17fe0*/  BSSY B0, `(.L_x_376) ;  /* 0x0000008000007945 */ /* 0x000fe20003800000 */
[----:B------:R-:W-:Y:S02]  /*17ff0*/  IMAD.MOV.U32 R13, RZ, RZ, R24 ;  /* 0x000000ffff0d7224 */ /* 0x000fe400078e0018 */
[----:B------:R-:W-:Y:S02]  /*18000*/  IMAD.MOV.U32 R12, RZ, RZ, RZ ;  /* 0x000000ffff0c7224 */ /* 0x000fe400078e00ff */
[----:B------:R-:W-:Y:S02]  /*18010*/  IMAD.MOV.U32 R11, RZ, RZ, 0x181f ;  /* 0x0000181fff0b7424 */ /* 0x000fe400078e00ff */
[----:B------:R-:W-:-:S07]  /*18020*/  IMAD.MOV.U32 R15, RZ, RZ, -0x1 ;  /* 0xffffffffff0f7424 */ /* 0x000fce00078e00ff */
[----:B01----:R-:W-:Y:S05]  /*18030*/  WARPSYNC.COLLECTIVE R15, `(.L_x_377) ;  /* 0x000000000f087348 */ /* 0x003fea0003c00000 */
[----:B-1----:R1:W2:Y:S02]  /*18040*/  SHFL.IDX P6, R14, R13, R12, R11 ;  /* 0x0000000c0d0e7389 */ /* 0x0022a400000c000b */
[----:B012---:R-:W-:Y:S01]  /*18050*/  ENDCOLLECTIVE ;  /* 0x000000000000791b */ /* 0x007fe20003800000 */
.L_x_377:
[----:B------:R-:W-:Y:S05]  /*18060*/  BSYNC B0 ;  /* 0x0000000000007941 */ /* 0x000fea0003800000 */
.L_x_376:
[----:B------:R-:W-:Y:S02]  /*18070*/  IMAD.MOV.U32 R13, RZ, RZ, R18 ;  /* 0x000000ffff0d7224 */ /* 0x000fe400078e0012 */
[----:B------:R-:W-:Y:S02]  /*18080*/  IMAD.MOV.U32 R12, RZ, RZ, RZ ;  /* 0x000000ffff0c7224 */ /* 0x000fe400078e00ff */
[----:B------:R-:W-:Y:S02]  /*18090*/  IMAD.MOV.U32 R11, RZ, RZ, 0x181f ;  /* 0x0000181fff0b7424 */ /* 0x000fe400078e00ff */
[----:B------:R-:W-:Y:S02]  /*180a0*/  IMAD.MOV.U32 R15, RZ, RZ, -0x1 ;  /* 0xffffffffff0f7424 */ /* 0x000fe400078e00ff */
[----:B------:R-:W-:Y:S02]  /*180b0*/  IMAD.MOV.U32 R3, RZ, RZ, R14 ;  /* 0x000000ffff037224 */ /* 0x000fe400078e000e */
[----:B------:R-:W-:-:S07]  /*180c0*/  IMAD.SHL.U32 R8, R32, 0x2, RZ ;  /* 0x0000000220087824 */ /* 0x000fce00078e00ff */
[----:B------:R-:W-:Y:S05]  /*180d0*/  WARPSYNC.COLLECTIVE R15, `(.L_x_378) ;  /* 0x000000000f087348 */ /* 0x000fea0003c00000 */
[----:B------:R0:W1:Y:S02]  /*180e0*/  SHFL.IDX P6, R14, R13, R12, R11 ;  /* 0x0000000c0d0e7389 */ /* 0x00006400000c000b */
[----:B01----:R-:W-:Y:S01]  /*180f0*/  ENDCOLLECTIVE ;  /* 0x000000000000791b */ /* 0x003fe20003800000 */
.L_x_378:
[----:B------:R-:W-:Y:S01]  /*18100*/  ULDC UR4, c[0x0][0x2f4] ;  /* 0x0000bd0000047ab9 */ /* 0x000fe20000000800 */
[----:B------:R-:W-:Y:S01]  /*18110*/  IMAD R0, R7, 0x2, R22 ;  /* 0x0000000207007824 */ /* 0x000fe200078e0216 */
[----:B------:R-:W-:Y:S02]  /*18120*/  ISETP.GE.AND P3, PT, R32, UR4, PT ;  /* 0x0000000420007c0c */ /* 0x000fe4000bf66270 */
[----:B------:R-:W-:Y:S02]  /*18130*/  ISETP.GE.AND P2, PT, R37, UR4, PT ;  /* 0x0000000425007c0c */ /* 0x000fe4000bf46270 */
[----:B------:R-:W-:Y:S02]  /*18140*/  ISETP.LT.OR P4, PT, R5, 0x1, P3 ;  /* 0x000000010500780c */ /* 0x000fe40001f81670 */
[----:B------:R-:W-:Y:S01]  /*18150*/  ISETP.GE.AND P1, PT, R36, UR4, PT ;  /* 0x0000000424007c0c */ /* 0x000fe2000bf26270 */
[----:B------:R-:W-:Y:S02]  /*18160*/  IMAD.MOV.U32 R13, RZ, RZ, R24 ;  /* 0x000000ffff0d7224 */ /* 0x000fe400078e0018 */
[----:B------:R-:W-:Y:S01]  /*18170*/  IMAD.MOV.U32 R12, RZ, RZ, 0x1 ;  /* 0x00000001ff0c7424 */ /* 0x000fe200078e00ff */
[----:B------:R-:W-:-:S05]  /*18180*/  IADD3 R2, P0, R14, R8, RZ ;  /* 0x000000080e027210 */ /* 0x000fca0007f1e0ff */
[----:B------:R-:W-:Y:S01]  /*18190*/  IMAD.X R3, RZ, RZ, R3, P0 ;  /* 0x000000ffff037224 */ /* 0x000fe200000e0603 */
[----:B------:R-:W-:-:S04]  /*181a0*/  ISETP.LT.OR P0, PT, R5, 0x1, P2 ;  /* 0x000000010500780c */ /* 0x000fc80001701670 */
[----:B------:R-:W-:Y:S01]  /*181b0*/  @!PT LDS RZ, [RZ] ;  /* 0x00000000fffff984 */ /* 0x000fe20000000800 */
[----:B------:R-:W-:Y:S01]  /*181c0*/  @!PT LDS RZ, [RZ] ;  /* 0x00000000fffff984 */ /* 0x000fe20000000800 */
[----:B------:R-:W-:Y:S01]  /*181d0*/  @!PT LDS RZ, [RZ] ;  /* 0x00000000fffff984 */ /* 0x000fe20000000800 */
[----:B------:R0:W-:Y:S01]  /*181e0*/  LDGSTS.E.BYPASS.LTC128B.128 [R0+0x400], desc[UR36][R2.64], !P4 ;  /* 0x0040000002007fae */ /* 0x0001e2000e101d64 */
[----:B------:R-:W-:-:S08]  /*181f0*/  ISETP.LT.OR P4, PT, R5, 0x1, P1 ;  /* 0x000000010500780c */ /* 0x000fd00000f81670 */
[----:B------:R0:W-:Y:S01]  /*18200*/  LDGSTS.E.BYPASS.LTC128B.128 [R0+0x2c00], desc[UR36][R2.64+0x80], !P0 ;  /* 0x02c0008002007fae */ /* 0x0001e2000c101d64 */
[----:B------:R-:W-:-:S13]  /*18210*/  ISETP.GE.AND P0, PT, R34, UR4, PT ;  /* 0x0000000422007c0c */ /* 0x000fda000bf06270 */
[----:B0-----:R-:W-:Y:S05]  /*18220*/  WARPSYNC.COLLECTIVE R15, `(.L_x_379) ;  /* 0x000000000f087348 */ /* 0x001fea0003c00000 */
[----:B------:R1:W2:Y:S02]  /*18230*/  SHFL.IDX P6, R14, R13, R12, R11 ;  /* 0x0000000c0d0e7389 */ /* 0x0002a400000c000b */
[----:B012---:R-:W-:Y:S01]  /*18240*/  ENDCOLLECTIVE ;  /* 0x000000000000791b */ /* 0x007fe20003800000 */
.L_x_379:
[----:B------:R-:W-:Y:S01]  /*18250*/  @!PT LDS RZ, [RZ] ;  /* 0x00000000fffff984 */ /* 0x000fe20000000800 */
[----:B------:R-:W-:Y:S01]  /*18260*/  @!PT LDS RZ, [RZ] ;  /* 0x00000000fffff984 */ /* 0x000fe20000000800 */
[----:B------:R-:W-:Y:S01]  /*18270*/  @!PT LDS RZ, [RZ] ;  /* 0x00000000fffff984 */ /* 0x000fe20000000800 */
[----:B------:R0:W-:Y:S01]  /*18280*/  LDGSTS.E.BYPASS.LTC128B.128 [R0+0x5400], desc[UR36][R2.64+0x100], !P4 ;  /* 0x0540010002007fae */ /* 0x0001e2000e101d64 */
[----:B------:R-:W-:Y:S02]  /*18290*/  ISETP.LT.OR P4, PT, R5, 0x1, P0 ;  /* 0x000000010500780c */ /* 0x000fe40000781670 */
[----:B------:R-:W-:-:S11]  /*182a0*/  MOV R13, R18 ;  /* 0x00000012000d7202 */ /* 0x000fd60000000f00 */
[----:B------:R0:W-:Y:S01]  /*182b0*/  LDGSTS.E.BYPASS.LTC128B.128 [R0+0x7c00], desc[UR36][R2.64+0x180], !P4 ;  /* 0x07c0018002007fae */ /* 0x0001e2000e101d64 */
[----:B------:R-:W-:-:S07]  /*182c0*/  IMAD.MOV.U32 R7, RZ, RZ, R14 ;  /* 0x000000ffff077224 */ /* 0x000fce00078e000e */
[----:B0-----:R-:W-:Y:S05]  /*182d0*/  WARPSYNC.COLLECTIVE R15, `(.L_x_380) ;  /* 0x000000000f087348 */ /* 0x001fea0003c00000 */
[----:B------:R1:W2:Y:S02]  /*182e0*/  SHFL.IDX P6, R14, R13, R12, R11 ;  /* 0x0000000c0d0e7389 */ /* 0x0002a400000c000b */
[----:B012---:R-:W-:Y:S01]  /*182f0*/  ENDCOLLECTIVE ;  /* 0x000000000000791b */ /* 0x007fe20003800000 */
.L_x_380:
[----:B------:R-:W-:Y:S02]  /*18300*/  IMAD.MOV.U32 R13, RZ, RZ, R24 ;  /* 0x000000ffff0d7224 */ /* 0x000fe400078e0018 */
[----:B------:R-:W-:Y:S01]  /*18310*/  IMAD.MOV.U32 R12, RZ, RZ, 0x2 ;  /* 0x00000002ff0c7424 */ /* 0x000fe200078e00ff */
[----:B------:R-:W-:-:S13]  /*18320*/  IADD3 R2, P4, R14, R8, RZ ;  /* 0x000000080e027210 */ /* 0x000fda0007f9e0ff */
[----:B------:R-:W-:Y:S05]  /*18330*/  WARPSYNC.COLLECTIVE R15, `(.L_x_381) ;  /* 0x000000000f087348 */ /* 0x000fea0003c00000 */
[----:B------:R0:W1:Y:S02]  /*18340*/  SHFL.IDX P6, R14, R13, R12, R11 ;  /* 0x0000000c0d0e7389 */ /* 0x00006400000c000b */
[----:B01----:R-:W-:Y:S01]  /*18350*/  ENDCOLLECTIVE ;  /* 0x000000000000791b */ /* 0x003fe20003800000 */
.L_x_381:
        /* <DEDUP_REMOVED lines=12> */
.L_x_382:
[----:B------:R-:W-:Y:S01]  /*18420*/  @!PT LDS RZ, [RZ] ;  /* 0x00000000fffff984 */ /* 0x000fe20000000800 */
[----:B------:R-:W-:Y:S01]  /*18430*/  @!PT LDS RZ, [RZ] ;  /* 0x00000000fffff984 */ /* 0x000fe20000000800 */
[----:B------:R-:W-:Y:S01]  /*18440*/  @!PT LDS RZ, [RZ] ;  /* 0x00000000fffff984 */ /* 0x000fe20000000800 */
[----:B------:R-:W-:Y:S01]  /*18450*/  LDGSTS.E.BYPASS.LTC128B.128 [R0+0x3400], desc[UR36][R2.64+0x80], !P4 ;  /* 0x0340008002007fae */ /* 0x000fe2000e101d64 */
[----:B------:R-:W-:Y:S01]  /*18460*/  ISETP.LT.OR P4, PT, R5, 0x11, P1 ;  /* 0x000000110500780c */ /* 0x000fe20000f81670 */
[----:B------:R-:W-:Y:S02]  /*18470*/  IMAD.MOV.U32 R13, RZ, RZ, R24 ;  /* 0x000000ffff0d7224 */ /* 0x000fe400078e0018 */
[----:B------:R-:W-:-:S10]  /*18480*/  IMAD.MOV.U32 R12, RZ, RZ, 0x3 ;  /* 0x00000003ff0c7424 */ /* 0x000fd400078e00ff */
[----:B------:R-:W-:Y:S01]  /*18490*/  LDGSTS.E.BYPASS.LTC128B.128 [R0+0x5c00], desc[UR36][R2.64+0x100], !P4 ;  /* 0x05c0010002007fae */ /* 0x000fe2000e101d64 */
[----:B------:R-:W-:-:S13]  /*184a0*/  ISETP.LT.OR P4, PT, R5, 0x11, P0 ;  /* 0x000000110500780c */ /* 0x000fda0000781670 */
[----:B------:R0:W-:Y:S02]  /*184b0*/  LDGSTS.E.BYPASS.LTC128B.128 [R0+0x8400], desc[UR36][R2.64+0x180], !P4 ;  /* 0x0840018002007fae */ /* 0x0001e4000e101d64 */
[----:B0-----:R-:W-:-:S13]  /*184c0*/  IADD3 R2, P4, R14, R8, RZ ;  /* 0x000000080e027210 */ /* 0x001fda0007f9e0ff */
[----:B------:R-:W-:Y:S05]  /*184d0*/  WARPSYNC.COLLECTIVE R15, `(.L_x_383) ;  /* 0x000000000f087348 */ /* 0x000fea0003c00000 */
[----:B------:R0:W1:Y:S02]  /*184e0*/  SHFL.IDX P6, R14, R13, R12, R11 ;  /* 0x0000000c0d0e7389 */ /* 0x00006400000c000b */
[----:B01----:R-:W-:Y:S01]  /*184f0*/  ENDCOLLECTIVE ;  /* 0x000000000000791b */ /* 0x003fe20003800000 */
.L_x_383:
        /* <DEDUP_REMOVED lines=12> */
.L_x_384:
        /* <DEDUP_REMOVED lines=14> */
.L_x_385:
        /* <DEDUP_REMOVED lines=12> */
.L_x_386:
        /* <DEDUP_REMOVED lines=9> */
.L_x_291:
        /* <DEDUP_REMOVED lines=8> */
.L_x_389:
[----:B------:R-:W-:Y:S05]  /*18870*/  BSYNC B0 ;  /* 0x0000000000007941 */ /* 0x000fea0003800000 */
.L_x_388:
[----:B------:R-:W-:Y:S02]  /*18880*/  IMAD.MOV.U32 R13, RZ, RZ, R16 ;  /* 0x000000ffff0d7224 */ /* 0x000fe400078e0010 */
[----:B------:R-:W-:Y:S02]  /*18890*/  IMAD.MOV.U32 R12, RZ, RZ, 0x1 ;  /* 0x00000001ff0c7424 */ /* 0x000fe400078e00ff */
[----:B------:R-:W-:Y:S02]  /*188a0*/  IMAD.MOV.U32 R11, RZ, RZ, 0x1f ;  /* 0x0000001fff0b7424 */ /* 0x000fe400078e00ff */
[----:B------:R-:W-:Y:S02]  /*188b0*/  IMAD.MOV.U32 R15, RZ, RZ, -0x1 ;  /* 0xffffffffff0f7424 */ /* 0x000fe400078e00ff */
[----:B------:R-:W-:Y:S02]  /*188c0*/  IMAD.IADD R7, R19, 0x1, R9 ;  /* 0x0000000113077824 */ /* 0x000fe400078e0209 */
[----:B------:R-:W-:-:S07]  /*188d0*/  IMAD.MOV.U32 R0, RZ, RZ, R14 ;  /* 0x000000ffff007224 */ /* 0x000fce00078e000e */
[----:B------:R-:W-:Y:S05]  /*188e0*/  WARPSYNC.COLLECTIVE R15, `(.L_x_390) ;  /* 0x000000000f087348 */ /* 0x000fea0003c00000 */
[----:B------:R0:W1:Y:S02]  /*188f0*/  SHFL.IDX P6, R14, R13, R12, R11 ;  /* 0x0000000c0d0e7389 */ /* 0x00006400000c000b */
[----:B01----:R-:W-:Y:S01]  /*18900*/  ENDCOLLECTIVE ;  /* 0x000000000000791b */ /* 0x003fe20003800000 */
.L_x_390:
[----:B------:R-:W-:Y:S02]  /*18910*/  ULDC UR4, c[0x0][0xc3c] ;  /* 0x00030f0000047ab9 */ /* 0x000fe40000000800 */
[----:B------:R-:W-:-:S13]  /*18920*/  ISETP.GE.OR P1, PT, R7, UR4, !P0 ;  /* 0x0000000407007c0c */ /* 0x000fda000c726670 */
[----:B------:R-:W0:Y:S08]  /*18930*/  @!P1 LDC.64 R2, c[0x0][0xc80] ;  /* 0x00032000ff029b82 */ /* 0x000e300000000a00 */
[----:B------:R-:W1:Y:S01]  /*18940*/  @!P1 LDC.64 R4, c[0x0][0xc78] ;  /* 0x00031e00ff049b82 */ /* 0x000e620000000a00 */
[----:B------:R-:W-:Y:S02]  /*18950*/  IMAD.MOV.U32 R11, RZ, RZ, RZ ;  /* 0x000000ffff0b7224 */ /* 0x000fe400078e00ff */
[----:B------:R-:W-:-:S02]  /*18960*/  IMAD.MOV.U32 R8, RZ, RZ, R14 ;  /* 0x000000ffff087224 */ /* 0x000fc400078e000e */
[----:B0-----:R-:W-:-:S05]  /*18970*/  @!P1 IMAD.WIDE R2, R7, 0x4, R2 ;  /* 0x0000000407029825 */ /* 0x001fca00078e0202 */
[----:B------:R1:W2:Y:S02]  /*18980*/  @!P1 LDG.E R6, desc[UR36][R2.64] ;  /* 0x0000002402069981 */ /* 0x0002a4000c1e1900 */
[----:B-1----:R-:W-:-:S05]  /*18990*/  @!P1 IMAD.WIDE R2, R7, 0x4, R4 ;  /* 0x0000000407029825 */ /* 0x002fca00078e0204 */
[----:B------:R-:W3:Y:S01]  /*189a0*/  @!P1 LDG.E R5, desc[UR36][R2.64] ;  /* 0x0000002402059981 */ /* 0x000ee2000c1e1900 */
[----:B------:R-:W-:Y:S01]  /*189b0*/  IMAD.MOV.U32 R7, RZ, RZ, RZ ;  /* 0x000000ffff077224 */ /* 0x000fe200078e00ff */
[C---:B------:R-:W-:Y:S01]  /*189c0*/  ISETP.GE.U32.AND P2, PT, R9.reuse, 0x2, PT ;  /* 0x000000020900780c */ /* 0x040fe20003f46070 */
[----:B------:R-:W-:Y:S01]  /*189d0*/  IMAD.MOV.U32 R4, RZ, RZ, RZ ;  /* 0x000000ffff047224 */ /* 0x000fe200078e00ff */
[C---:B------:R-:W-:Y:S02]  /*189e0*/  ISETP.GE.U32.AND P3, PT, R9.reuse, 0x4, PT ;  /* 0x000000040900780c */ /* 0x040fe40003f66070 */
[C---:B------:R-:W-:Y:S02]  /*189f0*/  ISETP.GE.U32.AND P4, PT, R9.reuse, 0x8, PT ;  /* 0x000000080900780c */ /* 0x040fe40003f86070 */
[----:B------:R-:W-:Y:S01]  /*18a00*/  ISETP.GE.U32.AND P5, PT, R9, 0x10, PT ;  /* 0x000000100900780c */ /* 0x000fe20003fa6070 */
[----:B--2---:R-:W-:Y:S02]  /*18a10*/  @!P1 IMAD.MOV.U32 R7, RZ, RZ, R6 ;  /* 0x000000ffff079224 */ /* 0x004fe400078e0006 */
[----:B------:R-:W-:-:S02]  /*18a20*/  IMAD.MOV.U32 R6, RZ, RZ, RZ ;  /* 0x000000ffff067224 */ /* 0x000fc400078e00ff */
[----:B---3--:R-:W-:Y:S01]  /*18a30*/  @!P1 IMAD.MOV.U32 R4, RZ, RZ, R5 ;  /* 0x000000ffff049224 */ /* 0x008fe200078e0005 */
[----:B------:R-:W-:-:S03]  /*18a40*/  ISETP.NE.AND P1, PT, R9, RZ, PT ;  /* 0x000000ff0900720c */ /* 0x000fc60003f25270 */
[----:B------:R-:W-:-:S10]  /*18a50*/  IMAD R13, R4, R7, RZ ;  /* 0x00000007040d7224 */ /* 0x000fd400078e02ff */
[----:B------:R-:W-:Y:S05]  /*18a60*/  WARPSYNC.COLLECTIVE R15, `(.L_x_391) ;  /* 0x000000000f087348 */ /* 0x000fea0003c00000 */
[----:B------:R0:W1:Y:S02]  /*18a70*/  SHFL.UP P6, R14, R13, R12, R11 ;  /* 0x0400000c0d0e7389 */ /* 0x00006400000c000b */
[----:B01----:R-:W-:Y:S01]  /*18a80*/  ENDCOLLECTIVE ;  /* 0x000000000000791b */ /* 0x003fe20003800000 */
.L_x_391:
[----:B------:R-:W-:Y:S01]  /*18a90*/  IMAD.MOV.U32 R12, RZ, RZ, 0x2 ;  /* 0x00000002ff0c7424 */ /* 0x000fe200078e00ff */
[----:B------:R-:W-:-:S05]  /*18aa0*/  SEL R14, R14, RZ, P1 ;  /* 0x000000ff0e0e7207 */ /* 0x000fca0000800000 */
[----:B------:R-:W-:-:S04]  /*18ab0*/  IMAD.IADD R5, R13, 0x1, R14 ;  /* 0x000000010d057824 */ /* 0x000fc800078e020e */
[----:B------:R-:W-:-:S07]  /*18ac0*/  IMAD.MOV.U32 R13, RZ, RZ, R5 ;  /* 0x000000ffff0d7224 */ /* 0x000fce00078e0005 */
[----:B------:R-:W-:Y:S05]  /*18ad0*/  WARPSYNC.COLLECTIVE R15, `(.L_x_392) ;  /* 0x000000000f087348 */ /* 0x000fea0003c00000 */
[----:B------:R0:W1:Y:S02]  /*18ae0*/  SHFL.UP P6, R14, R13, R12, R11 ;  /* 0x0400000c0d0e7389 */ /* 0x00006400000c000b */
[----:B01----:R-:W-:Y:S01]  /*18af0*/  ENDCOLLECTIVE ;  /* 0x000000000000791b */ /* 0x003fe20003800000 */
.L_x_392:
[----:B------:R-:W-:Y:S01]  /*18b00*/  IMAD.MOV.U32 R12, RZ, RZ, 0x4 ;  /* 0x00000004ff0c7424 */ /* 0x000fe200078e00ff */
[----:B------:R-:W-:-:S05]  /*18b10*/  SEL R2, R14, RZ, P2 ;  /* 0x000000ff0e027207 */ /* 0x000fca0001000000 */
[----:B------:R-:W-:-:S04]  /*18b20*/  IMAD.IADD R2, R5, 0x1, R2 ;  /* 0x0000000105027824 */ /* 0x000fc800078e0202 */
[----:B------:R-:W-:-:S07]  /*18b30*/  IMAD.MOV.U32 R13, RZ, RZ, R2 ;  /* 0x000000ffff0d7224 */ /* 0x000fce00078e0002 */
[----:B------:R-:W-:Y:S05]  /*18b40*/  WARPSYNC.COLLECTIVE R15, `(.L_x_393) ;  /* 0x000000000f087348 */ /* 0x000fea0003c00000 */
[----:B------:R0:W1:Y:S02]  /*18b50*/  SHFL.UP P6, R14, R13, R12, R11 ;  /* 0x0400000c0d0e7389 */ /* 0x00006400000c000b */
[----:B01----:R-:W-:Y:S01]  /*18b60*/  ENDCOLLECTIVE ;  /* 0x000000000000791b */ /* 0x003fe20003800000 */
.L_x_393:
[----:B------:R-:W-:Y:S01]  /*18b70*/  IMAD.MOV.U32 R12, RZ, RZ, 0x8 ;  /* 0x00000008ff0c7424 */ /* 0x000fe200078e00ff */
[----:B------:R-:W-:-:S05]  /*18b80*/  SEL R3, R14, RZ, P3 ;  /* 0x000000ff0e037207 */ /* 0x000fca0001800000 */
[----:B------:R-:W-:-:S04]  /*18b90*/  IMAD.IADD R3, R2, 0x1, R3 ;  /* 0x0000000102037824 */ /* 0x000fc800078e0203 */
[----:B------:R-:W-:-:S07]  /*18ba0*/  IMAD.MOV.U32 R13, RZ, RZ, R3 ;  /* 0x000000ffff0d7224 */ /* 0x000fce00078e0003 */
[----:B------:R-:W-:Y:S05]  /*18bb0*/  WARPSYNC.COLLECTIVE R15, `(.L_x_394) ;  /* 0x000000000f087348 */ /* 0x000fea0003c00000 */
[----:B------:R0:W1:Y:S02]  /*18bc0*/  SHFL.UP P6, R14, R13, R12, R11 ;  /* 0x0400000c0d0e7389 */ /* 0x00006400000c000b */
[----:B01----:R-:W-:Y:S01]  /*18bd0*/  ENDCOLLECTIVE ;  /* 0x000000000000791b */ /* 0x003fe20003800000 */
.L_x_394:
[----:B------:R-:W-:Y:S01]  /*18be0*/  IMAD.MOV.U32 R12, RZ, RZ, 0x10 ;  /* 0x00000010ff0c7424 */ /* 0x000fe200078e00ff */
[----:B------:R-:W-:-:S05]  /*18bf0*/  SEL R14, R14, RZ, P4 ;  /* 0x000000ff0e0e7207 */ /* 0x000fca0002000000 */
[----:B------:R-:W-:-:S04]  /*18c00*/  IMAD.IADD R5, R3, 0x1, R14 ;  /* 0x0000000103057824 */ /* 0x000fc800078e020e */
[----:B------:R-:W-:-:S07]  /*18c10*/  IMAD.MOV.U32 R13, RZ, RZ, R5 ;  /* 0x000000ffff0d7224 */ /* 0x000fce00078e0005 */
[----:B------:R-:W-:Y:S05]  /*18c20*/  WARPSYNC.COLLECTIVE R15, `(.L_x_395) ;  /* 0x000000000f087348 */ /* 0x000fea0003c00000 */
[----:B------:R0:W1:Y:S02]  /*18c30*/  SHFL.UP P6, R14, R13, R12, R11 ;  /* 0x0400000c0d0e7389 */ /* 0x00006400000c000b */
[----:B01----:R-:W-:Y:S01]  /*18c40*/  ENDCOLLECTIVE ;  /* 0x000000000000791b */ /* 0x003fe20003800000 */
.L_x_395:
[----:B------:R-:W-:Y:S02]  /*18c50*/  IMAD.MOV.U32 R12, RZ, RZ, 0x1f ;  /* 0x0000001fff0c7424 */ /* 0x000fe400078e00ff */
[----:B------:R-:W-:Y:S01]  /*18c60*/  IMAD.MOV.U32 R11, RZ, RZ, 0x1f ;  /* 0x0000001fff0b7424 */ /* 0x000fe200078e00ff */
[----:B------:R-:W-:-:S04]  /*18c70*/  SEL R2, R14, RZ, P5 ;  /* 0x000000ff0e027207 */ /* 0x000fc80002800000 */
[----:B------:R-:W-:-:S05]  /*18c80*/  IADD3 R2, R5, R2, RZ ;  /* 0x0000000205027210 */ /* 0x000fca0007ffe0ff */
[----:B------:R-:W-:-:S07]  /*18c90*/  IMAD.MOV.U32 R13, RZ, RZ, R2 ;  /* 0x000000ffff0d7224 */ /* 0x000fce00078e0002 */
[----:B------:R-:W-:Y:S05]  /*18ca0*/  WARPSYNC.COLLECTIVE R15, `(.L_x_396) ;  /* 0x000000000f087348 */ /* 0x000fea0003c00000 */
[----:B------:R0:W1:Y:S02]  /*18cb0*/  SHFL.IDX P6, R14, R13, R12, R11 ;  /* 0x0000000c0d0e7389 */ /* 0x00006400000c000b */
[----:B01----:R-:W-:Y:S01]  /*18cc0*/  ENDCOLLECTIVE ;  /* 0x000000000000791b */ /* 0x003fe20003800000 */
.L_x_396:
[----:B------:R-:W-:Y:S05]  /*18cd0*/  BRA `(.L_x_397) ;  /* 0xffffffc000847947 */ /* 0x000fea000383ffff */
.L_x_294:
[----:B------:R-:W-:Y:S01]  /*18ce0*/  BSSY B0, `(.L_x_398) ;  /* 0x0000007000007945 */ /* 0x000fe20003800000 */
[----:B------:R-:W-:Y:S02]  /*18cf0*/  IMAD.MOV.U32 R12, RZ, RZ, 0x1 ;  /* 0x00000001ff0c7424 */ /* 0x000fe400078e00ff */
[----:B------:R-:W-:Y:S02]  /*18d00*/  IMAD.MOV.U32 R11, RZ, RZ, RZ ;  /* 0x000000ffff0b7224 */ /* 0x000fe400078e00ff */
[----:B------:R-:W-:-:S07]  /*18d10*/  IMAD.MOV.U32 R15, RZ, RZ, -0x1 ;  /* 0xffffffffff0f7424 */ /* 0x000fce00078e00ff */
[----:B------:R-:W-:Y:S05]  /*18d20*/  WARPSYNC.COLLECTIVE R15, `(.L_x_399) ;  /* 0x000000000f087348 */ /* 0x000fea0003c00000 */
[----:B------:R0:W1:Y:S02]  /*18d30*/  SHFL.UP P6, R14, R13, R12, R11 ;  /* 0x0400000c0d0e7389 */ /* 0x00006400000c000b */
[----:B01----:R-:W-:Y:S01]  /*18d40*/  ENDCOLLECTIVE ;  /* 0x000000000000791b */ /* 0x003fe20003800000 */
.L_x_399:
[----:B------:R-:W-:Y:S05]  /*18d50*/  BSYNC B0 ;  /* 0x0000000000007941 */ /* 0x000fea0003800000 */
.L_x_398:
[----:B------:R-:W-:Y:S01]  /*18d60*/  SEL R14, R14, RZ, P1 ;  /* 0x000000ff0e0e7207 */ /* 0x000fe20000800000 */
[----:B------:R-:W-:Y:S02]  /*18d70*/  IMAD.MOV.U32 R12, RZ, RZ, 0x2 ;  /* 0x00000002ff0c7424 */ /* 0x000fe400078e00ff */
[----:B------:R-:W-:Y:S02]  /*18d80*/  IMAD.MOV.U32 R11, RZ, RZ, RZ ;  /* 0x000000ffff0b7224 */ /* 0x000fe400078e00ff */
[----:B------:R-:W-:Y:S02]  /*18d90*/  IMAD.IADD R13, R13, 0x1, R14 ;  /* 0x000000010d0d7824 */ /* 0x000fe400078e020e */
[----:B------:R-:W-:-:S07]  /*18da0*/  IMAD.MOV.U32 R15, RZ, RZ, -0x1 ;  /* 0xffffffffff0f7424 */ /* 0x000fce00078e00ff */
[----:B------:R-:W-:Y:S05]  /*18db0*/  WARPSYNC.COLLECTIVE R15, `(.L_x_400) ;  /* 0x000000000f087348 */ /* 0x000fea0003c00000 */
[----:B------:R0:W1:Y:S02]  /*18dc0*/  SHFL.UP P6, R14, R13, R12, R11 ;  /* 0x0400000c0d0e7389 */ /* 0x00006400000c000b */
[----:B01----:R-:W-:Y:S01]  /*18dd0*/  ENDCOLLECTIVE ;  /* 0x000000000000791b */ /* 0x003fe20003800000 */
.L_x_400:
[----:B------:R-:W-:Y:S01]  /*18de0*/  IMAD.MOV.U32 R12, RZ, RZ, 0x4 ;  /* 0x00000004ff0c7424 */ /* 0x000fe200078e00ff */
[----:B------:R-:W-:-:S05]  /*18df0*/  SEL R2, R14, RZ, P2 ;  /* 0x000000ff0e027207 */ /* 0x000fca0001000000 */
[----:B------:R-:W-:-:S04]  /*18e00*/  IMAD.IADD R2, R13, 0x1, R2 ;  /* 0x000000010d027824 */ /* 0x000fc800078e0202 */
[----:B------:R-:W-:-:S07]  /*18e10*/  IMAD.MOV.U32 R13, RZ, RZ, R2 ;  /* 0x000000ffff0d7224 */ /* 0x000fce00078e0002 */
[----:B------:R-:W-:Y:S05]  /*18e20*/  WARPSYNC.COLLECTIVE R15, `(.L_x_401) ;  /* 0x000000000f087348 */ /* 0x000fea0003c00000 */
[----:B------:R0:W1:Y:S02]  /*18e30*/  SHFL.UP P6, R14, R13, R12, R11 ;  /* 0x0400000c0d0e7389 */ /* 0x00006400000c000b */
[----:B01----:R-:W-:Y:S01]  /*18e40*/  ENDCOLLECTIVE ;  /* 0x000000000000791b */ /* 0x003fe20003800000 */
.L_x_401:
[----:B------:R-:W-:Y:S01]  /*18e50*/  IMAD.MOV.U32 R12, RZ, RZ, 0x8 ;  /* 0x00000008ff0c7424 */ /* 0x000fe200078e00ff */
[----:B------:R-:W-:-:S05]  /*18e60*/  SEL R3, R14, RZ, P3 ;  /* 0x000000ff0e037207 */ /* 0x000fca0001800000 */
[----:B------:R-:W-:-:S04]  /*18e70*/  IMAD.IADD R3, R2, 0x1, R3 ;  /* 0x0000000102037824 */ /* 0x000fc800078e0203 */
[----:B------:R-:W-:-:S07]  /*18e80*/  IMAD.MOV.U32 R13, RZ, RZ, R3 ;  /* 0x000000ffff0d7224 */ /* 0x000fce00078e0003 */
[----:B------:R-:W-:Y:S05]  /*18e90*/  WARPSYNC.COLLECTIVE R15, `(.L_x_402) ;  /* 0x000000000f087348 */ /* 0x000fea0003c00000 */
[----:B------:R0:W1:Y:S02]  /*18ea0*/  SHFL.UP P6, R14, R13, R12, R11 ;  /* 0x0400000c0d0e7389 */ /* 0x00006400000c000b */
[----:B01----:R-:W-:Y:S01]  /*18eb0*/  ENDCOLLECTIVE ;  /* 0x000000000000791b */ /* 0x003fe20003800000 */
.L_x_402:
[----:B------:R-:W-:Y:S01]  /*18ec0*/  IMAD.MOV.U32 R12, RZ, RZ, 0x10 ;  /* 0x00000010ff0c7424 */ /* 0x000fe200078e00ff */
[----:B------:R-:W-:-:S05]  /*18ed0*/  SEL R14, R14, RZ, P4 ;  /* 0x000000ff0e0e7207 */ /* 0x000fca0002000000 */
[----:B------:R-:W-:-:S04]  /*18ee0*/  IMAD.IADD R5, R3, 0x1, R14 ;  /* 0x0000000103057824 */ /* 0x000fc800078e020e */
[----:B------:R-:W-:-:S07]  /*18ef0*/  IMAD.MOV.U32 R13, RZ, RZ, R5 ;  /* 0x000000ffff0d7224 */ /* 0x000fce00078e0005 */
[----:B------:R-:W-:Y:S05]  /*18f00*/  WARPSYNC.COLLECTIVE R15, `(.L_x_403) ;  /* 0x000000000f087348 */ /* 0x000fea0003c00000 */
[----:B------:R0:W1:Y:S02]  /*18f10*/  SHFL.UP P6, R14, R13, R12, R11 ;  /* 0x0400000c0d0e7389 */ /* 0x00006400000c000b */
[----:B01----:R-:W-:Y:S01]  /*18f20*/  ENDCOLLECTIVE ;  /* 0x000000000000791b */ /* 0x003fe20003800000 */
.L_x_403:
[----:B------:R-:W-:Y:S02]  /*18f30*/  IMAD.MOV.U32 R12, RZ, RZ, 0x1f ;  /* 0x0000001fff0c7424 */ /* 0x000fe400078e00ff */
[----:B------:R-:W-:Y:S01]  /*18f40*/  IMAD.MOV.U32 R11, RZ, RZ, 0x1f ;  /* 0x0000001fff0b7424 */ /* 0x000fe200078e00ff */
[----:B------:R-:W-:-:S05]  /*18f50*/  SEL R2, R14, RZ, P5 ;  /* 0x000000ff0e027207 */ /* 0x000fca0002800000 */
[----:B------:R-:W-:-:S04]  /*18f60*/  IMAD.IADD R2, R5, 0x1, R2 ;  /* 0x0000000105027824 */ /* 0x000fc800078e0202 */
[----:B------:R-:W-:-:S07]  /*18f70*/  IMAD.MOV.U32 R13, RZ, RZ, R2 ;  /* 0x000000ffff0d7224 */ /* 0x000fce00078e0002 */
[----:B------:R-:W-:Y:S05]  /*18f80*/  WARPSYNC.COLLECTIVE R15, `(.L_x_404) ;  /* 0x000000000f087348 */ /* 0x000fea0003c00000 */
[----:B------:R0:W1:Y:S02]  /*18f90*/  SHFL.IDX P6, R14, R13, R12, R11 ;  /* 0x0000000c0d0e7389 */ /* 0x00006400000c000b */
[----:B01----:R-:W-:Y:S01]  /*18fa0*/  ENDCOLLECTIVE ;  /* 0x000000000000791b */ /* 0x003fe20003800000 */
.L_x_404:
[----:B------:R-:W-:Y:S05]  /*18fb0*/  BRA `(.L_x_405) ;  /* 0xffffffc000707947 */ /* 0x000fea000383ffff */
.L_x_296:
[----:B------:R-:W-:Y:S01]  /*18fc0*/  BSSY B0, `(.L_x_406) ;  /* 0x0000006000007945 */ /* 0x000fe20003800000 */
[----:B------:R-:W-:Y:S01]  /*18fd0*/  PLOP3.LUT P6, PT, P6, PT, PT, 0x8, 0x0 ;  /* 0x000000000000781c */ /* 0x000fe200037ce170 */
[----:B------:R-:W-:-:S12]  /*18fe0*/  IMAD.MOV.U32 R15, RZ, RZ, -0x1 ;  /* 0xffffffffff0f7424 */ /* 0x000fd800078e00ff */
[----:B0-----:R-:W-:Y:S05]  /*18ff0*/  WARPSYNC.COLLECTIVE R15, `(.L_x_407) ;  /* 0x000000000f087348 */ /* 0x001fea0003c00000 */
[----:B------:R-:W-:Y:S01]  /*19000*/  VOTE.ANY R14, PT, P6 ;  /* 0x00000000000e7806 */ /* 0x000fe200030e0100 */
[----:B0-----:R-:W-:Y:S06]  /*19010*/  ENDCOLLECTIVE ;  /* 0x000000000000791b */ /* 0x001fec0003800000 */
.L_x_407:
[----:B------:R-:W-:Y:S05]  /*19020*/  BSYNC B0 ;  /* 0x0000000000007941 */ /* 0x000fea0003800000 */
.L_x_406:
[----:B------:R-:W-:Y:S02]  /*19030*/  IMAD.MOV.U32 R3, RZ, RZ, R14 ;  /* 0x000000ffff037224 */ /* 0x000fe400078e000e */
[----:B------:R-:W-:Y:S02]  /*19040*/  IMAD.MOV.U32 R13, RZ, RZ, R7 ;  /* 0x000000ffff0d7224 */ /* 0x000fe400078e0007 */
[----:B------:R-:W0:Y:S01]  /*19050*/  POPC R8, R3 ;  /* 0x0000000300087309 */ /* 0x000e220000000000 */
[----:B------:R-:W-:Y:S02]  /*19060*/  IMAD.MOV.U32 R11, RZ, RZ, 0x1f ;  /* 0x0000001fff0b7424 */ /* 0x000fe400078e00ff */
[----:B------:R-:W-:Y:S02]  /*19070*/  IMAD.MOV.U32 R15, RZ, RZ, -0x1 ;  /* 0xffffffffff0f7424 */ /* 0x000fe400078e00ff */
[----:B0-----:R-:W-:-:S07]  /*19080*/  IMAD.MOV.U32 R12, RZ, RZ, R8 ;  /* 0x000000ffff0c7224 */ /* 0x001fce00078e0008 */
[----:B------:R-:W-:Y:S05]  /*19090*/  WARPSYNC.COLLECTIVE R15, `(.L_x_408) ;  /* 0x000000000f087348 */ /* 0x000fea0003c00000 */
[----:B------:R0:W1:Y:S02]  /*190a0*/  SHFL.IDX P6, R14, R13, R12, R11 ;  /* 0x0000000c0d0e7389 */ /* 0x00006400000c000b */
[----:B01----:R-:W-:Y:S01]  /*190b0*/  ENDCOLLECTIVE ;  /* 0x000000000000791b */ /* 0x003fe20003800000 */
.L_x_408:
[----:B------:R-:W-:Y:S02]  /*190c0*/  IMAD.MOV.U32 R13, RZ, RZ, R4 ;  /* 0x000000ffff0d7224 */ /* 0x000fe400078e0004 */
[----:B------:R-:W-:-:S07]  /*190d0*/  IMAD.MOV.U32 R7, RZ, RZ, R14 ;  /* 0x000000ffff077224 */ /* 0x000fce00078e000e */
[----:B------:R-:W-:Y:S05]  /*190e0*/  WARPSYNC.COLLECTIVE R15, `(.L_x_409) ;  /* 0x000000000f087348 */ /* 0x000fea0003c00000 */
[----:B------:R0:W1:Y:S02]  /*190f0*/  SHFL.IDX P6, R14, R13, R12, R11 ;  /* 0x0000000c0d0e7389 */ /* 0x00006400000c000b */
[----:B01----:R-:W-:Y:S01]  /*19100*/  ENDCOLLECTIVE ;  /* 0x000000000000791b */ /* 0x003fe20003800000 */
.L_x_409:
[----:B------:R-:W-:Y:S01]  /*19110*/  IMAD.MOV.U32 R4, RZ, RZ, R14 ;  /* 0x000000ffff047224 */ /* 0x000fe200078e000e */
[----:B------:R-:W-:Y:S06]  /*19120*/  BRA `(.L_x_410) ;  /* 0xffffffc000507947 */ /* 0x000fec000383ffff */
.L_x_298:
[----:B------:R-:W-:Y:S01]  /*19130*/  BSSY B0, `(.L_x_411) ;  /* 0x0000007000007945 */ /* 0x000fe20003800000 */
[----:B------:R-:W-:Y:S02]  /*19140*/  IMAD.MOV.U32 R13, RZ, RZ, R2 ;  /* 0x000000ffff0d7224 */ /* 0x000fe400078e0002 */
[----:B------:R-:W-:Y:S02]  /*19150*/  IMAD.MOV.U32 R11, RZ, RZ, 0x1f ;  /* 0x0000001fff0b7424 */ /* 0x000fe400078e00ff */
[----:B------:R-:W-:-:S07]  /*19160*/  IMAD.MOV.U32 R15, RZ, RZ, -0x1 ;  /* 0xffffffffff0f7424 */ /* 0x000fce00078e00ff */
[----:B0123--:R-:W-:Y:S05]  /*19170*/  WARPSYNC.COLLECTIVE R15, `(.L_x_412) ;  /* 0x000000000f087348 */ /* 0x00ffea0003c00000 */
[----:B------:R4:W0:Y:S02]  /*19180*/  SHFL.IDX P6, R14, R13, R12, R11 ;  /* 0x0000000c0d0e7389 */ /* 0x00082400000c000b */
[----:B01234-:R-:W-:Y:S01]  /*19190*/  ENDCOLLECTIVE ;  /* 0x000000000000791b */ /* 0x01ffe20003800000 */
.L_x_412:
[----:B------:R-:W-:Y:S05]  /*191a0*/  BSYNC B0 ;  /* 0x0000000000007941 */ /* 0x000fea0003800000 */
.L_x_411:
[----:B------:R-:W-:Y:S01]  /*191b0*/  IMAD.MOV.U32 R6, RZ, RZ, R14 ;  /* 0x000000ffff067224 */ /* 0x000fe200078e000e */
[----:B------:R-:W-:Y:S06]  /*191c0*/  BRA `(.L_x_297) ;  /* 0xffffffc000407947 */ /* 0x000fec000383ffff */
.L_x_302:
[----:B-1----:R1:W3:Y:S02]  /*191d0*/  SYNCS.PHASECHK.TRANS64.TRYWAIT P0, [R4+URZ+0x38820], R0 ;  /* 0x03882000040075a7 */ /* 0x0022e4000800017f */
[----:B---3--:R-:W-:Y:S05]  /*191e0*/  @!P0 NANOSLEEP.SYNCS 0x989680 ;  /* 0x009896800000895d */ /* 0x008fea0003900000 */
[----:B------:R-:W3:Y:S02]  /*191f0*/  @!P0 SYNCS.PHASECHK.TRANS64 P0, [R4+URZ+0x38820], R0 ;  /* 0x03882000040085a7 */ /* 0x000ee4000800007f */
[----:B---3--:R-:W-:Y:S05]  /*19200*/  @!P0 BRA `(.L_x_302) ;  /* 0xfffffffc00f08947 */ /* 0x008fea000383ffff */
[----:B------:R-:W-:Y:S05]  /*19210*/  BRA `(.L_x_413) ;  /* 0xffffffc400987947 */ /* 0x000fea000383ffff */
.L_x_303:
[----:B------:R-:W3:Y:S01]  /*19220*/  S2R R2, SR_TID.X ;  /* 0x0000000000027919 */ /* 0x000ee20000002100 */
[----:B------:R-:W-:Y:S01]  /*19230*/  BSSY B0, `(.L_x_414) ;  /* 0x000000a000007945 */ /* 0x000fe20003800000 */
[----:B------:R-:W-:Y:S02]  /*19240*/  IMAD.MOV.U32 R12, RZ, RZ, RZ ;  /* 0x000000ffff0c7224 */ /* 0x000fe400078e00ff */
[----:B------:R-:W-:Y:S02]  /*19250*/  IMAD.MOV.U32 R11, RZ, RZ, 0x1f ;  /* 0x0000001fff0b7424 */ /* 0x000fe400078e00ff */
[----:B------:R-:W-:Y:S01]  /*19260*/  IMAD.MOV.U32 R15, RZ, RZ, -0x1 ;  /* 0xffffffffff0f7424 */ /* 0x000fe200078e00ff */
[----:B---3--:R-:W-:-:S04]  /*19270*/  SHF.R.U32.HI R2, RZ, 0x5, R2 ;  /* 0x00000005ff027819 */ /* 0x008fc80000011602 */
[----:B------:R-:W-:-:S05]  /*19280*/  LOP3.LUT R2, R2, 0x3, RZ, 0xc0, !PT ;  /* 0x0000000302027812 */ /* 0x000fca00078ec0ff */
[----:B------:R-:W-:-:S07]  /*19290*/  IMAD.MOV.U32 R13, RZ, RZ, R2 ;  /* 0x000000ffff0d7224 */ /* 0x000fce00078e0002 */
[----:B012---:R-:W-:Y:S05]  /*192a0*/  WARPSYNC.COLLECTIVE R15, `(.L_x_415) ;  /* 0x000000000f087348 */ /* 0x007fea0003c00000 */
[----:B------:R3:W4:Y:S02]  /*192b0*/  SHFL.IDX P6, R14, R13, R12, R11 ;  /* 0x0000000c0d0e7389 */ /* 0x00072400000c000b */
[----:B01234-:R-:W-:Y:S01]  /*192c0*/  ENDCOLLECTIVE ;  /* 0x000000000000791b */ /* 0x01ffe20003800000 */
.L_x_415:
[----:B------:R-:W-:Y:S05]  /*192d0*/  BSYNC B0 ;  /* 0x0000000000007941 */ /* 0x000fea0003800000 */
.L_x_414:
[----:B------:R-:W-:Y:S05]  /*192e0*/  BRA `(.L_x_416) ;  /* 0xffffffc400807947 */ /* 0x000fea000383ffff */
.L_x_306:
[----:B------:R-:W-:Y:S01]  /*192f0*/  BSSY B1, `(.L_x_417) ;  /* 0x0000006000017945 */ /* 0x000fe20003800000 */
[----:B------:R-:W-:-:S07]  /*19300*/  IMAD.MOV.U32 R15, RZ, RZ, -0x1 ;  /* 0xffffffffff0f7424 */ /* 0x000fce00078e00ff */
[----:B012---:R-:W-:Y:S05]  /*19310*/  WARPSYNC.COLLECTIVE R15, `(.L_x_418) ;  /* 0x000000000f0c7348 */ /* 0x007fea0003c00000 */
[----:B------:R-:W-:Y:S02]  /*19320*/  ELECT P6, UR62, PT ;  /* 0x00000000003e782f */ /* 0x000fe400038c0000 */
[----:B------:R-:W-:Y:S01]  /*19330*/  MOV R14, UR62 ;  /* 0x0000003e000e7c02 */ /* 0x000fe20008000f00 */
[----:B012---:R-:W-:Y:S10]  /*19340*/  ENDCOLLECTIVE ;  /* 0x000000000000791b */ /* 0x007ff40003800000 */
.L_x_418:
[----:B------:R-:W-:Y:S05]  /*19350*/  BSYNC B1 ;  /* 0x0000000000017941 */ /* 0x000fea0003800000 */
.L_x_417:
[----:B------:R-:W-:Y:S05]  /*19360*/  BRA `(.L_x_419) ;  /* 0xffffffc400787947 */ /* 0x000fea000383ffff */
.L_x_308:
[----:B-1----:R1:W3:Y:S02]  /*19370*/  SYNCS.PHASECHK.TRANS64.TRYWAIT P1, [R5+URZ+0x38840], R0 ;  /* 0x03884000050075a7 */ /* 0x0022e4000802017f */
[----:B---3--:R-:W-:Y:S05]  /*19380*/  @!P1 NANOSLEEP.SYNCS 0x989680 ;  /* 0x009896800000995d */ /* 0x008fea0003900000 */
[----:B------:R-:W3:Y:S02]  /*19390*/  @!P1 SYNCS.PHASECHK.TRANS64 P1, [R5+URZ+0x38840], R0 ;  /* 0x03884000050095a7 */ /* 0x000ee4000802007f */
[----:B---3--:R-:W-:Y:S05]  /*193a0*/  @!P1 BRA `(.L_x_308) ;  /* 0xfffffffc00f09947 */ /* 0x008fea000383ffff */
[----:B------:R-:W-:Y:S05]  /*193b0*/  BRA `(.L_x_420) ;  /* 0xffffffc400a07947 */ /* 0x000fea000383ffff */
.L_x_310:
[----:B---3--:R3:W4:Y:S02]  /*193c0*/  SYNCS.PHASECHK.TRANS64.TRYWAIT P1, [R27+URZ+0x38840], R2 ;  /* 0x038840021b0075a7 */ /* 0x008724000802017f */
[----:B----4-:R-:W-:Y:S05]  /*193d0*/  @!P1 NANOSLEEP.SYNCS 0x989680 ;  /* 0x009896800000995d */ /* 0x010fea0003900000 */
[----:B------:R-:W4:Y:S02]  /*193e0*/  @!P1 SYNCS.PHASECHK.TRANS64 P1, [R27+URZ+0x38840], R2 ;  /* 0x038840021b0095a7 */ /* 0x000f24000802007f */
[----:B----4-:R-:W-:Y:S05]  /*193f0*/  @!P1 BRA `(.L_x_310) ;  /* 0xfffffffc00f09947 */ /* 0x010fea000383ffff */
[----:B------:R-:W-:Y:S05]  /*19400*/  BRA `(.L_x_421) ;  /* 0xffffffc400ac7947 */ /* 0x000fea000383ffff */
.L_x_312:
[----:B----4-:R4:W0:Y:S02]  /*19410*/  SYNCS.PHASECHK.TRANS64.TRYWAIT P1, [R5+URZ+0x38860], R0 ;  /* 0x03886000050075a7 */ /* 0x010824000802017f */
[----:B0-----:R-:W-:Y:S05]  /*19420*/  @!P1 NANOSLEEP.SYNCS 0x989680 ;  /* 0x009896800000995d */ /* 0x001fea0003900000 */
[----:B------:R-:W0:Y:S02]  /*19430*/  @!P1 SYNCS.PHASECHK.TRANS64 P1, [R5+URZ+0x38860], R0 ;  /* 0x03886000050095a7 */ /* 0x000e24000802007f */
[----:B0-----:R-:W-:Y:S05]  /*19440*/  @!P1 BRA `(.L_x_312) ;  /* 0xfffffffc00f09947 */ /* 0x001fea000383ffff */
[----:B------:R-:W-:Y:S05]  /*19450*/  BRA `(.L_x_422) ;  /* 0xffffffc400a87947 */ /* 0x000fea000383ffff */
.L_x_423:
        /* <DEDUP_REMOVED lines=10> */
.L_x_3272:


//--------------------- .text._ZN7cutlass13device_kernelIN5flash11enable_sm90INS1_16FlashAttnFwdSm90INS1_25CollectiveMainloopFwdSm90ILi2EN4cute5tupleIJNS5_1CILi1EEES8_S8_EEENS6_IJNS7_ILi128EEENS7_ILi80EEENS7_ILi256EEEEEELi256ENS_6half_tEfNS_4arch4Sm90ELb0ELb0ELb0ELb1ELb1ELb1ELb0ELb1ELb1ELb1ELb1ELb0EEENS1_21CollectiveEpilogueFwdINS6_IJSA_SC_SB_EEES9_SE_SG_Li256ELb1ELb1ELb1ELb0EEENS1_36VarlenDynamicPersistentTileSchedulerILi128ELi80ELi256ELi128ELb1ELb1ELb1ELb0ELb1ELb1EEEEEEEEEvNT_6ParamsE --------------------------
	.section	.text._ZN7cutlass13device_kernelIN5flash11enable_sm90INS1_16FlashAttnFwdSm90INS1_25CollectiveMainloopFwdSm90ILi2EN4cute5tupleIJNS5_1CILi1EEES8_S8_EEENS6_IJNS7_ILi128EEENS7_ILi80EEENS7_ILi256EEEEEELi256ENS_6half_tEfNS_4arch4Sm90ELb0ELb0ELb0ELb1ELb1ELb1ELb0ELb1ELb1ELb1ELb1ELb0EEENS1_21CollectiveEpilogueFwdINS6_IJSA_SC_SB_EEES9_SE_SG_Li256ELb1ELb1ELb1ELb0EEENS1_36VarlenDynamicPersistentTileSchedulerILi128ELi80ELi256ELi128ELb1ELb1ELb1ELb0ELb1ELb1EEEEEEEEEvNT_6ParamsE,"ax",@progbits
	.align	128
.text._ZN7cutlass13device_kernelIN5flash11enable_sm90INS1_16FlashAttnFwdSm90INS1_25CollectiveMainloopFwdSm90ILi2EN4cute5tupleIJNS5_1CILi1EEES8_S8_EEENS6_IJNS7_ILi128EEENS7_ILi80EEENS7_ILi256EEEEEELi256ENS_6half_tEfNS_4arch4Sm90ELb0ELb0ELb0ELb1ELb1ELb1ELb0ELb1ELb1ELb1ELb1ELb0EEENS1_21CollectiveEpilogueFwdINS6_IJSA_SC_SB_EEES9_SE_SG_Li256ELb1ELb1ELb1ELb0EEENS1_36VarlenDynamicPersistentTileSchedulerILi128ELi80ELi256ELi128ELb1ELb1ELb1ELb0ELb1ELb1EEEEEEEEEvNT_6ParamsE:
        .type           _ZN7cutlass13device_kernelIN5flash11enable_sm90INS1_16FlashAttnFwdSm90INS1_25CollectiveMainloopFwdSm90ILi2EN4cute5tupleIJNS5_1CILi1EEES8_S8_EEENS6_IJNS7_ILi128EEENS7_ILi80EEENS7_ILi256EEEEEELi256ENS_6half_tEfNS_4arch4Sm90ELb0ELb0ELb0ELb1ELb1ELb1ELb0ELb1ELb1ELb1ELb1ELb0EEENS1_21CollectiveEpilogueFwdINS6_IJSA_SC_SB_EEES9_SE_SG_Li256ELb1ELb1ELb1ELb0EEENS1_36VarlenDynamicPersistentTileSchedulerILi128ELi80ELi256ELi128ELb1ELb1ELb1ELb0ELb1ELb1EEEEEEEEEvNT_6ParamsE,@function
        .size           _ZN7cutlass13device_kernelIN5flash11enable_sm90INS1_16FlashAttnFwdSm90INS1_25CollectiveMainloopFwdSm90ILi2EN4cute5tupleIJNS5_1CILi1EEES8_S8_EEENS6_IJNS7_ILi128EEENS7_ILi80EEENS7_ILi256EEEEEELi256ENS_6half_tEfNS_4arch4Sm90ELb0ELb0ELb0ELb1ELb1ELb1ELb0ELb1ELb1ELb1ELb1ELb0EEENS1_21CollectiveEpilogueFwdINS6_IJSA_SC_SB_EEES9_SE_SG_Li256ELb1ELb1ELb1ELb0EEENS1_36VarlenDynamicPersistentTileSchedulerILi128ELi80ELi256ELi128ELb1ELb1ELb1ELb0ELb1ELb1EEEEEEEEEvNT_6ParamsE,(.L_x_3273 - _ZN7cutlass13device_kernelIN5flash11enable_sm90INS1_16FlashAttnFwdSm90INS1_25CollectiveMainloopFwdSm90ILi2EN4cute5tupleIJNS5_1CILi1EEES8_S8_EEENS6_IJNS7_ILi128EEENS7_ILi80EEENS7_ILi256EEEEEELi256ENS_6half_tEfNS_4arch4Sm90ELb0ELb0ELb0ELb1ELb1ELb1ELb0ELb1ELb1ELb1ELb1ELb0EEENS1_21CollectiveEpilogueFwdINS6_IJSA_SC_SB_EEES9_SE_SG_Li256ELb1ELb1ELb1ELb0EEENS1_36VarlenDynamicPersistentTileSchedulerILi128ELi80ELi256ELi128ELb1ELb1ELb1ELb0ELb1ELb1EEEEEEEEEvNT_6ParamsE)
        .other          _ZN7cutlass13device_kernelIN5flash11enable_sm90INS1_16FlashAttnFwdSm90INS1_25CollectiveMainloopFwdSm90ILi2EN4cute5tupleIJNS5_1CILi1EEES8_S8_EEENS6_IJNS7_ILi128EEENS7_ILi80EEENS7_ILi256EEEEEELi256ENS_6half_tEfNS_4arch4Sm90ELb0ELb0ELb0ELb1ELb1ELb1ELb0ELb1ELb1ELb1ELb1ELb0EEENS1_21CollectiveEpilogueFwdINS6_IJSA_SC_SB_EEES9_SE_SG_Li256ELb1ELb1ELb1ELb0EEENS1_36VarlenDynamicPersistentTileSchedulerILi128ELi80ELi256ELi128ELb1ELb1ELb1ELb0ELb1ELb1EEEEEEEEEvNT_6ParamsE,@"STO_CUDA_ENTRY STV_DEFAULT"
_ZN7cutlass13device_kernelIN5flash11enable_sm90INS1_16FlashAttnFwdSm90INS1_25CollectiveMainloopFwdSm90ILi2EN4cute5tupleIJNS5_1CILi1EEES8_S8_EEENS6_IJNS7_ILi128EEENS7_ILi80EEENS7_ILi256EEEEEELi256ENS_6half_tEfNS_4arch4Sm90ELb0ELb0ELb0ELb1ELb1ELb1ELb0ELb1ELb1ELb1ELb1ELb0EEENS1_21CollectiveEpilogueFwdINS6_IJSA_SC_SB_EEES9_SE_SG_Li256ELb1ELb1ELb1ELb0EEENS1_36VarlenDynamicPersistentTileSchedulerILi128ELi80ELi256ELi128ELb1ELb1ELb1ELb0ELb1ELb1EEEEEEEEEvNT_6ParamsE:
[----:B------:R-:W0:Y:S02]  /*0000*/  LDC R1, c[0x0][0x28] ;  /* 0x00000a00ff017b82 */ /* 0x000e240000000800 */
[----:B0-----:R-:W-:Y:S01]  /*0010*/  VIADD R1, R1, 0xfffffe38 ;  /* 0xfffffe3801017836 */ /* 0x001fe20000000000 */
[----:B------:R-:W0:Y:S01]  /*0020*/  S2R R0, SR_TID.X ;  /* 0x0000000000007919 */ /* 0x000e220000002100 */
[----:B------:R-:W-:Y:S01]  /*0030*/  ELECT P0, URZ, PT ;  /* 0x00000000003f782f */ /* 0x000fe20003800000 */
[----:B------:R-:W-:Y:S01]  /*0040*/  BSSY B0, `(.L_x_424) ;  /* 0x000000e000007945 */ /* 0x000fe20003800000 */
[----:B0-----:R-:W-:-:S05]  /*0050*/  SHF.R.U32.HI R2, RZ, 0x5, R0 ;  /* 0x00000005ff027819 */ /* 0x001fca0000011600 */
[----:B------:R-:W0:Y:S02]  /*0060*/  SHFL.IDX PT, R3, R2, RZ, 0x1f ;  /* 0x00001fff02037589 */ /* 0x000e2400000e0000 */
[----:B0-----:R-:W-:Y:S02]  /*0070*/  ISETP.EQ.AND P0, PT, R3, RZ, P0 ;  /* 0x000000ff0300720c */ /* 0x001fe40000702270 */
[----:B------:R-:W-:-:S11]  /*0080*/  SHF.R.U32.HI R3, RZ, 0x7, R0 ;  /* 0x00000007ff037819 */ /* 0x000fd60000011600 */
[----:B------:R-:W-:Y:S05]  /*0090*/  @!P0 BRA `(.L_x_425) ;  /* 0x0000000000208947 */ /* 0x000fea0003800000 */
[----:B------:R-:W-:Y:S02]  /*00a0*/  ULDC.64 UR4, c[0x0][0x198] ;  /* 0x0000660000047ab9 */ /* 0x000fe40000000a00 */
[----:B------:R-:W-:Y:S02]  /*00b0*/  UIADD3 UR6, UP0, UR4, 0x570, URZ ;  /* 0x0000057004067890 */ /* 0x000fe4000ff1e03f */
[----:B------:R-:W-:Y:S02]  /*00c0*/  UIADD3 UR4, UP1, UR4, 0x670, URZ ;  /* 0x0000067004047890 */ /* 0x000fe4000ff3e03f */
[----:B------:R-:W-:Y:S02]  /*00d0*/  UIADD3.X UR7, URZ, UR5, URZ, UP0, !UPT ;  /* 0x000000053f077290 */ /* 0x000fe400087fe43f */
[----:B------:R-:W-:-:S07]  /*00e0*/  UIADD3.X UR5, URZ, UR5, URZ, UP1, !UPT ;  /* 0x000000053f057290 */ /* 0x000fce0008ffe43f */
[----:B------:R0:W-:Y:S02]  /*00f0*/  UTMACCTL.PF [UR6] ;  /* 0x00000000060079b9 */ /* 0x0001e40008040000 */
[----:B------:R0:W-:Y:S02]  /*0100*/  UTMACCTL.PF [UR4] ;  /* 0x00000000040079b9 */ /* 0x0001e40008040000 */
[----:B0-----:R-:W-:Y:S01]  /*0110*/  NOP ;  /* 0x0000000000007918 */ /* 0x001fe20000000000 */
.L_x_425:
[----:B------:R-:W-:Y:S05]  /*0120*/  BSYNC B0 ;  /* 0x0000000000007941 */ /* 0x000fea0003800000 */
.L_x_424:
[----:B------:R-:W-:Y:S01]  /*0130*/  VOTEU.ANY UP0, P0 ;  /* 0x00000000003f7886 */ /* 0x000fe20000000100 */
[----:B------:R-:W0:Y:S01]  /*0140*/  SHFL.IDX PT, R3, R3, RZ, 0x1f ;  /* 0x00001fff03037589 */ /* 0x000e2200000e0000 */
[----:B------:R-:W-:Y:S01]  /*0150*/  UMOV UR4, 0x80 ;  /* 0x0000008000047882 */ /* 0x000fe20000000000 */
[----:B------:R-:W-:Y:S01]  /*0160*/  UMOV UR7, 0x100 ;  /* 0x0000010000077882 */ /* 0x000fe20000000000 */
[----:B------:R-:W-:Y:S01]  /*0170*/  VOTEU.ANY UP1, P0 ;  /* 0x00000000003f7886 */ /* 0x000fe20000020100 */
[----:B------:R-:W1:Y:S01]  /*0180*/  @UP0 S2UR UR8, SR_CgaCtaId ;  /* 0x00000000000809c3 */ /* 0x000e620000008800 */
[----:B------:R-:W2:Y:S01]  /*0190*/  SHFL.IDX PT, R4, R2, RZ, 0x1f ;  /* 0x00001fff02047589 */ /* 0x000ea200000e0000 */
[----:B------:R-:W-:Y:S01]  /*01a0*/  @UP0 UMOV UR6, 0x400 ;  /* 0x0000040000060882 */ /* 0x000fe20000000000 */
[----:B------:R-:W-:-:S04]  /*01b0*/  @UP0 UIADD3 UR4, -UR4, 0x100000, URZ ;  /* 0x0010000004040890 */ /* 0x000fc8000fffe13f */
[----:B------:R-:W-:Y:S02]  /*01c0*/  @UP0 USHF.L.U32 UR5, UR4, 0xb, URZ ;  /* 0x0000000b04050899 */ /* 0x000fe4000800063f */
[----:B------:R-:W-:Y:S01]  /*01d0*/  @UP0 USHF.L.U32 UR4, UR4, 0x1, URZ ;  /* 0x0000000104040899 */ /* 0x000fe2000800063f */
[----:B------:R-:W-:Y:S01]  /*01e0*/  VOTEU.ANY UP2, P0 ;  /* 0x00000000003f7886 */ /* 0x000fe20000040100 */
[----:B0-----:R-:W-:Y:S01]  /*01f0*/  R2UR UR9, R3 ;  /* 0x00000000030972ca */ /* 0x001fe200000e0000 */
[----:B-1----:R-:W-:Y:S01]  /*0200*/  @UP0 ULEA UR8, UR8, UR6, 0x18 ;  /* 0x0000000608080291 */ /* 0x002fe2000f8ec03f */
[----:B--2---:R-:W-:Y:S01]  /*0210*/  ISETP.NE.AND P1, PT, R4, RZ, PT ;  /* 0x000000ff0400720c */ /* 0x004fe20003f25270 */
[----:B------:R-:W-:-:S04]  /*0220*/  @UP0 UIADD3 UR6, -UR7, 0x100000, URZ ;  /* 0x0010000007060890 */ /* 0x000fc8000fffe13f */
[----:B------:R-:W-:Y:S02]  /*0230*/  @UP0 USHF.L.U32 UR7, UR6, 0xb, URZ ;  /* 0x0000000b06070899 */ /* 0x000fe4000800063f */
[----:B------:R-:W-:-:S04]  /*0240*/  @UP0 USHF.L.U32 UR6, UR6, 0x1, URZ ;  /* 0x0000000106060899 */ /* 0x000fc8000800063f */
[----:B------:R-:W-:Y:S01]  /*0250*/  UISETP.NE.AND UP0, UPT, UR9, URZ, UPT ;  /* 0x0000003f0900728c */ /* 0x000fe2000bf05270 */
[----:B------:R-:W0:Y:S02]  /*0260*/  FENCE.VIEW.ASYNC.S ;  /* 0x00000000000073c6 */ /* 0x000e240000000000 */
[----:B0-----:R0:W1:Y:S05]  /*0270*/  @UP1 SYNCS.EXCH.64 URZ, [UR8+0x38800], UR4 ;  /* 0x03880004083f15b2 */ /* 0x00106a0008000100 */
[----:B------:R0:W2:Y:S01]  /*0280*/  @UP2 SYNCS.EXCH.64 URZ, [UR8+0x38820], UR6 ;  /* 0x03882006083f25b2 */ /* 0x0000a20008000100 */
        /* <DEDUP_REMOVED lines=14> */
[----:B0-----:R3:W4:Y:S08]  /*0370*/  SYNCS.EXCH.64 URZ, [UR8+0x38830], UR4 ;  /* 0x03883004083f75b2 */ /* 0x0017300008000100 */
[----:B------:R3:W0:Y:S01]  /*0380*/  SYNCS.EXCH.64 URZ, [UR8+0x38840], UR6 ;  /* 0x03884006083f75b2 */ /* 0x0006220008000100 */
[----:B------:R3:W0:Y:S01]  /*0390*/  SYNCS.EXCH.64 URZ, [UR8+0x38838], UR4 ;  /* 0x03883804083f75b2 */ /* 0x0006220008000100 */
[----:B------:R3:W0:Y:S02]  /*03a0*/  SYNCS.EXCH.64 URZ, [UR8+0x38848], UR6 ;  /* 0x03884806083f75b2 */ /* 0x0006240008000100 */
[----:B---3--:R-:W-:Y:S01]  /*03b0*/  NOP ;  /* 0x0000000000007918 */ /* 0x008fe20000000000 */
.L_x_426:
[----:B------:R-:W3:Y:S01]  /*03c0*/  SHFL.IDX PT, R3, R2, RZ, 0x1f ;  /* 0x00001fff02037589 */ /* 0x000ee200000e0000 */
[----:B------:R-:W-:Y:S01]  /*03d0*/  NOP ;  /* 0x0000000000007918 */ /* 0x000fe20000000000 */
[----:B---3--:R-:W-:-:S13]  /*03e0*/  ISETP.NE.AND P0, PT, R3, RZ, PT ;  /* 0x000000ff0300720c */ /* 0x008fda0003f05270 */
        /* <DEDUP_REMOVED lines=17> */
[----:B------:R3:W0:Y:S02]  /*0500*/  SYNCS.EXCH.64 URZ, [UR8+0x38868], UR6 ;  /* 0x03886806083f75b2 */ /* 0x0006240008000100 */
[----:B---3--:R-:W-:Y:S01]  /*0510*/  NOP ;  /* 0x0000000000007918 */ /* 0x008fe20000000000 */
.L_x_427:
[----:B------:R-:W3:Y:S01]  /*0520*/  SHFL.IDX PT, R3, R2, RZ, 0x1f ;  /* 0x00001fff02037589 */ /* 0x000ee200000e0000 */
[----:B------:R-:W-:Y:S01]  /*0530*/  NOP ;  /* 0x0000000000007918 */ /* 0x000fe20000000000 */
[----:B---3--:R-:W-:-:S13]  /*0540*/  ISETP.NE.AND P0, PT, R3, RZ, PT ;  /* 0x000000ff0300720c */ /* 0x008fda0003f05270 */
        /* <DEDUP_REMOVED lines=13> */
[----:B------:R3:W0:Y:S02]  /*0620*/  SYNCS.EXCH.64 URZ, [UR6+0x38888], UR4 ;  /* 0x03888804063f75b2 */ /* 0x0006240008000100 */
[----:B---3--:R-:W-:Y:S01]  /*0630*/  NOP ;  /* 0x0000000000007918 */ /* 0x008fe20000000000 */
.L_x_428:
        /* <DEDUP_REMOVED lines=22> */
.L_x_429:
        /* <DEDUP_REMOVED lines=22> */
.L_x_430:
[----:B------:R-:W-:Y:S01]  /*0900*/  PLOP3.LUT P0, PT, PT, PT, UP0, 0x80, 0x0 ;  /* 0x000000000000781c */ /* 0x000fe20003f0f008 */
[----:B------:R-:W-:Y:S01]  /*0910*/  UMOV UR60, 0x1 ;  /* 0x00000001003c7882 */ /* 0x000fe20000000000 */
[----:B------:R-:W-:Y:S01]  /*0920*/  NOP ;  /* 0x0000000000007918 */ /* 0x000fe20000000000 */
[----:B------:R-:W-:Y:S01]  /*0930*/  USEL UR60, UR60, 0x2, !UP0 ;  /* 0x000000023c3c7887 */ /* 0x000fe2000c000000 */
[----:B------:R-:W-:Y:S01]  /*0940*/  BSSY B9, `(.L_x_431) ;  /* 0x0002974000097945 */ /* 0x000fe20003800000 */
[----:B012-4-:R-:W-:Y:S08]  /*0950*/  BAR.SYNC.DEFER_BLOCKING 0x0 ;  /* 0x0000000000007b1d */ /* 0x017ff00000010000 */
[----:B------:R-:W-:Y:S05]  /*0960*/  @!P0 BRA `(.L_x_432) ;  /* 0x0000021c00448947 */ /* 0x000fea0003800000 */
.L_x_433:
[----:B------:R-:W-:-:S08]  /*0970*/  NOP ;  /* 0x0000000000007918 */ /* 0x000fd00000000000 */
[----:B------:R-:W0:Y:S02]  /*0980*/  USETMAXREG.TRY_ALLOC.CTAPOOL UP0, 0xe8 ;  /* 0x000000e8000079c8 */ /* 0x000e240008000600 */
[----:B0-----:R-:W-:-:S13]  /*0990*/  PLOP3.LUT P0, PT, PT, PT, UP0, 0x80, 0x0 ;  /* 0x000000000000781c */ /* 0x001fda0003f0f008 */
[----:B------:R-:W-:Y:S05]  /*09a0*/  @!P0 BRA `(.L_x_433) ;  /* 0xfffffffc00f08947 */ /* 0x000fea000383ffff */
[----:B------:R-:W0:Y:S08]  /*09b0*/  S2UR UR4, SR_CgaCtaId ;  /* 0x00000000000479c3 */ /* 0x000e300000008800 */
[----:B------:R-:W-:Y:S06]  /*09c0*/  BAR.ARV 0x8, 0x180 ;  /* 0x0206000000007b1d */ /* 0x000fec0000002000 */
[----:B------:R-:W-:-:S02]  /*09d0*/  MOV R23, 0x400 ;  /* 0x0000040000177802 */ /* 0x000fc40000000f00 */
[----:B------:R-:W-:Y:S01]  /*09e0*/  BAR.SYNC.DEFER_BLOCKING 0x5, 0x180 ;  /* 0x0146000000007b1d */ /* 0x000fe20000010000 */
[----:B0-----:R-:W-:-:S05]  /*09f0*/  IMAD.U32 R2, RZ, RZ, UR4 ;  /* 0x00000004ff027e24 */ /* 0x001fca000f8e00ff */
[----:B------:R-:W-:Y:S01]  /*0a00*/  ULDC UR4, c[0x0][0xc3c] ;  /* 0x00030f0000047ab9 */ /* 0x000fe20000000800 */
[----:B------:R-:W-:Y:S01]  /*0a10*/  LEA R23, R2, R23, 0x18 ;  /* 0x0000001702177211 */ /* 0x000fe200078ec0ff */
[----:B------:R-:W-:Y:S04]  /*0a20*/  STL [R1+0x64], R2 ;  /* 0x0000640201007387 */ /* 0x000fe80000100800 */
[----:B------:R-:W0:Y:S01]  /*0a30*/  LDS.128 R128, [R23+0x388d0] ;  /* 0x0388d00017807984 */ /* 0x000e220000000c00 */
[----:B------:R-:W-:Y:S06]  /*0a40*/  BAR.ARV 0x4, 0x180 ;  /* 0x0106000000007b1d */ /* 0x000fec0000002000 */
[----:B0-----:R-:W-:-:S13]  /*0a50*/  ISETP.GE.AND P0, PT, R131, UR4, PT ;  /* 0x0000000483007c0c */ /* 0x001fda000bf06270 */
[----:B------:R-:W-:Y:S05]  /*0a60*/  @P0 BRA `(.L_x_434) ;  /* 0x0000029400840947 */ /* 0x000fea0003800000 */
[----:B------:R-:W-:Y:S01]  /*0a70*/  VIADD R0, R0, 0xffffff80 ;  /* 0xffffff8000007836 */ /* 0x000fe20000000000 */
[----:B------:R-:W-:Y:S01]  /*0a80*/  R2UR UR4, R23 ;  /* 0x00000000170472ca */ /* 0x000fe200000e0000 */
[----:B------:R-:W-:Y:S01]  /*0a90*/  ULOP3.LUT UR5, UR60, 0x1, URZ, 0xfc, !UPT ;  /* 0x000000013c057892 */ /* 0x000fe2000f8efc3f */
[----:B------:R-:W-:Y:S01]  /*0aa0*/  IMAD.MOV.U32 R213, RZ, RZ, RZ ;  /* 0x000000ffffd57224 */ /* 0x000fe200078e00ff */
[----:B------:R-:W-:Y:S02]  /*0ab0*/  CS2R R226, SRZ ;  /* 0x0000000000e27805 */ /* 0x000fe4000001ff00 */
[----:B------:R-:W-:Y:S01]  /*0ac0*/  SHF.R.S32.HI R3, RZ, 0x1f, R0 ;  /* 0x0000001fff037819 */ /* 0x000fe20000011400 */
[----:B------:R-:W-:-:S03]  /*0ad0*/  IMAD.MOV.U32 R225, RZ, RZ, RZ ;  /* 0x000000ffffe17224 */ /* 0x000fc600078e00ff */
[CC--:B------:R-:W-:Y:S02]  /*0ae0*/  LEA.HI R2, R3.reuse, R0.reuse, RZ, 0x7 ;  /* 0x0000000003027211 */ /* 0x0c0fe400078f38ff */
[CC--:B------:R-:W-:Y:S02]  /*0af0*/  LEA.HI R5, R3.reuse, R0.reuse, RZ, 0x5 ;  /* 0x0000000003057211 */ /* 0x0c0fe400078f28ff */
[CC--:B------:R-:W-:Y:S01]  /*0b00*/  LEA.HI R4, R3.reuse, R0.reuse, RZ, 0x4 ;  /* 0x0000000003047211 */ /* 0x0c0fe200078f20ff */
[----:B------:R-:W-:Y:S01]  /*0b10*/  UIADD3 UR4, UR4, 0x14400, URZ ;  /* 0x0001440004047890 */ /* 0x000fe2000fffe03f */
[----:B------:R-:W-:Y:S02]  /*0b20*/  LOP3.LUT R7, R2, 0xffffff80, RZ, 0xc0, !PT ;  /* 0xffffff8002077812 */ /* 0x000fe400078ec0ff */
[CC--:B------:R-:W-:Y:S02]  /*0b30*/  LEA.HI R224, R3.reuse, R0.reuse, RZ, 0x3 ;  /* 0x0000000003e07211 */ /* 0x0c0fe400078f18ff */
[CC--:B------:R-:W-:Y:S01]  /*0b40*/  LEA.HI R6, R3.reuse, R0.reuse, RZ, 0x2 ;  /* 0x0000000003067211 */ /* 0x0c0fe200078f10ff */
[----:B------:R-:W-:Y:S01]  /*0b50*/  IMAD.IADD R20, R0, 0x1, -R7 ;  /* 0x0000000100147824 */ /* 0x000fe200078e0a07 */
[----:B------:R-:W-:-:S02]  /*0b60*/  LEA.HI R8, R3, R0, RZ, 0x6 ;  /* 0x0000000003087211 */ /* 0x000fc400078f30ff */
[----:B------:R-:W-:Y:S02]  /*0b70*/  SHF.L.U32 R5, R5, 0x5, RZ ;  /* 0x0000000505057819 */ /* 0x000fe400000006ff */
[----:B------:R-:W-:Y:S01]  /*0b80*/  LOP3.LUT R3, R4, 0x3fffff0, RZ, 0xc0, !PT ;  /* 0x03fffff004037812 */ /* 0x000fe200078ec0ff */
[----:B------:R-:W-:Y:S01]  /*0b90*/  STL [R1+0x120], R20 ;  /* 0x0001201401007387 */ /* 0x000fe20000100800 */
[----:B------:R-:W-:Y:S02]  /*0ba0*/  LOP3.LUT R11, R6, 0xfffffffc, RZ, 0xc0, !PT ;  /* 0xfffffffc060b7812 */ /* 0x000fe400078ec0ff */
[----:B------:R-:W-:Y:S01]  /*0bb0*/  LOP3.LUT R7, R224, 0xfffffff8, RZ, 0xc0, !PT ;  /* 0xfffffff8e0077812 */ /* 0x000fe200078ec0ff */
[C---:B------:R-:W-:Y:S01]  /*0bc0*/  IMAD.IADD R3, R0.reuse, 0x1, -R3 ;  /* 0x0000000100037824 */ /* 0x040fe200078e0a03 */
[----:B------:R-:W-:Y:S02]  /*0bd0*/  LOP3.LUT R6, R5, 0xfffffc00, RZ, 0xc0, !PT ;  /* 0xfffffc0005067812 */ /* 0x000fe400078ec0ff */
[----:B------:R-:W-:Y:S01]  /*0be0*/  SHF.R.S32.HI R5, RZ, 0x4, R4 ;  /* 0x00000004ff057819 */ /* 0x000fe20000011404 */
[----:B------:R-:W-:Y:S01]  /*0bf0*/  IMAD.IADD R14, R0, 0x1, -R7 ;  /* 0x00000001000e7824 */ /* 0x000fe200078e0a07 */
[----:B------:R-:W-:Y:S01]  /*0c00*/  SHF.R.S32.HI R224, RZ, 0x3, R224 ;  /* 0x00000003ffe07819 */ /* 0x000fe200000114e0 */
[----:B------:R-:W-:Y:S01]  /*0c10*/  IMAD R7, R3, 0x40, R6 ;  /* 0x0000004003077824 */ /* 0x000fe200078e0206 */
[----:B------:R-:W-:Y:S01]  /*0c20*/  SHF.R.S32.HI R3, RZ, 0x7, R2 ;  /* 0x00000007ff037819 */ /* 0x000fe20000011402 */
[----:B------:R-:W-:Y:S01]  /*0c30*/  IMAD.SHL.U32 R216, R14, 0x4, RZ ;  /* 0x000000040ed87824 */ /* 0x000fe200078e00ff */
[----:B------:R-:W-:Y:S01]  /*0c40*/  LEA.HI R4, R4, R5, RZ, 0x1 ;  /* 0x0000000504047211 */ /* 0x000fe200078f08ff */
[----:B------:R-:W-:Y:S01]  /*0c50*/  VIADD R6, R224, 0x60 ;  /* 0x00000060e0067836 */ /* 0x000fe20000000000 */
[----:B------:R-:W-:Y:S01]  /*0c60*/  SHF.R.S32.HI R9, RZ, 0x1f, R20 ;  /* 0x0000001fff097819 */ /* 0x000fe20000011414 */
[----:B------:R-:W-:Y:S01]  /*0c70*/  STL [R1+0x70], R14 ;  /* 0x0000700e01007387 */ /* 0x000fe20000100800 */
[----:B------:R-:W-:Y:S01]  /*0c80*/  LEA.HI R2, R2, R3, RZ, 0x1 ;  /* 0x0000000302027211 */ /* 0x000fe200078f08ff */
[----:B------:R-:W-:Y:S01]  /*0c90*/  VIADD R222, R216, 0x60 ;  /* 0x00000060d8de7836 */ /* 0x000fe20000000000 */
[----:B------:R-:W-:-:S02]  /*0ca0*/  LOP3.LUT R4, R4, 0x1ffffffe, RZ, 0xc0, !PT ;  /* 0x1ffffffe04047812 */ /* 0x000fc400078ec0ff */
[----:B------:R-:W-:Y:S02]  /*0cb0*/  LEA.HI R10, R9, R20, RZ, 0x2 ;  /* 0x00000014090a7211 */ /* 0x000fe400078f10ff */
[----:B------:R-:W-:Y:S01]  /*0cc0*/  IADD3 R12, R0, -R11, RZ ;  /* 0x8000000b000c7210 */ /* 0x000fe20007ffe0ff */
[----:B------:R-:W-:Y:S01]  /*0cd0*/  IMAD.IADD R4, R5, 0x1, -R4 ;  /* 0x0000000105047824 */ /* 0x000fe200078e0a04 */
[----:B------:R-:W-:Y:S02]  /*0ce0*/  LOP3.LUT R2, R2, 0x3fffffe, RZ, 0xc0, !PT ;  /* 0x03fffffe02027812 */ /* 0x000fe400078ec0ff */
[--C-:B------:R-:W-:Y:S02]  /*0cf0*/  SHF.R.S32.HI R0, RZ, 0x2, R10.reuse ;  /* 0x00000002ff007819 */ /* 0x100fe4000001140a */
[----:B------:R-:W-:Y:S02]  /*0d00*/  SHF.R.S32.HI R11, RZ, 0x1f, R10 ;  /* 0x0000001fff0b7819 */ /* 0x000fe4000001140a */
[----:B------:R-:W-:-:S02]  /*0d10*/  SHF.R.S32.HI R5, RZ, 0x1f, R6 ;  /* 0x0000001fff057819 */ /* 0x000fc40000011406 */
[----:B------:R-:W-:Y:S01]  /*0d20*/  IADD3 R2, R3, -R2, RZ ;  /* 0x8000000203027210 */ /* 0x000fe20007ffe0ff */
[----:B------:R-:W-:Y:S01]  /*0d30*/  IMAD R3, R4, 0x8, R7 ;  /* 0x0000000804037824 */ /* 0x000fe200078e0207 */
[----:B------:R-:W-:Y:S02]  /*0d40*/  LEA.HI R11, R11, R0, RZ, 0x3 ;  /* 0x000000000b0b7211 */ /* 0x000fe400078f18ff */
[----:B------:R-:W-:Y:S01]  /*0d50*/  LEA.HI R5, R5, R6, RZ, 0x3 ;  /* 0x0000000605057211 */ /* 0x000fe200078f18ff */
[----:B------:R-:W-:Y:S01]  /*0d60*/  IMAD.SHL.U32 R6, R6, 0x40, RZ ;  /* 0x0000004006067824 */ /* 0x000fe200078e00ff */
[----:B------:R-:W-:Y:S01]  /*0d70*/  LOP3.LUT R11, R11, 0xfffffff8, RZ, 0xc0, !PT ;  /* 0xfffffff80b0b7812 */ /* 0x000fe200078ec0ff */
[----:B------:R0:W-:Y:S01]  /*0d80*/  STL [R1+0x1c0], R3 ;  /* 0x0001c00301007387 */ /* 0x0001e20000100800 */
[----:B------:R-:W-:Y:S01]  /*0d90*/  LEA.HI R9, R9, R20, RZ, 0x5 ;  /* 0x0000001409097211 */ /* 0x000fe200078f28ff */
[----:B------:R-:W-:Y:S01]  /*0da0*/  IMAD.SHL.U32 R5, R5, 0x40, RZ ;  /* 0x0000004005057824 */ /* 0x000fe200078e00ff */
[----:B------:R-:W-:Y:S01]  /*0db0*/  SHF.L.U32 R16, R14, 0x3, RZ ;  /* 0x000000030e107819 */ /* 0x000fe200000006ff */
[----:B------:R-:W-:Y:S01]  /*0dc0*/  IMAD.IADD R0, R0, 0x1, -R11 ;  /* 0x0000000100007824 */ /* 0x000fe200078e0a0b */
[----:B------:R-:W-:Y:S01]  /*0dd0*/  LOP3.LUT R13, R6, 0x1c0, RZ, 0xc0, !PT ;  /* 0x000001c0060d7812 */ /* 0x000fe200078ec0ff */
[----:B------:R-:W-:Y:S01]  /*0de0*/  VIADD R6, R224, 0x20 ;  /* 0x00000020e0067836 */ /* 0x000fe20000000000 */
[----:B------:R-:W-:-:S02]  /*0df0*/  SHF.R.S32.HI R9, RZ, 0x5, R9 ;  /* 0x00000005ff097819 */ /* 0x000fc40000011409 */
[----:B------:R-:W-:Y:S01]  /*0e00*/  LOP3.LUT R5, R5, 0xfffffe00, RZ, 0xc0, !PT ;  /* 0xfffffe0005057812 */ /* 0x000fe200078ec0ff */
[----:B------:R-:W-:Y:S01]  /*0e10*/  IMAD.SHL.U32 R229, R6, 0x40, RZ ;  /* 0x0000004006e57824 */ /* 0x000fe200078e00ff */
[----:B0-----:R-:W-:Y:S01]  /*0e20*/  LEA.HI R3, R12, R12, RZ, 0x1 ;  /* 0x0000000c0c037211 */ /* 0x001fe200078f08ff */
[----:B------:R-:W-:Y:S01]  /*0e30*/  IMAD R9, R9, 0x10, R0 ;  /* 0x0000001009097824 */ /* 0x000fe200078e0200 */
[----:B------:R-:W-:Y:S01]  /*0e40*/  SHF.R.U32.HI R4, RZ, 0x3, R13 ;  /* 0x00000003ff047819 */ /* 0x000fe2000001160d */
[----:B------:R-:W-:Y:S01]  /*0e50*/  IMAD.SHL.U32 R0, R224, 0x40, RZ ;  /* 0x00000040e0007824 */ /* 0x000fe200078e00ff */
[----:B------:R-:W-:Y:S01]  /*0e60*/  LOP3.LUT R3, R3, 0x1ffffffe, RZ, 0xc0, !PT ;  /* 0x1ffffffe03037812 */ /* 0x000fe200078ec0ff */
[----:B------:R0:W-:Y:S01]  /*0e70*/  STL [R1+0x118], R5 ;  /* 0x0001180501007387 */ /* 0x0001e20000100800 */
[----:B------:R-:W-:Y:S01]  /*0e80*/  LOP3.LUT R7, R13, 0x38, R16, 0xf8, !PT ;  /* 0x000000380d077812 */ /* 0x000fe200078ef810 */
[----:B------:R-:W-:Y:S01]  /*0e90*/  IMAD R13, R2, 0x40, R9 ;  /* 0x00000040020d7824 */ /* 0x000fe200078e0209 */
[----:B------:R-:W-:Y:S01]  /*0ea0*/  IADD3 R220, R216, 0x40, RZ ;  /* 0x00000040d8dc7810 */ /* 0x000fe20007ffe0ff */
[----:B------:R-:W-:Y:S01]  /*0eb0*/  IMAD.IADD R3, R12, 0x1, -R3 ;  /* 0x000000010c037824 */ /* 0x000fe200078e0a03 */
[----:B------:R-:W-:-:S02]  /*0ec0*/  LOP3.LUT R12, R5, R7, R4, 0xf6, !PT ;  /* 0x00000007050c7212 */ /* 0x000fc400078ef604 */
[----:B------:R-:W-:Y:S01]  /*0ed0*/  LOP3.LUT R19, R0, 0x1c0, RZ, 0xc0, !PT ;  /* 0x000001c000137812 */ /* 0x000fe200078ec0ff */
[----:B------:R-:W-:Y:S01]  /*0ee0*/  IMAD.IADD R214, R216, 0x1, R220 ;  /* 0x00000001d8d67824 */ /* 0x000fe200078e02dc */
[----:B------:R-:W-:Y:S01]  /*0ef0*/  SHF.R.S32.HI R0, RZ, 0x1f, R6 ;  /* 0x0000001fff007819 */ /* 0x000fe20000011406 */
[----:B------:R-:W-:Y:S01]  /*0f00*/  STL [R1+0x1b8], R13 ;  /* 0x0001b80d01007387 */ /* 0x000fe20000100800 */
[----:B0-----:R-:W-:Y:S02]  /*0f10*/  IADD3 R5, R224, 0x40, RZ ;  /* 0x00000040e0057810 */ /* 0x001fe40007ffe0ff */
[----:B------:R-:W-:Y:S02]  /*0f20*/  LEA.HI R0, R0, R6, RZ, 0x3 ;  /* 0x0000000600007211 */ /* 0x000fe400078f18ff */
[----:B------:R-:W-:Y:S01]  /*0f30*/  SHF.R.S32.HI R2, RZ, 0x1f, R5 ;  /* 0x0000001fff027819 */ /* 0x000fe20000011405 */
[----:B------:R-:W-:Y:S01]  /*0f40*/  IMAD.SHL.U32 R228, R5, 0x40, RZ ;  /* 0x0000004005e47824 */ /* 0x000fe200078e00ff */
[----:B------:R-:W-:Y:S01]  /*0f50*/  SHF.L.U32 R8, R8, 0x3, RZ ;  /* 0x0000000308087819 */ /* 0x000fe200000006ff */
[----:B------:R-:W-:Y:S01]  /*0f60*/  IMAD.SHL.U32 R0, R0, 0x40, RZ ;  /* 0x0000004000007824 */ /* 0x000fe200078e00ff */
[----:B------:R-:W-:-:S02]  /*0f70*/  LEA.HI R2, R2, R5, RZ, 0x3 ;  /* 0x0000000502027211 */ /* 0x000fc400078f18ff */
[----:B------:R-:W-:Y:S02]  /*0f80*/  SHF.R.S32.HI R5, RZ, 0x1f, R214 ;  /* 0x0000001fff057819 */ /* 0x000fe400000114d6 */
[----:B------:R-:W-:Y:S01]  /*0f90*/  LOP3.LUT R229, R229, 0x1c0, RZ, 0xc0, !PT ;  /* 0x000001c0e5e57812 */ /* 0x000fe200078ec0ff */
[----:B------:R-:W-:Y:S01]  /*0fa0*/  IMAD.SHL.U32 R2, R2, 0x40, RZ ;  /* 0x0000004002027824 */ /* 0x000fe200078e00ff */
[CC--:B------:R-:W-:Y:S02]  /*0fb0*/  LEA.HI R4, R5.reuse, R214.reuse, RZ, 0x6 ;  /* 0x000000d605047211 */ /* 0x0c0fe400078f30ff */
[----:B------:R-:W-:Y:S02]  /*0fc0*/  LEA.HI R5, R5, R214, RZ, 0x3 ;  /* 0x000000d605057211 */ /* 0x000fe400078f18ff */
[----:B------:R-:W-:Y:S02]  /*0fd0*/  LOP3.LUT R228, R228, 0x1c0, RZ, 0xc0, !PT ;  /* 0x000001c0e4e47812 */ /* 0x000fe400078ec0ff */
[----:B------:R-:W-:-:S02]  /*0fe0*/  LOP3.LUT R21, R8, 0xfffffe00, RZ, 0xc0, !PT ;  /* 0xfffffe0008157812 */ /* 0x000fc400078ec0ff */
[----:B------:R-:W-:Y:S02]  /*0ff0*/  LOP3.LUT R15, R0, 0xfffffe00, RZ, 0xc0, !PT ;  /* 0xfffffe00000f7812 */ /* 0x000fe400078ec0ff */
[----:B------:R-:W-:Y:S01]  /*1000*/  SHF.R.U32.HI R24, RZ, 0x3, R19 ;  /* 0x00000003ff187819 */ /* 0x000fe20000011613 */
[----:B------:R-:W-:Y:S01]  /*1010*/  STL [R1+0x60], R21 ;  /* 0x0000601501007387 */ /* 0x000fe20000100800 */
[----:B------:R-:W-:Y:S02]  /*1020*/  LOP3.LUT R8, R2, 0xfffffe00, RZ, 0xc0, !PT ;  /* 0xfffffe0002087812 */ /* 0x000fe400078ec0ff */
[----:B------:R-:W-:Y:S01]  /*1030*/  LOP3.LUT R0, R19, 0x38, R5, 0xf8, !PT ;  /* 0x0000003813007812 */ /* 0x000fe200078ef805 */
[----:B------:R-:W-:Y:S01]  /*1040*/  STL [R1+0x5c], R15 ;  /* 0x00005c0f01007387 */ /* 0x000fe20000100800 */
[----:B------:R-:W-:Y:S02]  /*1050*/  SHF.R.U32.HI R18, RZ, 0x3, R229 ;  /* 0x00000003ff127819 */ /* 0x000fe400000116e5 */
[----:B------:R-:W-:Y:S01]  /*1060*/  SHF.R.U32.HI R14, RZ, 0x3, R228 ;  /* 0x00000003ff0e7819 */ /* 0x000fe200000116e4 */
[----:B------:R-:W-:Y:S01]  /*1070*/  STL [R1+0x58], R8 ;  /* 0x0000580801007387 */ /* 0x000fe20000100800 */
[----:B------:R-:W-:-:S02]  /*1080*/  SHF.L.U32 R4, R4, 0x7, RZ ;  /* 0x0000000704047819 */ /* 0x000fc400000006ff */
[--C-:B------:R-:W-:Y:S01]  /*1090*/  LOP3.LUT R2, R229, 0x38, R5.reuse, 0xf8, !PT ;  /* 0x00000038e5027812 */ /* 0x100fe200078ef805 */
[----:B------:R-:W-:Y:S01]  /*10a0*/  STL [R1+0x84], RZ ;  /* 0x000084ff01007387 */ /* 0x000fe20000100800 */
[----:B------:R-:W-:Y:S02]  /*10b0*/  LOP3.LUT R6, R228, 0x38, R5, 0xf8, !PT ;  /* 0x00000038e4067812 */ /* 0x000fe400078ef805 */
[----:B------:R-:W-:Y:S01]  /*10c0*/  LOP3.LUT R7, R0, R24, RZ, 0x3c, !PT ;  /* 0x0000001800077212 */ /* 0x000fe200078e3cff */
[----:B------:R-:W-:Y:S01]  /*10d0*/  IMAD.U32 R0, RZ, RZ, UR5 ;  /* 0x00000005ff007e24 */ /* 0x000fe2000f8e00ff */
[----:B------:R-:W-:Y:S02]  /*10e0*/  LOP3.LUT R4, R4, 0xffffe000, RZ, 0xc0, !PT ;  /* 0xffffe00004047812 */ /* 0x000fe400078ec0ff */
[----:B------:R-:W-:Y:S01]  /*10f0*/  LOP3.LUT R9, R2, R18, RZ, 0x3c, !PT ;  /* 0x0000001202097212 */ /* 0x000fe200078e3cff */
[----:B------:R-:W-:Y:S01]  /*1100*/  IMAD.U32 R2, RZ, RZ, UR4 ;  /* 0x00000004ff027e24 */ /* 0x000fe2000f8e00ff */
[----:B------:R-:W-:-:S02]  /*1110*/  LOP3.LUT R11, R6, R14, RZ, 0x3c, !PT ;  /* 0x0000000e060b7212 */ /* 0x000fc400078e3cff */
[----:B------:R-:W-:Y:S01]  /*1120*/  LOP3.LUT R0, R19, 0x38, R16, 0xf8, !PT ;  /* 0x0000003813007812 */ /* 0x000fe200078ef810 */
[----:B------:R-:W-:Y:S01]  /*1130*/  VIADD R19, R16, 0x80 ;  /* 0x0000008010137836 */ /* 0x000fe20000000000 */
[-C--:B------:R-:W-:Y:S01]  /*1140*/  IADD3 R7, R7, R4.reuse, R21 ;  /* 0x0000000407077210 */ /* 0x080fe20007ffe015 */
[----:B------:R0:W-:Y:S01]  /*1150*/  STL [R1+0x11c], R2 ;  /* 0x00011c0201007387 */ /* 0x0001e20000100800 */
[-C--:B------:R-:W-:Y:S02]  /*1160*/  IADD3 R9, R9, R4.reuse, R15 ;  /* 0x0000000409097210 */ /* 0x080fe40007ffe00f */
[----:B------:R-:W-:Y:S02]  /*1170*/  IADD3 R11, R11, R4, R8 ;  /* 0x000000040b0b7210 */ /* 0x000fe40007ffe008 */
[----:B------:R-:W-:Y:S02]  /*1180*/  LOP3.LUT R4, R21, R0, R24, 0xf6, !PT ;  /* 0x0000000015047212 */ /* 0x000fe400078ef618 */
[----:B------:R-:W-:-:S02]  /*1190*/  LOP3.LUT R10, R10, 0x7ffffffc, RZ, 0xc0, !PT ;  /* 0x7ffffffc0a0a7812 */ /* 0x000fc400078ec0ff */
[--C-:B------:R-:W-:Y:S01]  /*11a0*/  LOP3.LUT R0, R229, 0x38, R16.reuse, 0xf8, !PT ;  /* 0x00000038e5007812 */ /* 0x100fe200078ef810 */
[----:B------:R1:W-:Y:S01]  /*11b0*/  STL [R1+0x6c], R4 ;  /* 0x00006c0401007387 */ /* 0x0003e20000100800 */
[----:B0-----:R-:W-:Y:S01]  /*11c0*/  LOP3.LUT R2, R228, 0x38, R16, 0xf8, !PT ;  /* 0x00000038e4027812 */ /* 0x001fe200078ef810 */
[----:B------:R-:W-:Y:S01]  /*11d0*/  IMAD.IADD R10, R20, 0x1, -R10 ;  /* 0x00000001140a7824 */ /* 0x000fe200078e0a0a */
[----:B------:R-:W-:Y:S02]  /*11e0*/  LOP3.LUT R0, R15, R0, R18, 0xf6, !PT ;  /* 0x000000000f007212 */ /* 0x000fe400078ef612 */
[----:B------:R-:W-:Y:S01]  /*11f0*/  LOP3.LUT R2, R8, R2, R14, 0xf6, !PT ;  /* 0x0000000208027212 */ /* 0x000fe200078ef60e */
[----:B------:R-:W-:Y:S01]  /*1200*/  IMAD.SHL.U32 R43, R10, 0x2, RZ ;  /* 0x000000020a2b7824 */ /* 0x000fe200078e00ff */
[----:B------:R-:W-:Y:S02]  /*1210*/  LOP3.LUT R212, R5, 0xfffffff8, RZ, 0xc0, !PT ;  /* 0xfffffff805d47812 */ /* 0x000fe400078ec0ff */
[----:B------:R-:W-:Y:S01]  /*1220*/  IADD3 R22, R16, 0xc0, RZ ;  /* 0x000000c010167810 */ /* 0x000fe20007ffe0ff */
[C---:B------:R-:W-:Y:S01]  /*1230*/  VIADD R42, R43.reuse, 0x8 ;  /* 0x000000082b2a7836 */ /* 0x040fe20000000000 */
[----:B-1----:R-:W-:Y:S01]  /*1240*/  LEA R4, R4, UR4, 0x1 ;  /* 0x0000000404047c11 */ /* 0x002fe2000f8e08ff */
[C---:B------:R-:W-:Y:S01]  /*1250*/  VIADD R40, R43.reuse, 0x18 ;  /* 0x000000182b287836 */ /* 0x040fe20000000000 */
[C---:B------:R-:W-:Y:S01]  /*1260*/  IADD3 R41, R43.reuse, 0x10, RZ ;  /* 0x000000102b297810 */ /* 0x040fe20007ffe0ff */
[C---:B------:R-:W-:Y:S01]  /*1270*/  VIADD R39, R43.reuse, 0x20 ;  /* 0x000000202b277836 */ /* 0x040fe20000000000 */
[C---:B------:R-:W-:Y:S01]  /*1280*/  IADD3 R37, R43.reuse, 0x30, RZ ;  /* 0x000000302b257810 */ /* 0x040fe20007ffe0ff */
[----:B------:R0:W-:Y:S01]  /*1290*/  STL [R1+0x68], R4 ;  /* 0x0000680401007387 */ /* 0x0001e20000100800 */
[C---:B------:R-:W-:Y:S01]  /*12a0*/  VIADD R38, R43.reuse, 0x28 ;  /* 0x000000282b267836 */ /* 0x040fe20000000000 */
[C---:B------:R-:W-:Y:S01]  /*12b0*/  IADD3 R33, R43.reuse, 0x50, RZ ;  /* 0x000000502b217810 */ /* 0x040fe20007ffe0ff */
[C---:B------:R-:W-:Y:S01]  /*12c0*/  VIADD R36, R43.reuse, 0x38 ;  /* 0x000000382b247836 */ /* 0x040fe20000000000 */
[----:B------:R-:W-:Y:S01]  /*12d0*/  STL [R1+0x90], R43 ;  /* 0x0000902b01007387 */ /* 0x000fe20000100800 */
[C---:B------:R-:W-:Y:S01]  /*12e0*/  VIADD R35, R43.reuse, 0x40 ;  /* 0x000000402b237836 */ /* 0x040fe20000000000 */
[C---:B------:R-:W-:Y:S01]  /*12f0*/  IADD3 R29, R43.reuse, 0x70, RZ ;  /* 0x000000702b1d7810 */ /* 0x040fe20007ffe0ff */
[C---:B------:R-:W-:Y:S01]  /*1300*/  VIADD R34, R43.reuse, 0x48 ;  /* 0x000000482b227836 */ /* 0x040fe20000000000 */
[C---:B------:R-:W-:Y:S01]  /*1310*/  IADD3 R25, R43.reuse, 0x90, RZ ;  /* 0x000000902b197810 */ /* 0x040fe20007ffe0ff */
[C---:B------:R-:W-:Y:S01]  /*1320*/  VIADD R32, R43.reuse, 0x58 ;  /* 0x000000582b207836 */ /* 0x040fe20000000000 */
[----:B0-----:R-:W-:Y:S01]  /*1330*/  SHF.R.S32.HI R4, RZ, 0x3, R5 ;  /* 0x00000003ff047819 */ /* 0x001fe20000011405 */
[C---:B------:R-:W-:Y:S01]  /*1340*/  VIADD R31, R43.reuse, 0x60 ;  /* 0x000000602b1f7836 */ /* 0x040fe20000000000 */
[----:B------:R-:W-:Y:S01]  /*1350*/  LEA R5, R12, UR4, 0x1 ;  /* 0x000000040c057c11 */ /* 0x000fe2000f8e08ff */
[C---:B------:R-:W-:Y:S01]  /*1360*/  VIADD R30, R43.reuse, 0x68 ;  /* 0x000000682b1e7836 */ /* 0x040fe20000000000 */
[C---:B------:R-:W-:Y:S01]  /*1370*/  IADD3 R18, R43.reuse, 0xb0, RZ ;  /* 0x000000b02b127810 */ /* 0x040fe20007ffe0ff */
[----:B------:R0:W-:Y:S01]  /*1380*/  STL [R1+0x114], R4 ;  /* 0x0001140401007387 */ /* 0x0001e20000100800 */
[C---:B------:R-:W-:Y:S01]  /*1390*/  VIADD R28, R43.reuse, 0x78 ;  /* 0x000000782b1c7836 */ /* 0x040fe20000000000 */
[C---:B------:R-:W-:Y:S01]  /*13a0*/  IADD3 R10, R43.reuse, 0xd0, RZ ;  /* 0x000000d02b0a7810 */ /* 0x040fe20007ffe0ff */
[C---:B------:R-:W-:Y:S01]  /*13b0*/  VIADD R27, R43.reuse, 0x80 ;  /* 0x000000802b1b7836 */ /* 0x040fe20000000000 */
[----:B------:R1:W-:Y:S01]  /*13c0*/  STL [R1+0x1a0], R5 ;  /* 0x0001a00501007387 */ /* 0x0003e20000100800 */
[C---:B------:R-:W-:Y:S01]  /*13d0*/  VIADD R26, R43.reuse, 0x88 ;  /* 0x000000882b1a7836 */ /* 0x040fe20000000000 */
[----:B------:R-:W-:Y:S01]  /*13e0*/  SHF.R.S32.HI R17, RZ, 0x1f, R16 ;  /* 0x0000001fff117819 */ /* 0x000fe20000011410 */
[C---:B------:R-:W-:Y:S01]  /*13f0*/  VIADD R24, R43.reuse, 0x98 ;  /* 0x000000982b187836 */ /* 0x040fe20000000000 */
[----:B------:R-:W-:Y:S01]  /*1400*/  IADD3 R221, R216, 0x20, RZ ;  /* 0x00000020d8dd7810 */ /* 0x000fe20007ffe0ff */
[C---:B------:R-:W-:Y:S01]  /*1410*/  VIADD R21, R43.reuse, 0xa0 ;  /* 0x000000a02b157836 */ /* 0x040fe20000000000 */
[----:B0-----:R-:W-:Y:S01]  /*1420*/  LEA R4, R0, UR4, 0x1 ;  /* 0x0000000400047c11 */ /* 0x001fe2000f8e08ff */
[C---:B------:R-:W-:Y:S01]  /*1430*/  VIADD R20, R43.reuse, 0xa8 ;  /* 0x000000a82b147836 */ /* 0x040fe20000000000 */
[----:B------:R-:W-:Y:S01]  /*1440*/  LEA R0, R2, UR4, 0x1 ;  /* 0x0000000402007c11 */ /* 0x000fe2000f8e08ff */
[C---:B------:R-:W-:Y:S01]  /*1450*/  VIADD R15, R43.reuse, 0xb8 ;  /* 0x000000b82b0f7836 */ /* 0x040fe20000000000 */
[----:B------:R-:W-:Y:S01]  /*1460*/  SHF.R.S32.HI R2, RZ, 0x1f, R41 ;  /* 0x0000001fff027819 */ /* 0x000fe20000011429 */
        /* <DEDUP_REMOVED lines=9> */
[C---:B-1----:R-:W-:Y:S01]  /*1500*/  VIADD R5, R43.reuse, 0xe8 ;  /* 0x000000e82b057836 */ /* 0x042fe20000000000 */
[----:B0-----:R-:W-:-:S02]  /*1510*/  IADD3 R4, R43, 0xf0, RZ ;  /* 0x000000f02b047810 */ /* 0x001fc40007ffe0ff */
[----:B------:R-:W-:Y:S01]  /*1520*/  STL [R1+0x108], R41 ;  /* 0x0001082901007387 */ /* 0x000fe20000100800 */
[----:B------:R-:W-:Y:S01]  /*1530*/  SHF.R.S32.HI R215, RZ, 0x1f, R212 ;  /* 0x0000001fffd77819 */ /* 0x000fe200000114d4 */
[----:B--2---:R-:W-:Y:S02]  /*1540*/  VIADD R0, R43, 0xf8 ;  /* 0x000000f82b007836 */ /* 0x004fe40000000000 */
[----:B------:R0:W-:Y:S01]  /*1550*/  STL [R1+0x104], R40 ;  /* 0x0001042801007387 */ /* 0x0001e20000100800 */
[----:B---3--:R-:W-:-:S03]  /*1560*/  SHF.R.S32.HI R42, RZ, 0x1f, R42 ;  /* 0x0000001fff2a7819 */ /* 0x008fc6000001142a */
[----:B------:R-:W-:Y:S04]  /*1570*/  STL [R1+0x100], R39 ;  /* 0x0001002701007387 */ /* 0x000fe80000100800 */
[----:B------:R1:W-:Y:S01]  /*1580*/  STL [R1+0xfc], R38 ;  /* 0x0000fc2601007387 */ /* 0x0003e20000100800 */
[----:B0-----:R-:W-:-:S03]  /*1590*/  SHF.R.S32.HI R40, RZ, 0x1f, R40 ;  /* 0x0000001fff287819 */ /* 0x001fc60000011428 */
[----:B------:R0:W-:Y:S04]  /*15a0*/  STL [R1+0xf8], R37 ;  /* 0x0000f82501007387 */ /* 0x0001e80000100800 */
[----:B------:R-:W-:Y:S01]  /*15b0*/  STL [R1+0xf4], R36 ;  /* 0x0000f42401007387 */ /* 0x000fe20000100800 */
[----:B-1----:R-:W-:-:S03]  /*15c0*/  SHF.R.S32.HI R38, RZ, 0x1f, R38 ;  /* 0x0000001fff267819 */ /* 0x002fc60000011426 */
        /* <DEDUP_REMOVED lines=40> */
[----:B------:R-:W-:Y:S01]  /*1850*/  STL [R1+0x94], R0 ;  /* 0x0000940001007387 */ /* 0x000fe20000100800 */
[----:B0-----:R-:W-:-:S03]  /*1860*/  SHF.R.S32.HI R4, RZ, 0x1f, R4 ;  /* 0x0000001fff047819 */ /* 0x001fc60000011404 */
[----:B------:R0:W-:Y:S04]  /*1870*/  STL [R1+0x198], R2 ;  /* 0x0001980201007387 */ /* 0x0001e80000100800 */
[----:B------:R-:W-:Y:S01]  /*1880*/  STL [R1+0x194], R40 ;  /* 0x0001942801007387 */ /* 0x000fe20000100800 */
[----:B0-----:R-:W-:-:S05]  /*1890*/  SHF.R.S32.HI R2, RZ, 0x1f, R39 ;  /* 0x0000001fff027819 */ /* 0x001fca0000011427 */
[----:B------:R0:W-:Y:S04]  /*18a0*/  STL [R1+0x190], R2 ;  /* 0x0001900201007387 */ /* 0x0001e80000100800 */
[----:B------:R-:W-:Y:S04]  /*18b0*/  STL [R1+0x18c], R38 ;  /* 0x00018c2601007387 */ /* 0x000fe80000100800 */
        /* <DEDUP_REMOVED lines=33> */
[----:B0-----:R-:W-:Y:S01]  /*1ad0*/  SHF.R.S32.HI R2, RZ, 0x1f, R0 ;  /* 0x0000001fff027819 */ /* 0x001fe20000011400 */
[----:B------:R-:W-:Y:S01]  /*1ae0*/  IMAD R0, R3, 0x8, R13 ;  /* 0x0000000803007824 */ /* 0x000fe200078e020d */
[----:B------:R-:W-:-:S03]  /*1af0*/  LEA R3, R7, UR4, 0x1 ;  /* 0x0000000407037c11 */ /* 0x000fc6000f8e08ff */
[----:B------:R0:W-:Y:S04]  /*1b00*/  STL [R1+0x124], R2 ;  /* 0x0001240201007387 */ /* 0x0001e80000100800 */
[----:B------:R1:W-:Y:S04]  /*1b10*/  STL [R1+0x1bc], R0 ;  /* 0x0001bc0001007387 */ /* 0x0003e80000100800 */
[----:B------:R2:W-:Y:S01]  /*1b20*/  STL [R1+0x1b4], R3 ;  /* 0x0001b40301007387 */ /* 0x0005e20000100800 */
[----:B0-----:R-:W-:Y:S02]  /*1b30*/  LEA R2, R9, UR4, 0x1 ;  /* 0x0000000409027c11 */ /* 0x001fe4000f8e08ff */
[----:B-1----:R-:W-:-:S05]  /*1b40*/  LEA R0, R11, UR4, 0x1 ;  /* 0x000000040b007c11 */ /* 0x002fca000f8e08ff */
[----:B------:R2:W-:Y:S04]  /*1b50*/  STL [R1+0x1a4], R0 ;  /* 0x0001a40001007387 */ /* 0x0005e80000100800 */
[----:B------:R2:W-:Y:S02]  /*1b60*/  STL [R1+0x1ac], R2 ;  /* 0x0001ac0201007387 */ /* 0x0005e40000100800 */
.L_x_679:
[----:B0-234-:R-:W0:Y:S01]  /*1b70*/  LDC.64 R2, c[0x0][0xc88] ;  /* 0x00032200ff027b82 */ /* 0x01de220000000a00 */
[----:B------:R-:W-:Y:S01]  /*1b80*/  ULDC.64 UR10, c[0x0][0x208] ;  /* 0x00008200000a7ab9 */ /* 0x000fe20000000a00 */
[----:B------:R-:W-:Y:S01]  /*1b90*/  ULDC.64 UR4, c[0x0][0xa28] ;  /* 0x00028a0000047ab9 */ /* 0x000fe20000000a00 */
[----:B------:R-:W-:Y:S01]  /*1ba0*/  ULDC.64 UR8, c[0x0][0xa18] ;  /* 0x0002860000087ab9 */ /* 0x000fe20000000a00 */
[----:B------:R-:W-:Y:S01]  /*1bb0*/  ULDC.64 UR6, c[0x0][0xa08] ;  /* 0x0002820000067ab9 */ /* 0x000fe20000000a00 */
[----:B0-----:R-:W-:-:S05]  /*1bc0*/  IMAD.WIDE R2, R131, 0x4, R2 ;  /* 0x0000000483027825 */ /* 0x001fca00078e0202 */
[----:B------:R-:W2:Y:S01]  /*1bd0*/  LDG.E R26, desc[UR10][R2.64] ;  /* 0x0000000a021a7981 */ /* 0x000ea2000c1e1900 */
[----:B------:R-:W-:Y:S01]  /*1be0*/  ISETP.NE.U32.AND P2, PT, RZ, UR4, PT ;  /* 0x00000004ff007c0c */ /* 0x000fe2000bf45070 */
[----:B------:R-:W-:Y:S01]  /*1bf0*/  IMAD.MOV.U32 R114, RZ, RZ, RZ ;  /* 0x000000ffff727224 */ /* 0x000fe200078e00ff */
[----:B------:R-:W-:Y:S02]  /*1c00*/  ISETP.NE.U32.AND P1, PT, RZ, UR8, PT ;  /* 0x00000008ff007c0c */ /* 0x000fe4000bf25070 */
[----:B------:R-:W-:Y:S02]  /*1c10*/  ISETP.NE.AND.EX P2, PT, RZ, UR5, PT, P2 ;  /* 0x00000005ff007c0c */ /* 0x000fe4000bf45320 */
[----:B------:R-:W-:Y:S02]  /*1c20*/  ISETP.NE.AND.EX P1, PT, RZ, UR9, PT, P1 ;  /* 0x00000009ff007c0c */ /* 0x000fe4000bf25310 */
[----:B------:R-:W-:Y:S02]  /*1c30*/  MOV R8, RZ ;  /* 0x000000ff00087202 */ /* 0x000fe40000000f00 */
[----:B------:R-:W-:-:S04]  /*1c40*/  ISETP.NE.U32.AND P0, PT, RZ, UR6, PT ;  /* 0x00000006ff007c0c */ /* 0x000fc8000bf05070 */
[----:B------:R-:W-:Y:S02]  /*1c50*/  ISETP.NE.AND.EX P0, PT, RZ, UR7, PT, P0 ;  /* 0x00000007ff007c0c */ /* 0x000fe4000bf05300 */
[C---:B------:R-:W-:Y:S02]  /*1c60*/  LOP3.LUT R6, R130.reuse, 0xff000000, RZ, 0xc0, !PT ;  /* 0xff00000082067812 */ /* 0x040fe400078ec0ff */
[----:B-----5:R-:W-:Y:S02]  /*1c70*/  LOP3.LUT R223, R130, 0xffff, RZ, 0xc0, !PT ;  /* 0x0000ffff82df7812 */ /* 0x020fe400078ec0ff */
[----:B--2---:R-:W-:Y:S01]  /*1c80*/  SHF.R.S32.HI R0, RZ, 0x1f, R26 ;  /* 0x0000001fff007819 */ /* 0x004fe2000001141a */
[C---:B------:R-:W-:Y:S01]  /*1c90*/  IMAD.SHL.U32 R28, R26.reuse, 0x4, RZ ;  /* 0x000000041a1c7824 */ /* 0x040fe200078e00ff */
[----:B------:R-:W-:Y:S01]  /*1ca0*/  STL [R1+0x78], R26 ;  /* 0x0000781a01007387 */ /* 0x000fe20000100800 */
[C---:B------:R-:W-:Y:S02]  /*1cb0*/  @P2 LEA R4, P3, R26.reuse, UR4, 0x2 ;  /* 0x000000041a042c11 */ /* 0x040fe4000f8610ff */
[C-C-:B------:R-:W-:Y:S01]  /*1cc0*/  SHF.L.U64.HI R27, R26.reuse, 0x2, R0.reuse ;  /* 0x000000021a1b7819 */ /* 0x140fe20000010200 */
[----:B------:R0:W-:Y:S01]  /*1cd0*/  STL [R1+0x110], R0 ;  /* 0x0001100001007387 */ /* 0x0001e20000100800 */
[----:B------:R-:W-:Y:S01]  /*1ce0*/  ULDC UR4, c[0x0][0x288] ;  /* 0x0000a20000047ab9 */ /* 0x000fe20000000800 */
[----:B------:R-:W-:-:S02]  /*1cf0*/  @P2 LEA.HI.X R5, R26, UR5, R0, 0x2, P3 ;  /* 0x000000051a052c11 */ /* 0x000fc400098f1400 */
[----:B------:R1:W-:Y:S01]  /*1d00*/  STL [R1+0x7c], R28 ;  /* 0x00007c1c01007387 */ /* 0x0003e20000100800 */
[----:B------:R-:W-:Y:S01]  /*1d10*/  IMAD.U32 R132, RZ, RZ, UR4 ;  /* 0x00000004ff847e24 */ /* 0x000fe2000f8e00ff */
[----:B------:R-:W-:Y:S01]  /*1d20*/  ULDC.64 UR4, c[0x0][0x418] ;  /* 0x0001060000047ab9 */ /* 0x000fe20000000a00 */
[----:B------:R-:W-:Y:S01]  /*1d30*/  IADD3 R2, P4, R28, UR6, RZ ;  /* 0x000000061c027c10 */ /* 0x000fe2000ff9e0ff */
[----:B------:R1:W-:Y:S01]  /*1d40*/  STL [R1+0x80], R27 ;  /* 0x0000801b01007387 */ /* 0x0003e20000100800 */
[----:B------:R-:W-:Y:S02]  /*1d50*/  UISETP.NE.U32.AND UP0, UPT, UR4, URZ, UPT ;  /* 0x0000003f0400728c */ /* 0x000fe4000bf05070 */
[----:B------:R-:W-:Y:S01]  /*1d60*/  IADD3.X R3, R27, UR7, RZ, P4, !PT ;  /* 0x000000071b037c10 */ /* 0x000fe2000a7fe4ff */
[----:B------:R1:W-:Y:S01]  /*1d70*/  STL [R1+0x88], R129 ;  /* 0x0000888101007387 */ /* 0x0003e20000100800 */
[----:B------:R-:W-:Y:S01]  /*1d80*/  UISETP.NE.AND.EX UP0, UPT, UR5, URZ, UPT, UP0 ;  /* 0x0000003f0500728c */ /* 0x000fe2000bf05300 */
[----:B------:R-:W-:-:S02]  /*1d90*/  ULDC UR4, c[0x0][0x424] ;  /* 0x0001090000047ab9 */ /* 0x000fc40000000800 */
[----:B------:R2:W5:Y:S01]  /*1da0*/  @P2 LDG.E R8, desc[UR10][R4.64] ;  /* 0x0000000a04082981 */ /* 0x000562000c1e1900 */
[----:B------:R-:W-:Y:S01]  /*1db0*/  USEL UR4, UR4, 0x1, UP0 ;  /* 0x0000000104047887 */ /* 0x000fe20008000000 */
[----:B------:R-:W-:Y:S01]  /*1dc0*/  ULDC UR5, c[0x0][0x2f0] ;  /* 0x0000bc0000057ab9 */ /* 0x000fe20000000800 */
[----:B0-----:R-:W-:Y:S01]  /*1dd0*/  LOP3.LUT R0, R130, 0xff0000, RZ, 0xc0, !PT ;  /* 0x00ff000082007812 */ /* 0x001fe200078ec0ff */
[----:B------:R-:W5:Y:S01]  /*1de0*/  @P0 LDG.E R114, desc[UR10][R2.64] ;  /* 0x0000000a02720981 */ /* 0x000f62000c1e1900 */
[----:B--2---:R-:W-:-:S04]  /*1df0*/  @P1 IADD3 R4, P2, R28, UR8, RZ ;  /* 0x000000081c041c10 */ /* 0x004fc8000ff5e0ff */
[----:B------:R-:W-:Y:S01]  /*1e00*/  @P1 IADD3.X R5, R27, UR9, RZ, P2, !PT ;  /* 0x000000091b051c10 */ /* 0x000fe200097fe4ff */
[----:B------:R-:W-:Y:S02]  /*1e10*/  ULDC.64 UR8, c[0x0][0xa20] ;  /* 0x0002880000087ab9 */ /* 0x000fe40000000a00 */
[----:B------:R-:W-:Y:S01]  /*1e20*/  ISETP.NE.U32.AND P2, PT, RZ, UR8, PT ;  /* 0x00000008ff007c0c */ /* 0x000fe2000bf45070 */
[----:B------:R-:W-:Y:S01]  /*1e30*/  UIMAD UR4, UR4, UR5, URZ ;  /* 0x00000005040472a4 */ /* 0x000fe2000f8e023f */
[----:B------:R0:W5:Y:S02]  /*1e40*/  @P1 LDG.E R132, desc[UR10][R4.64] ;  /* 0x0000000a04841981 */ /* 0x000164000c1e1900 */
[----:B------:R-:W-:Y:S01]  /*1e50*/  ISETP.NE.AND.EX P2, PT, RZ, UR9, PT, P2 ;  /* 0x00000009ff007c0c */ /* 0x000fe2000bf45320 */
[----:B------:R-:W-:Y:S01]  /*1e60*/  ULDC UR5, c[0x0][0x348] ;  /* 0x0000d20000057ab9 */ /* 0x000fe20000000800 */
[----:B0-----:R-:W-:-:S04]  /*1e70*/  SHF.R.U32.HI R5, RZ, 0x8, R6 ;  /* 0x00000008ff057819 */ /* 0x001fc80000011606 */
[----:B------:R-:W-:Y:S01]  /*1e80*/  LEA.HI R6, R0, R5, RZ, 0x10 ;  /* 0x0000000500067211 */ /* 0x000fe200078f80ff */
[----:B-1----:R-:W-:Y:S06]  /*1e90*/  @P1 BRA `(.L_x_435) ;  /* 0x0000000000281947 */ /* 0x002fec0003800000 */
[----:B------:R-:W-:Y:S02]  /*1ea0*/  ULDC.64 UR6, c[0x0][0xa00] ;  /* 0x0002800000067ab9 */ /* 0x000fe40000000a00 */
[----:B------:R-:W-:-:S04]  /*1eb0*/  ISETP.NE.U32.AND P1, PT, RZ, UR6, PT ;  /* 0x00000006ff007c0c */ /* 0x000fc8000bf25070 */
[----:B------:R-:W-:-:S13]  /*1ec0*/  ISETP.NE.AND.EX P1, PT, RZ, UR7, PT, P1 ;  /* 0x00000007ff007c0c */ /* 0x000fda000bf25310 */
[----:B------:R-:W-:Y:S05]  /*1ed0*/  @!P1 BRA `(.L_x_435) ;  /* 0x0000000000189947 */ /* 0x000fea0003800000 */
[----:B------:R-:W0:Y:S01]  /*1ee0*/  LDC.64 R4, c[0x0][0xa00] ;  /* 0x00028000ff047b82 */ /* 0x000e220000000a00 */
[----:B------:R-:W-:Y:S01]  /*1ef0*/  ULDC.64 UR6, c[0x0][0x208] ;  /* 0x0000820000067ab9 */ /* 0x000fe20000000a00 */
[----:B0-----:R-:W-:-:S05]  /*1f00*/  IMAD.WIDE R4, R26, 0x4, R4 ;  /* 0x000000041a047825 */ /* 0x001fca00078e0204 */
[----:B-----5:R-:W2:Y:S04]  /*1f10*/  LDG.E R132, desc[UR6][R4.64] ;  /* 0x0000000604847981 */ /* 0x020ea8000c1e1900 */
[----:B------:R-:W2:Y:S02]  /*1f20*/  LDG.E R7, desc[UR6][R4.64+0x4] ;  /* 0x0000040604077981 */ /* 0x000ea4000c1e1900 */
[----:B--2---:R-:W-:-:S07]  /*1f30*/  IMAD.IADD R132, R7, 0x1, -R132 ;  /* 0x0000000107847824 */ /* 0x004fce00078e0a84 */
.L_x_435:
[----:B------:R-:W-:Y:S01]  /*1f40*/  MOV R24, UR5 ;  /* 0x0000000500187c02 */ /* 0x000fe20008000f00 */
[----:B------:R-:W-:Y:S01]  /*1f50*/  IMAD.U32 R25, RZ, RZ, UR4 ;  /* 0x00000004ff197e24 */ /* 0x000fe2000f8e00ff */
[----:B------:R-:W-:Y:S06]  /*1f60*/  @!P2 BRA `(.L_x_436) ;  /* 0x000000000014a947 */ /* 0x000fec0003800000 */
[----:B------:R-:W-:Y:S01]  /*1f70*/  IADD3 R2, P0, R28, UR8, RZ ;  /* 0x000000081c027c10 */ /* 0x000fe2000ff1e0ff */
[----:B------:R-:W-:-:S03]  /*1f80*/  ULDC.64 UR4, c[0x0][0x208] ;  /* 0x0000820000047ab9 */ /* 0x000fc60000000a00 */
[----:B------:R-:W-:-:S05]  /*1f90*/  IADD3.X R3, R27, UR9, RZ, P0, !PT ;  /* 0x000000091b037c10 */ /* 0x000fca00087fe4ff */
[----:B------:R0:W5:Y:S01]  /*1fa0*/  LDG.E R25, desc[UR4][R2.64] ;  /* 0x0000000402197981 */ /* 0x000162000c1e1900 */
[----:B------:R-:W-:Y:S05]  /*1fb0*/  BRA `(.L_x_437) ;  /* 0x0000000000147947 */ /* 0x000fea0003800000 */
.L_x_436:
[----:B------:R-:W-:Y:S05]  /*1fc0*/  @!P0 BRA `(.L_x_437) ;  /* 0x0000000000108947 */ /* 0x000fea0003800000 */
[----:B------:R-:W-:Y:S02]  /*1fd0*/  ULDC.64 UR4, c[0x0][0x208] ;  /* 0x0000820000047ab9 */ /* 0x000fe40000000a00 */
[----:B------:R-:W2:Y:S04]  /*1fe0*/  LDG.E R0, desc[UR4][R2.64] ;  /* 0x0000000402007981 */ /* 0x000ea8000c1e1900 */
[----:B------:R-:W2:Y:S02]  /*1ff0*/  LDG.E R25, desc[UR4][R2.64+0x4] ;  /* 0x0000040402197981 */ /* 0x000ea4000c1e1900 */
[----:B--2---:R-:W-:-:S07]  /*2000*/  IMAD.IADD R25, R25, 0x1, -R0 ;  /* 0x0000000119197824 */ /* 0x004fce00078e0a00 */
.L_x_437:
[----:B------:R-:W-:Y:S01]  /*2010*/  ULDC.64 UR4, c[0x0][0xa10] ;  /* 0x0002840000047ab9 */ /* 0x000fe20000000a00 */
[----:B------:R-:W-:Y:S01]  /*2020*/  ULDC.64 UR6, c[0x0][0x208] ;  /* 0x0000820000067ab9 */ /* 0x000fe20000000a00 */
[----:B------:R-:W-:-:S04]  /*2030*/  ISETP.NE.U32.AND P0, PT, RZ, UR4, PT ;  /* 0x00000004ff007c0c */ /* 0x000fc8000bf05070 */
[----:B------:R-:W-:Y:S01]  /*2040*/  ISETP.NE.AND.EX P0, PT, RZ, UR5, PT, P0 ;  /* 0x00000005ff007c0c */ /* 0x000fe2000bf05300 */
[----:B------:R-:W-:-:S12]  /*2050*/  ULDC.64 UR4, c[0x0][0xa30] ;  /* 0x00028c0000047ab9 */ /* 0x000fd80000000a00 */
[----:B0-----:R-:W0:Y:S02]  /*2060*/  @P0 LDC.64 R2, c[0x0][0xa10] ;  /* 0x00028400ff020b82 */ /* 0x001e240000000a00 */
[----:B0-----:R-:W-:-:S05]  /*2070*/  @P0 IMAD.WIDE R2, R26, 0x4, R2 ;  /* 0x000000041a020825 */ /* 0x001fca00078e0202 */
[----:B------:R-:W2:Y:S04]  /*2080*/  @P0 LDG.E R0, desc[UR6][R2.64] ;  /* 0x0000000602000981 */ /* 0x000ea8000c1e1900 */
[----:B------:R0:W2:Y:S01]  /*2090*/  @P0 LDG.E R5, desc[UR6][R2.64+0x4] ;  /* 0x0000040602050981 */ /* 0x0000a2000c1e1900 */
[----:B------:R-:W-:Y:S01]  /*20a0*/  ISETP.NE.U32.AND P1, PT, RZ, UR4, PT ;  /* 0x00000004ff007c0c */ /* 0x000fe2000bf25070 */
[----:B-----5:R-:W-:Y:S01]  /*20b0*/  IMAD.MOV.U32 R127, RZ, RZ, R25 ;  /* 0x000000ffff7f7224 */ /* 0x020fe200078e0019 */
[----:B------:R-:W-:Y:S02]  /*20c0*/  LOP3.LUT R10, R6, 0xff, RZ, 0xc0, !PT ;  /* 0x000000ff060a7812 */ /* 0x000fe400078ec0ff */
[----:B------:R-:W-:Y:S02]  /*20d0*/  ISETP.NE.AND.EX P1, PT, RZ, UR5, PT, P1 ;  /* 0x00000005ff007c0c */ /* 0x000fe4000bf25310 */
[----:B------:R-:W-:-:S02]  /*20e0*/  IADD3 R9, R25, -R8, RZ ;  /* 0x8000000819097210 */ /* 0x000fc40007ffe0ff */
[----:B------:R-:W-:Y:S01]  /*20f0*/  SHF.R.U32.HI R4, RZ, 0x10, R6 ;  /* 0x00000010ff047819 */ /* 0x000fe20000011606 */
[----:B------:R1:W-:Y:S04]  /*2100*/  STL [R1+0x8c], R10 ;  /* 0x00008c0a01007387 */ /* 0x0003e80000100800 */
[----:B------:R1:W-:Y:S04]  /*2110*/  STL [R1+0x74], R4 ;  /* 0x0000740401007387 */ /* 0x0003e80000100800 */
[----:B0-----:R-:W-:-:S04]  /*2120*/  @P1 IADD3 R2, P2, R28, UR4, RZ ;  /* 0x000000041c021c10 */ /* 0x001fc8000ff5e0ff */
[----:B------:R-:W-:Y:S01]  /*2130*/  @P1 IADD3.X R3, R27, UR5, RZ, P2, !PT ;  /* 0x000000051b031c10 */ /* 0x000fe200097fe4ff */
[----:B------:R-:W-:Y:S01]  /*2140*/  BSSY B0, `(.L_x_438) ;  /* 0x000002a000007945 */ /* 0x000fe20003800000 */
[----:B------:R-:W-:-:S03]  /*2150*/  LOP3.LUT R18, R18, 0xfffffffd, RZ, 0xc0, !PT ;  /* 0xfffffffd12127812 */ /* 0x000fc600078ec0ff */
[----:B------:R0:W5:Y:S02]  /*2160*/  @P1 LDG.E R127, desc[UR6][R2.64] ;  /* 0x00000006027f1981 */ /* 0x000164000c1e1900 */
[----:B0-----:R-:W-:Y:S01]  /*2170*/  MOV R3, RZ ;  /* 0x000000ff00037202 */ /* 0x001fe20000000f00 */
[----:B--2---:R-:W-:-:S04]  /*2180*/  @P0 IMAD.IADD R24, R5, 0x1, -R0 ;  /* 0x0000000105180824 */ /* 0x004fc800078e0a00 */
[----:B------:R-:W-:-:S04]  /*2190*/  IMAD.IADD R133, R9, 0x1, R24 ;  /* 0x0000000109857824 */ /* 0x000fc800078e0218 */
[C---:B------:R-:W-:Y:S01]  /*21a0*/  VIADD R0, R133.reuse, 0x4f ;  /* 0x0000004f85007836 */ /* 0x040fe20000000000 */
[----:B------:R-:W-:-:S03]  /*21b0*/  ISETP.GE.AND P3, PT, R133, 0x1, PT ;  /* 0x000000018500780c */ /* 0x000fc60003f66270 */
[----:B------:R-:W-:-:S05]  /*21c0*/  IMAD.HI R0, R0, 0x66666667, RZ ;  /* 0x6666666700007827 */ /* 0x000fca00078e02ff */
[----:B------:R-:W-:-:S04]  /*21d0*/  SHF.R.U32.HI R5, RZ, 0x1f, R0 ;  /* 0x0000001fff057819 */ /* 0x000fc80000011600 */
[----:B------:R-:W-:Y:S02]  /*21e0*/  LEA.HI.SX32 R130, R0, R5, 0x1b ;  /* 0x0000000500827211 */ /* 0x000fe400078fdaff */
[----:B------:R-:W-:Y:S01]  /*21f0*/  @P3 LOP3.LUT R18, R18, 0x2, RZ, 0xfc, !PT ;  /* 0x0000000212123812 */ /* 0x000fe200078efcff */
[----:B-1----:R-:W-:Y:S06]  /*2200*/  @!P3 BRA `(.L_x_439) ;  /* 0x000000000074b947 */ /* 0x002fec0003800000 */
[----:B------:R-:W-:Y:S01]  /*2210*/  ISETP.NE.AND P0, PT, R4, RZ, PT ;  /* 0x000000ff0400720c */ /* 0x000fe20003f05270 */
[----:B------:R-:W-:-:S03]  /*2220*/  ULDC UR4, c[0x0][0x9f0] ;  /* 0x00027c0000047ab9 */ /* 0x000fc60000000800 */
[----:B------:R-:W-:-:S04]  /*2230*/  SEL R11, R4, UR4, P0 ;  /* 0x00000004040b7c07 */ /* 0x000fc80008000000 */
[-C--:B------:R-:W-:Y:S02]  /*2240*/  IABS R5, R11.reuse ;  /* 0x0000000b00057213 */ /* 0x080fe40000000000 */
[----:B------:R-:W-:Y:S02]  /*2250*/  IADD3 R0, R130, -0x1, R11 ;  /* 0xffffffff82007810 */ /* 0x000fe40007ffe00b */
[----:B------:R-:W0:Y:S01]  /*2260*/  I2F.RP R4, R5 ;  /* 0x0000000500047306 */ /* 0x000e220000209400 */
[----:B------:R-:W-:-:S05]  /*2270*/  IABS R8, R11 ;  /* 0x0000000b00087213 */ /* 0x000fca0000000000 */
[----:B------:R-:W-:Y:S02]  /*2280*/  IMAD.MOV R8, RZ, RZ, -R8 ;  /* 0x000000ffff087224 */ /* 0x000fe400078e0a08 */
[----:B0-----:R-:W0:Y:S02]  /*2290*/  MUFU.RCP R4, R4 ;  /* 0x0000000400047308 */ /* 0x001e240000001000 */
[----:B0-----:R-:W-:Y:S01]  /*22a0*/  VIADD R2, R4, 0xffffffe ;  /* 0x0ffffffe04027836 */ /* 0x001fe20000000000 */
[----:B------:R-:W-:Y:S02]  /*22b0*/  IABS R4, R0 ;  /* 0x0000000000047213 */ /* 0x000fe40000000000 */
[----:B------:R-:W-:-:S03]  /*22c0*/  LOP3.LUT R0, R0, R11, RZ, 0x3c, !PT ;  /* 0x0000000b00007212 */ /* 0x000fc600078e3cff */
[----:B------:R0:W1:Y:S01]  /*22d0*/  F2I.FTZ.U32.TRUNC.NTZ R3, R2 ;  /* 0x0000000200037305 */ /* 0x000062000021f000 */
[----:B------:R-:W-:Y:S02]  /*22e0*/  ISETP.GE.AND P2, PT, R0, RZ, PT ;  /* 0x000000ff0000720c */ /* 0x000fe40003f46270 */
[----:B0-----:R-:W-:Y:S01]  /*22f0*/  MOV R2, RZ ;  /* 0x000000ff00027202 */ /* 0x001fe20000000f00 */
[----:B-1----:R-:W-:-:S04]  /*2300*/  IMAD.MOV R6, RZ, RZ, -R3 ;  /* 0x000000ffff067224 */ /* 0x002fc800078e0a03 */
[----:B------:R-:W-:-:S04]  /*2310*/  IMAD R7, R6, R5, RZ ;  /* 0x0000000506077224 */ /* 0x000fc800078e02ff */
[----:B------:R-:W-:-:S04]  /*2320*/  IMAD.HI.U32 R3, R3, R7, R2 ;  /* 0x0000000703037227 */ /* 0x000fc800078e0002 */
[----:B------:R-:W-:Y:S02]  /*2330*/  IMAD.MOV.U32 R2, RZ, RZ, R8 ;  /* 0x000000ffff027224 */ /* 0x000fe400078e0008 */
[----:B------:R-:W-:-:S04]  /*2340*/  IMAD.HI.U32 R3, R3, R4, RZ ;  /* 0x0000000403037227 */ /* 0x000fc800078e00ff */
[----:B------:R-:W-:-:S05]  /*2350*/  IMAD R2, R3, R2, R4 ;  /* 0x0000000203027224 */ /* 0x000fca00078e0204 */
[----:B------:R-:W-:-:S13]  /*2360*/  ISETP.GT.U32.AND P1, PT, R5, R2, PT ;  /* 0x000000020500720c */ /* 0x000fda0003f24070 */
[----:B------:R-:W-:Y:S02]  /*2370*/  @!P1 IMAD.IADD R2, R2, 0x1, -R5 ;  /* 0x0000000102029824 */ /* 0x000fe400078e0a05 */
[----:B------:R-:W-:Y:S01]  /*2380*/  @!P1 VIADD R3, R3, 0x1 ;  /* 0x0000000103039836 */ /* 0x000fe20000000000 */
[----:B------:R-:W-:Y:S02]  /*2390*/  ISETP.NE.AND P1, PT, R11, RZ, PT ;  /* 0x000000ff0b00720c */ /* 0x000fe40003f25270 */
[----:B------:R-:W-:-:S13]  /*23a0*/  ISETP.GE.U32.AND P0, PT, R2, R5, PT ;  /* 0x000000050200720c */ /* 0x000fda0003f06070 */
[----:B------:R-:W-:-:S05]  /*23b0*/  @P0 IADD3 R3, R3, 0x1, RZ ;  /* 0x0000000103030810 */ /* 0x000fca0007ffe0ff */
[----:B------:R-:W-:Y:S01]  /*23c0*/  @!P2 IMAD.MOV R3, RZ, RZ, -R3 ;  /* 0x000000ffff03a224 */ /* 0x000fe200078e0a03 */
[----:B------:R-:W-:-:S07]  /*23d0*/  @!P1 LOP3.LUT R3, RZ, R11, RZ, 0x33, !PT ;  /* 0x0000000bff039212 */ /* 0x000fce00078e33ff */
.L_x_439:
[----:B------:R-:W-:Y:S05]  /*23e0*/  BSYNC B0 ;  /* 0x0000000000007941 */ /* 0x000fea0003800000 */
.L_x_438:
[----:B------:R-:W-:-:S05]  /*23f0*/  IMAD R0, R10, R3, RZ ;  /* 0x000000030a007224 */ /* 0x000fca00078e02ff */
[C---:B------:R-:W-:Y:S01]  /*2400*/  VIADDMNMX R3, R0.reuse, R3, R130, PT ;  /* 0x0000000300037246 */ /* 0x040fe20003800182 */
[----:B------:R-:W-:-:S04]  /*2410*/  IMAD R0, R0, 0x50, -R9 ;  /* 0x0000005000007824 */ /* 0x000fc800078e0a09 */
[----:B------:R-:W-:Y:S01]  /*2420*/  IMAD R3, R3, 0x50, -R9 ;  /* 0x0000005003037824 */ /* 0x000fe200078e0a09 */
[----:B------:R-:W-:-:S04]  /*2430*/  VIMNMX R0, RZ, R0, !PT ;  /* 0x00000000ff007248 */ /* 0x000fc80007fe0100 */
[----:B------:R-:W-:Y:S01]  /*2440*/  VIMNMX R3, R3, R24, PT ;  /* 0x0000001803037248 */ /* 0x000fe20003fe0100 */
[----:B------:R-:W-:-:S03]  /*2450*/  IMAD.WIDE.U32 R112, R0, -0x33333333, RZ ;  /* 0xcccccccd00707825 */ /* 0x000fc600078e00ff */
[----:B------:R-:W-:Y:S02]  /*2460*/  ISETP.GT.AND P0, PT, R3, R0, PT ;  /* 0x000000000300720c */ /* 0x000fe40003f04270 */
[----:B------:R-:W-:-:S05]  /*2470*/  SHF.R.U32.HI R112, RZ, 0x6, R113 ;  /* 0x00000006ff707819 */ /* 0x000fca0000011671 */
[----:B------:R-:W-:-:S06]  /*2480*/  IMAD.MOV.U32 R2, RZ, RZ, R112 ;  /* 0x000000ffff027224 */ /* 0x000fcc00078e0070 */
[----:B------:R-:W-:-:S04]  /*2490*/  @P0 VIADD R0, R3, 0x4f ;  /* 0x0000004f03000836 */ /* 0x000fc80000000000 */
[----:B------:R-:W-:-:S05]  /*24a0*/  @P0 IMAD.HI R0, R0, 0x66666667, RZ ;  /* 0x6666666700000827 */ /* 0x000fca00078e02ff */
[----:B------:R-:W-:-:S04]  /*24b0*/  @P0 SHF.R.U32.HI R3, RZ, 0x1f, R0 ;  /* 0x0000001fff030819 */ /* 0x000fc80000011600 */
[----:B------:R-:W-:Y:S02]  /*24c0*/  @P0 LEA.HI.SX32 R2, R0, R3, 0x1b ;  /* 0x0000000300020211 */ /* 0x000fe400078fdaff */
[----:B------:R-:W-:Y:S02]  /*24d0*/  PLOP3.LUT P0, PT, PT, PT, PT, 0x80, 0x0 ;  /* 0x000000000000781c */ /* 0x000fe40003f0f070 */
[----:B------:R-:W-:-:S13]  /*24e0*/  ISETP.GT.AND P1, PT, R2, R112, PT ;  /* 0x000000700200720c */ /* 0x000fda0003f24270 */
[----:B------:R-:W-:Y:S05]  /*24f0*/  @!P1 BRA `(.L_x_440) ;  /* 0x0000009400489947 */ /* 0x000fea0003800000 */
[----:B------:R-:W-:Y:S01]  /*2500*/  IADD3 R0, R23, 0x24400, RZ ;  /* 0x0002440017007810 */ /* 0x000fe20007ffe0ff */
[----:B------:R-:W-:Y:S03]  /*2510*/  BSSY B6, `(.L_x_441) ;  /* 0x0000013000067945 */ /* 0x000fe60003800000 */
[----:B------:R-:W-:-:S13]  /*2520*/  LOP3.LUT P0, RZ, R0, 0x3ff, RZ, 0xc0, !PT ;  /* 0x000003ff00ff7812 */ /* 0x000fda000780c0ff */
[----:B------:R-:W-:Y:S05]  /*2530*/  @!P0 BRA `(.L_x_442) ;  /* 0x0000000000408947 */ /* 0x000fea0003800000 */
[----:B------:R-:W-:Y:S01]  /*2540*/  MOV R14, 0x0 ;  /* 0x00000000000e7802 */ /* 0x000fe20000000f00 */
[----:B------:R-:W-:Y:S01]  /*2550*/  ULDC.64 UR4, c[0x4][0xa8] ;  /* 0x01002a0000047ab9 */ /* 0x000fe20000000a00 */
[----:B------:R-:W-:Y:S01]  /*2560*/  ULDC.64 UR6, c[0x4][0x18] ;  /* 0x0100060000067ab9 */ /* 0x000fe20000000a00 */
[----:B------:R-:W-:Y:S01]  /*2570*/  IMAD.U32 R4, RZ, RZ, UR4 ;  /* 0x00000004ff047e24 */ /* 0x000fe2000f8e00ff */
[----:B------:R-:W-:Y:S01]  /*2580*/  MOV R12, 0x1 ;  /* 0x00000001000c7802 */ /* 0x000fe20000000f00 */
[----:B------:R-:W-:Y:S01]  /*2590*/  IMAD.U32 R5, RZ, RZ, UR5 ;  /* 0x00000005ff057e24 */ /* 0x000fe2000f8e00ff */
[----:B------:R-:W0:Y:S01]  /*25a0*/  LDC.64 R14, c[0x4][R14] ;  /* 0x010000000e0e7b82 */ /* 0x000e220000000a00 */
[----:B------:R-:W-:Y:S01]  /*25b0*/  ULDC.64 UR4, c[0x4][0xb0] ;  /* 0x01002c0000047ab9 */ /* 0x000fe20000000a00 */
[----:B------:R-:W-:Y:S01]  /*25c0*/  IMAD.U32 R10, RZ, RZ, UR6 ;  /* 0x00000006ff0a7e24 */ /* 0x000fe2000f8e00ff */
[----:B------:R-:W-:Y:S01]  /*25d0*/  MOV R7, UR5 ;  /* 0x0000000500077c02 */ /* 0x000fe20008000f00 */
[----:B------:R-:W-:-:S02]  /*25e0*/  IMAD.U32 R6, RZ, RZ, UR4 ;  /* 0x00000004ff067e24 */ /* 0x000fc4000f8e00ff */
[----:B------:R-:W-:Y:S02]  /*25f0*/  IMAD.U32 R11, RZ, RZ, UR7 ;  /* 0x00000007ff0b7e24 */ /* 0x000fe4000f8e00ff */
[----:B------:R-:W-:Y:S02]  /*2600*/  IMAD.MOV.U32 R8, RZ, RZ, 0x70 ;  /* 0x00000070ff087424 */ /* 0x000fe400078e00ff */
[----:B------:R-:W-:-:S07]  /*2610*/  IMAD.MOV.U32 R13, RZ, RZ, RZ ;  /* 0x000000ffff0d7224 */ /* 0x000fce00078e00ff */
[----:B------:R-:W-:-:S07]  /*2620*/  LEPC R20, `(.L_x_442) ;  /* 0x000000001014794e */ /* 0x000fce0000000000 */
[----:B0----5:R-:W-:Y:S05]  /*2630*/  CALL.ABS.NOINC R14 ;  /* 0x000000000e007343 */ /* 0x021fea0003c00000 */
.L_x_442:
[----:B------:R-:W-:Y:S05]  /*2640*/  BSYNC B6 ;  /* 0x0000000000067941 */ /* 0x000fea0003800000 */
.L_x_441:
[----:B------:R-:W-:Y:S01]  /*2650*/  VIADD R0, R23, 0x400 ;  /* 0x0000040017007836 */ /* 0x000fe20000000000 */
[----:B------:R-:W-:Y:S04]  /*2660*/  BSSY B6, `(.L_x_443) ;  /* 0x0000013000067945 */ /* 0x000fe80003800000 */
[----:B------:R-:W-:-:S13]  /*2670*/  LOP3.LUT P0, RZ, R0, 0x3ff, RZ, 0xc0, !PT ;  /* 0x000003ff00ff7812 */ /* 0x000fda000780c0ff */
[----:B------:R-:W-:Y:S05]  /*2680*/  @!P0 BRA `(.L_x_444) ;  /* 0x0000000000408947 */ /* 0x000fea0003800000 */
[----:B------:R-:W-:Y:S01]  /*2690*/  MOV R14, 0x0 ;  /* 0x00000000000e7802 */ /* 0x000fe20000000f00 */
[----:B------:R-:W-:Y:S01]  /*26a0*/  ULDC.64 UR4, c[0x4][0xa8] ;  /* 0x01002a0000047ab9 */ /* 0x000fe20000000a00 */
[----:B------:R-:W-:Y:S01]  /*26b0*/  ULDC.64 UR6, c[0x4][0x18] ;  /* 0x0100060000067ab9 */ /* 0x000fe20000000a00 */
[----:B------:R-:W-:Y:S01]  /*26c0*/  IMAD.U32 R4, RZ, RZ, UR4 ;  /* 0x00000004ff047e24 */ /* 0x000fe2000f8e00ff */
[----:B------:R-:W-:Y:S01]  /*26d0*/  MOV R5, UR5 ;  /* 0x0000000500057c02 */ /* 0x000fe20008000f00 */
[----:B------:R-:W-:Y:S01]  /*26e0*/  ULDC.64 UR4, c[0x4][0xb0] ;  /* 0x01002c0000047ab9 */ /* 0x000fe20000000a00 */
[----:B------:R-:W0:Y:S01]  /*26f0*/  LDC.64 R14, c[0x4][R14] ;  /* 0x010000000e0e7b82 */ /* 0x000e220000000a00 */
[----:B------:R-:W-:Y:S01]  /*2700*/  IMAD.U32 R6, RZ, RZ, UR4 ;  /* 0x00000004ff067e24 */ /* 0x000fe2000f8e00ff */
[----:B------:R-:W-:Y:S01]  /*2710*/  MOV R11, UR7 ;  /* 0x00000007000b7c02 */ /* 0x000fe20008000f00 */
[----:B------:R-:W-:Y:S02]  /*2720*/  IMAD.U32 R7, RZ, RZ, UR5 ;  /* 0x00000005ff077e24 */ /* 0x000fe4000f8e00ff */
[----:B------:R-:W-:-:S02]  /*2730*/  IMAD.U32 R10, RZ, RZ, UR6 ;  /* 0x00000006ff0a7e24 */ /* 0x000fc4000f8e00ff */
[----:B------:R-:W-:Y:S02]  /*2740*/  IMAD.MOV.U32 R8, RZ, RZ, 0x70 ;  /* 0x00000070ff087424 */ /* 0x000fe400078e00ff */
[----:B------:R-:W-:Y:S02]  /*2750*/  IMAD.MOV.U32 R12, RZ, RZ, 0x1 ;  /* 0x00000001ff0c7424 */ /* 0x000fe400078e00ff */
[----:B------:R-:W-:-:S07]  /*2760*/  IMAD.MOV.U32 R13, RZ, RZ, RZ ;  /* 0x000000ffff0d7224 */ /* 0x000fce00078e00ff */
[----:B------:R-:W-:-:S07]  /*2770*/  LEPC R20, `(.L_x_444) ;  /* 0x000000001014794e */ /* 0x000fce0000000000 */
[----:B0----5:R-:W-:Y:S05]  /*2780*/  CALL.ABS.NOINC R14 ;  /* 0x000000000e007343 */ /* 0x021fea0003c00000 */
.L_x_444:
[----:B------:R-:W-:Y:S05]  /*2790*/  BSYNC B6 ;  /* 0x0000000000067941 */ /* 0x000fea0003800000 */
.L_x_443:
[----:B------:R-:W-:Y:S01]  /*27a0*/  ULDC.64 UR4, c[0x0][0x9f8] ;  /* 0x00027e0000047ab9 */ /* 0x000fe20000000a00 */
[----:B------:R-:W0:Y:S01]  /*27b0*/  LDC R111, c[0x0][0x3f4] ;  /* 0x0000fd00ff6f7b82 */ /* 0x000e220000000800 */
[----:B------:R-:W-:Y:S01]  /*27c0*/  ISETP.NE.U32.AND P0, PT, RZ, UR4, PT ;  /* 0x00000004ff007c0c */ /* 0x000fe2000bf05070 */
[----:B------:R-:W-:Y:S01]  /*27d0*/  ULDC.64 UR6, c[0x0][0x208] ;  /* 0x0000820000067ab9 */ /* 0x000fe20000000a00 */
[----:B------:R-:W-:Y:S01]  /*27e0*/  MOV R0, R26 ;  /* 0x0000001a00007202 */ /* 0x000fe20000000f00 */
[----:B------:R-:W2:Y:S01]  /*27f0*/  LDL R15, [R1+0x58] ;  /* 0x00005800010f7983 */ /* 0x000ea20000100800 */
[----:B------:R-:W-:-:S03]  /*2800*/  ISETP.NE.AND.EX P0, PT, RZ, UR5, PT, P0 ;  /* 0x00000005ff007c0c */ /* 0x000fc6000bf05300 */
[----:B------:R-:W1:Y:S01]  /*2810*/  LDC.64 R90, c[0x0][0x408] ;  /* 0x00010200ff5a7b82 */ /* 0x000e620000000a00 */
[----:B------:R-:W3:Y:S07]  /*2820*/  LDL R26, [R1+0x5c] ;  /* 0x00005c00011a7983 */ /* 0x000eee0000100800 */
[----:B------:R-:W4:Y:S02]  /*2830*/  LDC.64 R96, c[0x0][0x3f8] ;  /* 0x0000fe00ff607b82 */ /* 0x000f240000000a00 */
[----:B------:R-:W-:Y:S01]  /*2840*/  @P0 IADD3 R4, P1, R28, UR4, RZ ;  /* 0x000000041c040c10 */ /* 0x000fe2000ff3e0ff */
[----:B------:R-:W-:-:S03]  /*2850*/  ULDC UR4, c[0x0][0x2f4] ;  /* 0x0000bd0000047ab9 */ /* 0x000fc60000000800 */
[----:B------:R-:W-:Y:S02]  /*2860*/  @P0 IADD3.X R5, R27, UR5, RZ, P1, !PT ;  /* 0x000000051b050c10 */ /* 0x000fe40008ffe4ff */
[----:B------:R-:W-:Y:S01]  /*2870*/  ISETP.GE.AND P1, PT, R214, UR4, PT ;  /* 0x00000004d6007c0c */ /* 0x000fe2000bf26270 */
[----:B------:R-:W2:Y:S04]  /*2880*/  LDL R27, [R1+0x60] ;  /* 0x00006000011b7983 */ /* 0x000ea80000100800 */
[----:B------:R0:W2:Y:S01]  /*2890*/  @P0 LDG.E R0, desc[UR6][R4.64] ;  /* 0x0000000604000981 */ /* 0x0000a2000c1e1900 */
[----:B------:R-:W-:Y:S02]  /*28a0*/  ISETP.GE.AND P0, PT, R16, UR4, PT ;  /* 0x0000000410007c0c */ /* 0x000fe4000bf06270 */
[----:B------:R-:W-:-:S02]  /*28b0*/  ISETP.GE.AND P2, PT, R19, UR4, PT ;  /* 0x0000000413007c0c */ /* 0x000fc4000bf46270 */
[----:B0-----:R-:W-:Y:S02]  /*28c0*/  SEL R4, RZ, 0xffffffff, P1 ;  /* 0xffffffffff047807 */ /* 0x001fe40000800000 */
[----:B------:R-:W-:-:S03]  /*28d0*/  SEL R3, RZ, 0x1, P0 ;  /* 0x00000001ff037807 */ /* 0x000fc60000000000 */
[----:B------:R-:W-:-:S05]  /*28e0*/  IMAD.SHL.U32 R4, R4, 0x2, RZ ;  /* 0x0000000204047824 */ /* 0x000fca00078e00ff */
[----:B------:R-:W-:Y:S02]  /*28f0*/  LOP3.LUT R3, R4, 0x2, R3, 0xe2, !PT ;  /* 0x0000000204037812 */ /* 0x000fe400078ee203 */
[----:B------:R-:W-:Y:S02]  /*2900*/  SEL R4, RZ, 0x4, P2 ;  /* 0x00000004ff047807 */ /* 0x000fe40001000000 */
[----:B------:R-:W-:Y:S02]  /*2910*/  ISETP.GE.AND P2, PT, R16, R111, PT ;  /* 0x0000006f1000720c */ /* 0x000fe40003f46270 */
[----:B------:R-:W-:Y:S02]  /*2920*/  SHF.R.S32.HI R9, RZ, 0x1f, R224 ;  /* 0x0000001fff097819 */ /* 0x000fe400000114e0 */
[----:B------:R-:W-:Y:S02]  /*2930*/  SEL R5, R111, RZ, P2 ;  /* 0x000000ff6f057207 */ /* 0x000fe40001000000 */
[----:B------:R-:W-:-:S02]  /*2940*/  SHF.R.S32.HI R217, RZ, 0x1f, R216 ;  /* 0x0000001fffd97819 */ /* 0x000fc400000114d8 */
[----:B------:R-:W-:Y:S01]  /*2950*/  LOP3.LUT R3, R3, R4, RZ, 0xfc, !PT ;  /* 0x0000000403037212 */ /* 0x000fe200078efcff */
[C---:B-1----:R-:W-:Y:S02]  /*2960*/  IMAD R4, R9.reuse, R90, RZ ;  /* 0x0000005a09047224 */ /* 0x042fe400078e02ff */
[----:B------:R-:W-:Y:S02]  /*2970*/  IMAD.IADD R5, R16, 0x1, R5 ;  /* 0x0000000110057824 */ /* 0x000fe400078e0205 */
[----:B----4-:R-:W-:Y:S02]  /*2980*/  IMAD R6, R9, R96, RZ ;  /* 0x0000006009067224 */ /* 0x010fe400078e02ff */
[----:B------:R-:W-:-:S04]  /*2990*/  IMAD.WIDE.U32 R94, R224, R90, R216 ;  /* 0x0000005ae05e7225 */ /* 0x000fc800078e00d8 */
[C---:B------:R-:W-:Y:S01]  /*29a0*/  IMAD R9, R224.reuse, R91, R4 ;  /* 0x0000005be0097224 */ /* 0x040fe200078e0204 */
[----:B------:R-:W-:Y:S01]  /*29b0*/  SHF.R.S32.HI R4, RZ, 0x1f, R5 ;  /* 0x0000001fff047819 */ /* 0x000fe20000011405 */
[----:B------:R-:W-:-:S04]  /*29c0*/  IMAD.WIDE.U32 R92, R224, R90, R16 ;  /* 0x0000005ae05c7225 */ /* 0x000fc800078e0010 */
[----:B------:R-:W-:Y:S02]  /*29d0*/  IMAD.IADD R95, R95, 0x1, R9 ;  /* 0x000000015f5f7824 */ /* 0x000fe400078e0209 */
[----:B------:R-:W-:Y:S01]  /*29e0*/  IMAD.IADD R93, R9, 0x1, R93 ;  /* 0x00000001095d7824 */ /* 0x000fe200078e025d */
[----:B------:R-:W-:Y:S02]  /*29f0*/  LEA.HI R9, R4, R5, RZ, 0x3 ;  /* 0x0000000504097211 */ /* 0x000fe400078f18ff */
[----:B------:R-:W-:Y:S02]  /*2a00*/  SHF.R.U32.HI R21, RZ, 0x3, R229 ;  /* 0x00000003ff157819 */ /* 0x000fe400000116e5 */
[----:B------:R-:W-:-:S04]  /*2a10*/  LOP3.LUT R10, R229, 0x38, R9, 0xf8, !PT ;  /* 0x00000038e50a7812 */ /* 0x000fc800078ef809 */
[----:B------:R-:W-:Y:S02]  /*2a20*/  LOP3.LUT R11, R10, R21, RZ, 0x3c, !PT ;  /* 0x000000150a0b7212 */ /* 0x000fe400078e3cff */
[----:B------:R-:W4:Y:S01]  /*2a30*/  LDL R10, [R1+0x70] ;  /* 0x00007000010a7983 */ /* 0x000f220000100800 */
[C---:B------:R-:W-:Y:S02]  /*2a40*/  IMAD R7, R224.reuse, R97, R6 ;  /* 0x00000061e0077224 */ /* 0x040fe400078e0206 */
[----:B------:R-:W-:Y:S01]  /*2a50*/  IMAD.WIDE.U32 R98, R224, R96, R16 ;  /* 0x00000060e0627225 */ /* 0x000fe200078e0010 */
[----:B------:R-:W-:-:S03]  /*2a60*/  ISETP.GE.AND P1, PT, R214, R111, PT ;  /* 0x0000006fd600720c */ /* 0x000fc60003f26270 */
[----:B------:R-:W-:Y:S01]  /*2a70*/  IMAD.WIDE.U32 R100, R224, R96, R216 ;  /* 0x00000060e0647225 */ /* 0x000fe200078e00d8 */
[----:B------:R-:W-:-:S03]  /*2a80*/  IADD3 R99, R7, R99, RZ ;  /* 0x0000006307637210 */ /* 0x000fc60007ffe0ff */
[----:B------:R-:W-:Y:S01]  /*2a90*/  IMAD.IADD R101, R101, 0x1, R7 ;  /* 0x0000000165657824 */ /* 0x000fe200078e0207 */
[----:B------:R-:W-:Y:S01]  /*2aa0*/  SEL R7, R111, RZ, P1 ;  /* 0x000000ff6f077207 */ /* 0x000fe20000800000 */
[C---:B------:R-:W-:Y:S02]  /*2ab0*/  IMAD.SHL.U32 R29, R224.reuse, 0x40, RZ ;  /* 0x00000040e01d7824 */ /* 0x040fe400078e00ff */
[----:B------:R-:W-:Y:S01]  /*2ac0*/  IMAD.SHL.U32 R28, R224, 0x40, RZ ;  /* 0x00000040e01c7824 */ /* 0x000fe200078e00ff */
[----:B------:R-:W-:Y:S02]  /*2ad0*/  IADD3 R7, R214, R7, RZ ;  /* 0x00000007d6077210 */ /* 0x000fe40007ffe0ff */
[----:B------:R-:W-:Y:S02]  /*2ae0*/  LEA.HI R6, R4, R5, RZ, 0x6 ;  /* 0x0000000504067211 */ /* 0x000fe400078f30ff */
[----:B------:R-:W-:Y:S02]  /*2af0*/  LOP3.LUT R29, R29, 0x1c0, RZ, 0xc0, !PT ;  /* 0x000001c01d1d7812 */ /* 0x000fe400078ec0ff */
[----:B------:R-:W-:-:S02]  /*2b00*/  SHF.R.S32.HI R8, RZ, 0x1f, R7 ;  /* 0x0000001fff087819 */ /* 0x000fc40000011407 */
[----:B------:R-:W-:Y:S02]  /*2b10*/  LOP3.LUT R28, R28, 0x1c0, RZ, 0xc0, !PT ;  /* 0x000001c01c1c7812 */ /* 0x000fe400078ec0ff */
[----:B------:R-:W-:Y:S02]  /*2b20*/  SHF.R.S32.HI R6, RZ, 0x6, R6 ;  /* 0x00000006ff067819 */ /* 0x000fe40000011406 */
[----:B------:R-:W-:Y:S02]  /*2b30*/  LOP3.LUT R4, R29, 0x38, R9, 0xf8, !PT ;  /* 0x000000381d047812 */ /* 0x000fe400078ef809 */
[----:B------:R-:W-:Y:S02]  /*2b40*/  SHF.R.U32.HI R28, RZ, 0x3, R28 ;  /* 0x00000003ff1c7819 */ /* 0x000fe4000001161c */
[CC--:B------:R-:W-:Y:S01]  /*2b50*/  LEA.HI R20, R8.reuse, R7.reuse, RZ, 0x3 ;  /* 0x0000000708147211 */ /* 0x0c0fe200078f18ff */
[----:B------:R-:W0:Y:S01]  /*2b60*/  S2R R158, SR_TID.X ;  /* 0x00000000009e7919 */ /* 0x000e220000002100 */
[----:B------:R-:W-:-:S02]  /*2b70*/  LEA.HI R7, R8, R7, RZ, 0x6 ;  /* 0x0000000708077211 */ /* 0x000fc400078f30ff */
[----:B------:R-:W-:Y:S02]  /*2b80*/  LOP3.LUT R5, R4, R28, RZ, 0x3c, !PT ;  /* 0x0000001c04057212 */ /* 0x000fe400078e3cff */
[----:B------:R-:W-:Y:S02]  /*2b90*/  SHF.R.S32.HI R7, RZ, 0x6, R7 ;  /* 0x00000006ff077819 */ /* 0x000fe40000011407 */
[----:B------:R-:W-:-:S04]  /*2ba0*/  LOP3.LUT R4, R29, 0x38, R20, 0xf8, !PT ;  /* 0x000000381d047812 */ /* 0x000fc800078ef814 */
[----:B------:R-:W-:Y:S02]  /*2bb0*/  LOP3.LUT R4, R4, R28, RZ, 0x3c, !PT ;  /* 0x0000001c04047212 */ /* 0x000fe400078e3cff */
[----:B------:R-:W-:Y:S02]  /*2bc0*/  SHF.R.U32.HI R14, RZ, 0x3, R228 ;  /* 0x00000003ff0e7819 */ /* 0x000fe400000116e4 */
[----:B------:R-:W-:Y:S02]  /*2bd0*/  LOP3.LUT R8, R228, 0x38, R20, 0xf8, !PT ;  /* 0x00000038e4087812 */ /* 0x000fe400078ef814 */
[----:B------:R-:W-:Y:S02]  /*2be0*/  ISETP.GE.AND P0, PT, R22, UR4, PT ;  /* 0x0000000416007c0c */ /* 0x000fe4000bf06270 */
[----:B------:R-:W-:Y:S01]  /*2bf0*/  LOP3.LUT R8, R8, R14, RZ, 0x3c, !PT ;  /* 0x0000000e08087212 */ /* 0x000fe200078e3cff */
[----:B------:R-:W-:Y:S01]  /*2c00*/  IMAD.SHL.U32 R104, R90, 0x20, RZ ;  /* 0x000000205a687824 */ /* 0x000fe200078e00ff */
[----:B------:R-:W-:Y:S01]  /*2c10*/  LOP3.LUT R12, R228, 0x38, R9, 0xf8, !PT ;  /* 0x00000038e40c7812 */ /* 0x000fe200078ef809 */
[----:B-----5:R-:W-:Y:S01]  /*2c20*/  IMAD.WIDE.U32 R94, R127, R90, R94 ;  /* 0x0000005a7f5e7225 */ /* 0x020fe200078e005e */
[----:B------:R-:W-:-:S02]  /*2c30*/  SHF.L.U64.HI R103, R90, 0x5, R91 ;  /* 0x000000055a677819 */ /* 0x000fc4000001025b */
[C---:B------:R-:W-:Y:S01]  /*2c40*/  SHF.L.U64.HI R107, R90.reuse, 0x6, R91 ;  /* 0x000000065a6b7819 */ /* 0x040fe2000001025b */
[----:B------:R-:W-:Y:S01]  /*2c50*/  IMAD.WIDE.U32 R92, R127, R90, R92 ;  /* 0x0000005a7f5c7225 */ /* 0x000fe200078e005c */
[----:B------:R-:W-:Y:S02]  /*2c60*/  SHF.L.U32 R108, R90, 0x6, RZ ;  /* 0x000000065a6c7819 */ /* 0x000fe400000006ff */
[----:B------:R-:W-:Y:S01]  /*2c70*/  LOP3.LUT R13, R12, R14, RZ, 0x3c, !PT ;  /* 0x0000000e0c0d7212 */ /* 0x000fe200078e3cff */
[----:B------:R-:W-:Y:S01]  /*2c80*/  IMAD R115, R97, 0x50, RZ ;  /* 0x0000005061737824 */ /* 0x000fe200078e02ff */
[C-C-:B------:R-:W-:Y:S01]  /*2c90*/  SHF.L.U64.HI R89, R96.reuse, 0x5, R97.reuse ;  /* 0x0000000560597819 */ /* 0x140fe20000010261 */
[C---:B------:R-:W-:Y:S01]  /*2ca0*/  IMAD.SHL.U32 R102, R96.reuse, 0x20, RZ ;  /* 0x0000002060667824 */ /* 0x040fe200078e00ff */
[C---:B------:R-:W-:Y:S01]  /*2cb0*/  SHF.L.U64.HI R105, R96.reuse, 0x6, R97 ;  /* 0x0000000660697819 */ /* 0x040fe20000010261 */
[----:B------:R-:W-:Y:S02]  /*2cc0*/  IMAD.SHL.U32 R106, R96, 0x40, RZ ;  /* 0x00000040606a7824 */ /* 0x000fe400078e00ff */
[----:B------:R-:W-:-:S04]  /*2cd0*/  IMAD.WIDE.U32 R100, R127, R96, R100 ;  /* 0x000000607f647225 */ /* 0x000fc800078e0064 */
[----:B------:R-:W-:Y:S01]  /*2ce0*/  IMAD.WIDE.U32 R98, R127, R96, R98 ;  /* 0x000000607f627225 */ /* 0x000fe200078e0062 */
[----:B0-----:R-:W-:-:S03]  /*2cf0*/  LEA.HI R158, R158, 0x8, RZ, 0x19 ;  /* 0x000000089e9e7811 */ /* 0x001fc600078fc8ff */
[----:B------:R-:W-:Y:S02]  /*2d00*/  IMAD.IADD R114, R114, 0x1, R25 ;  /* 0x0000000172727824 */ /* 0x000fe400078e0219 */
[----:B------:R-:W-:Y:S02]  /*2d10*/  IMAD.SHL.U32 R111, R111, 0x2, RZ ;  /* 0x000000026f6f7824 */ /* 0x000fe400078e00ff */
[----:B---3--:R-:W-:-:S05]  /*2d20*/  IMAD R124, R6, 0x1400, R26 ;  /* 0x00001400067c7824 */ /* 0x008fca00078e021a */
[----:B------:R-:W-:Y:S02]  /*2d30*/  IADD3 R124, R124, R11, RZ ;  /* 0x0000000b7c7c7210 */ /* 0x000fe40007ffe0ff */
[----:B------:R-:W-:Y:S01]  /*2d40*/  SHF.R.S32.HI R11, RZ, 0x1f, R127 ;  /* 0x0000001fff0b7819 */ /* 0x000fe2000001147f */
[C---:B------:R-:W-:Y:S02]  /*2d50*/  IMAD R123, R7.reuse, 0x1400, R26 ;  /* 0x00001400077b7824 */ /* 0x040fe400078e021a */
[--C-:B--2---:R-:W-:Y:S02]  /*2d60*/  IMAD R125, R7, 0x1400, R27.reuse ;  /* 0x00001400077d7824 */ /* 0x104fe400078e021b */
[----:B------:R-:W-:Y:S02]  /*2d70*/  IMAD R126, R6, 0x1400, R27 ;  /* 0x00001400067e7824 */ /* 0x000fe400078e021b */
[----:B------:R-:W-:Y:S02]  /*2d80*/  IMAD.IADD R125, R125, 0x1, R4 ;  /* 0x000000017d7d7824 */ /* 0x000fe400078e0204 */
[----:B------:R-:W-:-:S02]  /*2d90*/  IMAD R4, R11, R96, RZ ;  /* 0x000000600b047224 */ /* 0x000fc400078e02ff */
[----:B------:R-:W-:Y:S02]  /*2da0*/  IMAD R121, R7, 0x1400, R15 ;  /* 0x0000140007797824 */ /* 0x000fe400078e020f */
[----:B------:R-:W-:Y:S02]  /*2db0*/  IMAD R7, R127, R97, R4 ;  /* 0x000000617f077224 */ /* 0x000fe400078e0204 */
[----:B------:R-:W-:Y:S01]  /*2dc0*/  IMAD.IADD R126, R126, 0x1, R5 ;  /* 0x000000017e7e7824 */ /* 0x000fe200078e0205 */
[----:B------:R-:W-:Y:S01]  /*2dd0*/  LOP3.LUT R5, R229, 0x38, R20, 0xf8, !PT ;  /* 0x00000038e5057812 */ /* 0x000fe200078ef814 */
[----:B------:R-:W-:Y:S02]  /*2de0*/  IMAD R4, R11, R90, RZ ;  /* 0x0000005a0b047224 */ /* 0x000fe400078e02ff */
[----:B------:R-:W-:Y:S01]  /*2df0*/  IMAD R122, R6, 0x1400, R15 ;  /* 0x00001400067a7824 */ /* 0x000fe200078e020f */
[----:B------:R-:W-:Y:S01]  /*2e00*/  LOP3.LUT R6, R5, R21, RZ, 0x3c, !PT ;  /* 0x0000001505067212 */ /* 0x000fe200078e3cff */
[----:B------:R-:W-:Y:S01]  /*2e10*/  IMAD R11, R127, R91, R4 ;  /* 0x0000005b7f0b7224 */ /* 0x000fe200078e0204 */
[----:B------:R-:W-:Y:S01]  /*2e20*/  SEL R4, RZ, 0x8, P0 ;  /* 0x00000008ff047807 */ /* 0x000fe20000000000 */
[----:B------:R-:W-:Y:S01]  /*2e30*/  IMAD R5, R91, 0x50, RZ ;  /* 0x000000505b057824 */ /* 0x000fe200078e02ff */
[----:B------:R-:W-:Y:S01]  /*2e40*/  IADD3 R121, R121, R8, RZ ;  /* 0x0000000879797210 */ /* 0x000fe20007ffe0ff */
[----:B------:R-:W-:Y:S01]  /*2e50*/  IMAD.WIDE.U32 R90, R90, 0x50, RZ ;  /* 0x000000505a5a7825 */ /* 0x000fe200078e00ff */
[----:B------:R-:W-:-:S02]  /*2e60*/  LOP3.LUT R26, R3, R4, RZ, 0xfc, !PT ;  /* 0x00000004031a7212 */ /* 0x000fc400078efcff */
[----:B------:R-:W-:Y:S01]  /*2e70*/  SHF.R.S32.HI R8, RZ, 0x3, R9 ;  /* 0x00000003ff087819 */ /* 0x000fe20000011409 */
[----:B------:R-:W-:Y:S01]  /*2e80*/  IMAD.WIDE.U32 R96, R96, 0x50, RZ ;  /* 0x0000005060607825 */ /* 0x000fe200078e00ff */
[----:B------:R-:W-:Y:S02]  /*2e90*/  LOP3.LUT R9, R9, 0xfffffff8, RZ, 0xc0, !PT ;  /* 0xfffffff809097812 */ /* 0x000fe400078ec0ff */
[----:B------:R-:W-:Y:S01]  /*2ea0*/  IADD3 R120, R91, R5, RZ ;  /* 0x000000055b787210 */ /* 0x000fe20007ffe0ff */
[----:B------:R-:W-:Y:S01]  /*2eb0*/  IMAD.IADD R123, R123, 0x1, R6 ;  /* 0x000000017b7b7824 */ /* 0x000fe200078e0206 */
[C---:B------:R-:W-:Y:S01]  /*2ec0*/  LOP3.LUT R21, R26.reuse, 0x2, RZ, 0xc0, !PT ;  /* 0x000000021a157812 */ /* 0x040fe200078ec0ff */
[----:B------:R-:W-:Y:S01]  /*2ed0*/  IMAD.IADD R4, R101, 0x1, R7 ;  /* 0x0000000165047824 */ /* 0x000fe200078e0207 */
[----:B------:R-:W-:Y:S01]  /*2ee0*/  LOP3.LUT R25, R26, 0x4, RZ, 0xc0, !PT ;  /* 0x000000041a197812 */ /* 0x000fe200078ec0ff */
[----:B------:R-:W-:Y:S01]  /*2ef0*/  IMAD.IADD R5, R7, 0x1, R99 ;  /* 0x0000000107057824 */ /* 0x000fe200078e0263 */
[----:B------:R-:W-:Y:S01]  /*2f00*/  LOP3.LUT R3, R3, 0x1, RZ, 0xc0, !PT ;  /* 0x0000000103037812 */ /* 0x000fe200078ec0ff */
[----:B------:R-:W-:Y:S01]  /*2f10*/  IMAD.IADD R122, R122, 0x1, R13 ;  /* 0x000000017a7a7824 */ /* 0x000fe200078e020d */
[----:B------:R-:W-:Y:S01]  /*2f20*/  IADD3 R7, R11, R93, RZ ;  /* 0x0000005d0b077210 */ /* 0x000fe20007ffe0ff */
[----:B------:R-:W-:Y:S01]  /*2f30*/  IMAD.IADD R115, R97, 0x1, R115 ;  /* 0x0000000161737824 */ /* 0x000fe200078e0273 */
[----:B------:R-:W-:Y:S01]  /*2f40*/  LOP3.LUT R26, R26, 0x8, RZ, 0xc0, !PT ;  /* 0x000000081a1a7812 */ /* 0x000fe200078ec0ff */
[----:B------:R-:W-:Y:S01]  /*2f50*/  IMAD.IADD R6, R95, 0x1, R11 ;  /* 0x000000015f067824 */ /* 0x000fe200078e020b */
[----:B------:R-:W-:-:S02]  /*2f60*/  SHF.R.S32.HI R113, RZ, 0x1f, R0 ;  /* 0x0000001fff717819 */ /* 0x000fc40000011400 */
[----:B------:R-:W-:Y:S01]  /*2f70*/  SHF.R.S32.HI R27, RZ, 0x1f, R9 ;  /* 0x0000001fff1b7819 */ /* 0x000fe20000011409 */
[----:B----4-:R-:W-:Y:S01]  /*2f80*/  IMAD R109, R10, 0x20, R224 ;  /* 0x000000200a6d7824 */ /* 0x010fe200078e02e0 */
[----:B------:R-:W-:Y:S02]  /*2f90*/  SHF.R.S32.HI R10, RZ, 0x3, R20 ;  /* 0x00000003ff0a7819 */ /* 0x000fe40000011414 */
[----:B------:R-:W-:-:S04]  /*2fa0*/  LOP3.LUT R20, R20, 0xfffffff8, RZ, 0xc0, !PT ;  /* 0xfffffff814147812 */ /* 0x000fc800078ec0ff */
[----:B------:R-:W-:-:S07]  /*2fb0*/  SHF.R.S32.HI R28, RZ, 0x1f, R20 ;  /* 0x0000001fff1c7819 */ /* 0x000fce0000011414 */
.L_x_561:
[----:B--2---:R-:W2:Y:S01]  /*2fc0*/  LDL R33, [R1+0x6c] ;  /* 0x00006c0001217983 */ /* 0x004ea20000100800 */
[----:B------:R-:W0:Y:S01]  /*2fd0*/  LDC R32, c[0x0][0x430] ;  /* 0x00010c00ff207b82 */ /* 0x000e220000000800 */
[----:B------:R-:W-:Y:S01]  /*2fe0*/  VIADD R2, R2, 0xffffffff ;  /* 0xffffffff02027836 */ /* 0x000fe20000000000 */
[----:B------:R-:W-:Y:S01]  /*2ff0*/  ULDC.64 UR4, c[0x0][0x208] ;  /* 0x0000820000047ab9 */ /* 0x000fe20000000a00 */
[----:B------:R-:W-:Y:S02]  /*3000*/  IMAD.MOV.U32 R29, RZ, RZ, RZ ;  /* 0x000000ffff1d7224 */ /* 0x000fe400078e00ff */
[----:B------:R-:W-:-:S03]  /*3010*/  IMAD R13, R2, 0x50, R109 ;  /* 0x00000050020d7824 */ /* 0x000fc600078e026d */
[----:B------:R-:W1:Y:S01]  /*3020*/  LDC R110, c[0x0][0x3f4] ;  /* 0x0000fd00ff6e7b82 */ /* 0x000e620000000800 */
[----:B------:R-:W-:Y:S01]  /*3030*/  IMAD.IADD R36, R114, 0x1, R13 ;  /* 0x0000000172247824 */ /* 0x000fe200078e020d */
[----:B------:R-:W-:-:S03]  /*3040*/  ISETP.GE.AND P0, PT, R13, R24, PT ;  /* 0x000000180d00720c */ /* 0x000fc60003f06270 */
[----:B------:R-:W-:Y:S01]  /*3050*/  IMAD.MOV.U32 R30, RZ, RZ, R36 ;  /* 0x000000ffff1e7224 */ /* 0x000fe200078e0024 */
[----:B------:R-:W-:Y:S02]  /*3060*/  ISETP.GT.OR P0, PT, R109, 0x4f, P0 ;  /* 0x0000004f6d00780c */ /* 0x000fe40000704670 */
[----:B0-----:R-:W-:-:S11]  /*3070*/  ISETP.NE.AND P3, PT, R32, 0x1, PT ;  /* 0x000000012000780c */ /* 0x001fd60003f65270 */
[----:B------:R-:W0:Y:S08]  /*3080*/  @!P0 LDC.64 R14, c[0x0][0x428] ;  /* 0x00010a00ff0e8b82 */ /* 0x000e300000000a00 */
[----:B------:R-:W3:Y:S08]  /*3090*/  @!P0 LDC.64 R12, c[0x0][0x418] ;  /* 0x00010600ff0c8b82 */ /* 0x000ef00000000a00 */
[----:B------:R-:W4:Y:S08]  /*30a0*/  @P3 LDC R11, c[0x0][0x434] ;  /* 0x00010d00ff0b3b82 */ /* 0x000f300000000800 */
[----:B------:R-:W1:Y:S01]  /*30b0*/  @P3 LDC R34, c[0x0][0x438] ;  /* 0x00010e00ff223b82 */ /* 0x000e620000000800 */
[----:B----4-:R-:W-:-:S05]  /*30c0*/  @P3 IMAD.HI.U32 R11, R36, R11, RZ ;  /* 0x0000000b240b3227 */ /* 0x010fca00078e00ff */
[----:B-1----:R-:W-:Y:S01]  /*30d0*/  @P3 SHF.R.U32.HI R30, RZ, R34, R11 ;  /* 0x00000022ff1e3219 */ /* 0x002fe2000001160b */
[----:B0-----:R-:W-:-:S03]  /*30e0*/  @!P0 IMAD R11, R113, R14, RZ ;  /* 0x0000000e710b8224 */ /* 0x001fc600078e02ff */
[--C-:B------:R-:W-:Y:S01]  /*30f0*/  @!P0 SHF.R.S32.HI R31, RZ, 0x1f, R30.reuse ;  /* 0x0000001fff1f8819 */ /* 0x100fe2000001141e */
[C---:B------:R-:W-:Y:S02]  /*3100*/  @!P0 IMAD R11, R0.reuse, R15, R11 ;  /* 0x0000000f000b8224 */ /* 0x040fe400078e020b */
[----:B------:R-:W-:-:S05]  /*3110*/  @!P0 IMAD.WIDE.U32 R14, R0, R14, R30 ;  /* 0x0000000e000e8225 */ /* 0x000fca00078e001e */
[----:B------:R-:W-:Y:S02]  /*3120*/  @!P0 IADD3 R11, R15, R11, RZ ;  /* 0x0000000b0f0b8210 */ /* 0x000fe40007ffe0ff */
[----:B---3--:R-:W-:-:S04]  /*3130*/  @!P0 LEA R12, P3, R14, R12, 0x2 ;  /* 0x0000000c0e0c8211 */ /* 0x008fc800078610ff */
[----:B------:R-:W-:Y:S02]  /*3140*/  @!P0 LEA.HI.X R13, R14, R13, R11, 0x2, P3 ;  /* 0x0000000d0e0d8211 */ /* 0x000fe400018f140b */
[----:B------:R-:W-:-:S03]  /*3150*/  ISETP.GT.AND P3, PT, R2, R112, PT ;  /* 0x000000700200720c */ /* 0x000fc60003f64270 */
[----:B------:R0:W5:Y:S01]  /*3160*/  @!P0 LDG.E R29, desc[UR4][R12.64] ;  /* 0x000000040c1d8981 */ /* 0x000162000c1e1900 */
[----:B------:R-:W-:Y:S01]  /*3170*/  ISETP.GE.AND P0, PT, R110, 0x1, PT ;  /* 0x000000016e00780c */ /* 0x000fe20003f06270 */
[----:B------:R-:W-:Y:S01]  /*3180*/  IMAD.MOV R11, RZ, RZ, -R30 ;  /* 0x000000ffff0b7224 */ /* 0x000fe200078e0a1e */
[----:B------:R-:W-:Y:S01]  /*3190*/  LOP3.LUT R18, R18, 0xfffffffe, RZ, 0xc0, !PT ;  /* 0xfffffffe12127812 */ /* 0x000fe200078ec0ff */
[----:B------:R-:W-:Y:S05]  /*31a0*/  YIELD ;  /* 0x0000000000007946 */ /* 0x000fea0003800000 */
[----:B------:R-:W-:Y:S01]  /*31b0*/  BSSY B0, `(.L_x_445) ;  /* 0x00007fb000007945 */ /* 0x000fe20003800000 */
[----:B------:R-:W-:Y:S01]  /*31c0*/  IMAD R30, R32, R11, R36 ;  /* 0x0000000b201e7224 */ /* 0x000fe200078e0224 */
[----:B------:R-:W-:Y:S01]  /*31d0*/  @P3 LOP3.LUT R18, R18, 0x1, RZ, 0xfc, !PT ;  /* 0x0000000112123812 */ /* 0x000fe200078efcff */
[----:B--2---:R-:W-:-:S04]  /*31e0*/  IMAD R14, R213, 0x5000, R33 ;  /* 0x00005000d50e7824 */ /* 0x004fc800078e0221 */
[----:B------:R-:W-:Y:S01]  /*31f0*/  IMAD R31, R14, 0x2, R23 ;  /* 0x000000020e1f7824 */ /* 0x000fe200078e0217 */
[----:B0-----:R-:W-:Y:S06]  /*3200*/  @!P0 BRA `(.L_x_446) ;  /* 0x0000007400f48947 */ /* 0x001fec0003800000 */
[----:B------:R-:W-:Y:S01]  /*3210*/  SHF.R.S32.HI R84, RZ, 0x1f, R30 ;  /* 0x0000001fff547819 */ /* 0x000fe2000001141e */
[----:B------:R-:W-:Y:S01]  /*3220*/  ULDC.64 UR4, c[0x0][0x300] ;  /* 0x0000c00000047ab9 */ /* 0x000fe20000000a00 */
[----:B-----5:R-:W-:Y:S01]  /*3230*/  SHF.R.S32.HI R85, RZ, 0x1f, R29 ;  /* 0x0000001fff557819 */ /* 0x020fe2000001141d */
[----:B------:R-:W-:Y:S01]  /*3240*/  IMAD.WIDE.U32 R12, R30, UR4, RZ ;  /* 0x000000041e0c7c25 */ /* 0x000fe2000f8e00ff */
[----:B------:R-:W-:Y:S02]  /*3250*/  ULDC.U8 UR6, c[0x0][0x410] ;  /* 0x0001040000067ab9 */ /* 0x000fe40000000000 */
[----:B------:R-:W-:Y:S01]  /*3260*/  ISETP.NE.AND P0, PT, RZ, UR6, PT ;  /* 0x00000006ff007c0c */ /* 0x000fe2000bf05270 */
[----:B------:R-:W-:Y:S02]  /*3270*/  IMAD R11, R84, UR4, RZ ;  /* 0x00000004540b7c24 */ /* 0x000fe4000f8e02ff */
[----:B------:R-:W-:Y:S02]  /*3280*/  IMAD R15, R120, R2, RZ ;  /* 0x00000002780f7224 */ /* 0x000fe400078e02ff */
[----:B------:R-:W-:Y:S01]  /*3290*/  IMAD R11, R30, UR5, R11 ;  /* 0x000000051e0b7c24 */ /* 0x000fe2000f8e020b */
[----:B------:R-:W-:Y:S01]  /*32a0*/  ULDC.64 UR4, c[0x0][0x310] ;  /* 0x0000c40000047ab9 */ /* 0x000fe20000000a00 */
[----:B------:R-:W-:-:S02]  /*32b0*/  IMAD R86, R2, -0x50, R24 ;  /* 0xffffffb002567824 */ /* 0x000fc400078e0218 */
[----:B------:R-:W-:Y:S01]  /*32c0*/  IMAD R14, R85, UR4, RZ ;  /* 0x00000004550e7c24 */ /* 0x000fe2000f8e02ff */
[----:B------:R-:W-:Y:S02]  /*32d0*/  IADD3 R13, R13, R11, RZ ;  /* 0x0000000b0d0d7210 */ /* 0x000fe40007ffe0ff */
[----:B------:R-:W-:Y:S01]  /*32e0*/  VIMNMX R86, R86, 0x50, PT ;  /* 0x0000005056567848 */ /* 0x000fe20003fe0100 */
[C---:B------:R-:W-:Y:S02]  /*32f0*/  IMAD R11, R29.reuse, UR5, R14 ;  /* 0x000000051d0b7c24 */ /* 0x040fe4000f8e020e */
[----:B------:R-:W-:Y:S01]  /*3300*/  IMAD.WIDE.U32 R12, R29, UR4, R12 ;  /* 0x000000041d0c7c25 */ /* 0x000fe2000f8e000c */
[----:B------:R-:W-:-:S03]  /*3310*/  ULDC.64 UR4, c[0x0][0x308] ;  /* 0x0000c20000047ab9 */ /* 0x000fc60000000a00 */
[----:B------:R-:W-:Y:S01]  /*3320*/  IMAD.IADD R13, R13, 0x1, R11 ;  /* 0x000000010d0d7824 */ /* 0x000fe200078e020b */
[----:B------:R-:W-:Y:S01]  /*3330*/  SHF.R.S32.HI R11, RZ, 0x1f, R2 ;  /* 0x0000001fff0b7819 */ /* 0x000fe20000011402 */
[----:B------:R-:W-:Y:S02]  /*3340*/  IMAD R14, R115, R2, RZ ;  /* 0x00000002730e7224 */ /* 0x000fe400078e02ff */
[----:B------:R-:W-:-:S04]  /*3350*/  IMAD.WIDE.U32 R116, R223, UR4, R12 ;  /* 0x00000004df747c25 */ /* 0x000fc8000f8e000c */
[C---:B------:R-:W-:Y:S02]  /*3360*/  IMAD R33, R11.reuse, R96, R14 ;  /* 0x000000600b217224 */ /* 0x040fe400078e020e */
[----:B------:R-:W-:Y:S02]  /*3370*/  IMAD R35, R11, R90, R15 ;  /* 0x0000005a0b237224 */ /* 0x000fe400078e020f */
[----:B------:R-:W-:Y:S01]  /*3380*/  IMAD R11, R223, UR5, R117 ;  /* 0x00000005df0b7c24 */ /* 0x000fe2000f8e0275 */
[----:B------:R-:W-:Y:S01]  /*3390*/  ULDC.64 UR4, c[0x0][0x2e8] ;  /* 0x0000ba0000047ab9 */ /* 0x000fe20000000a00 */
[----:B------:R-:W-:Y:S01]  /*33a0*/  IMAD.WIDE.U32 R14, R96, R2, RZ ;  /* 0x00000002600e7225 */ /* 0x000fe200078e00ff */
[----:B------:R-:W-:-:S03]  /*33b0*/  LEA R117, P3, R116, UR4, 0x1 ;  /* 0x0000000474757c11 */ /* 0x000fc6000f8608ff */
[----:B------:R-:W-:Y:S01]  /*33c0*/  IMAD.WIDE.U32 R12, R90, R2, RZ ;  /* 0x000000025a0c7225 */ /* 0x000fe200078e00ff */
[----:B------:R-:W-:-:S03]  /*33d0*/  LEA.HI.X R116, R116, UR5, R11, 0x1, P3 ;  /* 0x0000000574747c11 */ /* 0x000fc600098f0c0b */
[----:B------:R-:W-:Y:S02]  /*33e0*/  IMAD.IADD R11, R15, 0x1, R33 ;  /* 0x000000010f0b7824 */ /* 0x000fe400078e0221 */
[----:B------:R-:W-:Y:S01]  /*33f0*/  IMAD.IADD R80, R13, 0x1, R35 ;  /* 0x000000010d507824 */ /* 0x000fe200078e0223 */
[----:B------:R-:W-:Y:S06]  /*3400*/  @!P0 BRA `(.L_x_447) ;  /* 0x0000003800548947 */ /* 0x000fec0003800000 */
[----:B------:R-:W-:Y:S01]  /*3410*/  ISETP.GE.AND P3, PT, R224, R86, PT ;  /* 0x00000056e000720c */ /* 0x000fe20003f66270 */
[----:B------:R-:W-:Y:S01]  /*3420*/  BSSY B1, `(.L_x_448) ;  /* 0x000002a000017945 */ /* 0x000fe20003800000 */
        /* <DEDUP_REMOVED lines=9> */
[----:B------:R-:W-:Y:S06]  /*34c0*/  @P3 BRA `(.L_x_449) ;  /* 0x00000000007c3947 */ /* 0x000fec0003800000 */
[----:B------:R-:W-:Y:S01]  /*34d0*/  IADD3 R32, P4, R100, R14, RZ ;  /* 0x0000000e64207210 */ /* 0x000fe20007f9e0ff */
[----:B------:R-:W-:Y:S01]  /*34e0*/  ULDC.64 UR4, c[0x0][0x3e8] ;  /* 0x0000fa0000047ab9 */ /* 0x000fe20000000a00 */
[----:B------:R-:W-:Y:S01]  /*34f0*/  IADD3 R33, P0, R94, R12, RZ ;  /* 0x0000000c5e217210 */ /* 0x000fe20007f1e0ff */
[----:B------:R-:W-:Y:S01]  /*3500*/  ULDC.64 UR6, c[0x0][0x400] ;  /* 0x0001000000067ab9 */ /* 0x000fe20000000a00 */
[----:B------:R-:W-:Y:S02]  /*3510*/  IADD3.X R35, R11, R4, RZ, P4, !PT ;  /* 0x000000040b237210 */ /* 0x000fe400027fe4ff */
[----:B------:R-:W-:Y:S02]  /*3520*/  CS2R R76, SRZ ;  /* 0x00000000004c7805 */ /* 0x000fe4000001ff00 */
[----:B------:R-:W-:Y:S01]  /*3530*/  LEA R34, P4, R32, UR4, 0x1 ;  /* 0x0000000420227c11 */ /* 0x000fe2000f8808ff */
[----:B------:R-:W-:Y:S01]  /*3540*/  IMAD.X R36, R80, 0x1, R6, P0 ;  /* 0x0000000150247824 */ /* 0x000fe200000e0606 */
[----:B------:R-:W-:-:S02]  /*3550*/  CS2R R72, SRZ ;  /* 0x0000000000487805 */ /* 0x000fc4000001ff00 */
[----:B------:R-:W-:Y:S02]  /*3560*/  CS2R R78, SRZ ;  /* 0x00000000004e7805 */ /* 0x000fe4000001ff00 */
[----:B------:R-:W-:Y:S02]  /*3570*/  LEA.HI.X R35, R32, UR5, R35, 0x1, P4 ;  /* 0x0000000520237c11 */ /* 0x000fe4000a0f0c23 */
[----:B------:R-:W-:Y:S02]  /*3580*/  CS2R R74, SRZ ;  /* 0x00000000004a7805 */ /* 0x000fe4000001ff00 */
[C---:B------:R-:W-:Y:S01]  /*3590*/  LEA R32, P0, R33.reuse, UR6, 0x1 ;  /* 0x0000000621207c11 */ /* 0x040fe2000f8008ff */
[----:B------:R-:W-:Y:S01]  /*35a0*/  ULDC.64 UR8, c[0x0][0x208] ;  /* 0x0000820000087ab9 */ /* 0x000fe20000000a00 */
[----:B------:R-:W-:Y:S02]  /*35b0*/  ISETP.GE.AND P4, PT, R216, R110, PT ;  /* 0x0000006ed800720c */ /* 0x000fe40003f86270 */
[----:B------:R-:W-:-:S02]  /*35c0*/  LEA.HI.X R33, R33, UR7, R36, 0x1, P0 ;  /* 0x0000000721217c11 */ /* 0x000fc400080f0c24 */
[----:B------:R-:W-:Y:S02]  /*35d0*/  ISETP.GE.AND P0, PT, R221, R110, PT ;  /* 0x0000006edd00720c */ /* 0x000fe40003f06270 */
[----:B------:R-:W-:-:S07]  /*35e0*/  CS2R R68, SRZ ;  /* 0x0000000000447805 */ /* 0x000fce000001ff00 */
[----:B------:R0:W5:Y:S04]  /*35f0*/  @!P4 LDG.E.64 R76, desc[UR8][R34.64] ;  /* 0x00000008224cc981 */ /* 0x000168000c1e1b00 */
[----:B------:R0:W5:Y:S01]  /*3600*/  @!P4 LDG.E.64 R78, desc[UR8][R32.64] ;  /* 0x00000008204ec981 */ /* 0x000162000c1e1b00 */
[----:B------:R-:W-:-:S03]  /*3610*/  ISETP.GE.AND P4, PT, R220, R110, PT ;  /* 0x0000006edc00720c */ /* 0x000fc60003f86270 */
[----:B------:R0:W5:Y:S04]  /*3620*/  @!P0 LDG.E.64 R72, desc[UR8][R34.64+0x40] ;  /* 0x0000400822488981 */ /* 0x000168000c1e1b00 */
[----:B------:R0:W5:Y:S01]  /*3630*/  @!P0 LDG.E.64 R74, desc[UR8][R32.64+0x40] ;  /* 0x00004008204a8981 */ /* 0x000162000c1e1b00 */
[----:B------:R-:W-:Y:S02]  /*3640*/  ISETP.GE.AND P0, PT, R222, R110, PT ;  /* 0x0000006ede00720c */ /* 0x000fe40003f06270 */
[----:B------:R-:W-:Y:S02]  /*3650*/  CS2R R64, SRZ ;  /* 0x0000000000407805 */ /* 0x000fe4000001ff00 */
[----:B------:R-:W-:Y:S02]  /*3660*/  CS2R R70, SRZ ;  /* 0x0000000000467805 */ /* 0x000fe4000001ff00 */
[----:B------:R-:W-:Y:S01]  /*3670*/  CS2R R66, SRZ ;  /* 0x0000000000427805 */ /* 0x000fe2000001ff00 */
[----:B------:R0:W5:Y:S04]  /*3680*/  @!P4 LDG.E.64 R68, desc[UR8][R34.64+0x80] ;  /* 0x000080082244c981 */ /* 0x000168000c1e1b00 */
[----:B------:R0:W5:Y:S04]  /*3690*/  @!P4 LDG.E.64 R70, desc[UR8][R32.64+0x80] ;  /* 0x000080082046c981 */ /* 0x000168000c1e1b00 */
[----:B------:R0:W5:Y:S04]  /*36a0*/  @!P0 LDG.E.64 R64, desc[UR8][R34.64+0xc0] ;  /* 0x0000c00822408981 */ /* 0x000168000c1e1b00 */
[----:B------:R0:W5:Y:S02]  /*36b0*/  @!P0 LDG.E.64 R66, desc[UR8][R32.64+0xc0] ;  /* 0x0000c00820428981 */ /* 0x000164000c1e1b00 */
.L_x_449:
[----:B------:R-:W-:Y:S05]  /*36c0*/  BSYNC B1 ;  /* 0x0000000000017941 */ /* 0x000fea0003800000 */
.L_x_448:
[----:B0----5:R-:W-:Y:S01]  /*36d0*/  IMAD.MOV.U32 R32, RZ, RZ, R64 ;  /* 0x000000ffff207224 */ /* 0x021fe200078e0040 */
[----:B------:R-:W-:Y:S01]  /*36e0*/  MOV R33, R68 ;  /* 0x0000004400217202 */ /* 0x000fe20000000f00 */
[----:B------:R-:W-:Y:S01]  /*36f0*/  IMAD.MOV.U32 R34, RZ, RZ, R65 ;  /* 0x000000ffff227224 */ /* 0x000fe200078e0041 */
[----:B------:R-:W-:Y:S01]  /*3700*/  BSSY B1, `(.L_x_450) ;  /* 0x0000045000017945 */ /* 0x000fe20003800000 */
[----:B------:R-:W-:Y:S01]  /*3710*/  VIADD R35, R224, 0x20 ;  /* 0x00000020e0237836 */ /* 0x000fe20000000000 */
[----:B------:R-:W-:Y:S01]  /*3720*/  PRMT R147, R32, 0x7610, R147 ;  /* 0x0000761020937816 */ /* 0x000fe20000000093 */
[----:B------:R-:W-:Y:S01]  /*3730*/  IMAD.MOV.U32 R32, RZ, RZ, R69 ;  /* 0x000000ffff207224 */ /* 0x000fe200078e0045 */
[----:B------:R-:W-:Y:S02]  /*3740*/  PRMT R146, R34, 0x7610, R146 ;  /* 0x0000761022927816 */ /* 0x000fe40000000092 */
[----:B------:R-:W-:Y:S02]  /*3750*/  CS2R R52, SRZ ;  /* 0x0000000000347805 */ /* 0x000fe4000001ff00 */
[----:B------:R-:W-:Y:S01]  /*3760*/  PRMT R149, R33, 0x7610, R149 ;  /* 0x0000761021957816 */ /* 0x000fe20000000095 */
[----:B------:R-:W-:Y:S01]  /*3770*/  IMAD.MOV.U32 R33, RZ, RZ, R72 ;  /* 0x000000ffff217224 */ /* 0x000fe200078e0048 */
[----:B------:R-:W-:Y:S01]  /*3780*/  PRMT R148, R32, 0x7610, R148 ;  /* 0x0000761020947816 */ /* 0x000fe20000000094 */
[----:B------:R-:W-:Y:S01]  /*3790*/  IMAD.MOV.U32 R32, RZ, RZ, R73 ;  /* 0x000000ffff207224 */ /* 0x000fe200078e0049 */
[----:B------:R-:W-:-:S02]  /*37a0*/  MOV R34, R76 ;  /* 0x0000004c00227202 */ /* 0x000fc40000000f00 */
[----:B------:R-:W-:Y:S02]  /*37b0*/  CS2R R56, SRZ ;  /* 0x0000000000387805 */ /* 0x000fe4000001ff00 */
[----:B------:R-:W-:Y:S02]  /*37c0*/  ISETP.GE.AND P4, PT, R35, R86, PT ;  /* 0x000000562300720c */ /* 0x000fe40003f86270 */
[----:B------:R-:W-:Y:S02]  /*37d0*/  CS2R R60, SRZ ;  /* 0x00000000003c7805 */ /* 0x000fe4000001ff00 */
[----:B------:R-:W-:Y:S01]  /*37e0*/  PRMT R119, R34, 0x7610, R119 ;  /* 0x0000761022777816 */ /* 0x000fe20000000077 */
[----:B------:R-:W-:Y:S01]  /*37f0*/  IMAD.MOV.U32 R34, RZ, RZ, R67 ;  /* 0x000000ffff227224 */ /* 0x000fe200078e0043 */
[----:B------:R-:W-:Y:S01]  /*3800*/  PRMT R150, R32, 0x5410, R33 ;  /* 0x0000541020967816 */ /* 0x000fe20000000021 */
[----:B------:R-:W-:Y:S01]  /*3810*/  IMAD.MOV.U32 R33, RZ, RZ, R77 ;  /* 0x000000ffff217224 */ /* 0x000fe200078e004d */
[----:B------:R-:W-:Y:S01]  /*3820*/  CS2R R50, SRZ ;  /* 0x0000000000327805 */ /* 0x000fe2000001ff00 */
[----:B------:R-:W-:Y:S01]  /*3830*/  IMAD.MOV.U32 R32, RZ, RZ, R66 ;  /* 0x000000ffff207224 */ /* 0x000fe200078e0042 */
[----:B------:R-:W-:Y:S01]  /*3840*/  PRMT R146, R146, 0x5410, R34 ;  /* 0x0000541092927816 */ /* 0x000fe20000000022 */
[----:B------:R-:W-:Y:S01]  /*3850*/  IMAD.MOV.U32 R34, RZ, RZ, R74 ;  /* 0x000000ffff227224 */ /* 0x000fe200078e004a */
[----:B------:R-:W-:-:S02]  /*3860*/  PRMT R151, R33, 0x7610, R151 ;  /* 0x0000761021977816 */ /* 0x000fc40000000097 */
[----:B------:R-:W-:Y:S02]  /*3870*/  CS2R R54, SRZ ;  /* 0x0000000000367805 */ /* 0x000fe4000001ff00 */
[----:B------:R-:W-:Y:S01]  /*3880*/  PRMT R147, R147, 0x5410, R32 ;  /* 0x0000541093937816 */ /* 0x000fe20000000020 */
[----:B------:R-:W-:Y:S01]  /*3890*/  IMAD.MOV.U32 R32, RZ, RZ, R71 ;  /* 0x000000ffff207224 */ /* 0x000fe200078e0047 */
[----:B------:R-:W-:Y:S02]  /*38a0*/  MOV R33, R70 ;  /* 0x0000004600217202 */ /* 0x000fe40000000f00 */
[----:B------:R-:W-:Y:S02]  /*38b0*/  CS2R R58, SRZ ;  /* 0x00000000003a7805 */ /* 0x000fe4000001ff00 */
[----:B------:R-:W-:Y:S01]  /*38c0*/  PRMT R151, R151, 0x5410, R34 ;  /* 0x0000541097977816 */ /* 0x000fe20000000022 */
[----:B------:R-:W-:Y:S01]  /*38d0*/  IMAD.MOV.U32 R34, RZ, RZ, R79 ;  /* 0x000000ffff227224 */ /* 0x000fe200078e004f */
[----:B------:R-:W-:Y:S01]  /*38e0*/  PRMT R149, R149, 0x5410, R33 ;  /* 0x0000541095957816 */ /* 0x000fe20000000021 */
[----:B------:R-:W-:Y:S01]  /*38f0*/  IMAD.MOV.U32 R33, RZ, RZ, R75 ;  /* 0x000000ffff217224 */ /* 0x000fe200078e004b */
[----:B------:R-:W-:-:S02]  /*3900*/  PRMT R148, R148, 0x5410, R32 ;  /* 0x0000541094947816 */ /* 0x000fc40000000020 */
[----:B------:R-:W-:Y:S02]  /*3910*/  CS2R R62, SRZ ;  /* 0x00000000003e7805 */ /* 0x000fe4000001ff00 */
[----:B------:R-:W-:Y:S02]  /*3920*/  MOV R32, R78 ;  /* 0x0000004e00207202 */ /* 0x000fe40000000f00 */
[----:B------:R-:W-:Y:S02]  /*3930*/  PRMT R152, R33, 0x5410, R34 ;  /* 0x0000541021987816 */ /* 0x000fe40000000022 */
[----:B------:R-:W-:Y:S01]  /*3940*/  PRMT R119, R119, 0x5410, R32 ;  /* 0x0000541077777816 */ /* 0x000fe20000000020 */
[----:B------:R-:W-:Y:S06]  /*3950*/  @P4 BRA `(.L_x_451) ;  /* 0x00000000007c4947 */ /* 0x000fec0003800000 */
[----:B------:R-:W-:Y:S01]  /*3960*/  IADD3 R32, P0, P5, R100, R14, R102 ;  /* 0x0000000e64207210 */ /* 0x000fe20007d1e066 */
[----:B------:R-:W-:Y:S01]  /*3970*/  ULDC.64 UR4, c[0x0][0x3e8] ;  /* 0x0000fa0000047ab9 */ /* 0x000fe20000000a00 */
[----:B------:R-:W-:Y:S01]  /*3980*/  ULDC.64 UR6, c[0x0][0x400] ;  /* 0x0001000000067ab9 */ /* 0x000fe20000000a00 */
[----:B------:R-:W-:Y:S02]  /*3990*/  CS2R R60, SRZ ;  /* 0x00000000003c7805 */ /* 0x000fe4000001ff00 */
[----:B------:R-:W-:Y:S02]  /*39a0*/  IADD3.X R35, R4, R11, R89, P0, P5 ;  /* 0x0000000b04237210 */ /* 0x000fe400007ea459 */
[----:B------:R-:W-:Y:S02]  /*39b0*/  CS2R R62, SRZ ;  /* 0x00000000003e7805 */ /* 0x000fe4000001ff00 */
[----:B------:R-:W-:Y:S01]  /*39c0*/  IADD3 R33, P0, P5, R94, R12, R104 ;  /* 0x0000000c5e217210 */ /* 0x000fe20007d1e068 */
[----:B------:R-:W-:-:S03]  /*39d0*/  ULDC.64 UR8, c[0x0][0x208] ;  /* 0x0000820000087ab9 */ /* 0x000fc60000000a00 */
[----:B------:R-:W-:Y:S02]  /*39e0*/  IADD3.X R36, R6, R80, R103, P0, P5 ;  /* 0x0000005006247210 */ /* 0x000fe400007ea467 */
[----:B------:R-:W-:-:S04]  /*39f0*/  LEA R34, P0, R32, UR4, 0x1 ;  /* 0x0000000420227c11 */ /* 0x000fc8000f8008ff */
[----:B------:R-:W-:Y:S02]  /*3a00*/  LEA.HI.X R35, R32, UR5, R35, 0x1, P0 ;  /* 0x0000000520237c11 */ /* 0x000fe400080f0c23 */
[----:B------:R-:W-:-:S04]  /*3a10*/  LEA R32, P0, R33, UR6, 0x1 ;  /* 0x0000000621207c11 */ /* 0x000fc8000f8008ff */
[----:B------:R-:W-:Y:S02]  /*3a20*/  LEA.HI.X R33, R33, UR7, R36, 0x1, P0 ;  /* 0x0000000721217c11 */ /* 0x000fe400080f0c24 */
[----:B------:R-:W-:Y:S02]  /*3a30*/  ISETP.GE.AND P0, PT, R216, R110, PT ;  /* 0x0000006ed800720c */ /* 0x000fe40003f06270 */
[----:B------:R-:W-:Y:S02]  /*3a40*/  CS2R R56, SRZ ;  /* 0x0000000000387805 */ /* 0x000fe4000001ff00 */
[----:B------:R-:W-:-:S09]  /*3a50*/  CS2R R58, SRZ ;  /* 0x00000000003a7805 */ /* 0x000fd2000001ff00 */
[----:B------:R0:W5:Y:S04]  /*3a60*/  @!P0 LDG.E.64 R60, desc[UR8][R34.64] ;  /* 0x00000008223c8981 */ /* 0x000168000c1e1b00 */
[----:B------:R0:W5:Y:S01]  /*3a70*/  @!P0 LDG.E.64 R62, desc[UR8][R32.64] ;  /* 0x00000008203e8981 */ /* 0x000162000c1e1b00 */
        /* <DEDUP_REMOVED lines=10> */
[----:B------:R-:W-:-:S13]  /*3b20*/  ISETP.GE.AND P0, PT, R222, R110, PT ;  /* 0x0000006ede00720c */ /* 0x000fda0003f06270 */
[----:B------:R0:W5:Y:S04]  /*3b30*/  @!P0 LDG.E.64 R48, desc[UR8][R34.64+0xc0] ;  /* 0x0000c00822308981 */ /* 0x000168000c1e1b00 */
[----:B------:R0:W5:Y:S02]  /*3b40*/  @!P0 LDG.E.64 R50, desc[UR8][R32.64+0xc0] ;  /* 0x0000c00820328981 */ /* 0x000164000c1e1b00 */
.L_x_451:
[----:B------:R-:W-:Y:S05]  /*3b50*/  BSYNC B1 ;  /* 0x0000000000017941 */ /* 0x000fea0003800000 */
.L_x_450:
[----:B0----5:R-:W-:Y:S01]  /*3b60*/  IMAD.MOV.U32 R33, RZ, RZ, R52 ;  /* 0x000000ffff217224 */ /* 0x021fe200078e0034 */
[----:B------:R-:W-:Y:S01]  /*3b70*/  MOV R34, R49 ;  /* 0x0000003100227202 */ /* 0x000fe20000000f00 */
[----:B------:R-:W-:Y:S01]  /*3b80*/  IMAD.MOV.U32 R32, RZ, RZ, R53 ;  /* 0x000000ffff207224 */ /* 0x000fe200078e0035 */
[----:B------:R-:W-:Y:S01]  /*3b90*/  BSSY B1, `(.L_x_452) ;  /* 0x0000042000017945 */ /* 0x000fe20003800000 */
[----:B------:R-:W-:Y:S01]  /*3ba0*/  VIADD R36, R224, 0x40 ;  /* 0x00000040e0247836 */ /* 0x000fe20000000000 */
[----:B------:R-:W-:Y:S01]  /*3bb0*/  PRMT R139, R139, 0x5410, R33 ;  /* 0x000054108b8b7816 */ /* 0x000fe20000000021 */
[----:B------:R-:W-:Y:S01]  /*3bc0*/  IMAD.MOV.U32 R33, RZ, RZ, R60 ;  /* 0x000000ffff217224 */ /* 0x000fe200078e003c */
[----:B------:R-:W-:Y:S01]  /*3bd0*/  PRMT R140, R32, 0x7610, R140 ;  /* 0x00007610208c7816 */ /* 0x000fe2000000008c */
[----:B------:R-:W-:Y:S01]  /*3be0*/  IMAD.MOV.U32 R32, RZ, RZ, R61 ;  /* 0x000000ffff207224 */ /* 0x000fe200078e003d */
[----:B------:R-:W-:Y:S01]  /*3bf0*/  ISETP.GE.AND P5, PT, R36, R86, PT ;  /* 0x000000562400720c */ /* 0x000fe20003fa6270 */
[----:B------:R-:W-:Y:S01]  /*3c00*/  IMAD.MOV.U32 R35, RZ, RZ, R48 ;  /* 0x000000ffff237224 */ /* 0x000fe200078e0030 */
[----:B------:R-:W-:-:S02]  /*3c10*/  CS2R R36, SRZ ;  /* 0x0000000000247805 */ /* 0x000fc4000001ff00 */
[----:B------:R-:W-:Y:S02]  /*3c20*/  CS2R R40, SRZ ;  /* 0x0000000000287805 */ /* 0x000fe4000001ff00 */
[----:B------:R-:W-:Y:S01]  /*3c30*/  PRMT R144, R33, 0x5410, R32 ;  /* 0x0000541021907816 */ /* 0x000fe20000000020 */
[----:B------:R-:W-:Y:S01]  /*3c40*/  IMAD.MOV.U32 R33, RZ, RZ, R54 ;  /* 0x000000ffff217224 */ /* 0x000fe200078e0036 */
[----:B------:R-:W-:Y:S01]  /*3c50*/  PRMT R136, R35, 0x5410, R34 ;  /* 0x0000541023887816 */ /* 0x000fe20000000022 */
[----:B------:R-:W-:Y:S01]  /*3c60*/  IMAD.MOV.U32 R32, RZ, RZ, R55 ;  /* 0x000000ffff207224 */ /* 0x000fe200078e0037 */
[----:B------:R-:W-:Y:S01]  /*3c70*/  MOV R34, R57 ;  /* 0x0000003900227202 */ /* 0x000fe20000000f00 */
[----:B------:R-:W-:Y:S01]  /*3c80*/  IMAD.MOV.U32 R35, RZ, RZ, R56 ;  /* 0x000000ffff237224 */ /* 0x000fe200078e0038 */
[----:B------:R-:W-:Y:S01]  /*3c90*/  PRMT R140, R140, 0x5410, R33 ;  /* 0x000054108c8c7816 */ /* 0x000fe20000000021 */
[----:B------:R-:W-:Y:S01]  /*3ca0*/  IMAD.MOV.U32 R33, RZ, RZ, R58 ;  /* 0x000000ffff217224 */ /* 0x000fe200078e003a */
[----:B------:R-:W-:-:S02]  /*3cb0*/  PRMT R141, R32, 0x7610, R141 ;  /* 0x00007610208d7816 */ /* 0x000fc4000000008d */
[----:B------:R-:W-:Y:S02]  /*3cc0*/  CS2R R44, SRZ ;  /* 0x00000000002c7805 */ /* 0x000fe4000001ff00 */
[----:B------:R-:W-:Y:S02]  /*3cd0*/  MOV R32, R59 ;  /* 0x0000003b00207202 */ /* 0x000fe40000000f00 */
[----:B------:R-:W-:Y:S02]  /*3ce0*/  CS2R R38, SRZ ;  /* 0x0000000000267805 */ /* 0x000fe4000001ff00 */
[----:B------:R-:W-:Y:S01]  /*3cf0*/  PRMT R142, R35, 0x5410, R34 ;  /* 0x00005410238e7816 */ /* 0x000fe20000000022 */
[----:B------:R-:W-:Y:S01]  /*3d00*/  IMAD.MOV.U32 R35, RZ, RZ, R50 ;  /* 0x000000ffff237224 */ /* 0x000fe200078e0032 */
[----:B------:R-:W-:Y:S01]  /*3d10*/  PRMT R143, R33, 0x5410, R32 ;  /* 0x00005410218f7816 */ /* 0x000fe20000000020 */
[----:B------:R-:W-:Y:S01]  /*3d20*/  IMAD.MOV.U32 R33, RZ, RZ, R62 ;  /* 0x000000ffff217224 */ /* 0x000fe200078e003e */
[----:B------:R-:W-:Y:S01]  /*3d30*/  MOV R34, R51 ;  /* 0x0000003300227202 */ /* 0x000fe20000000f00 */
[----:B------:R-:W-:Y:S01]  /*3d40*/  IMAD.MOV.U32 R32, RZ, RZ, R63 ;  /* 0x000000ffff207224 */ /* 0x000fe200078e003f */
[----:B------:R-:W-:-:S02]  /*3d50*/  CS2R R42, SRZ ;  /* 0x00000000002a7805 */ /* 0x000fc4000001ff00 */
[----:B------:R-:W-:Y:S02]  /*3d60*/  CS2R R46, SRZ ;  /* 0x00000000002e7805 */ /* 0x000fe4000001ff00 */
[----:B------:R-:W-:Y:S02]  /*3d70*/  PRMT R137, R35, 0x5410, R34 ;  /* 0x0000541023897816 */ /* 0x000fe40000000022 */
[----:B------:R-:W-:Y:S02]  /*3d80*/  CS2R R34, SRZ ;  /* 0x0000000000227805 */ /* 0x000fe4000001ff00 */
[----:B------:R-:W-:Y:S02]  /*3d90*/  PRMT R145, R33, 0x5410, R32 ;  /* 0x0000541021917816 */ /* 0x000fe40000000020 */
[----:B------:R-:W-:Y:S01]  /*3da0*/  CS2R R32, SRZ ;  /* 0x0000000000207805 */ /* 0x000fe2000001ff00 */
[----:B------:R-:W-:Y:S06]  /*3db0*/  @P5 BRA `(.L_x_453) ;  /* 0x00000000007c5947 */ /* 0x000fec0003800000 */
[----:B------:R-:W-:Y:S01]  /*3dc0*/  IADD3 R15, P0, P6, R100, R106, R14 ;  /* 0x0000006a640f7210 */ /* 0x000fe20007e1e00e */
[----:B------:R-:W-:Y:S01]  /*3dd0*/  ULDC.64 UR4, c[0x0][0x3e8] ;  /* 0x0000fa0000047ab9 */ /* 0x000fe20000000a00 */
[----:B------:R-:W-:Y:S02]  /*3de0*/  CS2R R44, SRZ ;  /* 0x00000000002c7805 */ /* 0x000fe4000001ff00 */
[----:B------:R-:W-:Y:S02]  /*3df0*/  CS2R R46, SRZ ;  /* 0x00000000002e7805 */ /* 0x000fe4000001ff00 */
[----:B------:R-:W-:Y:S01]  /*3e00*/  IADD3.X R11, R4, R105, R11, P0, P6 ;  /* 0x00000069040b7210 */ /* 0x000fe200007ec40b */
[----:B------:R-:W-:Y:S01]  /*3e10*/  ULDC.64 UR6, c[0x0][0x208] ;  /* 0x0000820000067ab9 */ /* 0x000fe20000000a00 */
[----:B------:R-:W-:-:S04]  /*3e20*/  IADD3 R13, P0, P6, R94, R108, R12 ;  /* 0x0000006c5e0d7210 */ /* 0x000fc80007e1e00c */
[----:B------:R-:W-:Y:S02]  /*3e30*/  IADD3.X R80, R6, R107, R80, P0, P6 ;  /* 0x0000006b06507210 */ /* 0x000fe400007ec450 */
[----:B------:R-:W-:-:S04]  /*3e40*/  LEA R14, P0, R15, UR4, 0x1 ;  /* 0x000000040f0e7c11 */ /* 0x000fc8000f8008ff */
[----:B------:R-:W-:Y:S01]  /*3e50*/  LEA.HI.X R15, R15, UR5, R11, 0x1, P0 ;  /* 0x000000050f0f7c11 */ /* 0x000fe200080f0c0b */
[----:B------:R-:W-:Y:S02]  /*3e60*/  ULDC.64 UR4, c[0x0][0x400] ;  /* 0x0001000000047ab9 */ /* 0x000fe40000000a00 */
        /* <DEDUP_REMOVED lines=20> */
.L_x_453:
[----:B------:R-:W-:Y:S05]  /*3fb0*/  BSYNC B1 ;  /* 0x0000000000017941 */ /* 0x000fea0003800000 */
.L_x_452:
[----:B-----5:R-:W-:Y:S01]  /*3fc0*/  IMAD.MOV.U32 R11, RZ, RZ, R33 ;  /* 0x000000ffff0b7224 */ /* 0x020fe200078e0021 */
[----:B0-----:R-:W-:Y:S01]  /*3fd0*/  MOV R12, R32 ;  /* 0x00000020000c7202 */ /* 0x001fe20000000f00 */
[----:B------:R-:W-:-:S03]  /*3fe0*/  ULOP3.LUT UR4, UR60, 0x1, URZ, 0xfc, !UPT ;  /* 0x000000013c047892 */ /* 0x000fc6000f8efc3f */
[----:B------:R-:W-:Y:S01]  /*3ff0*/  PRMT R81, R12, 0x5410, R11 ;  /* 0x000054100c517816 */ /* 0x000fe2000000000b */
[----:B------:R-:W-:Y:S01]  /*4000*/  IMAD.MOV.U32 R12, RZ, RZ, R36 ;  /* 0x000000ffff0c7224 */ /* 0x000fe200078e0024 */
[----:B------:R-:W-:Y:S01]  /*4010*/  UISETP.NE.AND UP0, UPT, UR4, 0x3, UPT ;  /* 0x000000030400788c */ /* 0x000fe2000bf05270 */
[----:B------:R-:W-:-:S05]  /*4020*/  IMAD.MOV.U32 R11, RZ, RZ, R37 ;  /* 0x000000ffff0b7224 */ /* 0x000fca00078e0025 */
[----:B------:R-:W-:Y:S01]  /*4030*/  PRMT R128, R12, 0x5410, R11 ;  /* 0x000054100c807816 */ /* 0x000fe2000000000b */
[----:B------:R-:W-:Y:S01]  /*4040*/  IMAD.MOV.U32 R11, RZ, RZ, R41 ;  /* 0x000000ffff0b7224 */ /* 0x000fe200078e0029 */
[----:B------:R-:W-:Y:S02]  /*4050*/  MOV R12, R40 ;  /* 0x00000028000c7202 */ /* 0x000fe40000000f00 */
[----:B------:R-:W-:Y:S02]  /*4060*/  PLOP3.LUT P0, PT, PT, PT, UP0, 0x80, 0x0 ;  /* 0x000000000000781c */ /* 0x000fe40003f0f008 */
[----:B------:R-:W-:Y:S01]  /*4070*/  PRMT R134, R12, 0x5410, R11 ;  /* 0x000054100c867816 */ /* 0x000fe2000000000b */
[----:B------:R-:W-:Y:S02]  /*4080*/  IMAD.MOV.U32 R12, RZ, RZ, R44 ;  /* 0x000000ffff0c7224 */ /* 0x000fe400078e002c */
[----:B------:R-:W-:-:S05]  /*4090*/  IMAD.MOV.U32 R11, RZ, RZ, R45 ;  /* 0x000000ffff0b7224 */ /* 0x000fca00078e002d */
[----:B------:R-:W-:Y:S01]  /*40a0*/  PRMT R138, R12, 0x5410, R11 ;  /* 0x000054100c8a7816 */ /* 0x000fe2000000000b */
[----:B------:R-:W-:Y:S01]  /*40b0*/  IMAD.MOV.U32 R11, RZ, RZ, R35 ;  /* 0x000000ffff0b7224 */ /* 0x000fe200078e0023 */
[----:B------:R-:W-:-:S04]  /*40c0*/  MOV R12, R34 ;  /* 0x00000022000c7202 */ /* 0x000fc80000000f00 */
[----:B------:R-:W-:Y:S01]  /*40d0*/  PRMT R82, R12, 0x5410, R11 ;  /* 0x000054100c527816 */ /* 0x000fe2000000000b */
[----:B------:R-:W-:-:S05]  /*40e0*/  IMAD.MOV.U32 R11, RZ, RZ, R38 ;  /* 0x000000ffff0b7224 */ /* 0x000fca00078e0026 */
[----:B------:R-:W-:Y:S01]  /*40f0*/  PRMT R131, R11, 0x7610, R131 ;  /* 0x000076100b837816 */ /* 0x000fe20000000083 */
[----:B------:R-:W-:-:S05]  /*4100*/  IMAD.MOV.U32 R11, RZ, RZ, R39 ;  /* 0x000000ffff0b7224 */ /* 0x000fca00078e0027 */
[----:B------:R-:W-:Y:S02]  /*4110*/  PRMT R131, R131, 0x5410, R11 ;  /* 0x0000541083837816 */ /* 0x000fe4000000000b */
[----:B------:R-:W-:-:S04]  /*4120*/  MOV R11, R42 ;  /* 0x0000002a000b7202 */ /* 0x000fc80000000f00 */
[----:B------:R-:W-:Y:S01]  /*4130*/  PRMT R135, R11, 0x7610, R135 ;  /* 0x000076100b877816 */ /* 0x000fe20000000087 */
[----:B------:R-:W-:-:S05]  /*4140*/  IMAD.MOV.U32 R11, RZ, RZ, R43 ;  /* 0x000000ffff0b7224 */ /* 0x000fca00078e002b */
[----:B------:R-:W-:Y:S01]  /*4150*/  PRMT R135, R135, 0x5410, R11 ;  /* 0x0000541087877816 */ /* 0x000fe2000000000b */
[----:B------:R-:W-:-:S05]  /*4160*/  IMAD.MOV.U32 R11, RZ, RZ, R46 ;  /* 0x000000ffff0b7224 */ /* 0x000fca00078e002e */
[----:B------:R-:W-:Y:S01]  /*4170*/  PRMT R139, R11, 0x7610, R139 ;  /* 0x000076100b8b7816 */ /* 0x000fe2000000008b */
[----:B------:R-:W-:-:S05]  /*4180*/  IMAD.MOV.U32 R11, RZ, RZ, R47 ;  /* 0x000000ffff0b7224 */ /* 0x000fca00078e002f */
[----:B------:R-:W-:Y:S01]  /*4190*/  PRMT R141, R141, 0x5410, R11 ;  /* 0x000054108d8d7816 */ /* 0x000fe2000000000b */
[----:B------:R-:W-:Y:S06]  /*41a0*/  @!P0 BRA `(.L_x_454) ;  /* 0x0000000000048947 */ /* 0x000fec0003800000 */
[----:B------:R-:W-:Y:S01]  /*41b0*/  BPT.TRAP 0x1 ;  /* 0x000000040000795c */ /* 0x000fe20000300000 */
.L_x_454:
[----:B------:R-:W-:Y:S01]  /*41c0*/  LEA R87, R213, R23, 0x3 ;  /* 0x00000017d5577211 */ /* 0x000fe200078e18ff */
[----:B------:R-:W-:Y:S01]  /*41d0*/  BSSY B1, `(.L_x_455) ;  /* 0x0000004000017945 */ /* 0x000fe20003800000 */
[----:B------:R-:W-:-:S04]  /*41e0*/  SHF.L.U32 R88, R225, 0x1f, RZ ;  /* 0x0000001fe1587819 */ /* 0x000fc800000006ff */
[----:B------:R-:W0:Y:S02]  /*41f0*/  SYNCS.PHASECHK.TRANS64.TRYWAIT P6, [R87+URZ+0x38890], R88 ;  /* 0x03889058570075a7 */ /* 0x000e2400080c017f */
[----:B0-----:R-:W-:Y:S05]  /*4200*/  @!P6 BRA `(.L_x_456) ;  /* 0x0000025c00a4e947 */ /* 0x001fea0003800000 */
.L_x_810:
[----:B------:R-:W-:Y:S05]  /*4210*/  BSYNC B1 ;  /* 0x0000000000017941 */ /* 0x000fea0003800000 */
.L_x_455:
[----:B------:R-:W-:-:S03]  /*4220*/  UMOV UR4, 0xffffffff ;  /* 0xffffffff00047882 */ /* 0x000fc60000000000 */
[----:B------:R-:W-:Y:S05]  /*4230*/  BRA.DIV UR4, `(.L_x_457) ;  /* 0x0000025e04ac7947 */ /* 0x000fea000b800000 */
[----:B------:R1:W2:Y:S04]  /*4240*/  SHFL.IDX PT, R80, R116, RZ, 0x181f ;  /* 0x00181fff74507589 */ /* 0x0002a800000e0000 */
[----:B------:R1:W3:Y:S02]  /*4250*/  SHFL.IDX PT, R11, R117, RZ, 0x181f ;  /* 0x00181fff750b7589 */ /* 0x0002e400000e0000 */
.L_x_814:
[----:B------:R-:W-:Y:S04]  /*4260*/  BSSY B1, `(.L_x_458) ;  /* 0x00000dd000017945 */ /* 0x000fe80003800000 */
[----:B------:R-:W-:Y:S05]  /*4270*/  @P3 BRA `(.L_x_459) ;  /* 0x0000000c006c3947 */ /* 0x000fea0003800000 */
[----:B------:R-:W-:Y:S01]  /*4280*/  ISETP.NE.AND P3, PT, R3, RZ, PT ;  /* 0x000000ff0300720c */ /* 0x000fe20003f65270 */
[----:B------:R-:W-:-:S12]  /*4290*/  BSSY B2, `(.L_x_460) ;  /* 0x0000035000027945 */ /* 0x000fd80003800000 */
[----:B------:R-:W-:Y:S05]  /*42a0*/  @!P3 BRA `(.L_x_461) ;  /* 0x0000000000ccb947 */ /* 0x000fea0003800000 */
[----:B------:R4:W0:Y:S01]  /*42b0*/  LDS.128 R12, [R31+0x24400] ;  /* 0x024400001f0c7984 */ /* 0x0008220000000c00 */
[----:B------:R-:W-:Y:S01]  /*42c0*/  ISETP.GE.AND P3, PT, R216, R110, PT ;  /* 0x0000006ed800720c */ /* 0x000fe20003f66270 */
[----:B------:R-:W-:-:S12]  /*42d0*/  BSSY B3, `(.L_x_462) ;  /* 0x000002c000037945 */ /* 0x000fd80003800000 */
[----:B----4-:R-:W-:Y:S05]  /*42e0*/  @P3 BRA `(.L_x_463) ;  /* 0x0000000000a83947 */ /* 0x010fea0003800000 */
[----:B------:R-:W-:Y:S01]  /*42f0*/  SHF.R.U64 R83, R78, 0x10, R79 ;  /* 0x000000104e537819 */ /* 0x000fe2000000124f */
[----:B0-----:R-:W-:Y:S01]  /*4300*/  HADD2.F32 R118, -RZ, R13.H0_H0 ;  /* 0x2000000dff767230 */ /* 0x001fe20000004100 */
[----:B------:R-:W-:Y:S02]  /*4310*/  SHF.R.U64 R76, R76, 0x10, R77 ;  /* 0x000000104c4c7819 */ /* 0x000fe4000000124d */
[----:B------:R-:W-:Y:S01]  /*4320*/  SHF.R.U32.HI R78, RZ, 0x10, R79 ;  /* 0x00000010ff4e7819 */ /* 0x000fe2000001164f */
[----:B------:R-:W-:Y:S01]  /*4330*/  HADD2.F32 R83, -RZ, R83.H0_H0 ;  /* 0x20000053ff537230 */ /* 0x000fe20000004100 */
[----:B------:R-:W-:Y:S01]  /*4340*/  SHF.R.U32.HI R77, RZ, 0x10, R77 ;  /* 0x00000010ff4d7819 */ /* 0x000fe2000001164d */
[----:B------:R-:W-:Y:S02]  /*4350*/  HADD2.F32 R79, -RZ, R13.H1_H1 ;  /* 0x3000000dff4f7230 */ /* 0x000fe40000004100 */
[----:B------:R-:W-:Y:S02]  /*4360*/  HADD2.F32 R76, -RZ, R76.H0_H0 ;  /* 0x2000004cff4c7230 */ /* 0x000fe40000004100 */
[----:B------:R-:W-:-:S02]  /*4370*/  HADD2.F32 R77, -RZ, R77.H0_H0 ;  /* 0x2000004dff4d7230 */ /* 0x000fc40000004100 */
[-C--:B------:R-:W-:Y:S01]  /*4380*/  FMUL.FTZ R13, R79, R83.reuse ;  /* 0x000000534f0d7220 */ /* 0x080fe20000410000 */
[----:B------:R-:W-:-:S03]  /*4390*/  FMUL.FTZ R83, R118, R83 ;  /* 0x0000005376537220 */ /* 0x000fc60000410000 */
[-C--:B------:R-:W-:Y:S01]  /*43a0*/  FFMA.FTZ R13, R118, R76.reuse, -R13 ;  /* 0x0000004c760d7223 */ /* 0x080fe2000001080d */
[----:B------:R-:W-:Y:S01]  /*43b0*/  FFMA.FTZ R76, R79, R76, R83 ;  /* 0x0000004c4f4c7223 */ /* 0x000fe20000010053 */
[----:B------:R-:W-:Y:S02]  /*43c0*/  HADD2.F32 R79, -RZ, R78.H0_H0 ;  /* 0x2000004eff4f7230 */ /* 0x000fe40000004100 */
[--C-:B------:R-:W-:Y:S02]  /*43d0*/  HADD2.F32 R78, -RZ, R15.reuse.H1_H1 ;  /* 0x3000000fff4e7230 */ /* 0x100fe40000004100 */
[----:B------:R-:W-:Y:S01]  /*43e0*/  HADD2.F32 R83, -RZ, R15.H0_H0 ;  /* 0x2000000fff537230 */ /* 0x000fe20000004100 */
[----:B------:R-:W-:Y:S01]  /*43f0*/  F2FP.F16.F32.PACK_AB R13, R76, R13 ;  /* 0x0000000d4c0d723e */ /* 0x000fe200000000ff */
[----:B------:R-:W-:Y:S02]  /*4400*/  HADD2.F32 R118, -RZ, R12.H0_H0 ;  /* 0x2000000cff767230 */ /* 0x000fe40000004100 */
[-C--:B------:R-:W-:Y:S01]  /*4410*/  FMUL.FTZ R15, R78, R79.reuse ;  /* 0x0000004f4e0f7220 */ /* 0x080fe20000410000 */
[----:B------:R-:W-:-:S03]  /*4420*/  FMUL.FTZ R79, R83, R79 ;  /* 0x0000004f534f7220 */ /* 0x000fc60000410000 */
[-C--:B------:R-:W-:Y:S01]  /*4430*/  FFMA.FTZ R15, R83, R77.reuse, -R15 ;  /* 0x0000004d530f7223 */ /* 0x080fe2000001080f */
[--C-:B------:R-:W-:Y:S02]  /*4440*/  HADD2.F32 R83, -RZ, R119.reuse.H1_H1 ;  /* 0x30000077ff537230 */ /* 0x100fe40000004100 */
[----:B------:R-:W-:Y:S01]  /*4450*/  FFMA.FTZ R77, R78, R77, R79 ;  /* 0x0000004d4e4d7223 */ /* 0x000fe2000001004f */
[----:B------:R-:W-:Y:S02]  /*4460*/  HADD2.F32 R78, -RZ, R12.H1_H1 ;  /* 0x3000000cff4e7230 */ /* 0x000fe40000004100 */
[----:B------:R-:W-:Y:S02]  /*4470*/  HADD2.F32 R79, -RZ, R119.H0_H0 ;  /* 0x20000077ff4f7230 */ /* 0x000fe40000004100 */
[----:B------:R-:W-:Y:S02]  /*4480*/  HADD2.F32 R119, -RZ, R152.H1_H1 ;  /* 0x30000098ff777230 */ /* 0x000fe40000004100 */
[-C--:B------:R-:W-:Y:S01]  /*4490*/  FMUL.FTZ R12, R78, R83.reuse ;  /* 0x000000534e0c7220 */ /* 0x080fe20000410000 */
[----:B------:R-:W-:Y:S01]  /*44a0*/  FMUL.FTZ R83, R118, R83 ;  /* 0x0000005376537220 */ /* 0x000fe20000410000 */
[----:B------:R-:W-:-:S02]  /*44b0*/  F2FP.F16.F32.PACK_AB R15, R77, R15 ;  /* 0x0000000f4d0f723e */ /* 0x000fc400000000ff */
[-C--:B------:R-:W-:Y:S01]  /*44c0*/  FFMA.FTZ R12, R118, R79.reuse, -R12 ;  /* 0x0000004f760c7223 */ /* 0x080fe2000001080c */
[----:B------:R-:W-:Y:S02]  /*44d0*/  IMAD.MOV.U32 R118, RZ, RZ, R14 ;  /* 0x000000ffff767224 */ /* 0x000fe400078e000e */
[----:B------:R-:W-:Y:S01]  /*44e0*/  FFMA.FTZ R14, R78, R79, R83 ;  /* 0x0000004f4e0e7223 */ /* 0x000fe20000010053 */
[----:B------:R-:W-:Y:S02]  /*44f0*/  HADD2.F32 R83, -RZ, R151.H0_H0 ;  /* 0x20000097ff537230 */ /* 0x000fe40000004100 */
[--C-:B------:R-:W-:Y:S02]  /*4500*/  HADD2.F32 R79, -RZ, R118.reuse.H1_H1 ;  /* 0x30000076ff4f7230 */ /* 0x100fe40000004100 */
[----:B------:R-:W-:Y:S01]  /*4510*/  F2FP.F16.F32.PACK_AB R12, R14, R12 ;  /* 0x0000000c0e0c723e */ /* 0x000fe200000000ff */
[----:B------:R-:W-:Y:S02]  /*4520*/  HADD2.F32 R118, -RZ, R118.H0_H0 ;  /* 0x20000076ff767230 */ /* 0x000fe40000004100 */
[----:B------:R-:W-:-:S04]  /*4530*/  FMUL.FTZ R78, R79, R119 ;  /* 0x000000774f4e7220 */ /* 0x000fc80000410000 */
[C---:B------:R-:W-:Y:S01]  /*4540*/  FFMA.FTZ R78, R118.reuse, R83, -R78 ;  /* 0x00000053764e7223 */ /* 0x040fe2000001084e */
[----:B------:R-:W-:-:S04]  /*4550*/  FMUL.FTZ R118, R118, R119 ;  /* 0x0000007776767220 */ /* 0x000fc80000410000 */
[----:B------:R-:W-:-:S05]  /*4560*/  FFMA.FTZ R118, R79, R83, R118 ;  /* 0x000000534f767223 */ /* 0x000fca0000010076 */
[----:B------:R-:W-:-:S05]  /*4570*/  F2FP.F16.F32.PACK_AB R78, R118, R78 ;  /* 0x0000004e764e723e */ /* 0x000fca00000000ff */
[----:B------:R-:W-:-:S07]  /*4580*/  IMAD.MOV.U32 R14, RZ, RZ, R78 ;  /* 0x000000ffff0e7224 */ /* 0x000fce00078e004e */
.L_x_463:
[----:B------:R-:W-:Y:S05]  /*4590*/  BSYNC B3 ;  /* 0x0000000000037941 */ /* 0x000fea0003800000 */
.L_x_462:
[----:B---3--:R-:W-:Y:S01]  /*45a0*/  LEA R76, P3, R16, R11, 0x1 ;  /* 0x0000000b104c7211 */ /* 0x008fe200078608ff */
[----:B------:R-:W-:-:S03]  /*45b0*/  ULDC.64 UR4, c[0x0][0x208] ;  /* 0x0000820000047ab9 */ /* 0x000fc60000000a00 */
[----:B--2---:R-:W-:-:S05]  /*45c0*/  LEA.HI.X R77, R16, R80, R17, 0x1, P3 ;  /* 0x00000050104d7211 */ /* 0x004fca00018f0c11 */
[----:B0-----:R4:W-:Y:S04]  /*45d0*/  ST.E.128 desc[UR4][R76.64], R12 ;  /* 0x0000000c4c007985 */ /* 0x0019e8000c101d04 */
.L_x_461:
[----:B------:R-:W-:Y:S05]  /*45e0*/  BSYNC B2 ;  /* 0x0000000000027941 */ /* 0x000fea0003800000 */
.L_x_460:
[----:B------:R-:W-:Y:S01]  /*45f0*/  ISETP.NE.AND P3, PT, R21, RZ, PT ;  /* 0x000000ff1500720c */ /* 0x000fe20003f65270 */
[----:B------:R-:W-:-:S12]  /*4600*/  BSSY B2, `(.L_x_464) ;  /* 0x0000034000027945 */ /* 0x000fd80003800000 */
[----:B------:R-:W-:Y:S05]  /*4610*/  @!P3 BRA `(.L_x_465) ;  /* 0x0000000000c8b947 */ /* 0x000fea0003800000 */
[----:B----4-:R4:W0:Y:S01]  /*4620*/  LDS.128 R12, [R31+0x26c00] ;  /* 0x026c00001f0c7984 */ /* 0x0108220000000c00 */
[----:B------:R-:W-:Y:S01]  /*4630*/  ISETP.GE.AND P3, PT, R221, R110, PT ;  /* 0x0000006edd00720c */ /* 0x000fe20003f66270 */
[----:B------:R-:W-:-:S12]  /*4640*/  BSSY B3, `(.L_x_466) ;  /* 0x000002b000037945 */ /* 0x000fd80003800000 */
[----:B----4-:R-:W-:Y:S05]  /*4650*/  @P3 BRA `(.L_x_467) ;  /* 0x0000000000a43947 */ /* 0x010fea0003800000 */
[--C-:B------:R-:W-:Y:S01]  /*4660*/  SHF.R.U64 R76, R72, 0x10, R73.reuse ;  /* 0x00000010484c7819 */ /* 0x100fe20000001249 */
[--C-:B0-----:R-:W-:Y:S01]  /*4670*/  HADD2.F32 R77, -RZ, R13.reuse.H0_H0 ;  /* 0x2000000dff4d7230 */ /* 0x101fe20000004100 */
[----:B------:R-:W-:Y:S02]  /*4680*/  SHF.R.U32.HI R72, RZ, 0x10, R73 ;  /* 0x00000010ff487819 */ /* 0x000fe40000011649 */
[--C-:B------:R-:W-:Y:S01]  /*4690*/  SHF.R.U64 R73, R74, 0x10, R75.reuse ;  /* 0x000000104a497819 */ /* 0x100fe2000000124b */
[----:B------:R-:W-:Y:S01]  /*46a0*/  HADD2.F32 R76, -RZ, R76.H0_H0 ;  /* 0x2000004cff4c7230 */ /* 0x000fe20000004100 */
[----:B------:R-:W-:Y:S01]  /*46b0*/  SHF.R.U32.HI R74, RZ, 0x10, R75 ;  /* 0x00000010ff4a7819 */ /* 0x000fe2000001164b */
[----:B------:R-:W-:Y:S02]  /*46c0*/  HADD2.F32 R75, -RZ, R13.H1_H1 ;  /* 0x3000000dff4b7230 */ /* 0x000fe40000004100 */
[----:B------:R-:W-:Y:S02]  /*46d0*/  HADD2.F32 R73, -RZ, R73.H0_H0 ;  /* 0x20000049ff497230 */ /* 0x000fe40000004100 */
[----:B------:R-:W-:-:S02]  /*46e0*/  HADD2.F32 R74, -RZ, R74.H0_H0 ;  /* 0x2000004aff4a7230 */ /* 0x000fc40000004100 */
[----:B------:R-:W-:Y:S02]  /*46f0*/  HADD2.F32 R72, -RZ, R72.H0_H0 ;  /* 0x20000048ff487230 */ /* 0x000fe40000004100 */
[-C--:B------:R-:W-:Y:S01]  /*4700*/  FMUL.FTZ R13, R75, R73.reuse ;  /* 0x000000494b0d7220 */ /* 0x080fe20000410000 */
[----:B------:R-:W-:-:S03]  /*4710*/  FMUL.FTZ R73, R77, R73 ;  /* 0x000000494d497220 */ /* 0x000fc60000410000 */
[-C--:B------:R-:W-:Y:S01]  /*4720*/  FFMA.FTZ R13, R77, R76.reuse, -R13 ;  /* 0x0000004c4d0d7223 */ /* 0x080fe2000001080d */
[----:B------:R-:W-:Y:S01]  /*4730*/  FFMA.FTZ R73, R75, R76, R73 ;  /* 0x0000004c4b497223 */ /* 0x000fe20000010049 */
[--C-:B------:R-:W-:Y:S02]  /*4740*/  HADD2.F32 R75, -RZ, R15.reuse.H1_H1 ;  /* 0x3000000fff4b7230 */ /* 0x100fe40000004100 */
[----:B------:R-:W-:Y:S02]  /*4750*/  HADD2.F32 R76, -RZ, R15.H0_H0 ;  /* 0x2000000fff4c7230 */ /* 0x000fe40000004100 */
[----:B------:R-:W-:Y:S02]  /*4760*/  IMAD.MOV.U32 R77, RZ, RZ, R12 ;  /* 0x000000ffff4d7224 */ /* 0x000fe400078e000c */
[-C--:B------:R-:W-:Y:S01]  /*4770*/  FMUL.FTZ R15, R75, R74.reuse ;  /* 0x0000004a4b0f7220 */ /* 0x080fe20000410000 */
[----:B------:R-:W-:Y:S01]  /*4780*/  F2FP.F16.F32.PACK_AB R13, R73, R13 ;  /* 0x0000000d490d723e */ /* 0x000fe200000000ff */
[----:B------:R-:W-:-:S02]  /*4790*/  FMUL.FTZ R74, R76, R74 ;  /* 0x0000004a4c4a7220 */ /* 0x000fc40000410000 */
[-C--:B------:R-:W-:Y:S01]  /*47a0*/  FFMA.FTZ R15, R76, R72.reuse, -R15 ;  /* 0x000000484c0f7223 */ /* 0x080fe2000001080f */
[----:B------:R-:W-:Y:S02]  /*47b0*/  HADD2.F32 R76, -RZ, R151.H1_H1 ;  /* 0x30000097ff4c7230 */ /* 0x000fe40000004100 */
[----:B------:R-:W-:Y:S01]  /*47c0*/  FFMA.FTZ R75, R75, R72, R74 ;  /* 0x000000484b4b7223 */ /* 0x000fe2000001004a */
[--C-:B------:R-:W-:Y:S02]  /*47d0*/  HADD2.F32 R12, -RZ, R77.reuse.H1_H1 ;  /* 0x3000004dff0c7230 */ /* 0x100fe40000004100 */
[----:B------:R-:W-:Y:S02]  /*47e0*/  HADD2.F32 R77, -RZ, R77.H0_H0 ;  /* 0x2000004dff4d7230 */ /* 0x000fe40000004100 */
[----:B------:R-:W-:Y:S02]  /*47f0*/  HADD2.F32 R72, -RZ, R150.H1_H1 ;  /* 0x30000096ff487230 */ /* 0x000fe40000004100 */
[-C--:B------:R-:W-:Y:S01]  /*4800*/  FMUL.FTZ R74, R12, R76.reuse ;  /* 0x0000004c0c4a7220 */ /* 0x080fe20000410000 */
[----:B------:R-:W-:Y:S01]  /*4810*/  F2FP.F16.F32.PACK_AB R15, R75, R15 ;  /* 0x0000000f4b0f723e */ /* 0x000fe200000000ff */
[----:B------:R-:W-:-:S02]  /*4820*/  FMUL.FTZ R76, R77, R76 ;  /* 0x0000004c4d4c7220 */ /* 0x000fc40000410000 */
[-C--:B------:R-:W-:Y:S01]  /*4830*/  FFMA.FTZ R74, R77, R72.reuse, -R74 ;  /* 0x000000484d4a7223 */ /* 0x080fe2000001084a */
[----:B------:R-:W-:Y:S02]  /*4840*/  HADD2.F32 R77, -RZ, R150.H0_H0 ;  /* 0x20000096ff4d7230 */ /* 0x000fe40000004100 */
[----:B------:R-:W-:Y:S01]  /*4850*/  FFMA.FTZ R12, R12, R72, R76 ;  /* 0x000000480c0c7223 */ /* 0x000fe2000001004c */
[----:B------:R-:W-:Y:S02]  /*4860*/  HADD2.F32 R72, -RZ, R152.H0_H0 ;  /* 0x20000098ff487230 */ /* 0x000fe40000004100 */
[--C-:B------:R-:W-:Y:S02]  /*4870*/  HADD2.F32 R76, -RZ, R14.reuse.H1_H1 ;  /* 0x3000000eff4c7230 */ /* 0x100fe40000004100 */
[----:B------:R-:W-:Y:S01]  /*4880*/  HADD2.F32 R14, -RZ, R14.H0_H0 ;  /* 0x2000000eff0e7230 */ /* 0x000fe20000004100 */
[----:B------:R-:W-:Y:S02]  /*4890*/  F2FP.F16.F32.PACK_AB R12, R12, R74 ;  /* 0x0000004a0c0c723e */ /* 0x000fe400000000ff */
[----:B------:R-:W-:-:S04]  /*48a0*/  FMUL.FTZ R78, R76, R72 ;  /* 0x000000484c4e7220 */ /* 0x000fc80000410000 */
[C---:B------:R-:W-:Y:S01]  /*48b0*/  FFMA.FTZ R78, R14.reuse, R77, -R78 ;  /* 0x0000004d0e4e7223 */ /* 0x040fe2000001084e */
[----:B------:R-:W-:-:S04]  /*48c0*/  FMUL.FTZ R14, R14, R72 ;  /* 0x000000480e0e7220 */ /* 0x000fc80000410000 */
[----:B------:R-:W-:-:S05]  /*48d0*/  FFMA.FTZ R14, R76, R77, R14 ;  /* 0x0000004d4c0e7223 */ /* 0x000fca000001000e */
[----:B------:R-:W-:-:S07]  /*48e0*/  F2FP.F16.F32.PACK_AB R14, R14, R78 ;  /* 0x0000004e0e0e723e */ /* 0x000fce00000000ff */
.L_x_467:
[----:B------:R-:W-:Y:S05]  /*48f0*/  BSYNC B3 ;  /* 0x0000000000037941 */ /* 0x000fea0003800000 */
.L_x_466:
[----:B---3--:R-:W-:Y:S01]  /*4900*/  LEA R72, P3, R212, R11, 0x1 ;  /* 0x0000000bd4487211 */ /* 0x008fe200078608ff */
[----:B------:R-:W-:-:S03]  /*4910*/  ULDC.64 UR4, c[0x0][0x208] ;  /* 0x0000820000047ab9 */ /* 0x000fc60000000a00 */
[----:B--2---:R-:W-:-:S05]  /*4920*/  LEA.HI.X R73, R212, R80, R215, 0x1, P3 ;  /* 0x00000050d4497211 */ /* 0x004fca00018f0cd7 */
[----:B0-----:R0:W-:Y:S04]  /*4930*/  ST.E.128 desc[UR4][R72.64], R12 ;  /* 0x0000000c48007985 */ /* 0x0011e8000c101d04 */
.L_x_465:
[----:B------:R-:W-:Y:S05]  /*4940*/  BSYNC B2 ;  /* 0x0000000000027941 */ /* 0x000fea0003800000 */
.L_x_464:
[----:B------:R-:W-:Y:S01]  /*4950*/  ISETP.NE.AND P3, PT, R25, RZ, PT ;  /* 0x000000ff1900720c */ /* 0x000fe20003f65270 */
[----:B------:R-:W-:-:S12]  /*4960*/  BSSY B2, `(.L_x_468) ;  /* 0x0000036000027945 */ /* 0x000fd80003800000 */
[----:B------:R-:W-:Y:S05]  /*4970*/  @!P3 BRA `(.L_x_469) ;  /* 0x0000000000d0b947 */ /* 0x000fea0003800000 */
[----:B0---4-:R0:W4:Y:S01]  /*4980*/  LDS.128 R12, [R31+0x29400] ;  /* 0x029400001f0c7984 */ /* 0x0111220000000c00 */
[----:B------:R-:W-:Y:S01]  /*4990*/  ISETP.GE.AND P3, PT, R220, R110, PT ;  /* 0x0000006edc00720c */ /* 0x000fe20003f66270 */
[----:B------:R-:W-:-:S12]  /*49a0*/  BSSY B3, `(.L_x_470) ;  /* 0x000002d000037945 */ /* 0x000fd80003800000 */
[----:B0-----:R-:W-:Y:S05]  /*49b0*/  @P3 BRA `(.L_x_471) ;  /* 0x0000000000ac3947 */ /* 0x001fea0003800000 */
[--C-:B------:R-:W-:Y:S02]  /*49c0*/  SHF.R.U64 R72, R68, 0x10, R69.reuse ;  /* 0x0000001044487819 */ /* 0x100fe40000001245 */
[----:B------:R-:W-:Y:S02]  /*49d0*/  SHF.R.U32.HI R68, RZ, 0x10, R69 ;  /* 0x00000010ff447819 */ /* 0x000fe40000011645 */
[--C-:B------:R-:W-:Y:S01]  /*49e0*/  SHF.R.U64 R73, R70, 0x10, R71.reuse ;  /* 0x0000001046497819 */ /* 0x100fe20000001247 */
[----:B------:R-:W-:Y:S01]  /*49f0*/  HADD2.F32 R72, -RZ, R72.H0_H0 ;  /* 0x20000048ff487230 */ /* 0x000fe20000004100 */
[----:B----4-:R-:W-:Y:S02]  /*4a00*/  MOV R69, R13 ;  /* 0x0000000d00457202 */ /* 0x010fe40000000f00 */
[----:B------:R-:W-:Y:S01]  /*4a10*/  SHF.R.U32.HI R70, RZ, 0x10, R71 ;  /* 0x00000010ff467819 */ /* 0x000fe20000011647 */
[----:B------:R-:W-:Y:S02]  /*4a20*/  HADD2.F32 R13, -RZ, R73.H0_H0 ;  /* 0x20000049ff0d7230 */ /* 0x000fe40000004100 */
[----:B------:R-:W-:-:S02]  /*4a30*/  HADD2.F32 R71, -RZ, R69.H1_H1 ;  /* 0x30000045ff477230 */ /* 0x000fc40000004100 */
[----:B------:R-:W-:Y:S02]  /*4a40*/  HADD2.F32 R73, -RZ, R69.H0_H0 ;  /* 0x20000045ff497230 */ /* 0x000fe40000004100 */
[----:B------:R-:W-:Y:S02]  /*4a50*/  HADD2.F32 R70, -RZ, R70.H0_H0 ;  /* 0x20000046ff467230 */ /* 0x000fe40000004100 */
[-C--:B------:R-:W-:Y:S01]  /*4a60*/  FMUL.FTZ R69, R71, R13.reuse ;  /* 0x0000000d47457220 */ /* 0x080fe20000410000 */
[----:B------:R-:W-:-:S03]  /*4a70*/  FMUL.FTZ R13, R73, R13 ;  /* 0x0000000d490d7220 */ /* 0x000fc60000410000 */
[-C--:B------:R-:W-:Y:S01]  /*4a80*/  FFMA.FTZ R69, R73, R72.reuse, -R69 ;  /* 0x0000004849457223 */ /* 0x080fe20000010845 */
[----:B------:R-:W-:Y:S02]  /*4a90*/  IMAD.MOV.U32 R73, RZ, RZ, R12 ;  /* 0x000000ffff497224 */ /* 0x000fe400078e000c */
[----:B------:R-:W-:Y:S01]  /*4aa0*/  FFMA.FTZ R13, R71, R72, R13 ;  /* 0x00000048470d7223 */ /* 0x000fe2000001000d */
[----:B------:R-:W-:Y:S02]  /*4ab0*/  IMAD.MOV.U32 R71, RZ, RZ, R15 ;  /* 0x000000ffff477224 */ /* 0x000fe400078e000f */
[----:B------:R-:W-:Y:S02]  /*4ac0*/  HADD2.F32 R72, -RZ, R68.H0_H0 ;  /* 0x20000044ff487230 */ /* 0x000fe40000004100 */
[----:B------:R-:W-:Y:S01]  /*4ad0*/  HADD2.F32 R12, -RZ, R73.H1_H1 ;  /* 0x30000049ff0c7230 */ /* 0x000fe20000004100 */
[----:B------:R-:W-:Y:S01]  /*4ae0*/  F2FP.F16.F32.PACK_AB R13, R13, R69 ;  /* 0x000000450d0d723e */ /* 0x000fe200000000ff */
[----:B------:R-:W-:-:S02]  /*4af0*/  HADD2.F32 R15, -RZ, R71.H1_H1 ;  /* 0x30000047ff0f7230 */ /* 0x000fc40000004100 */
[----:B------:R-:W-:Y:S02]  /*4b00*/  HADD2.F32 R71, -RZ, R71.H0_H0 ;  /* 0x20000047ff477230 */ /* 0x000fe40000004100 */
[----:B------:R-:W-:Y:S02]  /*4b10*/  HADD2.F32 R73, -RZ, R73.H0_H0 ;  /* 0x20000049ff497230 */ /* 0x000fe40000004100 */
[-C--:B------:R-:W-:Y:S01]  /*4b20*/  FMUL.FTZ R68, R15, R70.reuse ;  /* 0x000000460f447220 */ /* 0x080fe20000410000 */
[----:B------:R-:W-:-:S03]  /*4b30*/  FMUL.FTZ R70, R71, R70 ;  /* 0x0000004647467220 */ /* 0x000fc60000410000 */
[-C--:B------:R-:W-:Y:S01]  /*4b40*/  FFMA.FTZ R68, R71, R72.reuse, -R68 ;  /* 0x0000004847447223 */ /* 0x080fe20000010844 */
[----:B------:R-:W-:Y:S01]  /*4b50*/  FFMA.FTZ R15, R15, R72, R70 ;  /* 0x000000480f0f7223 */ /* 0x000fe20000010046 */
[--C-:B------:R-:W-:Y:S02]  /*4b60*/  HADD2.F32 R72, -RZ, R149.reuse.H1_H1 ;  /* 0x30000095ff487230 */ /* 0x100fe40000004100 */
[----:B------:R-:W-:Y:S02]  /*4b70*/  HADD2.F32 R70, -RZ, R149.H0_H0 ;  /* 0x20000095ff467230 */ /* 0x000fe40000004100 */
[----:B------:R-:W-:Y:S01]  /*4b80*/  F2FP.F16.F32.PACK_AB R15, R15, R68 ;  /* 0x000000440f0f723e */ /* 0x000fe200000000ff */
[-C--:B------:R-:W-:Y:S01]  /*4b90*/  FMUL.FTZ R71, R12, R72.reuse ;  /* 0x000000480c477220 */ /* 0x080fe20000410000 */
[----:B------:R-:W-:-:S03]  /*4ba0*/  FMUL.FTZ R72, R73, R72 ;  /* 0x0000004849487220 */ /* 0x000fc60000410000 */
[-C--:B------:R-:W-:Y:S01]  /*4bb0*/  FFMA.FTZ R71, R73, R70.reuse, -R71 ;  /* 0x0000004649477223 */ /* 0x080fe20000010847 */
[----:B------:R-:W-:Y:S01]  /*4bc0*/  FFMA.FTZ R12, R12, R70, R72 ;  /* 0x000000460c0c7223 */ /* 0x000fe20000010048 */
[----:B------:R-:W-:Y:S02]  /*4bd0*/  HADD2.F32 R70, -RZ, R148.H1_H1 ;  /* 0x30000094ff467230 */ /* 0x000fe40000004100 */
[----:B------:R-:W-:Y:S02]  /*4be0*/  HADD2.F32 R72, -RZ, R14.H1_H1 ;  /* 0x3000000eff487230 */ /* 0x000fe40000004100 */
[----:B------:R-:W-:Y:S01]  /*4bf0*/  HADD2.F32 R73, -RZ, R148.H0_H0 ;  /* 0x20000094ff497230 */ /* 0x000fe20000004100 */
[----:B------:R-:W-:Y:S01]  /*4c00*/  F2FP.F16.F32.PACK_AB R12, R12, R71 ;  /* 0x000000470c0c723e */ /* 0x000fe200000000ff */
[----:B------:R-:W-:Y:S02]  /*4c10*/  HADD2.F32 R14, -RZ, R14.H0_H0 ;  /* 0x2000000eff0e7230 */ /* 0x000fe40000004100 */
[----:B------:R-:W-:-:S04]  /*4c20*/  FMUL.FTZ R74, R72, R70 ;  /* 0x00000046484a7220 */ /* 0x000fc80000410000 */
[C---:B------:R-:W-:Y:S01]  /*4c30*/  FFMA.FTZ R74, R14.reuse, R73, -R74 ;  /* 0x000000490e4a7223 */ /* 0x040fe2000001084a */
[----:B------:R-:W-:-:S04]  /*4c40*/  FMUL.FTZ R14, R14, R70 ;  /* 0x000000460e0e7220 */ /* 0x000fc80000410000 */
[----:B------:R-:W-:-:S05]  /*4c50*/  FFMA.FTZ R14, R72, R73, R14 ;  /* 0x00000049480e7223 */ /* 0x000fca000001000e */
[----:B------:R-:W-:-:S07]  /*4c60*/  F2FP.F16.F32.PACK_AB R14, R14, R74 ;  /* 0x0000004a0e0e723e */ /* 0x000fce00000000ff */
.L_x_471:
[----:B------:R-:W-:Y:S05]  /*4c70*/  BSYNC B3 ;  /* 0x0000000000037941 */ /* 0x000fea0003800000 */
.L_x_470:
[----:B---3--:R-:W-:Y:S01]  /*4c80*/  LEA R68, P3, R19, R11, 0x1 ;  /* 0x0000000b13447211 */ /* 0x008fe200078608ff */
[----:B------:R-:W-:-:S03]  /*4c90*/  ULDC.64 UR4, c[0x0][0x208] ;  /* 0x0000820000047ab9 */ /* 0x000fc60000000a00 */
[----:B--2---:R-:W-:-:S05]  /*4ca0*/  LEA.HI.X R69, R19, R80, R219, 0x1, P3 ;  /* 0x0000005013457211 */ /* 0x004fca00018f0cdb */
[----:B----4-:R0:W-:Y:S04]  /*4cb0*/  ST.E.128 desc[UR4][R68.64], R12 ;  /* 0x0000000c44007985 */ /* 0x0101e8000c101d04 */
.L_x_469:
[----:B------:R-:W-:Y:S05]  /*4cc0*/  BSYNC B2 ;  /* 0x0000000000027941 */ /* 0x000fea0003800000 */
.L_x_468:
[----:B------:R-:W-:-:S13]  /*4cd0*/  ISETP.NE.AND P3, PT, R26, RZ, PT ;  /* 0x000000ff1a00720c */ /* 0x000fda0003f65270 */
[----:B------:R-:W-:Y:S05]  /*4ce0*/  @!P3 BRA `(.L_x_459) ;  /* 0x0000000000d0b947 */ /* 0x000fea0003800000 */
[----:B0---4-:R0:W4:Y:S01]  /*4cf0*/  LDS.128 R12, [R31+0x2bc00] ;  /* 0x02bc00001f0c7984 */ /* 0x0111220000000c00 */
[----:B------:R-:W-:Y:S01]  /*4d00*/  ISETP.GE.AND P3, PT, R222, R110, PT ;  /* 0x0000006ede00720c */ /* 0x000fe20003f66270 */
[----:B------:R-:W-:-:S12]  /*4d10*/  BSSY B2, `(.L_x_472) ;  /* 0x000002d000027945 */ /* 0x000fd80003800000 */
[----:B0-----:R-:W-:Y:S05]  /*4d20*/  @P3 BRA `(.L_x_473) ;  /* 0x0000000000ac3947 */ /* 0x001fea0003800000 */
[--C-:B------:R-:W-:Y:S02]  /*4d30*/  SHF.R.U64 R68, R64, 0x10, R65.reuse ;  /* 0x0000001040447819 */ /* 0x100fe40000001241 */
[----:B------:R-:W-:Y:S01]  /*4d40*/  SHF.R.U32.HI R64, RZ, 0x10, R65 ;  /* 0x00000010ff407819 */ /* 0x000fe20000011641 */
[----:B----4-:R-:W-:Y:S01]  /*4d50*/  IMAD.MOV.U32 R65, RZ, RZ, R13 ;  /* 0x000000ffff417224 */ /* 0x010fe200078e000d */
[--C-:B------:R-:W-:Y:S01]  /*4d60*/  SHF.R.U64 R69, R66, 0x10, R67.reuse ;  /* 0x0000001042457819 */ /* 0x100fe20000001243 */
[----:B------:R-:W-:Y:S01]  /*4d70*/  HADD2.F32 R68, -RZ, R68.H0_H0 ;  /* 0x20000044ff447230 */ /* 0x000fe20000004100 */
[----:B------:R-:W-:Y:S02]  /*4d80*/  SHF.R.U32.HI R66, RZ, 0x10, R67 ;  /* 0x00000010ff427819 */ /* 0x000fe40000011643 */
[----:B------:R-:W-:Y:S02]  /*4d90*/  HADD2.F32 R67, -RZ, R65.H1_H1 ;  /* 0x30000041ff437230 */ /* 0x000fe40000004100 */
[----:B------:R-:W-:-:S02]  /*4da0*/  HADD2.F32 R13, -RZ, R69.H0_H0 ;  /* 0x20000045ff0d7230 */ /* 0x000fc40000004100 */
[----:B------:R-:W-:Y:S02]  /*4db0*/  HADD2.F32 R69, -RZ, R65.H0_H0 ;  /* 0x20000041ff457230 */ /* 0x000fe40000004100 */
[----:B------:R-:W-:Y:S02]  /*4dc0*/  HADD2.F32 R66, -RZ, R66.H0_H0 ;  /* 0x20000042ff427230 */ /* 0x000fe40000004100 */
[-C--:B------:R-:W-:Y:S01]  /*4dd0*/  FMUL.FTZ R65, R67, R13.reuse ;  /* 0x0000000d43417220 */ /* 0x080fe20000410000 */
[----:B------:R-:W-:-:S03]  /*4de0*/  FMUL.FTZ R13, R69, R13 ;  /* 0x0000000d450d7220 */ /* 0x000fc60000410000 */
[-C--:B------:R-:W-:Y:S01]  /*4df0*/  FFMA.FTZ R65, R69, R68.reuse, -R65 ;  /* 0x0000004445417223 */ /* 0x080fe20000010841 */
[----:B------:R-:W-:Y:S02]  /*4e00*/  IMAD.MOV.U32 R69, RZ, RZ, R12 ;  /* 0x000000ffff457224 */ /* 0x000fe400078e000c */
[----:B------:R-:W-:Y:S01]  /*4e10*/  FFMA.FTZ R13, R67, R68, R13 ;  /* 0x00000044430d7223 */ /* 0x000fe2000001000d */
[----:B------:R-:W-:Y:S01]  /*4e20*/  MOV R67, R15 ;  /* 0x0000000f00437202 */ /* 0x000fe20000000f00 */
[----:B------:R-:W-:Y:S02]  /*4e30*/  HADD2.F32 R68, -RZ, R64.H0_H0 ;  /* 0x20000040ff447230 */ /* 0x000fe40000004100 */
[----:B------:R-:W-:Y:S01]  /*4e40*/  HADD2.F32 R12, -RZ, R69.H1_H1 ;  /* 0x30000045ff0c7230 */ /* 0x000fe20000004100 */
[----:B------:R-:W-:Y:S01]  /*4e50*/  F2FP.F16.F32.PACK_AB R13, R13, R65 ;  /* 0x000000410d0d723e */ /* 0x000fe200000000ff */
[--C-:B------:R-:W-:Y:S02]  /*4e60*/  HADD2.F32 R15, -RZ, R67.reuse.H1_H1 ;  /* 0x30000043ff0f7230 */ /* 0x100fe40000004100 */
        /* <DEDUP_REMOVED lines=23> */
.L_x_473:
[----:B------:R-:W-:Y:S05]  /*4fe0*/  BSYNC B2 ;  /* 0x0000000000027941 */ /* 0x000fea0003800000 */
.L_x_472:
[----:B---3--:R-:W-:Y:S01]  /*4ff0*/  LEA R64, P3, R22, R11, 0x1 ;  /* 0x0000000b16407211 */ /* 0x008fe200078608ff */
[----:B------:R-:W-:-:S03]  /*5000*/  ULDC.64 UR4, c[0x0][0x208] ;  /* 0x0000820000047ab9 */ /* 0x000fc60000000a00 */
[----:B--2---:R-:W-:-:S05]  /*5010*/  LEA.HI.X R65, R22, R80, R218, 0x1, P3 ;  /* 0x0000005016417211 */ /* 0x004fca00018f0cda */
[----:B----4-:R0:W-:Y:S04]  /*5020*/  ST.E.128 desc[UR4][R64.64], R12 ;  /* 0x0000000c40007985 */ /* 0x0101e8000c101d04 */
.L_x_459:
[----:B------:R-:W-:Y:S05]  /*5030*/  BSYNC B1 ;  /* 0x0000000000017941 */ /* 0x000fea0003800000 */
.L_x_458:
[----:B------:R-:W-:-:S03]  /*5040*/  UMOV UR4, 0xffffffff ;  /* 0xffffffff00047882 */ /* 0x000fc60000000000 */
[----:B------:R-:W-:Y:S05]  /*5050*/  BRA.DIV UR4, `(.L_x_474) ;  /* 0x0000025204707947 */ /* 0x000fea000b800000 */
[----:B0-----:R0:W0:Y:S04]  /*5060*/  SHFL.IDX PT, R64, R116, 0x1, 0x181f ;  /* 0x00381f0074407f89 */ /* 0x00102800000e0000 */
[----:B---3--:R3:W0:Y:S02]  /*5070*/  SHFL.IDX PT, R11, R117, 0x1, 0x181f ;  /* 0x00381f00750b7f89 */ /* 0x00862400000e0000 */
.L_x_818:
[----:B------:R-:W-:Y:S04]  /*5080*/  BSSY B1, `(.L_x_475) ;  /* 0x00000e5000017945 */ /* 0x000fe80003800000 */
[----:B------:R-:W-:Y:S05]  /*5090*/  @P4 BRA `(.L_x_476) ;  /* 0x0000000c008c4947 */ /* 0x000fea0003800000 */
[----:B------:R-:W-:Y:S01]  /*50a0*/  ISETP.NE.AND P3, PT, R3, RZ, PT ;  /* 0x000000ff0300720c */ /* 0x000fe20003f65270 */
[----:B------:R-:W-:-:S12]  /*50b0*/  BSSY B2, `(.L_x_477) ;  /* 0x0000037000027945 */ /* 0x000fd80003800000 */
[----:B------:R-:W-:Y:S05]  /*50c0*/  @!P3 BRA `(.L_x_478) ;  /* 0x0000000000d4b947 */ /* 0x000fea0003800000 */
[----:B----4-:R4:W0:Y:S01]  /*50d0*/  LDS.128 R12, [R31+0x25400] ;  /* 0x025400001f0c7984 */ /* 0x0108220000000c00 */
[----:B------:R-:W-:Y:S01]  /*50e0*/  ISETP.GE.AND P3, PT, R216, R110, PT ;  /* 0x0000006ed800720c */ /* 0x000fe20003f66270 */
[----:B------:R-:W-:-:S12]  /*50f0*/  BSSY B3, `(.L_x_479) ;  /* 0x000002e000037945 */ /* 0x000fd80003800000 */
[----:B----4-:R-:W-:Y:S05]  /*5100*/  @P3 BRA `(.L_x_480) ;  /* 0x0000000000b03947 */ /* 0x010fea0003800000 */
[----:B------:R-:W-:Y:S01]  /*5110*/  SHF.R.U64 R66, R62, 0x10, R63 ;  /* 0x000000103e427819 */ /* 0x000fe2000000123f */
[----:B0-----:R-:W-:Y:S01]  /*5120*/  IMAD.MOV.U32 R65, RZ, RZ, R13 ;  /* 0x000000ffff417224 */ /* 0x001fe200078e000d */
[----:B------:R-:W-:Y:S02]  /*5130*/  SHF.R.U64 R60, R60, 0x10, R61 ;  /* 0x000000103c3c7819 */ /* 0x000fe4000000123d */
[----:B------:R-:W-:Y:S01]  /*5140*/  SHF.R.U32.HI R62, RZ, 0x10, R63 ;  /* 0x00000010ff3e7819 */ /* 0x000fe2000001163f */
[----:B------:R-:W-:Y:S01]  /*5150*/  HADD2.F32 R13, -RZ, R66.H0_H0 ;  /* 0x20000042ff0d7230 */ /* 0x000fe20000004100 */
[----:B------:R-:W-:Y:S01]  /*5160*/  SHF.R.U32.HI R61, RZ, 0x10, R61 ;  /* 0x00000010ff3d7819 */ /* 0x000fe2000001163d */
[--C-:B------:R-:W-:Y:S02]  /*5170*/  HADD2.F32 R63, -RZ, R65.reuse.H1_H1 ;  /* 0x30000041ff3f7230 */ /* 0x100fe40000004100 */
[----:B------:R-:W-:Y:S02]  /*5180*/  HADD2.F32 R65, -RZ, R65.H0_H0 ;  /* 0x20000041ff417230 */ /* 0x000fe40000004100 */
[----:B------:R-:W-:-:S02]  /*5190*/  HADD2.F32 R60, -RZ, R60.H0_H0 ;  /* 0x2000003cff3c7230 */ /* 0x000fc40000004100 */
[-C--:B------:R-:W-:Y:S01]  /*51a0*/  FMUL.FTZ R66, R63, R13.reuse ;  /* 0x0000000d3f427220 */ /* 0x080fe20000410000 */
[----:B------:R-:W-:Y:S02]  /*51b0*/  HADD2.F32 R62, -RZ, R62.H0_H0 ;  /* 0x2000003eff3e7230 */ /* 0x000fe40000004100 */
[C---:B------:R-:W-:Y:S01]  /*51c0*/  FMUL.FTZ R13, R65.reuse, R13 ;  /* 0x0000000d410d7220 */ /* 0x040fe20000410000 */
[----:B------:R-:W-:Y:S02]  /*51d0*/  HADD2.F32 R61, -RZ, R61.H0_H0 ;  /* 0x2000003dff3d7230 */ /* 0x000fe40000004100 */
[-C--:B------:R-:W-:Y:S01]  /*51e0*/  FFMA.FTZ R66, R65, R60.reuse, -R66 ;  /* 0x0000003c41427223 */ /* 0x080fe20000010842 */
[----:B------:R-:W-:Y:S01]  /*51f0*/  FFMA.FTZ R60, R63, R60, R13 ;  /* 0x0000003c3f3c7223 */ /* 0x000fe2000001000d */
[----:B------:R-:W-:-:S04]  /*5200*/  IMAD.MOV.U32 R13, RZ, RZ, R15 ;  /* 0x000000ffff0d7224 */ /* 0x000fc800078e000f */
[----:B------:R-:W-:Y:S01]  /*5210*/  F2FP.F16.F32.PACK_AB R60, R60, R66 ;  /* 0x000000423c3c723e */ /* 0x000fe200000000ff */
[--C-:B------:R-:W-:Y:S02]  /*5220*/  HADD2.F32 R15, -RZ, R13.reuse.H1_H1 ;  /* 0x3000000dff0f7230 */ /* 0x100fe40000004100 */
[----:B------:R-:W-:-:S03]  /*5230*/  HADD2.F32 R13, -RZ, R13.H0_H0 ;  /* 0x2000000dff0d7230 */ /* 0x000fc60000004100 */
[----:B------:R-:W-:-:S04]  /*5240*/  FMUL.FTZ R63, R15, R62 ;  /* 0x0000003e0f3f7220 */ /* 0x000fc80000410000 */
[CC--:B------:R-:W-:Y:S01]  /*5250*/  FFMA.FTZ R63, R13.reuse, R61.reuse, -R63 ;  /* 0x0000003d0d3f7223 */ /* 0x0c0fe2000001083f */
[----:B------:R-:W-:Y:S01]  /*5260*/  FMUL.FTZ R13, R13, R62 ;  /* 0x0000003e0d0d7220 */ /* 0x000fe20000410000 */
[--C-:B------:R-:W-:Y:S02]  /*5270*/  HADD2.F32 R62, -RZ, R144.reuse.H0_H0 ;  /* 0x20000090ff3e7230 */ /* 0x100fe40000004100 */
[----:B------:R-:W-:Y:S02]  /*5280*/  HADD2.F32 R144, -RZ, R144.H1_H1 ;  /* 0x30000090ff907230 */ /* 0x000fe40000004100 */
[----:B------:R-:W-:Y:S01]  /*5290*/  FFMA.FTZ R13, R15, R61, R13 ;  /* 0x0000003d0f0d7223 */ /* 0x000fe2000001000d */
[--C-:B------:R-:W-:Y:S02]  /*52a0*/  HADD2.F32 R15, -RZ, R145.reuse.H0_H0 ;  /* 0x20000091ff0f7230 */ /* 0x100fe40000004100 */
[--C-:B------:R-:W-:Y:S02]  /*52b0*/  HADD2.F32 R61, -RZ, R12.reuse.H1_H1 ;  /* 0x3000000cff3d7230 */ /* 0x100fe40000004100 */
[----:B------:R-:W-:Y:S01]  /*52c0*/  HADD2.F32 R12, -RZ, R12.H0_H0 ;  /* 0x2000000cff0c7230 */ /* 0x000fe20000004100 */
[----:B------:R-:W-:Y:S01]  /*52d0*/  F2FP.F16.F32.PACK_AB R63, R13, R63 ;  /* 0x0000003f0d3f723e */ /* 0x000fe200000000ff */
[----:B------:R-:W-:-:S02]  /*52e0*/  HADD2.F32 R145, -RZ, R145.H1_H1 ;  /* 0x30000091ff917230 */ /* 0x000fc40000004100 */
[----:B------:R-:W-:Y:S01]  /*52f0*/  FMUL.FTZ R65, R61, R15 ;  /* 0x0000000f3d417220 */ /* 0x000fe20000410000 */
[----:B------:R-:W-:-:S03]  /*5300*/  MOV R13, R60 ;  /* 0x0000003c000d7202 */ /* 0x000fc60000000f00 */
[CC--:B------:R-:W-:Y:S01]  /*5310*/  FFMA.FTZ R65, R12.reuse, R62.reuse, -R65 ;  /* 0x0000003e0c417223 */ /* 0x0c0fe20000010841 */
[----:B------:R-:W-:Y:S01]  /*5320*/  FMUL.FTZ R12, R12, R15 ;  /* 0x0000000f0c0c7220 */ /* 0x000fe20000410000 */
[--C-:B------:R-:W-:Y:S02]  /*5330*/  HADD2.F32 R15, -RZ, R14.reuse.H1_H1 ;  /* 0x3000000eff0f7230 */ /* 0x100fe40000004100 */
[----:B------:R-:W-:Y:S02]  /*5340*/  HADD2.F32 R14, -RZ, R14.H0_H0 ;  /* 0x2000000eff0e7230 */ /* 0x000fe40000004100 */
[----:B------:R-:W-:Y:S01]  /*5350*/  FFMA.FTZ R12, R61, R62, R12 ;  /* 0x0000003e3d0c7223 */ /* 0x000fe2000001000c */
[----:B------:R-:W-:-:S04]  /*5360*/  FMUL.FTZ R61, R15, R145 ;  /* 0x000000910f3d7220 */ /* 0x000fc80000410000 */
[----:B------:R-:W-:Y:S01]  /*5370*/  F2FP.F16.F32.PACK_AB R12, R12, R65 ;  /* 0x000000410c0c723e */ /* 0x000fe200000000ff */
[C---:B------:R-:W-:Y:S01]  /*5380*/  FFMA.FTZ R61, R14.reuse, R144, -R61 ;  /* 0x000000900e3d7223 */ /* 0x040fe2000001083d */
[----:B------:R-:W-:-:S04]  /*5390*/  FMUL.FTZ R14, R14, R145 ;  /* 0x000000910e0e7220 */ /* 0x000fc80000410000 */
[----:B------:R-:W-:Y:S01]  /*53a0*/  FFMA.FTZ R14, R15, R144, R14 ;  /* 0x000000900f0e7223 */ /* 0x000fe2000001000e */
[----:B------:R-:W-:-:S04]  /*53b0*/  IMAD.MOV.U32 R15, RZ, RZ, R63 ;  /* 0x000000ffff0f7224 */ /* 0x000fc800078e003f */
[----:B------:R-:W-:-:S07]  /*53c0*/  F2FP.F16.F32.PACK_AB R14, R14, R61 ;  /* 0x0000003d0e0e723e */ /* 0x000fce00000000ff */
.L_x_480:
[----:B------:R-:W-:Y:S05]  /*53d0*/  BSYNC B3 ;  /* 0x0000000000037941 */ /* 0x000fea0003800000 */
.L_x_479:
[----:B0-----:R-:W-:Y:S01]  /*53e0*/  LEA R60, P3, R16, R11, 0x1 ;  /* 0x0000000b103c7211 */ /* 0x001fe200078608ff */
[----:B------:R-:W-:-:S03]  /*53f0*/  ULDC.64 UR4, c[0x0][0x208] ;  /* 0x0000820000047ab9 */ /* 0x000fc60000000a00 */
[----:B------:R-:W-:-:S05]  /*5400*/  LEA.HI.X R61, R16, R64, R17, 0x1, P3 ;  /* 0x00000040103d7211 */ /* 0x000fca00018f0c11 */
[----:B------:R0:W-:Y:S04]  /*5410*/  ST.E.128 desc[UR4][R60.64], R12 ;  /* 0x0000000c3c007985 */ /* 0x0001e8000c101d04 */
.L_x_478:
[----:B------:R-:W-:Y:S05]  /*5420*/  BSYNC B2 ;  /* 0x0000000000027941 */ /* 0x000fea0003800000 */
.L_x_477:
[----:B------:R-:W-:Y:S01]  /*5430*/  ISETP.NE.AND P3, PT, R21, RZ, PT ;  /* 0x000000ff1500720c */ /* 0x000fe20003f65270 */
[----:B------:R-:W-:-:S12]  /*5440*/  BSSY B2, `(.L_x_481) ;  /* 0x0000037000027945 */ /* 0x000fd80003800000 */
[----:B------:R-:W-:Y:S05]  /*5450*/  @!P3 BRA `(.L_x_482) ;  /* 0x0000000000d4b947 */ /* 0x000fea0003800000 */
[----:B0---4-:R0:W4:Y:S01]  /*5460*/  LDS.128 R12, [R31+0x27c00] ;  /* 0x027c00001f0c7984 */ /* 0x0111220000000c00 */
[----:B------:R-:W-:Y:S01]  /*5470*/  ISETP.GE.AND P3, PT, R221, R110, PT ;  /* 0x0000006edd00720c */ /* 0x000fe20003f66270 */
[----:B------:R-:W-:-:S12]  /*5480*/  BSSY B3, `(.L_x_483) ;  /* 0x000002e000037945 */ /* 0x000fd80003800000 */
[----:B0-----:R-:W-:Y:S05]  /*5490*/  @P3 BRA `(.L_x_484) ;  /* 0x0000000000b03947 */ /* 0x001fea0003800000 */
[----:B------:R-:W-:Y:S01]  /*54a0*/  SHF.R.U64 R61, R58, 0x10, R59 ;  /* 0x000000103a3d7819 */ /* 0x000fe2000000123b */
[----:B----4-:R-:W-:Y:S01]  /*54b0*/  IMAD.MOV.U32 R60, RZ, RZ, R13 ;  /* 0x000000ffff3c7224 */ /* 0x010fe200078e000d */
[----:B------:R-:W-:Y:S02]  /*54c0*/  SHF.R.U64 R56, R56, 0x10, R57 ;  /* 0x0000001038387819 */ /* 0x000fe40000001239 */
[----:B------:R-:W-:Y:S01]  /*54d0*/  SHF.R.U32.HI R58, RZ, 0x10, R59 ;  /* 0x00000010ff3a7819 */ /* 0x000fe2000001163b */
[----:B------:R-:W-:Y:S01]  /*54e0*/  HADD2.F32 R13, -RZ, R61.H0_H0 ;  /* 0x2000003dff0d7230 */ /* 0x000fe20000004100 */
[----:B------:R-:W-:Y:S01]  /*54f0*/  SHF.R.U32.HI R57, RZ, 0x10, R57 ;  /* 0x00000010ff397819 */ /* 0x000fe20000011639 */
[--C-:B------:R-:W-:Y:S02]  /*5500*/  HADD2.F32 R59, -RZ, R60.reuse.H1_H1 ;  /* 0x3000003cff3b7230 */ /* 0x100fe40000004100 */
[----:B------:R-:W-:Y:S02]  /*5510*/  HADD2.F32 R60, -RZ, R60.H0_H0 ;  /* 0x2000003cff3c7230 */ /* 0x000fe40000004100 */
[----:B------:R-:W-:-:S02]  /*5520*/  HADD2.F32 R56, -RZ, R56.H0_H0 ;  /* 0x20000038ff387230 */ /* 0x000fc40000004100 */
[CC--:B------:R-:W-:Y:S01]  /*5530*/  FMUL.FTZ R61, R59.reuse, R13.reuse ;  /* 0x0000000d3b3d7220 */ /* 0x0c0fe20000410000 */
        /* <DEDUP_REMOVED lines=34> */
.L_x_484:
[----:B------:R-:W-:Y:S05]  /*5760*/  BSYNC B3 ;  /* 0x0000000000037941 */ /* 0x000fea0003800000 */
.L_x_483:
[----:B------:R-:W-:Y:S01]  /*5770*/  LEA R56, P3, R212, R11, 0x1 ;  /* 0x0000000bd4387211 */ /* 0x000fe200078608ff */
[----:B------:R-:W-:-:S03]  /*5780*/  ULDC.64 UR4, c[0x0][0x208] ;  /* 0x0000820000047ab9 */ /* 0x000fc60000000a00 */
[----:B------:R-:W-:-:S05]  /*5790*/  LEA.HI.X R57, R212, R64, R215, 0x1, P3 ;  /* 0x00000040d4397211 */ /* 0x000fca00018f0cd7 */
[----:B----4-:R0:W-:Y:S04]  /*57a0*/  ST.E.128 desc[UR4][R56.64], R12 ;  /* 0x0000000c38007985 */ /* 0x0101e8000c101d04 */
.L_x_482:
[----:B------:R-:W-:Y:S05]  /*57b0*/  BSYNC B2 ;  /* 0x0000000000027941 */ /* 0x000fea0003800000 */
.L_x_481:
        /* <DEDUP_REMOVED lines=27> */
[C---:B------:R-:W-:Y:S01]  /*5970*/  FFMA.FTZ R55, R13.reuse, R53, -R55 ;  /* 0x000000350d377223 */ /* 0x040fe20000010837 */
[----:B------:R-:W-:Y:S01]  /*5980*/  FMUL.FTZ R13, R13, R54 ;  /* 0x000000360d0d7220 */ /* 0x000fe20000410000 */
[----:B------:R-:W-:-:S03]  /*5990*/  HADD2.F32 R54, -RZ, R139.H1_H1 ;  /* 0x3000008bff367230 */ /* 0x000fc60000004100 */
[----:B------:R-:W-:Y:S01]  /*59a0*/  FFMA.FTZ R13, R15, R53, R13 ;  /* 0x000000350f0d7223 */ /* 0x000fe2000001000d */
[----:B------:R-:W-:Y:S02]  /*59b0*/  HADD2.F32 R15, -RZ, R140.H1_H1 ;  /* 0x3000008cff0f7230 */ /* 0x000fe40000004100 */
[--C-:B------:R-:W-:Y:S02]  /*59c0*/  HADD2.F32 R53, -RZ, R12.reuse.H1_H1 ;  /* 0x3000000cff357230 */ /* 0x100fe40000004100 */
[----:B------:R-:W-:Y:S01]  /*59d0*/  HADD2.F32 R12, -RZ, R12.H0_H0 ;  /* 0x2000000cff0c7230 */ /* 0x000fe20000004100 */
[----:B------:R-:W-:Y:S01]  /*59e0*/  F2FP.F16.F32.PACK_AB R55, R13, R55 ;  /* 0x000000370d37723e */ /* 0x000fe200000000ff */
[----:B------:R-:W-:Y:S02]  /*59f0*/  HADD2.F32 R140, -RZ, R140.H0_H0 ;  /* 0x2000008cff8c7230 */ /* 0x000fe40000004100 */
[----:B------:R-:W-:Y:S01]  /*5a00*/  FMUL.FTZ R56, R53, R15 ;  /* 0x0000000f35387220 */ /* 0x000fe20000410000 */
[----:B------:R-:W-:-:S03]  /*5a10*/  MOV R13, R52 ;  /* 0x00000034000d7202 */ /* 0x000fc60000000f00 */
[C---:B------:R-:W-:Y:S01]  /*5a20*/  FFMA.FTZ R56, R12.reuse, R54, -R56 ;  /* 0x000000360c387223 */ /* 0x040fe20000010838 */
[----:B------:R-:W-:Y:S01]  /*5a30*/  FMUL.FTZ R12, R12, R15 ;  /* 0x0000000f0c0c7220 */ /* 0x000fe20000410000 */
[----:B------:R-:W-:-:S03]  /*5a40*/  HADD2.F32 R15, -RZ, R141.H0_H0 ;  /* 0x2000008dff0f7230 */ /* 0x000fc60000004100 */
[----:B------:R-:W-:Y:S01]  /*5a50*/  FFMA.FTZ R12, R53, R54, R12 ;  /* 0x00000036350c7223 */ /* 0x000fe2000001000c */
[--C-:B------:R-:W-:Y:S02]  /*5a60*/  HADD2.F32 R53, -RZ, R14.reuse.H1_H1 ;  /* 0x3000000eff357230 */ /* 0x100fe40000004100 */
[----:B------:R-:W-:Y:S02]  /*5a70*/  HADD2.F32 R14, -RZ, R14.H0_H0 ;  /* 0x2000000eff0e7230 */ /* 0x000fe40000004100 */
[----:B------:R-:W-:Y:S01]  /*5a80*/  F2FP.F16.F32.PACK_AB R12, R12, R56 ;  /* 0x000000380c0c723e */ /* 0x000fe200000000ff */
[----:B------:R-:W-:-:S04]  /*5a90*/  FMUL.FTZ R54, R53, R15 ;  /* 0x0000000f35367220 */ /* 0x000fc80000410000 */
[C---:B------:R-:W-:Y:S01]  /*5aa0*/  FFMA.FTZ R54, R14.reuse, R140, -R54 ;  /* 0x0000008c0e367223 */ /* 0x040fe20000010836 */
[----:B------:R-:W-:Y:S01]  /*5ab0*/  FMUL.FTZ R14, R14, R15 ;  /* 0x0000000f0e0e7220 */ /* 0x000fe20000410000 */
[----:B------:R-:W-:-:S03]  /*5ac0*/  IMAD.MOV.U32 R15, RZ, RZ, R55 ;  /* 0x000000ffff0f7224 */ /* 0x000fc600078e0037 */
[----:B------:R-:W-:-:S05]  /*5ad0*/  FFMA.FTZ R14, R53, R140, R14 ;  /* 0x0000008c350e7223 */ /* 0x000fca000001000e */
[----:B------:R-:W-:-:S07]  /*5ae0*/  F2FP.F16.F32.PACK_AB R14, R14, R54 ;  /* 0x000000360e0e723e */ /* 0x000fce00000000ff */
.L_x_488:
[----:B------:R-:W-:Y:S05]  /*5af0*/  BSYNC B3 ;  /* 0x0000000000037941 */ /* 0x000fea0003800000 */
.L_x_487:
[----:B------:R-:W-:Y:S01]  /*5b00*/  LEA R52, P3, R19, R11, 0x1 ;  /* 0x0000000b13347211 */ /* 0x000fe200078608ff */
[----:B------:R-:W-:-:S03]  /*5b10*/  ULDC.64 UR4, c[0x0][0x208] ;  /* 0x0000820000047ab9 */ /* 0x000fc60000000a00 */
[----:B------:R-:W-:-:S05]  /*5b20*/  LEA.HI.X R53, R19, R64, R219, 0x1, P3 ;  /* 0x0000004013357211 */ /* 0x000fca00018f0cdb */
[----:B----4-:R0:W-:Y:S04]  /*5b30*/  ST.E.128 desc[UR4][R52.64], R12 ;  /* 0x0000000c34007985 */ /* 0x0101e8000c101d04 */
.L_x_486:
[----:B------:R-:W-:Y:S05]  /*5b40*/  BSYNC B2 ;  /* 0x0000000000027941 */ /* 0x000fea0003800000 */
.L_x_485:
        /* <DEDUP_REMOVED lines=11> */
[----:B------:R-:W-:Y:S01]  /*5c00*/  SHF.R.U32.HI R49, RZ, 0x10, R49 ;  /* 0x00000010ff317819 */ /* 0x000fe20000011631 */
[----:B------:R-:W-:Y:S02]  /*5c10*/  HADD2.F32 R50, -RZ, R50.H0_H0 ;  /* 0x20000032ff327230 */ /* 0x000fe40000004100 */
[--C-:B------:R-:W-:Y:S02]  /*5c20*/  HADD2.F32 R13, -RZ, R51.reuse.H1_H1 ;  /* 0x30000033ff0d7230 */ /* 0x100fe40000004100 */
[----:B------:R-:W-:-:S02]  /*5c30*/  HADD2.F32 R51, -RZ, R51.H0_H0 ;  /* 0x20000033ff337230 */ /* 0x000fc40000004100 */
[----:B------:R-:W-:Y:S02]  /*5c40*/  HADD2.F32 R48, -RZ, R48.H0_H0 ;  /* 0x20000030ff307230 */ /* 0x000fe40000004100 */
[-C--:B------:R-:W-:Y:S01]  /*5c50*/  FMUL.FTZ R53, R13, R52.reuse ;  /* 0x000000340d357220 */ /* 0x080fe20000410000 */
[----:B------:R-:W-:Y:S02]  /*5c60*/  HADD2.F32 R49, -RZ, R49.H0_H0 ;  /* 0x20000031ff317230 */ /* 0x000fe40000004100 */
[C---:B------:R-:W-:Y:S01]  /*5c70*/  FMUL.FTZ R52, R51.reuse, R52 ;  /* 0x0000003433347220 */ /* 0x040fe20000410000 */
[----:B------:R-:W-:-:S03]  /*5c80*/  FFMA.FTZ R53, R51, R48, -R53 ;  /* 0x0000003033357223 */ /* 0x000fc60000010835 */
[----:B------:R-:W-:Y:S01]  /*5c90*/  FFMA.FTZ R52, R13, R48, R52 ;  /* 0x000000300d347223 */ /* 0x000fe20000010034 */
[--C-:B------:R-:W-:Y:S02]  /*5ca0*/  HADD2.F32 R13, -RZ, R15.reuse.H1_H1 ;  /* 0x3000000fff0d7230 */ /* 0x100fe40000004100 */
[----:B------:R-:W-:Y:S02]  /*5cb0*/  HADD2.F32 R15, -RZ, R15.H0_H0 ;  /* 0x2000000fff0f7230 */ /* 0x000fe40000004100 */
[----:B------:R-:W-:Y:S01]  /*5cc0*/  F2FP.F16.F32.PACK_AB R52, R52, R53 ;  /* 0x000000353434723e */ /* 0x000fe200000000ff */
[-C--:B------:R-:W-:Y:S02]  /*5cd0*/  FMUL.FTZ R48, R13, R50.reuse ;  /* 0x000000320d307220 */ /* 0x080fe40000410000 */
[C---:B------:R-:W-:Y:S02]  /*5ce0*/  FMUL.FTZ R50, R15.reuse, R50 ;  /* 0x000000320f327220 */ /* 0x040fe40000410000 */
[----:B------:R-:W-:Y:S01]  /*5cf0*/  FFMA.FTZ R48, R15, R49, -R48 ;  /* 0x000000310f307223 */ /* 0x000fe20000010830 */
[----:B------:R-:W-:-:S02]  /*5d00*/  HADD2.F32 R15, -RZ, R137.H0_H0 ;  /* 0x20000089ff0f7230 */ /* 0x000fc40000004100 */
[----:B------:R-:W-:Y:S01]  /*5d10*/  FFMA.FTZ R50, R13, R49, R50 ;  /* 0x000000310d327223 */ /* 0x000fe20000010032 */
[--C-:B------:R-:W-:Y:S02]  /*5d20*/  HADD2.F32 R13, -RZ, R12.reuse.H0_H0 ;  /* 0x2000000cff0d7230 */ /* 0x100fe40000004100 */
[----:B------:R-:W-:Y:S02]  /*5d30*/  HADD2.F32 R12, -RZ, R12.H1_H1 ;  /* 0x3000000cff0c7230 */ /* 0x000fe40000004100 */
[--C-:B------:R-:W-:Y:S01]  /*5d40*/  HADD2.F32 R49, -RZ, R136.reuse.H0_H0 ;  /* 0x20000088ff317230 */ /* 0x100fe20000004100 */
[----:B------:R-:W-:Y:S01]  /*5d50*/  F2FP.F16.F32.PACK_AB R48, R50, R48 ;  /* 0x000000303230723e */ /* 0x000fe200000000ff */
[----:B------:R-:W-:Y:S02]  /*5d60*/  HADD2.F32 R137, -RZ, R137.H1_H1 ;  /* 0x30000089ff897230 */ /* 0x000fe40000004100 */
[-C--:B------:R-:W-:Y:S01]  /*5d70*/  FMUL.FTZ R51, R12, R15.reuse ;  /* 0x0000000f0c337220 */ /* 0x080fe20000410000 */
[----:B------:R-:W-:Y:S01]  /*5d80*/  FMUL.FTZ R15, R13, R15 ;  /* 0x0000000f0d0f7220 */ /* 0x000fe20000410000 */
[----:B------:R-:W-:-:S02]  /*5d90*/  HADD2.F32 R136, -RZ, R136.H1_H1 ;  /* 0x30000088ff887230 */ /* 0x000fc40000004100 */
[-C--:B------:R-:W-:Y:S01]  /*5da0*/  FFMA.FTZ R51, R13, R49.reuse, -R51 ;  /* 0x000000310d337223 */ /* 0x080fe20000010833 */
[----:B------:R-:W-:Y:S01]  /*5db0*/  FFMA.FTZ R15, R12, R49, R15 ;  /* 0x000000310c0f7223 */ /* 0x000fe2000001000f */
[--C-:B------:R-:W-:Y:S02]  /*5dc0*/  HADD2.F32 R12, -RZ, R14.reuse.H0_H0 ;  /* 0x2000000eff0c7230 */ /* 0x100fe40000004100 */
[----:B------:R-:W-:Y:S02]  /*5dd0*/  HADD2.F32 R14, -RZ, R14.H1_H1 ;  /* 0x3000000eff0e7230 */ /* 0x000fe40000004100 */
[----:B------:R-:W-:-:S03]  /*5de0*/  F2FP.F16.F32.PACK_AB R15, R15, R51 ;  /* 0x000000330f0f723e */ /* 0x000fc600000000ff */
[-C--:B------:R-:W-:Y:S01]  /*5df0*/  FMUL.FTZ R13, R14, R137.reuse ;  /* 0x000000890e0d7220 */ /* 0x080fe20000410000 */
[----:B------:R-:W-:-:S03]  /*5e00*/  FMUL.FTZ R137, R12, R137 ;  /* 0x000000890c897220 */ /* 0x000fc60000410000 */
[-C--:B------:R-:W-:Y:S01]  /*5e10*/  FFMA.FTZ R13, R12, R136.reuse, -R13 ;  /* 0x000000880c0d7223 */ /* 0x080fe2000001080d */
[----:B------:R-:W-:Y:S01]  /*5e20*/  FFMA.FTZ R137, R14, R136, R137 ;  /* 0x000000880e897223 */ /* 0x000fe20000010089 */
[----:B------:R-:W-:Y:S02]  /*5e30*/  IMAD.MOV.U32 R12, RZ, RZ, R15 ;  /* 0x000000ffff0c7224 */ /* 0x000fe400078e000f */
[----:B------:R-:W-:Y:S02]  /*5e40*/  IMAD.MOV.U32 R15, RZ, RZ, R48 ;  /* 0x000000ffff0f7224 */ /* 0x000fe400078e0030 */
[----:B------:R-:W-:Y:S02]  /*5e50*/  F2FP.F16.F32.PACK_AB R137, R137, R13 ;  /* 0x0000000d8989723e */ /* 0x000fe400000000ff */
[----:B------:R-:W-:-:S03]  /*5e60*/  MOV R13, R52 ;  /* 0x00000034000d7202 */ /* 0x000fc60000000f00 */
[----:B------:R-:W-:-:S07]  /*5e70*/  IMAD.MOV.U32 R14, RZ, RZ, R137 ;  /* 0x000000ffff0e7224 */ /* 0x000fce00078e0089 */
.L_x_490:
[----:B------:R-:W-:Y:S05]  /*5e80*/  BSYNC B2 ;  /* 0x0000000000027941 */ /* 0x000fea0003800000 */
.L_x_489:
[----:B------:R-:W-:Y:S01]  /*5e90*/  LEA R48, P3, R22, R11, 0x1 ;  /* 0x0000000b16307211 */ /* 0x000fe200078608ff */
[----:B------:R-:W-:-:S03]  /*5ea0*/  ULDC.64 UR4, c[0x0][0x208] ;  /* 0x0000820000047ab9 */ /* 0x000fc60000000a00 */
[----:B------:R-:W-:-:S05]  /*5eb0*/  LEA.HI.X R49, R22, R64, R218, 0x1, P3 ;  /* 0x0000004016317211 */ /* 0x000fca00018f0cda */
[----:B----4-:R0:W-:Y:S04]  /*5ec0*/  ST.E.128 desc[UR4][R48.64], R12 ;  /* 0x0000000c30007985 */ /* 0x0101e8000c101d04 */
.L_x_476:
[----:B------:R-:W-:Y:S05]  /*5ed0*/  BSYNC B1 ;  /* 0x0000000000017941 */ /* 0x000fea0003800000 */
.L_x_475:
[----:B------:R-:W-:-:S03]  /*5ee0*/  UMOV UR4, 0xffffffff ;  /* 0xffffffff00047882 */ /* 0x000fc60000000000 */
[----:B------:R-:W-:Y:S05]  /*5ef0*/  BRA.DIV UR4, `(.L_x_491) ;  /* 0x0000024604147947 */ /* 0x000fea000b800000 */
[----:B01----:R-:W0:Y:S04]  /*5f00*/  SHFL.IDX PT, R116, R116, 0x2, 0x181f ;  /* 0x00581f0074747f89 */ /* 0x003e2800000e0000 */
[----:B---3--:R-:W1:Y:S02]  /*5f10*/  SHFL.IDX PT, R117, R117, 0x2, 0x181f ;  /* 0x00581f0075757f89 */ /* 0x008e6400000e0000 */
.L_x_822:
[----:B------:R-:W-:Y:S05]  /*5f20*/  @P5 BRA `(.L_x_492) ;  /* 0x00000050008c5947 */ /* 0x000fea0003800000 */
[----:B------:R-:W-:Y:S01]  /*5f30*/  ISETP.NE.AND P3, PT, R3, RZ, PT ;  /* 0x000000ff0300720c */ /* 0x000fe20003f65270 */
[----:B------:R-:W-:-:S12]  /*5f40*/  BSSY B1, `(.L_x_493) ;  /* 0x0000038000017945 */ /* 0x000fd80003800000 */
[----:B------:R-:W-:Y:S05]  /*5f50*/  @!P3 BRA `(.L_x_494) ;  /* 0x0000000000d8b947 */ /* 0x000fea0003800000 */
[----:B----4-:R3:W4:Y:S01]  /*5f60*/  LDS.128 R12, [R31+0x26400] ;  /* 0x026400001f0c7984 */ /* 0x0107220000000c00 */
[----:B------:R-:W-:Y:S01]  /*5f70*/  ISETP.GE.AND P3, PT, R216, R110, PT ;  /* 0x0000006ed800720c */ /* 0x000fe20003f66270 */
[----:B------:R-:W-:-:S12]  /*5f80*/  BSSY B2, `(.L_x_495) ;  /* 0x000002f000027945 */ /* 0x000fd80003800000 */
[----:B---3--:R-:W-:Y:S05]  /*5f90*/  @P3 BRA `(.L_x_496) ;  /* 0x0000000000b43947 */ /* 0x008fea0003800000 */
[----:B------:R-:W-:Y:S01]  /*5fa0*/  SHF.R.U64 R48, R46, 0x10, R47 ;  /* 0x000000102e307819 */ /* 0x000fe2000000122f */
[----:B----4-:R-:W-:Y:S01]  /*5fb0*/  IMAD.MOV.U32 R46, RZ, RZ, R13 ;  /* 0x000000ffff2e7224 */ /* 0x010fe200078e000d */
[----:B------:R-:W-:Y:S01]  /*5fc0*/  SHF.R.U64 R13, R44, 0x10, R45 ;  /* 0x000000102c0d7819 */ /* 0x000fe2000000122d */
[----:B------:R-:W-:Y:S01]  /*5fd0*/  HADD2.F32 R139, -RZ, R139.H0_H0 ;  /* 0x2000008bff8b7230 */ /* 0x000fe20000004100 */
[----:B------:R-:W-:Y:S01]  /*5fe0*/  SHF.R.U32.HI R47, RZ, 0x10, R47 ;  /* 0x00000010ff2f7819 */ /* 0x000fe2000001162f */
[----:B------:R-:W-:Y:S02]  /*5ff0*/  HADD2.F32 R48, -RZ, R48.H0_H0 ;  /* 0x20000030ff307230 */ /* 0x000fe40000004100 */
[--C-:B------:R-:W-:Y:S02]  /*6000*/  HADD2.F32 R11, -RZ, R46.reuse.H1_H1 ;  /* 0x3000002eff0b7230 */ /* 0x100fe40000004100 */
[----:B------:R-:W-:Y:S02]  /*6010*/  HADD2.F32 R44, -RZ, R46.H0_H0 ;  /* 0x2000002eff2c7230 */ /* 0x000fe40000004100 */
[----:B------:R-:W-:-:S02]  /*6020*/  HADD2.F32 R13, -RZ, R13.H0_H0 ;  /* 0x2000000dff0d7230 */ /* 0x000fc40000004100 */
[CC--:B------:R-:W-:Y:S01]  /*6030*/  FMUL.FTZ R46, R11.reuse, R48.reuse ;  /* 0x000000300b2e7220 */ /* 0x0c0fe20000410000 */
[----:B------:R-:W-:Y:S02]  /*6040*/  HADD2.F32 R141, -RZ, R141.H1_H1 ;  /* 0x3000008dff8d7230 */ /* 0x000fe40000004100 */
[C---:B------:R-:W-:Y:S01]  /*6050*/  FMUL.FTZ R48, R44.reuse, R48 ;  /* 0x000000302c307220 */ /* 0x040fe20000410000 */
[-C--:B------:R-:W-:Y:S01]  /*6060*/  FFMA.FTZ R46, R44, R13.reuse, -R46 ;  /* 0x0000000d2c2e7223 */ /* 0x080fe2000001082e */
[----:B------:R-:W-:Y:S02]  /*6070*/  SHF.R.U32.HI R44, RZ, 0x10, R45 ;  /* 0x00000010ff2c7819 */ /* 0x000fe4000001162d */
[----:B------:R-:W-:Y:S01]  /*6080*/  FFMA.FTZ R48, R11, R13, R48 ;  /* 0x0000000d0b307223 */ /* 0x000fe20000010030 */
[----:B------:R-:W-:Y:S01]  /*6090*/  MOV R13, R15 ;  /* 0x0000000f000d7202 */ /* 0x000fe20000000f00 */
[----:B------:R-:W-:Y:S02]  /*60a0*/  HADD2.F32 R15, -RZ, R47.H0_H0 ;  /* 0x2000002fff0f7230 */ /* 0x000fe40000004100 */
[----:B------:R-:W-:Y:S01]  /*60b0*/  HADD2.F32 R44, -RZ, R44.H0_H0 ;  /* 0x2000002cff2c7230 */ /* 0x000fe20000004100 */
[----:B------:R-:W-:Y:S01]  /*60c0*/  F2FP.F16.F32.PACK_AB R46, R48, R46 ;  /* 0x0000002e302e723e */ /* 0x000fe200000000ff */
[----:B------:R-:W-:-:S02]  /*60d0*/  HADD2.F32 R11, -RZ, R13.H1_H1 ;  /* 0x3000000dff0b7230 */ /* 0x000fc40000004100 */
[----:B------:R-:W-:-:S03]  /*60e0*/  HADD2.F32 R13, -RZ, R13.H0_H0 ;  /* 0x2000000dff0d7230 */ /* 0x000fc60000004100 */
[-C--:B------:R-:W-:Y:S02]  /*60f0*/  FMUL.FTZ R45, R11, R15.reuse ;  /* 0x0000000f0b2d7220 */ /* 0x080fe40000410000 */
[C---:B------:R-:W-:Y:S02]  /*6100*/  FMUL.FTZ R15, R13.reuse, R15 ;  /* 0x0000000f0d0f7220 */ /* 0x040fe40000410000 */
[-C--:B------:R-:W-:Y:S01]  /*6110*/  FFMA.FTZ R45, R13, R44.reuse, -R45 ;  /* 0x0000002c0d2d7223 */ /* 0x080fe2000001082d */
[----:B------:R-:W-:Y:S02]  /*6120*/  HADD2.F32 R13, -RZ, R138.H0_H0 ;  /* 0x2000008aff0d7230 */ /* 0x000fe40000004100 */
[----:B------:R-:W-:Y:S01]  /*6130*/  FFMA.FTZ R15, R11, R44, R15 ;  /* 0x0000002c0b0f7223 */ /* 0x000fe2000001000f */
[--C-:B------:R-:W-:Y:S02]  /*6140*/  HADD2.F32 R11, -RZ, R12.reuse.H0_H0 ;  /* 0x2000000cff0b7230 */ /* 0x100fe40000004100 */
[----:B------:R-:W-:-:S02]  /*6150*/  HADD2.F32 R12, -RZ, R12.H1_H1 ;  /* 0x3000000cff0c7230 */ /* 0x000fc40000004100 */
[----:B------:R-:W-:Y:S01]  /*6160*/  HADD2.F32 R138, -RZ, R138.H1_H1 ;  /* 0x3000008aff8a7230 */ /* 0x000fe20000004100 */
[----:B------:R-:W-:Y:S02]  /*6170*/  F2FP.F16.F32.PACK_AB R15, R15, R45 ;  /* 0x0000002d0f0f723e */ /* 0x000fe400000000ff */
[-C--:B------:R-:W-:Y:S01]  /*6180*/  FMUL.FTZ R44, R12, R139.reuse ;  /* 0x0000008b0c2c7220 */ /* 0x080fe20000410000 */
[----:B------:R-:W-:-:S03]  /*6190*/  FMUL.FTZ R139, R11, R139 ;  /* 0x0000008b0b8b7220 */ /* 0x000fc60000410000 */
[-C--:B------:R-:W-:Y:S01]  /*61a0*/  FFMA.FTZ R44, R11, R13.reuse, -R44 ;  /* 0x0000000d0b2c7223 */ /* 0x080fe2000001082c */
[--C-:B------:R-:W-:Y:S02]  /*61b0*/  HADD2.F32 R11, -RZ, R14.reuse.H0_H0 ;  /* 0x2000000eff0b7230 */ /* 0x100fe40000004100 */
[----:B------:R-:W-:Y:S01]  /*61c0*/  FFMA.FTZ R139, R12, R13, R139 ;  /* 0x0000000d0c8b7223 */ /* 0x000fe2000001008b */
[----:B------:R-:W-:Y:S02]  /*61d0*/  HADD2.F32 R14, -RZ, R14.H1_H1 ;  /* 0x3000000eff0e7230 */ /* 0x000fe40000004100 */
[----:B------:R-:W-:Y:S02]  /*61e0*/  IMAD.MOV.U32 R13, RZ, RZ, R46 ;  /* 0x000000ffff0d7224 */ /* 0x000fe400078e002e */
[----:B------:R-:W-:Y:S01]  /*61f0*/  F2FP.F16.F32.PACK_AB R44, R139, R44 ;  /* 0x0000002c8b2c723e */ /* 0x000fe200000000ff */
[-C--:B------:R-:W-:Y:S01]  /*6200*/  FMUL.FTZ R12, R14, R141.reuse ;  /* 0x0000008d0e0c7220 */ /* 0x080fe20000410000 */
[----:B------:R-:W-:-:S03]  /*6210*/  FMUL.FTZ R141, R11, R141 ;  /* 0x0000008d0b8d7220 */ /* 0x000fc60000410000 */
[-C--:B------:R-:W-:Y:S01]  /*6220*/  FFMA.FTZ R12, R11, R138.reuse, -R12 ;  /* 0x0000008a0b0c7223 */ /* 0x080fe2000001080c */
[----:B------:R-:W-:-:S05]  /*6230*/  FFMA.FTZ R141, R14, R138, R141 ;  /* 0x0000008a0e8d7223 */ /* 0x000fca000001008d */
[----:B------:R-:W-:Y:S01]  /*6240*/  F2FP.F16.F32.PACK_AB R141, R141, R12 ;  /* 0x0000000c8d8d723e */ /* 0x000fe200000000ff */
[----:B------:R-:W-:-:S04]  /*6250*/  IMAD.MOV.U32 R12, RZ, RZ, R44 ;  /* 0x000000ffff0c7224 */ /* 0x000fc800078e002c */
[----:B------:R-:W-:-:S07]  /*6260*/  IMAD.MOV.U32 R14, RZ, RZ, R141 ;  /* 0x000000ffff0e7224 */ /* 0x000fce00078e008d */
.L_x_496:
[----:B------:R-:W-:Y:S05]  /*6270*/  BSYNC B2 ;  /* 0x0000000000027941 */ /* 0x000fea0003800000 */
.L_x_495:
[----:B-1----:R-:W-:Y:S01]  /*6280*/  LEA R44, P3, R16, R117, 0x1 ;  /* 0x00000075102c7211 */ /* 0x002fe200078608ff */
[----:B------:R-:W-:-:S03]  /*6290*/  ULDC.64 UR4, c[0x0][0x208] ;  /* 0x0000820000047ab9 */ /* 0x000fc60000000a00 */
[----:B0-----:R-:W-:-:S05]  /*62a0*/  LEA.HI.X R45, R16, R116, R17, 0x1, P3 ;  /* 0x00000074102d7211 */ /* 0x001fca00018f0c11 */
[----:B----4-:R3:W-:Y:S04]  /*62b0*/  ST.E.128 desc[UR4][R44.64], R12 ;  /* 0x0000000c2c007985 */ /* 0x0107e8000c101d04 */
.L_x_494:
[----:B------:R-:W-:Y:S05]  /*62c0*/  BSYNC B1 ;  /* 0x0000000000017941 */ /* 0x000fea0003800000 */
.L_x_493:
[----:B------:R-:W-:Y:S01]  /*62d0*/  ISETP.NE.AND P3, PT, R21, RZ, PT ;  /* 0x000000ff1500720c */ /* 0x000fe20003f65270 */
[----:B------:R-:W-:-:S12]  /*62e0*/  BSSY B1, `(.L_x_497) ;  /* 0x000003a000017945 */ /* 0x000fd80003800000 */
[----:B------:R-:W-:Y:S05]  /*62f0*/  @!P3 BRA `(.L_x_498) ;  /* 0x0000000000e0b947 */ /* 0x000fea0003800000 */
[----:B---34-:R3:W4:Y:S01]  /*6300*/  LDS.128 R12, [R31+0x28c00] ;  /* 0x028c00001f0c7984 */ /* 0x0187220000000c00 */
[----:B------:R-:W-:Y:S01]  /*6310*/  ISETP.GE.AND P4, PT, R221, R110, PT ;  /* 0x0000006edd00720c */ /* 0x000fe20003f86270 */
[----:B------:R-:W-:Y:S01]  /*6320*/  BSSY B2, `(.L_x_499) ;  /* 0x0000033000027945 */ /* 0x000fe20003800000 */
[----:B-1----:R-:W-:-:S04]  /*6330*/  LEA R44, P3, R212, R117, 0x1 ;  /* 0x00000075d42c7211 */ /* 0x002fc800078608ff */
[----:B0-----:R-:W-:-:S07]  /*6340*/  LEA.HI.X R45, R212, R116, R215, 0x1, P3 ;  /* 0x00000074d42d7211 */ /* 0x001fce00018f0cd7 */
[----:B---3--:R-:W-:Y:S05]  /*6350*/  @P4 BRA `(.L_x_500) ;  /* 0x0000000000bc4947 */ /* 0x008fea0003800000 */
[----:B------:R-:W-:Y:S02]  /*6360*/  SHF.R.U64 R46, R42, 0x10, R43 ;  /* 0x000000102a2e7819 */ /* 0x000fe4000000122b */
[----:B----4-:R-:W-:Y:S02]  /*6370*/  MOV R42, R13 ;  /* 0x0000000d002a7202 */ /* 0x010fe40000000f00 */
[----:B------:R-:W-:Y:S01]  /*6380*/  SHF.R.U64 R13, R40, 0x10, R41 ;  /* 0x00000010280d7819 */ /* 0x000fe20000001229 */
[----:B------:R-:W-:Y:S01]  /*6390*/  HADD2.F32 R46, -RZ, R46.H0_H0 ;  /* 0x2000002eff2e7230 */ /* 0x000fe20000004100 */
[----:B------:R-:W-:Y:S01]  /*63a0*/  SHF.R.U32.HI R43, RZ, 0x10, R43 ;  /* 0x00000010ff2b7819 */ /* 0x000fe2000001162b */
[--C-:B------:R-:W-:Y:S02]  /*63b0*/  HADD2.F32 R11, -RZ, R42.reuse.H1_H1 ;  /* 0x3000002aff0b7230 */ /* 0x100fe40000004100 */
[----:B------:R-:W-:Y:S02]  /*63c0*/  HADD2.F32 R40, -RZ, R42.H0_H0 ;  /* 0x2000002aff287230 */ /* 0x000fe40000004100 */
[----:B------:R-:W-:-:S02]  /*63d0*/  HADD2.F32 R13, -RZ, R13.H0_H0 ;  /* 0x2000000dff0d7230 */ /* 0x000fc40000004100 */
[-C--:B------:R-:W-:Y:S01]  /*63e0*/  FMUL.FTZ R42, R11, R46.reuse ;  /* 0x0000002e0b2a7220 */ /* 0x080fe20000410000 */
[----:B------:R-:W-:-:S03]  /*63f0*/  FMUL.FTZ R46, R40, R46 ;  /* 0x0000002e282e7220 */ /* 0x000fc60000410000 */
[-C--:B------:R-:W-:Y:S01]  /*6400*/  FFMA.FTZ R42, R40, R13.reuse, -R42 ;  /* 0x0000000d282a7223 */ /* 0x080fe2000001082a */
[----:B------:R-:W-:Y:S01]  /*6410*/  SHF.R.U32.HI R40, RZ, 0x10, R41 ;  /* 0x00000010ff287819 */ /* 0x000fe20000011629 */
[----:B------:R-:W-:Y:S01]  /*6420*/  FFMA.FTZ R46, R11, R13, R46 ;  /* 0x0000000d0b2e7223 */ /* 0x000fe2000001002e */
[----:B------:R-:W-:Y:S02]  /*6430*/  IMAD.MOV.U32 R11, RZ, RZ, R15 ;  /* 0x000000ffff0b7224 */ /* 0x000fe400078e000f */
[----:B------:R-:W-:Y:S02]  /*6440*/  IMAD.MOV.U32 R13, RZ, RZ, R12 ;  /* 0x000000ffff0d7224 */ /* 0x000fe400078e000c */
[----:B------:R-:W-:Y:S01]  /*6450*/  HADD2.F32 R12, -RZ, R43.H0_H0 ;  /* 0x2000002bff0c7230 */ /* 0x000fe20000004100 */
[----:B------:R-:W-:Y:S01]  /*6460*/  F2FP.F16.F32.PACK_AB R42, R46, R42 ;  /* 0x0000002a2e2a723e */ /* 0x000fe200000000ff */
[--C-:B------:R-:W-:Y:S02]  /*6470*/  HADD2.F32 R15, -RZ, R11.reuse.H1_H1 ;  /* 0x3000000bff0f7230 */ /* 0x100fe40000004100 */
[----:B------:R-:W-:-:S02]  /*6480*/  HADD2.F32 R11, -RZ, R11.H0_H0 ;  /* 0x2000000bff0b7230 */ /* 0x000fc40000004100 */
[----:B------:R-:W-:Y:S02]  /*6490*/  HADD2.F32 R40, -RZ, R40.H0_H0 ;  /* 0x20000028ff287230 */ /* 0x000fe40000004100 */
[-C--:B------:R-:W-:Y:S01]  /*64a0*/  FMUL.FTZ R41, R15, R12.reuse ;  /* 0x0000000c0f297220 */ /* 0x080fe20000410000 */
[----:B------:R-:W-:-:S03]  /*64b0*/  FMUL.FTZ R12, R11, R12 ;  /* 0x0000000c0b0c7220 */ /* 0x000fc60000410000 */
[-C--:B------:R-:W-:Y:S01]  /*64c0*/  FFMA.FTZ R41, R11, R40.reuse, -R41 ;  /* 0x000000280b297223 */ /* 0x080fe20000010829 */
[----:B------:R-:W-:Y:S02]  /*64d0*/  HADD2.F32 R11, -RZ, R135.H0_H0 ;  /* 0x20000087ff0b7230 */ /* 0x000fe40000004100 */
[----:B------:R-:W-:Y:S01]  /*64e0*/  FFMA.FTZ R12, R15, R40, R12 ;  /* 0x000000280f0c7223 */ /* 0x000fe2000001000c */
[--C-:B------:R-:W-:Y:S02]  /*64f0*/  HADD2.F32 R15, -RZ, R13.reuse.H1_H1 ;  /* 0x3000000dff0f7230 */ /* 0x100fe40000004100 */
[----:B------:R-:W-:Y:S02]  /*6500*/  HADD2.F32 R13, -RZ, R13.H0_H0 ;  /* 0x2000000dff0d7230 */ /* 0x000fe40000004100 */
[----:B------:R-:W-:Y:S02]  /*6510*/  HADD2.F32 R40, -RZ, R134.H0_H0 ;  /* 0x20000086ff287230 */ /* 0x000fe40000004100 */
[----:B------:R-:W-:Y:S01]  /*6520*/  FMUL.FTZ R43, R15, R11 ;  /* 0x0000000b0f2b7220 */ /* 0x000fe20000410000 */
[----:B------:R-:W-:-:S02]  /*6530*/  HADD2.F32 R135, -RZ, R135.H1_H1 ;  /* 0x30000087ff877230 */ /* 0x000fc40000004100 */
[C---:B------:R-:W-:Y:S01]  /*6540*/  FMUL.FTZ R11, R13.reuse, R11 ;  /* 0x0000000b0d0b7220 */ /* 0x040fe20000410000 */
[----:B------:R-:W-:Y:S02]  /*6550*/  HADD2.F32 R134, -RZ, R134.H1_H1 ;  /* 0x30000086ff867230 */ /* 0x000fe40000004100 */
[-C--:B------:R-:W-:Y:S01]  /*6560*/  FFMA.FTZ R43, R13, R40.reuse, -R43 ;  /* 0x000000280d2b7223 */ /* 0x080fe2000001082b */
[--C-:B------:R-:W-:Y:S02]  /*6570*/  HADD2.F32 R13, -RZ, R14.reuse.H1_H1 ;  /* 0x3000000eff0d7230 */ /* 0x100fe40000004100 */
[----:B------:R-:W-:Y:S01]  /*6580*/  FFMA.FTZ R11, R15, R40, R11 ;  /* 0x000000280f0b7223 */ /* 0x000fe2000001000b */
[----:B------:R-:W-:Y:S01]  /*6590*/  HADD2.F32 R14, -RZ, R14.H0_H0 ;  /* 0x2000000eff0e7230 */ /* 0x000fe20000004100 */
[----:B------:R-:W-:Y:S01]  /*65a0*/  F2FP.F16.F32.PACK_AB R41, R12, R41 ;  /* 0x000000290c29723e */ /* 0x000fe200000000ff */
[----:B------:R-:W-:Y:S02]  /*65b0*/  FMUL.FTZ R15, R13, R135 ;  /* 0x000000870d0f7220 */ /* 0x000fe40000410000 */
[----:B------:R-:W-:Y:S01]  /*65c0*/  F2FP.F16.F32.PACK_AB R11, R11, R43 ;  /* 0x0000002b0b0b723e */ /* 0x000fe200000000ff */
[C---:B------:R-:W-:Y:S01]  /*65d0*/  FMUL.FTZ R135, R14.reuse, R135 ;  /* 0x000000870e877220 */ /* 0x040fe20000410000 */
[----:B------:R-:W-:-:S03]  /*65e0*/  FFMA.FTZ R15, R14, R134, -R15 ;  /* 0x000000860e0f7223 */ /* 0x000fc6000001080f */
[----:B------:R-:W-:Y:S01]  /*65f0*/  FFMA.FTZ R135, R13, R134, R135 ;  /* 0x000000860d877223 */ /* 0x000fe20000010087 */
[----:B------:R-:W-:Y:S01]  /*6600*/  IMAD.MOV.U32 R12, RZ, RZ, R11 ;  /* 0x000000ffff0c7224 */ /* 0x000fe200078e000b */
[----:B------:R-:W-:-:S03]  /*6610*/  MOV R13, R42 ;  /* 0x0000002a000d7202 */ /* 0x000fc60000000f00 */
[----:B------:R-:W-:-:S05]  /*6620*/  F2FP.F16.F32.PACK_AB R15, R135, R15 ;  /* 0x0000000f870f723e */ /* 0x000fca00000000ff */
[----:B------:R-:W-:Y:S02]  /*6630*/  IMAD.MOV.U32 R14, RZ, RZ, R15 ;  /* 0x000000ffff0e7224 */ /* 0x000fe400078e000f */
[----:B------:R-:W-:-:S07]  /*6640*/  IMAD.MOV.U32 R15, RZ, RZ, R41 ;  /* 0x000000ffff0f7224 */ /* 0x000fce00078e0029 */
.L_x_500:
[----:B------:R-:W-:Y:S05]  /*6650*/  BSYNC B2 ;  /* 0x0000000000027941 */ /* 0x000fea0003800000 */
.L_x_499:
[----:B------:R-:W-:Y:S02]  /*6660*/  ULDC.64 UR4, c[0x0][0x208] ;  /* 0x0000820000047ab9 */ /* 0x000fe40000000a00 */
[----:B----4-:R0:W-:Y:S03]  /*6670*/  ST.E.128 desc[UR4][R44.64], R12 ;  /* 0x0000000c2c007985 */ /* 0x0101e6000c101d04 */
.L_x_498:
[----:B------:R-:W-:Y:S05]  /*6680*/  BSYNC B1 ;  /* 0x0000000000017941 */ /* 0x000fea0003800000 */
.L_x_497:
[----:B------:R-:W-:Y:S01]  /*6690*/  ISETP.NE.AND P3, PT, R25, RZ, PT ;  /* 0x000000ff1900720c */ /* 0x000fe20003f65270 */
[----:B------:R-:W-:-:S12]  /*66a0*/  BSSY B1, `(.L_x_501) ;  /* 0x0000034000017945 */ /* 0x000fd80003800000 */
[----:B------:R-:W-:Y:S05]  /*66b0*/  @!P3 BRA `(.L_x_502) ;  /* 0x0000000000c8b947 */ /* 0x000fea0003800000 */
[----:B0--34-:R0:W3:Y:S01]  /*66c0*/  LDS.128 R12, [R31+0x2b400] ;  /* 0x02b400001f0c7984 */ /* 0x0190e20000000c00 */
[----:B------:R-:W-:Y:S01]  /*66d0*/  ISETP.GE.AND P4, PT, R220, R110, PT ;  /* 0x0000006edc00720c */ /* 0x000fe20003f86270 */
[----:B------:R-:W-:Y:S01]  /*66e0*/  BSSY B2, `(.L_x_503) ;  /* 0x000002d000027945 */ /* 0x000fe20003800000 */
[----:B-1----:R-:W-:-:S04]  /*66f0*/  LEA R40, P3, R19, R117, 0x1 ;  /* 0x0000007513287211 */ /* 0x002fc800078608ff */
[----:B------:R-:W-:-:S07]  /*6700*/  LEA.HI.X R41, R19, R116, R219, 0x1, P3 ;  /* 0x0000007413297211 */ /* 0x000fce00018f0cdb */
[----:B0-----:R-:W-:Y:S05]  /*6710*/  @P4 BRA `(.L_x_504) ;  /* 0x0000000000a44947 */ /* 0x001fea0003800000 */
[--C-:B------:R-:W-:Y:S01]  /*6720*/  SHF.R.U64 R11, R36, 0x10, R37.reuse ;  /* 0x00000010240b7819 */ /* 0x100fe20000001225 */
[--C-:B---3--:R-:W-:Y:S01]  /*6730*/  HADD2.F32 R42, -RZ, R15.reuse.H1_H1 ;  /* 0x3000000fff2a7230 */ /* 0x108fe20000004100 */
[----:B------:R-:W-:Y:S01]  /*6740*/  SHF.R.U32.HI R36, RZ, 0x10, R37 ;  /* 0x00000010ff247819 */ /* 0x000fe20000011625 */
[----:B------:R-:W-:Y:S01]  /*6750*/  HADD2.F32 R15, -RZ, R15.H0_H0 ;  /* 0x2000000fff0f7230 */ /* 0x000fe20000004100 */
[--C-:B------:R-:W-:Y:S01]  /*6760*/  SHF.R.U64 R37, R38, 0x10, R39.reuse ;  /* 0x0000001026257819 */ /* 0x100fe20000001227 */
[----:B------:R-:W-:Y:S01]  /*6770*/  HADD2.F32 R11, -RZ, R11.H0_H0 ;  /* 0x2000000bff0b7230 */ /* 0x000fe20000004100 */
[----:B------:R-:W-:Y:S01]  /*6780*/  SHF.R.U32.HI R38, RZ, 0x10, R39 ;  /* 0x00000010ff267819 */ /* 0x000fe20000011627 */
[----:B------:R-:W-:Y:S02]  /*6790*/  HADD2.F32 R39, -RZ, R13.H1_H1 ;  /* 0x3000000dff277230 */ /* 0x000fe40000004100 */
[----:B------:R-:W-:Y:S02]  /*67a0*/  HADD2.F32 R37, -RZ, R37.H0_H0 ;  /* 0x20000025ff257230 */ /* 0x000fe40000004100 */
[----:B------:R-:W-:-:S02]  /*67b0*/  HADD2.F32 R13, -RZ, R13.H0_H0 ;  /* 0x2000000dff0d7230 */ /* 0x000fc40000004100 */
[----:B------:R-:W-:Y:S02]  /*67c0*/  HADD2.F32 R38, -RZ, R38.H0_H0 ;  /* 0x20000026ff267230 */ /* 0x000fe40000004100 */
[----:B------:R-:W-:Y:S02]  /*67d0*/  HADD2.F32 R43, -RZ, R36.H0_H0 ;  /* 0x20000024ff2b7230 */ /* 0x000fe40000004100 */
[-C--:B------:R-:W-:Y:S01]  /*67e0*/  FMUL.FTZ R36, R39, R37.reuse ;  /* 0x0000002527247220 */ /* 0x080fe20000410000 */
[----:B------:R-:W-:Y:S01]  /*67f0*/  FMUL.FTZ R44, R13, R37 ;  /* 0x000000250d2c7220 */ /* 0x000fe20000410000 */
[-C--:B------:R-:W-:Y:S01]  /*6800*/  FMUL.FTZ R37, R42, R38.reuse ;  /* 0x000000262a257220 */ /* 0x080fe20000410000 */
[----:B------:R-:W-:Y:S01]  /*6810*/  FMUL.FTZ R38, R15, R38 ;  /* 0x000000260f267220 */ /* 0x000fe20000410000 */
[-C--:B------:R-:W-:Y:S01]  /*6820*/  FFMA.FTZ R36, R13, R11.reuse, -R36 ;  /* 0x0000000b0d247223 */ /* 0x080fe20000010824 */
[----:B------:R-:W-:Y:S01]  /*6830*/  FFMA.FTZ R44, R39, R11, R44 ;  /* 0x0000000b272c7223 */ /* 0x000fe2000001002c */
[----:B------:R-:W-:Y:S01]  /*6840*/  FFMA.FTZ R37, R15, R43, -R37 ;  /* 0x0000002b0f257223 */ /* 0x000fe20000010825 */
[----:B------:R-:W-:-:S02]  /*6850*/  HADD2.F32 R15, -RZ, R12.H1_H1 ;  /* 0x3000000cff0f7230 */ /* 0x000fc40000004100 */
[----:B------:R-:W-:Y:S01]  /*6860*/  FFMA.FTZ R38, R42, R43, R38 ;  /* 0x0000002b2a267223 */ /* 0x000fe20000010026 */
[--C-:B------:R-:W-:Y:S01]  /*6870*/  HADD2.F32 R13, -RZ, R131.reuse.H0_H0 ;  /* 0x20000083ff0d7230 */ /* 0x100fe20000004100 */
[----:B------:R-:W-:Y:S01]  /*6880*/  F2FP.F16.F32.PACK_AB R36, R44, R36 ;  /* 0x000000242c24723e */ /* 0x000fe200000000ff */
[----:B------:R-:W-:Y:S02]  /*6890*/  HADD2.F32 R12, -RZ, R12.H0_H0 ;  /* 0x2000000cff0c7230 */ /* 0x000fe40000004100 */
[----:B------:R-:W-:Y:S02]  /*68a0*/  HADD2.F32 R131, -RZ, R131.H1_H1 ;  /* 0x30000083ff837230 */ /* 0x000fe40000004100 */
[-C--:B------:R-:W-:Y:S01]  /*68b0*/  FMUL.FTZ R42, R15, R13.reuse ;  /* 0x0000000d0f2a7220 */ /* 0x080fe20000410000 */
[--C-:B------:R-:W-:Y:S02]  /*68c0*/  HADD2.F32 R39, -RZ, R14.reuse.H1_H1 ;  /* 0x3000000eff277230 */ /* 0x100fe40000004100 */
[----:B------:R-:W-:Y:S01]  /*68d0*/  FMUL.FTZ R43, R12, R13 ;  /* 0x0000000d0c2b7220 */ /* 0x000fe20000410000 */
[----:B------:R-:W-:-:S02]  /*68e0*/  HADD2.F32 R14, -RZ, R14.H0_H0 ;  /* 0x2000000eff0e7230 */ /* 0x000fc40000004100 */
[--C-:B------:R-:W-:Y:S02]  /*68f0*/  HADD2.F32 R11, -RZ, R128.reuse.H0_H0 ;  /* 0x20000080ff0b7230 */ /* 0x100fe40000004100 */
[-C--:B------:R-:W-:Y:S01]  /*6900*/  FMUL.FTZ R13, R39, R131.reuse ;  /* 0x00000083270d7220 */ /* 0x080fe20000410000 */
[----:B------:R-:W-:Y:S02]  /*6910*/  HADD2.F32 R128, -RZ, R128.H1_H1 ;  /* 0x30000080ff807230 */ /* 0x000fe40000004100 */
[----:B------:R-:W-:Y:S01]  /*6920*/  FMUL.FTZ R131, R14, R131 ;  /* 0x000000830e837220 */ /* 0x000fe20000410000 */
[-C--:B------:R-:W-:Y:S01]  /*6930*/  FFMA.FTZ R42, R12, R11.reuse, -R42 ;  /* 0x0000000b0c2a7223 */ /* 0x080fe2000001082a */
[----:B------:R-:W-:Y:S01]  /*6940*/  FFMA.FTZ R43, R15, R11, R43 ;  /* 0x0000000b0f2b7223 */ /* 0x000fe2000001002b */
[-C--:B------:R-:W-:Y:S01]  /*6950*/  FFMA.FTZ R13, R14, R128.reuse, -R13 ;  /* 0x000000800e0d7223 */ /* 0x080fe2000001080d */
[----:B------:R-:W-:Y:S01]  /*6960*/  FFMA.FTZ R128, R39, R128, R131 ;  /* 0x0000008027807223 */ /* 0x000fe20000010083 */
[----:B------:R-:W-:-:S02]  /*6970*/  F2FP.F16.F32.PACK_AB R15, R38, R37 ;  /* 0x00000025260f723e */ /* 0x000fc400000000ff */
[----:B------:R-:W-:Y:S02]  /*6980*/  F2FP.F16.F32.PACK_AB R12, R43, R42 ;  /* 0x0000002a2b0c723e */ /* 0x000fe400000000ff */
[----:B------:R-:W-:Y:S01]  /*6990*/  F2FP.F16.F32.PACK_AB R14, R128, R13 ;  /* 0x0000000d800e723e */ /* 0x000fe200000000ff */
[----:B------:R-:W-:-:S07]  /*69a0*/  IMAD.MOV.U32 R13, RZ, RZ, R36 ;  /* 0x000000ffff0d7224 */ /* 0x000fce00078e0024 */
.L_x_504:
[----:B------:R-:W-:Y:S05]  /*69b0*/  BSYNC B2 ;  /* 0x0000000000027941 */ /* 0x000fea0003800000 */
.L_x_503:
[----:B------:R-:W-:Y:S02]  /*69c0*/  ULDC.64 UR4, c[0x0][0x208] ;  /* 0x0000820000047ab9 */ /* 0x000fe40000000a00 */
[----:B---3--:R0:W-:Y:S03]  /*69d0*/  ST.E.128 desc[UR4][R40.64], R12 ;  /* 0x0000000c28007985 */ /* 0x0081e6000c101d04 */
.L_x_502:
[----:B------:R-:W-:Y:S05]  /*69e0*/  BSYNC B1 ;  /* 0x0000000000017941 */ /* 0x000fea0003800000 */
.L_x_501:
[----:B------:R-:W-:-:S13]  /*69f0*/  ISETP.NE.AND P3, PT, R26, RZ, PT ;  /* 0x000000ff1a00720c */ /* 0x000fda0003f65270 */
        /* <DEDUP_REMOVED lines=8> */
[--C-:B---3--:R-:W-:Y:S01]  /*6a80*/  HADD2.F32 R40, -RZ, R15.reuse.H0_H0 ;  /* 0x2000000fff287230 */ /* 0x108fe20000004100 */
[----:B------:R-:W-:Y:S02]  /*6a90*/  SHF.R.U32.HI R32, RZ, 0x10, R33 ;  /* 0x00000010ff207819 */ /* 0x000fe40000011621 */
[--C-:B------:R-:W-:Y:S01]  /*6aa0*/  SHF.R.U64 R42, R34, 0x10, R35.reuse ;  /* 0x00000010222a7819 */ /* 0x100fe20000001223 */
[----:B------:R-:W-:Y:S01]  /*6ab0*/  HADD2.F32 R34, -RZ, R15.H1_H1 ;  /* 0x3000000fff227230 */ /* 0x000fe20000004100 */
[----:B------:R-:W-:Y:S01]  /*6ac0*/  MOV R33, R13 ;  /* 0x0000000d00217202 */ /* 0x000fe20000000f00 */
[----:B------:R-:W-:Y:S01]  /*6ad0*/  HADD2.F32 R38, -RZ, R38.H0_H0 ;  /* 0x20000026ff267230 */ /* 0x000fe20000004100 */
[----:B------:R-:W-:Y:S01]  /*6ae0*/  SHF.R.U32.HI R11, RZ, 0x10, R35 ;  /* 0x00000010ff0b7819 */ /* 0x000fe20000011623 */
[----:B------:R-:W-:Y:S02]  /*6af0*/  HADD2.F32 R42, -RZ, R42.H0_H0 ;  /* 0x2000002aff2a7230 */ /* 0x000fe40000004100 */
[----:B------:R-:W-:-:S02]  /*6b00*/  HADD2.F32 R13, -RZ, R33.H1_H1 ;  /* 0x30000021ff0d7230 */ /* 0x000fc40000004100 */
[----:B------:R-:W-:Y:S02]  /*6b10*/  HADD2.F32 R33, -RZ, R33.H0_H0 ;  /* 0x20000021ff217230 */ /* 0x000fe40000004100 */
[----:B------:R-:W-:Y:S02]  /*6b20*/  HADD2.F32 R11, -RZ, R11.H0_H0 ;  /* 0x2000000bff0b7230 */ /* 0x000fe40000004100 */
[----:B------:R-:W-:Y:S02]  /*6b30*/  HADD2.F32 R15, -RZ, R32.H0_H0 ;  /* 0x20000020ff0f7230 */ /* 0x000fe40000004100 */
[-C--:B------:R-:W-:Y:S01]  /*6b40*/  FMUL.FTZ R32, R13, R42.reuse ;  /* 0x0000002a0d207220 */ /* 0x080fe20000410000 */
[C---:B------:R-:W-:Y:S01]  /*6b50*/  FMUL.FTZ R42, R33.reuse, R42 ;  /* 0x0000002a212a7220 */ /* 0x040fe20000410000 */
[-C--:B------:R-:W-:Y:S01]  /*6b60*/  FMUL.FTZ R35, R34, R11.reuse ;  /* 0x0000000b22237220 */ /* 0x080fe20000410000 */
[C---:B------:R-:W-:Y:S01]  /*6b70*/  FMUL.FTZ R39, R40.reuse, R11 ;  /* 0x0000000b28277220 */ /* 0x040fe20000410000 */
[-C--:B------:R-:W-:Y:S01]  /*6b80*/  FFMA.FTZ R11, R33, R38.reuse, -R32 ;  /* 0x00000026210b7223 */ /* 0x080fe20000010820 */
[----:B------:R-:W-:Y:S01]  /*6b90*/  FFMA.FTZ R32, R13, R38, R42 ;  /* 0x000000260d207223 */ /* 0x000fe2000001002a */
[----:B------:R-:W-:Y:S01]  /*6ba0*/  FFMA.FTZ R13, R40, R15, -R35 ;  /* 0x0000000f280d7223 */ /* 0x000fe20000010823 */
[----:B------:R-:W-:-:S02]  /*6bb0*/  HADD2.F32 R33, -RZ, R82.H0_H0 ;  /* 0x20000052ff217230 */ /* 0x000fc40000004100 */
[----:B------:R-:W-:Y:S01]  /*6bc0*/  FFMA.FTZ R34, R34, R15, R39 ;  /* 0x0000000f22227223 */ /* 0x000fe20000010027 */
[--C-:B------:R-:W-:Y:S01]  /*6bd0*/  HADD2.F32 R38, -RZ, R12.reuse.H1_H1 ;  /* 0x3000000cff267230 */ /* 0x100fe20000004100 */
[----:B------:R-:W-:Y:S01]  /*6be0*/  F2FP.F16.F32.PACK_AB R11, R32, R11 ;  /* 0x0000000b200b723e */ /* 0x000fe200000000ff */
[----:B------:R-:W-:Y:S02]  /*6bf0*/  HADD2.F32 R40, -RZ, R12.H0_H0 ;  /* 0x2000000cff287230 */ /* 0x000fe40000004100 */
[----:B------:R-:W-:Y:S02]  /*6c00*/  HADD2.F32 R35, -RZ, R82.H1_H1 ;  /* 0x30000052ff237230 */ /* 0x000fe40000004100 */
[-C--:B------:R-:W-:Y:S01]  /*6c10*/  FMUL.FTZ R39, R38, R33.reuse ;  /* 0x0000002126277220 */ /* 0x080fe20000410000 */
[----:B------:R-:W-:Y:S02]  /*6c20*/  HADD2.F32 R12, -RZ, R14.H1_H1 ;  /* 0x3000000eff0c7230 */ /* 0x000fe40000004100 */
[----:B------:R-:W-:Y:S01]  /*6c30*/  FMUL.FTZ R33, R40, R33 ;  /* 0x0000002128217220 */ /* 0x000fe20000410000 */
[----:B------:R-:W-:-:S02]  /*6c40*/  HADD2.F32 R15, -RZ, R81.H0_H0 ;  /* 0x20000051ff0f7230 */ /* 0x000fc40000004100 */
[----:B------:R-:W-:Y:S02]  /*6c50*/  HADD2.F32 R14, -RZ, R14.H0_H0 ;  /* 0x2000000eff0e7230 */ /* 0x000fe40000004100 */
[----:B------:R-:W-:Y:S01]  /*6c60*/  FMUL.FTZ R41, R12, R35 ;  /* 0x000000230c297220 */ /* 0x000fe20000410000 */
[----:B------:R-:W-:Y:S02]  /*6c70*/  HADD2.F32 R81, -RZ, R81.H1_H1 ;  /* 0x30000051ff517230 */ /* 0x000fe40000004100 */
[-C--:B------:R-:W-:Y:S01]  /*6c80*/  FFMA.FTZ R39, R40, R15.reuse, -R39 ;  /* 0x0000000f28277223 */ /* 0x080fe20000010827 */
[----:B------:R-:W-:Y:S01]  /*6c90*/  FFMA.FTZ R38, R38, R15, R33 ;  /* 0x0000000f26267223 */ /* 0x000fe20000010021 */
[----:B------:R-:W-:Y:S01]  /*6ca0*/  FMUL.FTZ R35, R14, R35 ;  /* 0x000000230e237220 */ /* 0x000fe20000410000 */
[----:B------:R-:W-:Y:S01]  /*6cb0*/  F2FP.F16.F32.PACK_AB R15, R34, R13 ;  /* 0x0000000d220f723e */ /* 0x000fe200000000ff */
[----:B------:R-:W-:Y:S01]  /*6cc0*/  FFMA.FTZ R41, R14, R81, -R41 ;  /* 0x000000510e297223 */ /* 0x000fe20000010829 */
[----:B------:R-:W-:-:S02]  /*6cd0*/  IMAD.MOV.U32 R13, RZ, RZ, R11 ;  /* 0x000000ffff0d7224 */ /* 0x000fc400078e000b */
[----:B------:R-:W-:Y:S01]  /*6ce0*/  FFMA.FTZ R12, R12, R81, R35 ;  /* 0x000000510c0c7223 */ /* 0x000fe20000010023 */
[----:B------:R-:W-:-:S04]  /*6cf0*/  F2FP.F16.F32.PACK_AB R38, R38, R39 ;  /* 0x000000272626723e */ /* 0x000fc800000000ff */
[----:B------:R-:W-:Y:S01]  /*6d00*/  F2FP.F16.F32.PACK_AB R14, R12, R41 ;  /* 0x000000290c0e723e */ /* 0x000fe200000000ff */
[----:B------:R-:W-:-:S07]  /*6d10*/  IMAD.MOV.U32 R12, RZ, RZ, R38 ;  /* 0x000000ffff0c7224 */ /* 0x000fce00078e0026 */
.L_x_506:
[----:B------:R-:W-:Y:S05]  /*6d20*/  BSYNC B1 ;  /* 0x0000000000017941 */ /* 0x000fea0003800000 */
.L_x_505:
[----:B------:R-:W-:Y:S02]  /*6d30*/  ULDC.64 UR4, c[0x0][0x208] ;  /* 0x0000820000047ab9 */ /* 0x000fe40000000a00 */
[----:B---3--:R0:W-:Y:S01]  /*6d40*/  ST.E.128 desc[UR4][R36.64], R12 ;  /* 0x0000000c24007985 */ /* 0x0081e2000c101d04 */
[----:B------:R-:W-:Y:S05]  /*6d50*/  BRA `(.L_x_492) ;  /* 0x0000004400007947 */ /* 0x000fea0003800000 */
.L_x_447:
        /* <DEDUP_REMOVED lines=16> */
[----:B------:R-:W-:Y:S01]  /*6e60*/  CS2R R38, SRZ ;  /* 0x0000000000267805 */ /* 0x000fe2000001ff00 */
[----:B------:R-:W-:Y:S01]  /*6e70*/  IMAD.X R35, R11, 0x1, R5, P4 ;  /* 0x000000010b237824 */ /* 0x000fe200020e0605 */
[----:B------:R-:W-:Y:S02]  /*6e80*/  LEA R40, P4, R34, UR4, 0x1 ;  /* 0x0000000422287c11 */ /* 0x000fe4000f8808ff */
[----:B------:R-:W-:Y:S02]  /*6e90*/  CS2R R36, SRZ ;  /* 0x0000000000247805 */ /* 0x000fe4000001ff00 */
[----:B------:R-:W-:Y:S01]  /*6ea0*/  IADD3.X R33, R80, R7, RZ, P0, !PT ;  /* 0x0000000750217210 */ /* 0x000fe200007fe4ff */
[----:B------:R-:W-:Y:S01]  /*6eb0*/  ULDC.64 UR8, c[0x0][0x208] ;  /* 0x0000820000087ab9 */ /* 0x000fe20000000a00 */
[----:B------:R-:W-:-:S02]  /*6ec0*/  LEA.HI.X R41, R34, UR5, R35, 0x1, P4 ;  /* 0x0000000522297c11 */ /* 0x000fc4000a0f0c23 */
[----:B------:R-:W-:Y:S02]  /*6ed0*/  CS2R R34, SRZ ;  /* 0x0000000000227805 */ /* 0x000fe4000001ff00 */
[----:B------:R-:W-:Y:S02]  /*6ee0*/  LEA R48, P4, R32, UR6, 0x1 ;  /* 0x0000000620307c11 */ /* 0x000fe4000f8808ff */
[-C--:B------:R-:W-:Y:S02]  /*6ef0*/  ISETP.GE.AND P0, PT, R16, R110.reuse, PT ;  /* 0x0000006e1000720c */ /* 0x080fe40003f06270 */
[----:B------:R-:W-:Y:S02]  /*6f00*/  LEA.HI.X R49, R32, UR7, R33, 0x1, P4 ;  /* 0x0000000720317c11 */ /* 0x000fe4000a0f0c21 */
[----:B------:R-:W-:Y:S02]  /*6f10*/  CS2R R32, SRZ ;  /* 0x0000000000207805 */ /* 0x000fe4000001ff00 */
[----:B------:R-:W-:-:S02]  /*6f20*/  ISETP.GE.AND P4, PT, R214, R110, PT ;  /* 0x0000006ed600720c */ /* 0x000fc40003f86270 */
[----:B------:R-:W-:Y:S02]  /*6f30*/  CS2R R46, SRZ ;  /* 0x00000000002e7805 */ /* 0x000fe4000001ff00 */
[----:B------:R-:W-:Y:S02]  /*6f40*/  CS2R R44, SRZ ;  /* 0x00000000002c7805 */ /* 0x000fe4000001ff00 */
[----:B------:R-:W-:Y:S01]  /*6f50*/  CS2R R42, SRZ ;  /* 0x00000000002a7805 */ /* 0x000fe2000001ff00 */
[----:B------:R-:W5:Y:S06]  /*6f60*/  @!P0 LDG.E.128 R36, desc[UR8][R40.64] ;  /* 0x0000000828248981 */ /* 0x000f6c000c1e1d00 */
[----:B------:R0:W5:Y:S04]  /*6f70*/  @!P4 LDG.E.128 R32, desc[UR8][R40.64+0x80] ;  /* 0x000080082820c981 */ /* 0x000168000c1e1d00 */
[----:B------:R1:W5:Y:S01]  /*6f80*/  @!P0 LDG.E.128 R44, desc[UR8][R48.64] ;  /* 0x00000008302c8981 */ /* 0x000362000c1e1d00 */
[----:B0-----:R-:W-:-:S06]  /*6f90*/  CS2R R40, SRZ ;  /* 0x0000000000287805 */ /* 0x001fcc000001ff00 */
[----:B------:R1:W5:Y:S02]  /*6fa0*/  @!P4 LDG.E.128 R40, desc[UR8][R48.64+0x80] ;  /* 0x000080083028c981 */ /* 0x000364000c1e1d00 */
.L_x_508:
[----:B------:R-:W-:Y:S05]  /*6fb0*/  BSYNC B1 ;  /* 0x0000000000017941 */ /* 0x000fea0003800000 */
.L_x_507:
[----:B-1---5:R-:W-:Y:S01]  /*6fc0*/  IMAD.MOV.U32 R48, RZ, RZ, R34 ;  /* 0x000000ffff307224 */ /* 0x022fe200078e0022 */
[----:B------:R-:W-:Y:S01]  /*6fd0*/  IADD3 R53, R224, 0x20, RZ ;  /* 0x00000020e0357810 */ /* 0x000fe20007ffe0ff */
[----:B------:R-:W-:Y:S01]  /*6fe0*/  IMAD.MOV.U32 R52, RZ, RZ, R35 ;  /* 0x000000ffff347224 */ /* 0x000fe200078e0023 */
[----:B------:R-:W-:Y:S01]  /*6ff0*/  BSSY B1, `(.L_x_509) ;  /* 0x000003f000017945 */ /* 0x000fe20003800000 */
[----:B------:R-:W-:Y:S01]  /*7000*/  IMAD.MOV.U32 R49, RZ, RZ, R32 ;  /* 0x000000ffff317224 */ /* 0x000fe200078e0020 */
[----:B------:R-:W-:Y:S02]  /*7010*/  PRMT R156, R48, 0x7610, R156 ;  /* 0x00007610309c7816 */ /* 0x000fe4000000009c */
[----:B------:R-:W-:Y:S02]  /*7020*/  CS2R R54, SRZ ;  /* 0x0000000000367805 */ /* 0x000fe4000001ff00 */
[----:B------:R-:W-:Y:S02]  /*7030*/  MOV R48, R33 ;  /* 0x0000002100307202 */ /* 0x000fe40000000f00 */
[----:B------:R-:W-:-:S02]  /*7040*/  CS2R R58, SRZ ;  /* 0x00000000003a7805 */ /* 0x000fc4000001ff00 */
[----:B------:R-:W-:Y:S01]  /*7050*/  PRMT R159, R52, 0x7610, R159 ;  /* 0x00007610349f7816 */ /* 0x000fe2000000009f */
[----:B------:R-:W-:Y:S01]  /*7060*/  IMAD.MOV.U32 R52, RZ, RZ, R36 ;  /* 0x000000ffff347224 */ /* 0x000fe200078e0024 */
[----:B------:R-:W-:Y:S01]  /*7070*/  PRMT R160, R48, 0x7610, R160 ;  /* 0x0000761030a07816 */ /* 0x000fe200000000a0 */
[----:B------:R-:W-:Y:S01]  /*7080*/  IMAD.MOV.U32 R48, RZ, RZ, R39 ;  /* 0x000000ffff307224 */ /* 0x000fe200078e0027 */
[----:B------:R-:W-:Y:S01]  /*7090*/  PRMT R157, R49, 0x7610, R157 ;  /* 0x00007610319d7816 */ /* 0x000fe2000000009d */
[----:B------:R-:W-:Y:S01]  /*70a0*/  IMAD.MOV.U32 R49, RZ, RZ, R38 ;  /* 0x000000ffff317224 */ /* 0x000fe200078e0026 */
[----:B------:R-:W-:Y:S02]  /*70b0*/  ISETP.GE.AND P4, PT, R53, R86, PT ;  /* 0x000000563500720c */ /* 0x000fe40003f86270 */
[----:B------:R-:W-:Y:S02]  /*70c0*/  CS2R R56, SRZ ;  /* 0x0000000000387805 */ /* 0x000fe4000001ff00 */
[----:B------:R-:W-:Y:S01]  /*70d0*/  PRMT R162, R48, 0x5410, R52 ;  /* 0x0000541030a27816 */ /* 0x000fe20000000034 */
[----:B------:R-:W-:Y:S01]  /*70e0*/  IMAD.MOV.U32 R52, RZ, RZ, R43 ;  /* 0x000000ffff347224 */ /* 0x000fe200078e002b */
[----:B------:R-:W-:Y:S01]  /*70f0*/  PRMT R161, R49, 0x7610, R161 ;  /* 0x0000761031a17816 */ /* 0x000fe200000000a1 */
[----:B------:R-:W-:Y:S01]  /*7100*/  IMAD.MOV.U32 R48, RZ, RZ, R42 ;  /* 0x000000ffff307224 */ /* 0x000fe200078e002a */
[----:B------:R-:W-:-:S02]  /*7110*/  MOV R49, R37 ;  /* 0x0000002500317202 */ /* 0x000fc40000000f00 */
[----:B------:R-:W-:Y:S02]  /*7120*/  CS2R R62, SRZ ;  /* 0x00000000003e7805 */ /* 0x000fe4000001ff00 */
[----:B------:R-:W-:Y:S01]  /*7130*/  PRMT R159, R159, 0x5410, R52 ;  /* 0x000054109f9f7816 */ /* 0x000fe20000000034 */
[----:B------:R-:W-:Y:S01]  /*7140*/  IMAD.MOV.U32 R52, RZ, RZ, R46 ;  /* 0x000000ffff347224 */ /* 0x000fe200078e002e */
[----:B------:R-:W-:Y:S01]  /*7150*/  PRMT R137, R49, 0x7610, R137 ;  /* 0x0000761031897816 */ /* 0x000fe20000000089 */
[----:B------:R-:W-:Y:S01]  /*7160*/  IMAD.MOV.U32 R49, RZ, RZ, R40 ;  /* 0x000000ffff317224 */ /* 0x000fe200078e0028 */
[----:B------:R-:W-:Y:S02]  /*7170*/  PRMT R156, R156, 0x5410, R48 ;  /* 0x000054109c9c7816 */ /* 0x000fe40000000030 */
[----:B------:R-:W-:Y:S02]  /*7180*/  CS2R R60, SRZ ;  /* 0x00000000003c7805 */ /* 0x000fe4000001ff00 */
[----:B------:R-:W-:-:S02]  /*7190*/  MOV R48, R41 ;  /* 0x0000002900307202 */ /* 0x000fc40000000f00 */
[----:B------:R-:W-:Y:S01]  /*71a0*/  PRMT R157, R157, 0x5410, R49 ;  /* 0x000054109d9d7816 */ /* 0x000fe20000000031 */
[----:B------:R-:W-:Y:S01]  /*71b0*/  IMAD.MOV.U32 R49, RZ, RZ, R47 ;  /* 0x000000ffff317224 */ /* 0x000fe200078e002f */
[----:B------:R-:W-:Y:S01]  /*71c0*/  PRMT R160, R160, 0x5410, R48 ;  /* 0x00005410a0a07816 */ /* 0x000fe20000000030 */
[----:B------:R-:W-:Y:S01]  /*71d0*/  IMAD.MOV.U32 R48, RZ, RZ, R44 ;  /* 0x000000ffff307224 */ /* 0x000fe200078e002c */
[----:B------:R-:W-:Y:S01]  /*71e0*/  PRMT R161, R161, 0x5410, R52 ;  /* 0x00005410a1a17816 */ /* 0x000fe20000000034 */
[----:B------:R-:W-:-:S03]  /*71f0*/  IMAD.MOV.U32 R52, RZ, RZ, R45 ;  /* 0x000000ffff347224 */ /* 0x000fc600078e002d */
[----:B------:R-:W-:Y:S02]  /*7200*/  PRMT R163, R49, 0x5410, R48 ;  /* 0x0000541031a37816 */ /* 0x000fe40000000030 */
[----:B------:R-:W-:Y:S02]  /*7210*/  CS2R R48, SRZ ;  /* 0x0000000000307805 */ /* 0x000fe4000001ff00 */
[----:B------:R-:W-:Y:S02]  /*7220*/  PRMT R138, R52, 0x7610, R138 ;  /* 0x00007610348a7816 */ /* 0x000fe4000000008a */
[----:B------:R-:W-:Y:S01]  /*7230*/  CS2R R52, SRZ ;  /* 0x0000000000347805 */ /* 0x000fe2000001ff00 */
[----:B------:R-:W-:Y:S06]  /*7240*/  @P4 BRA `(.L_x_510) ;  /* 0x0000000000644947 */ /* 0x000fec0003800000 */
[----:B------:R-:W-:Y:S01]  /*7250*/  IADD3 R50, P0, P5, R98, R14, R102 ;  /* 0x0000000e62327210 */ /* 0x000fe20007d1e066 */
[----:B------:R-:W-:Y:S01]  /*7260*/  ULDC.64 UR4, c[0x0][0x3e8] ;  /* 0x0000fa0000047ab9 */ /* 0x000fe20000000a00 */
[----:B------:R-:W-:Y:S01]  /*7270*/  ULDC.64 UR6, c[0x0][0x400] ;  /* 0x0001000000067ab9 */ /* 0x000fe20000000a00 */
[----:B------:R-:W-:Y:S02]  /*7280*/  CS2R R54, SRZ ;  /* 0x0000000000367805 */ /* 0x000fe4000001ff00 */
[----:B------:R-:W-:Y:S02]  /*7290*/  IADD3.X R51, R5, R11, R89, P0, P5 ;  /* 0x0000000b05337210 */ /* 0x000fe400007ea459 */
[----:B------:R-:W-:Y:S02]  /*72a0*/  CS2R R52, SRZ ;  /* 0x0000000000347805 */ /* 0x000fe4000001ff00 */
[----:B------:R-:W-:Y:S02]  /*72b0*/  IADD3 R48, P0, P5, R92, R12, R104 ;  /* 0x0000000c5c307210 */ /* 0x000fe40007d1e068 */
[----:B------:R-:W-:-:S02]  /*72c0*/  CS2R R62, SRZ ;  /* 0x00000000003e7805 */ /* 0x000fc4000001ff00 */
[----:B------:R-:W-:Y:S01]  /*72d0*/  CS2R R60, SRZ ;  /* 0x00000000003c7805 */ /* 0x000fe2000001ff00 */
[----:B------:R-:W-:Y:S01]  /*72e0*/  ULDC.64 UR8, c[0x0][0x208] ;  /* 0x0000820000087ab9 */ /* 0x000fe20000000a00 */
        /* <DEDUP_REMOVED lines=8> */
[----:B------:R-:W5:Y:S04]  /*7370*/  @!P0 LDG.E.128 R52, desc[UR8][R56.64] ;  /* 0x0000000838348981 */ /* 0x000f68000c1e1d00 */
[----:B------:R-:W5:Y:S01]  /*7380*/  @!P0 LDG.E.128 R60, desc[UR8][R64.64] ;  /* 0x00000008403c8981 */ /* 0x000f62000c1e1d00 */
[----:B------:R-:W-:Y:S02]  /*7390*/  ISETP.GE.AND P0, PT, R214, R110, PT ;  /* 0x0000006ed600720c */ /* 0x000fe40003f06270 */
[----:B------:R-:W-:-:S11]  /*73a0*/  CS2R R58, SRZ ;  /* 0x00000000003a7805 */ /* 0x000fd6000001ff00 */
[----:B------:R0:W5:Y:S02]  /*73b0*/  @!P0 LDG.E.128 R48, desc[UR8][R56.64+0x80] ;  /* 0x0000800838308981 */ /* 0x000164000c1e1d00 */
[----:B0-----:R-:W-:-:S06]  /*73c0*/  CS2R R56, SRZ ;  /* 0x0000000000387805 */ /* 0x001fcc000001ff00 */
[----:B------:R0:W5:Y:S02]  /*73d0*/  @!P0 LDG.E.128 R56, desc[UR8][R64.64+0x80] ;  /* 0x0000800840388981 */ /* 0x000164000c1e1d00 */
.L_x_510:
[----:B------:R-:W-:Y:S05]  /*73e0*/  BSYNC B1 ;  /* 0x0000000000017941 */ /* 0x000fea0003800000 */
.L_x_509:
[----:B0----5:R-:W-:Y:S01]  /*73f0*/  IMAD.MOV.U32 R64, RZ, RZ, R49 ;  /* 0x000000ffff407224 */ /* 0x021fe200078e0031 */
[----:B------:R-:W-:Y:S01]  /*7400*/  MOV R65, R48 ;  /* 0x0000003000417202 */ /* 0x000fe20000000f00 */
[----:B------:R-:W-:Y:S01]  /*7410*/  VIADD R68, R224, 0x40 ;  /* 0x00000040e0447836 */ /* 0x000fe20000000000 */
[----:B------:R-:W-:Y:S01]  /*7420*/  BSSY B1, `(.L_x_511) ;  /* 0x0000036000017945 */ /* 0x000fe20003800000 */
[----:B------:R-:W-:Y:S01]  /*7430*/  IMAD.MOV.U32 R67, RZ, RZ, R50 ;  /* 0x000000ffff437224 */ /* 0x000fe200078e0032 */
[----:B------:R-:W-:Y:S01]  /*7440*/  PRMT R149, R65, 0x5410, R64 ;  /* 0x0000541041957816 */ /* 0x000fe20000000040 */
[----:B------:R-:W-:Y:S01]  /*7450*/  IMAD.MOV.U32 R64, RZ, RZ, R53 ;  /* 0x000000ffff407224 */ /* 0x000fe200078e0035 */
[----:B------:R-:W-:Y:S01]  /*7460*/  MOV R65, R52 ;  /* 0x0000003400417202 */ /* 0x000fe20000000f00 */
[----:B------:R-:W-:Y:S01]  /*7470*/  IMAD.MOV.U32 R66, RZ, RZ, R51 ;  /* 0x000000ffff427224 */ /* 0x000fe200078e0033 */
[----:B------:R-:W-:Y:S02]  /*7480*/  ISETP.GE.AND P5, PT, R68, R86, PT ;  /* 0x000000564400720c */ /* 0x000fe40003fa6270 */
[----:B------:R-:W-:-:S02]  /*7490*/  CS2R R70, SRZ ;  /* 0x0000000000467805 */ /* 0x000fc4000001ff00 */
        /* <DEDUP_REMOVED lines=8> */
[----:B------:R-:W-:Y:S01]  /*7520*/  CS2R R74, SRZ ;  /* 0x00000000004a7805 */ /* 0x000fe2000001ff00 */
[----:B------:R-:W-:Y:S01]  /*7530*/  IMAD.MOV.U32 R65, RZ, RZ, R62 ;  /* 0x000000ffff417224 */ /* 0x000fe200078e003e */
[----:B------:R-:W-:Y:S01]  /*7540*/  CS2R R72, SRZ ;  /* 0x0000000000487805 */ /* 0x000fe2000001ff00 */
[----:B------:R-:W-:Y:S01]  /*7550*/  IMAD.MOV.U32 R64, RZ, RZ, R63 ;  /* 0x000000ffff407224 */ /* 0x000fe200078e003f */
[----:B------:R-:W-:Y:S01]  /*7560*/  PRMT R152, R67, 0x5410, R66 ;  /* 0x0000541043987816 */ /* 0x000fe20000000042 */
[----:B------:R-:W-:Y:S01]  /*7570*/  IMAD.MOV.U32 R67, RZ, RZ, R58 ;  /* 0x000000ffff437224 */ /* 0x000fe200078e003a */
[----:B------:R-:W-:Y:S01]  /*7580*/  CS2R R78, SRZ ;  /* 0x00000000004e7805 */ /* 0x000fe2000001ff00 */
[----:B------:R-:W-:Y:S01]  /*7590*/  IMAD.MOV.U32 R66, RZ, RZ, R59 ;  /* 0x000000ffff427224 */ /* 0x000fe200078e003b */
[----:B------:R-:W-:Y:S01]  /*75a0*/  PRMT R154, R65, 0x5410, R64 ;  /* 0x00005410419a7816 */ /* 0x000fe20000000040 */
[----:B------:R-:W-:Y:S01]  /*75b0*/  IMAD.MOV.U32 R64, RZ, RZ, R61 ;  /* 0x000000ffff407224 */ /* 0x000fe200078e003d */
[----:B------:R-:W-:-:S02]  /*75c0*/  MOV R65, R60 ;  /* 0x0000003c00417202 */ /* 0x000fc40000000f00 */
        /* <DEDUP_REMOVED lines=8> */
[----:B------:R-:W-:Y:S02]  /*7650*/  ULDC.64 UR6, c[0x0][0x208] ;  /* 0x0000820000067ab9 */ /* 0x000fe40000000a00 */
[----:B------:R-:W-:Y:S02]  /*7660*/  IADD3.X R11, R5, R105, R11, P0, P6 ;  /* 0x00000069050b7210 */ /* 0x000fe400007ec40b */
        /* <DEDUP_REMOVED lines=9> */
[----:B------:R-:W-:Y:S02]  /*7700*/  CS2R R64, SRZ ;  /* 0x0000000000407805 */ /* 0x000fe4000001ff00 */
[----:B------:R-:W-:Y:S02]  /*7710*/  CS2R R74, SRZ ;  /* 0x00000000004a7805 */ /* 0x000fe4000001ff00 */
[----:B------:R-:W-:-:S05]  /*7720*/  CS2R R72, SRZ ;  /* 0x0000000000487805 */ /* 0x000fca000001ff00 */
[----:B------:R0:W5:Y:S04]  /*7730*/  @!P0 LDG.E.128 R68, desc[UR6][R14.64] ;  /* 0x000000060e448981 */ /* 0x000168000c1e1d00 */
[----:B------:R0:W5:Y:S01]  /*7740*/  @!P0 LDG.E.128 R76, desc[UR6][R12.64] ;  /* 0x000000060c4c8981 */ /* 0x000162000c1e1d00 */
[----:B------:R-:W-:-:S13]  /*7750*/  ISETP.GE.AND P0, PT, R214, R110, PT ;  /* 0x0000006ed600720c */ /* 0x000fda0003f06270 */
[----:B------:R0:W5:Y:S04]  /*7760*/  @!P0 LDG.E.128 R64, desc[UR6][R14.64+0x80] ;  /* 0x000080060e408981 */ /* 0x000168000c1e1d00 */
[----:B------:R0:W5:Y:S02]  /*7770*/  @!P0 LDG.E.128 R72, desc[UR6][R12.64+0x80] ;  /* 0x000080060c488981 */ /* 0x000164000c1e1d00 */
.L_x_512:
[----:B------:R-:W-:Y:S05]  /*7780*/  BSYNC B1 ;  /* 0x0000000000017941 */ /* 0x000fea0003800000 */
.L_x_511:
[----:B0----5:R-:W-:Y:S01]  /*7790*/  IMAD.MOV.U32 R12, RZ, RZ, R66 ;  /* 0x000000ffff0c7224 */ /* 0x021fe200078e0042 */
[----:B------:R-:W-:Y:S01]  /*77a0*/  MOV R11, R67 ;  /* 0x00000043000b7202 */ /* 0x000fe20000000f00 */
        /* <DEDUP_REMOVED lines=28> */
[----:B------:R-:W-:Y:S06]  /*7970*/  @!P0 BRA `(.L_x_513) ;  /* 0x0000000000048947 */ /* 0x000fec0003800000 */
[----:B------:R-:W-:Y:S01]  /*7980*/  BPT.TRAP 0x1 ;  /* 0x000000040000795c */ /* 0x000fe20000300000 */
.L_x_513:
[----:B------:R-:W-:Y:S01]  /*7990*/  IMAD R87, R213, 0x8, R23 ;  /* 0x00000008d5577824 */ /* 0x000fe200078e0217 */
[----:B------:R-:W-:Y:S01]  /*79a0*/  SHF.L.U32 R88, R225, 0x1f, RZ ;  /* 0x0000001fe1587819 */ /* 0x000fe200000006ff */
[----:B------:R-:W-:Y:S03]  /*79b0*/  BSSY B1, `(.L_x_514) ;  /* 0x0000003000017945 */ /* 0x000fe60003800000 */
[----:B------:R-:W0:Y:S02]  /*79c0*/  SYNCS.PHASECHK.TRANS64.TRYWAIT P6, [R87+URZ+0x38890], R88 ;  /* 0x03889058570075a7 */ /* 0x000e2400080c017f */
[----:B0-----:R-:W-:Y:S05]  /*79d0*/  @!P6 BRA `(.L_x_515) ;  /* 0x0000022800a8e947 */ /* 0x001fea0003800000 */
.L_x_823:
[----:B------:R-:W-:Y:S05]  /*79e0*/  BSYNC B1 ;  /* 0x0000000000017941 */ /* 0x000fea0003800000 */
.L_x_514:
[----:B------:R-:W1:Y:S01]  /*79f0*/  LDC R128, c[0x0][0x2f4] ;  /* 0x0000bd00ff807b82 */ /* 0x000e620000000800 */
[----:B------:R-:W-:Y:S01]  /*7a00*/  UMOV UR4, 0xffffffff ;  /* 0xffffffff00047882 */ /* 0x000fe20000000000 */
[----:B-1----:R-:W-:Y:S02]  /*7a10*/  IADD3 R131, -R111, R128, RZ ;  /* 0x000000806f837210 */ /* 0x002fe40007ffe1ff */
[----:B------:R-:W-:Y:S05]  /*7a20*/  BRA.DIV UR4, `(.L_x_516) ;  /* 0x0000022a04a87947 */ /* 0x000fea000b800000 */
[----:B------:R1:W2:Y:S04]  /*7a30*/  SHFL.IDX PT, R119, R116, RZ, 0x181f ;  /* 0x00181fff74777589 */ /* 0x0002a800000e0000 */
[----:B------:R1:W3:Y:S02]  /*7a40*/  SHFL.IDX PT, R11, R117, RZ, 0x181f ;  /* 0x00181fff750b7589 */ /* 0x0002e400000e0000 */
.L_x_827:
[----:B------:R-:W-:Y:S04]  /*7a50*/  BSSY B1, `(.L_x_517) ;  /* 0x0000101000017945 */ /* 0x000fe80003800000 */
[----:B------:R-:W-:Y:S05]  /*7a60*/  @P3 BRA `(.L_x_518) ;  /* 0x0000000c00fc3947 */ /* 0x000fea0003800000 */
[----:B------:R-:W-:Y:S01]  /*7a70*/  ISETP.NE.AND P3, PT, R3, RZ, PT ;  /* 0x000000ff0300720c */ /* 0x000fe20003f65270 */
[----:B------:R-:W-:Y:S01]  /*7a80*/  BSSY B2, `(.L_x_519) ;  /* 0x000007f000027945 */ /* 0x000fe20003800000 */
[----:B---3--:R-:W-:-:S11]  /*7a90*/  IMAD.MOV.U32 R118, RZ, RZ, R11 ;  /* 0x000000ffff767224 */ /* 0x008fd600078e000b */
[----:B------:R-:W-:Y:S05]  /*7aa0*/  @!P3 BRA `(.L_x_520) ;  /* 0x0000000400f0b947 */ /* 0x000fea0003800000 */
[----:B------:R-:W3:Y:S01]  /*7ab0*/  LDL R15, [R1+0x60] ;  /* 0x00006000010f7983 */ /* 0x000ee20000100800 */
[----:B------:R-:W-:Y:S01]  /*7ac0*/  SEL R12, R111, R131, !P2 ;  /* 0x000000836f0c7207 */ /* 0x000fe20005000000 */
[C---:B------:R-:W-:Y:S01]  /*7ad0*/  IMAD.SHL.U32 R14, R224.reuse, 0x40, RZ ;  /* 0x00000040e00e7824 */ /* 0x040fe200078e00ff */
[----:B------:R-:W-:Y:S01]  /*7ae0*/  SHF.L.U32 R80, R224, 0x6, RZ ;  /* 0x00000006e0507819 */ /* 0x000fe200000006ff */
[----:B------:R-:W-:Y:S01]  /*7af0*/  BSSY B3, `(.L_x_521) ;  /* 0x0000070000037945 */ /* 0x000fe20003800000 */
[----:B------:R-:W-:Y:S02]  /*7b00*/  SHF.R.S32.HI R13, RZ, 0x1f, R12 ;  /* 0x0000001fff0d7819 */ /* 0x000fe4000001140c */
[----:B------:R-:W-:Y:S02]  /*7b10*/  LOP3.LUT R80, R80, 0x1c0, RZ, 0xc0, !PT ;  /* 0x000001c050507812 */ /* 0x000fe400078ec0ff */
[----:B------:R-:W-:Y:S02]  /*7b20*/  LEA.HI R13, R13, R12, RZ, 0x4 ;  /* 0x0000000c0d0d7211 */ /* 0x000fe400078f20ff */
[----:B------:R-:W-:-:S02]  /*7b30*/  LOP3.LUT R14, R14, 0x1c0, RZ, 0xc0, !PT ;  /* 0x000001c00e0e7812 */ /* 0x000fc400078ec0ff */
[----:B------:R-:W-:Y:S02]  /*7b40*/  LEA.HI.SX32 R134, R13, R8, 0x1c ;  /* 0x000000080d867211 */ /* 0x000fe400078fe2ff */
[----:B------:R-:W-:Y:S02]  /*7b50*/  SHF.R.U32.HI R14, RZ, 0x3, R14 ;  /* 0x00000003ff0e7819 */ /* 0x000fe4000001160e */
[----:B------:R-:W-:Y:S02]  /*7b60*/  SHF.R.S32.HI R13, RZ, 0x1f, R134 ;  /* 0x0000001fff0d7819 */ /* 0x000fe40000011486 */
[----:B------:R-:W-:Y:S02]  /*7b70*/  ISETP.GE.AND P3, PT, R16, R110, PT ;  /* 0x0000006e1000720c */ /* 0x000fe40003f66270 */
[----:B------:R-:W-:Y:S01]  /*7b80*/  LEA.HI R13, R13, R134, RZ, 0x3 ;  /* 0x000000860d0d7211 */ /* 0x000fe200078f18ff */
[----:B------:R-:W-:-:S03]  /*7b90*/  IMAD.SHL.U32 R134, R134, 0x8, RZ ;  /* 0x0000000886867824 */ /* 0x000fc600078e00ff */
[----:B------:R-:W-:Y:S02]  /*7ba0*/  SHF.R.S32.HI R13, RZ, 0x3, R13 ;  /* 0x00000003ff0d7819 */ /* 0x000fe4000001140d */
[----:B------:R-:W-:-:S04]  /*7bb0*/  LOP3.LUT R12, R80, 0x38, R134, 0xf8, !PT ;  /* 0x00000038500c7812 */ /* 0x000fc800078ef886 */
[----:B------:R-:W-:Y:S01]  /*7bc0*/  LOP3.LUT R12, R12, R14, RZ, 0x3c, !PT ;  /* 0x0000000e0c0c7212 */ /* 0x000fe200078e3cff */
[----:B---3--:R-:W-:-:S04]  /*7bd0*/  IMAD R13, R13, 0x1400, R15 ;  /* 0x000014000d0d7824 */ /* 0x008fc800078e020f */
[----:B------:R-:W-:-:S04]  /*7be0*/  IMAD.IADD R12, R13, 0x1, R12 ;  /* 0x000000010d0c7824 */ /* 0x000fc800078e020c */
[C---:B------:R-:W-:Y:S02]  /*7bf0*/  IMAD R80, R213.reuse, 0x5000, R12 ;  /* 0x00005000d5507824 */ /* 0x040fe400078e020c */
[----:B------:R-:W-:Y:S02]  /*7c00*/  IMAD R12, R213, 0x5000, R126 ;  /* 0x00005000d50c7824 */ /* 0x000fe400078e027e */
[--C-:B------:R-:W-:Y:S02]  /*7c10*/  IMAD R80, R80, 0x2, R23.reuse ;  /* 0x0000000250507824 */ /* 0x100fe400078e0217 */
[----:B------:R-:W-:-:S04]  /*7c20*/  IMAD R12, R12, 0x2, R23 ;  /* 0x000000020c0c7824 */ /* 0x000fc800078e0217 */
[----:B------:R-:W3:Y:S04]  /*7c30*/  LDS.128 R80, [R80+0x24400] ;  /* 0x0244000050507984 */ /* 0x000ee80000000c00 */
[----:B------:R-:W4:Y:S01]  /*7c40*/  LDS.128 R12, [R12+0x24400] ;  /* 0x024400000c0c7984 */ /* 0x000f220000000c00 */
[----:B------:R-:W-:Y:S05]  /*7c50*/  @P3 BRA `(.L_x_522) ;  /* 0x0000000400643947 */ /* 0x000fea0003800000 */
[----:B---3--:R-:W-:Y:S01]  /*7c60*/  MOV R136, R81 ;  /* 0x0000005100887202 */ /* 0x008fe20000000f00 */
[----:B----4-:R-:W-:Y:S01]  /*7c70*/  IMAD.MOV.U32 R135, RZ, RZ, R13 ;  /* 0x000000ffff877224 */ /* 0x010fe200078e000d */
[--C-:B------:R-:W-:Y:S01]  /*7c80*/  SHF.R.U64 R36, R36, 0x10, R37.reuse ;  /* 0x0000001024247819 */ /* 0x100fe20000001225 */
[----:B------:R-:W-:Y:S01]  /*7c90*/  HADD2.F32 R138, -RZ, R138.H0_H0 ;  /* 0x2000008aff8a7230 */ /* 0x000fe20000004100 */
[----:B------:R-:W-:Y:S01]  /*7ca0*/  SHF.R.U32.HI R37, RZ, 0x10, R37 ;  /* 0x00000010ff257819 */ /* 0x000fe20000011625 */
[----:B------:R-:W-:Y:S01]  /*7cb0*/  HADD2.F32 R13, -RZ, R136.H0_H0 ;  /* 0x20000088ff0d7230 */ /* 0x000fe20000004100 */
[----:B------:R-:W-:Y:S01]  /*7cc0*/  SHF.R.U64 R44, R44, 0x10, R45 ;  /* 0x000000102c2c7819 */ /* 0x000fe2000000122d */
[----:B------:R-:W-:Y:S01]  /*7cd0*/  HADD2.F32 R139, -RZ, R135.H0_H0 ;  /* 0x20000087ff8b7230 */ /* 0x000fe20000004100 */
[----:B------:R-:W-:Y:S01]  /*7ce0*/  SHF.R.U64 R38, R38, 0x10, R39 ;  /* 0x0000001026267819 */ /* 0x000fe20000001227 */
[----:B------:R-:W-:Y:S02]  /*7cf0*/  HADD2.F32 R137, -RZ, R137.H0_H0 ;  /* 0x20000089ff897230 */ /* 0x000fe40000004100 */
[----:B------:R-:W-:Y:S01]  /*7d00*/  FMUL.FTZ R81, R13, R138 ;  /* 0x0000008a0d517220 */ /* 0x000fe20000410000 */
[----:B------:R-:W-:-:S02]  /*7d10*/  HADD2.F32 R135, -RZ, R135.H1_H1 ;  /* 0x30000087ff877230 */ /* 0x000fc40000004100 */
[C---:B------:R-:W-:Y:S01]  /*7d20*/  FMUL.FTZ R138, R139.reuse, R138 ;  /* 0x0000008a8b8a7220 */ /* 0x040fe20000410000 */
[----:B------:R-:W-:Y:S02]  /*7d30*/  HADD2.F32 R44, -RZ, R44.H0_H0 ;  /* 0x2000002cff2c7230 */ /* 0x000fe40000004100 */
[-C--:B------:R-:W-:Y:S01]  /*7d40*/  FFMA.FTZ R81, R139, R137.reuse, -R81 ;  /* 0x000000898b517223 */ /* 0x080fe20000010851 */
[----:B------:R-:W-:Y:S02]  /*7d50*/  HADD2.F32 R36, -RZ, R36.H0_H0 ;  /* 0x20000024ff247230 */ /* 0x000fe40000004100 */
[----:B------:R-:W-:Y:S01]  /*7d60*/  FFMA.FTZ R13, R13, R137, R138 ;  /* 0x000000890d0d7223 */ /* 0x000fe2000001008a */
[----:B------:R-:W-:Y:S01]  /*7d70*/  SHF.R.U32.HI R137, RZ, 0x10, R45 ;  /* 0x00000010ff897819 */ /* 0x000fe2000001162d */
[----:B------:R-:W-:Y:S02]  /*7d80*/  HADD2.F32 R45, -RZ, R136.H1_H1 ;  /* 0x30000088ff2d7230 */ /* 0x000fe40000004100 */
[----:B------:R-:W-:-:S02]  /*7d90*/  HADD2.F32 R136, -RZ, R37.H0_H0 ;  /* 0x20000025ff887230 */ /* 0x000fc40000004100 */
[----:B------:R-:W-:Y:S02]  /*7da0*/  HADD2.F32 R137, -RZ, R137.H0_H0 ;  /* 0x20000089ff897230 */ /* 0x000fe40000004100 */
[----:B------:R-:W-:Y:S02]  /*7db0*/  HADD2.F32 R138, -RZ, R163.H0_H0 ;  /* 0x200000a3ff8a7230 */ /* 0x000fe40000004100 */
[----:B------:R-:W-:Y:S02]  /*7dc0*/  HADD2.F32 R38, -RZ, R38.H0_H0 ;  /* 0x20000026ff267230 */ /* 0x000fe40000004100 */
[-C--:B------:R-:W-:Y:S01]  /*7dd0*/  FMUL.FTZ R37, R45, R137.reuse ;  /* 0x000000892d257220 */ /* 0x080fe20000410000 */
[----:B------:R-:W-:-:S03]  /*7de0*/  FMUL.FTZ R137, R135, R137 ;  /* 0x0000008987897220 */ /* 0x000fc60000410000 */
[-C--:B------:R-:W-:Y:S01]  /*7df0*/  FFMA.FTZ R37, R135, R136.reuse, -R37 ;  /* 0x0000008887257223 */ /* 0x080fe20000010825 */
[----:B------:R-:W-:Y:S01]  /*7e00*/  FFMA.FTZ R45, R45, R136, R137 ;  /* 0x000000882d2d7223 */ /* 0x000fe20000010089 */
[----:B------:R-:W-:Y:S02]  /*7e10*/  IMAD.MOV.U32 R136, RZ, RZ, R83 ;  /* 0x000000ffff887224 */ /* 0x000fe400078e0053 */
[----:B------:R-:W-:Y:S01]  /*7e20*/  IMAD.MOV.U32 R135, RZ, RZ, R15 ;  /* 0x000000ffff877224 */ /* 0x000fe200078e000f */
[----:B------:R-:W-:Y:S01]  /*7e30*/  F2FP.F16.F32.PACK_AB R37, R37, R81 ;  /* 0x000000512525723e */ /* 0x000fe200000000ff */
[----:B------:R-:W-:Y:S01]  /*7e40*/  HADD2.F32 R137, -RZ, R162.H0_H0 ;  /* 0x200000a2ff897230 */ /* 0x000fe20000004100 */
[----:B------:R-:W-:Y:S01]  /*7e50*/  F2FP.F16.F32.PACK_AB R45, R45, R13 ;  /* 0x0000000d2d2d723e */ /* 0x000fe200000000ff */
[----:B------:R-:W-:Y:S01]  /*7e60*/  HADD2.F32 R83, -RZ, R136.H0_H0 ;  /* 0x20000088ff537230 */ /* 0x000fe20000004100 */
[----:B------:R-:W-:Y:S01]  /*7e70*/  MOV R13, R37 ;  /* 0x00000025000d7202 */ /* 0x000fe20000000f00 */
[----:B------:R-:W-:-:S02]  /*7e80*/  HADD2.F32 R139, -RZ, R135.H0_H0 ;  /* 0x20000087ff8b7230 */ /* 0x000fc40000004100 */
[----:B------:R-:W-:Y:S02]  /*7e90*/  HADD2.F32 R135, -RZ, R135.H1_H1 ;  /* 0x30000087ff877230 */ /* 0x000fe40000004100 */
[-C--:B------:R-:W-:Y:S01]  /*7ea0*/  FMUL.FTZ R15, R83, R138.reuse ;  /* 0x0000008a530f7220 */ /* 0x080fe20000410000 */
[----:B------:R-:W-:Y:S02]  /*7eb0*/  IMAD.MOV.U32 R81, RZ, RZ, R45 ;  /* 0x000000ffff517224 */ /* 0x000fe400078e002d */
[C---:B------:R-:W-:Y:S01]  /*7ec0*/  FMUL.FTZ R138, R139.reuse, R138 ;  /* 0x0000008a8b8a7220 */ /* 0x040fe20000410000 */
[-C--:B------:R-:W-:Y:S01]  /*7ed0*/  FFMA.FTZ R15, R139, R137.reuse, -R15 ;  /* 0x000000898b0f7223 */ /* 0x080fe2000001080f */
[----:B------:R-:W-:Y:S02]  /*7ee0*/  HADD2.F32 R139, -RZ, R163.H1_H1 ;  /* 0x300000a3ff8b7230 */ /* 0x000fe40000004100 */
[----:B------:R-:W-:Y:S01]  /*7ef0*/  FFMA.FTZ R83, R83, R137, R138 ;  /* 0x0000008953537223 */ /* 0x000fe2000001008a */
[----:B------:R-:W-:-:S02]  /*7f00*/  SHF.R.U32.HI R137, RZ, 0x10, R39 ;  /* 0x00000010ff897819 */ /* 0x000fc40000011627 */
[--C-:B------:R-:W-:Y:S02]  /*7f10*/  SHF.R.U64 R39, R46, 0x10, R47.reuse ;  /* 0x000000102e277819 */ /* 0x100fe4000000122f */
[----:B------:R-:W-:Y:S01]  /*7f20*/  SHF.R.U32.HI R46, RZ, 0x10, R47 ;  /* 0x00000010ff2e7819 */ /* 0x000fe2000001162f */
[----:B------:R-:W-:Y:S02]  /*7f30*/  HADD2.F32 R47, -RZ, R136.H1_H1 ;  /* 0x30000088ff2f7230 */ /* 0x000fe40000004100 */
[----:B------:R-:W-:Y:S02]  /*7f40*/  HADD2.F32 R137, -RZ, R137.H0_H0 ;  /* 0x20000089ff897230 */ /* 0x000fe40000004100 */
[----:B------:R-:W-:Y:S02]  /*7f50*/  HADD2.F32 R136, -RZ, R46.H0_H0 ;  /* 0x2000002eff887230 */ /* 0x000fe40000004100 */
[----:B------:R-:W-:-:S03]  /*7f60*/  HADD2.F32 R39, -RZ, R39.H0_H0 ;  /* 0x20000027ff277230 */ /* 0x000fc60000004100 */
[----:B------:R-:W-:-:S04]  /*7f70*/  FMUL.FTZ R46, R47, R136 ;  /* 0x000000882f2e7220 */ /* 0x000fc80000410000 */
[CC--:B------:R-:W-:Y:S01]  /*7f80*/  FFMA.FTZ R46, R135.reuse, R137.reuse, -R46 ;  /* 0x00000089872e7223 */ /* 0x0c0fe2000001082e */
[----:B------:R-:W-:Y:S01]  /*7f90*/  FMUL.FTZ R135, R135, R136 ;  /* 0x0000008887877220 */ /* 0x000fe20000410000 */
[--C-:B------:R-:W-:Y:S02]  /*7fa0*/  HADD2.F32 R136, -RZ, R80.reuse.H0_H0 ;  /* 0x20000050ff887230 */ /* 0x100fe40000004100 */
[----:B------:R-:W-:Y:S02]  /*7fb0*/  HADD2.F32 R80, -RZ, R80.H1_H1 ;  /* 0x30000050ff507230 */ /* 0x000fe40000004100 */
[----:B------:R-:W-:Y:S01]  /*7fc0*/  FFMA.FTZ R47, R47, R137, R135 ;  /* 0x000000892f2f7223 */ /* 0x000fe20000010087 */
[----:B------:R-:W-:Y:S02]  /*7fd0*/  HADD2.F32 R135, -RZ, R12.H0_H0 ;  /* 0x2000000cff877230 */ /* 0x000fe40000004100 */
[----:B------:R-:W-:Y:S01]  /*7fe0*/  FMUL.FTZ R138, R136, R139 ;  /* 0x0000008b888a7220 */ /* 0x000fe20000410000 */
[----:B------:R-:W-:Y:S01]  /*7ff0*/  HADD2.F32 R137, -RZ, R162.H1_H1 ;  /* 0x300000a2ff897230 */ /* 0x000fe20000004100 */
[----:B------:R-:W-:Y:S01]  /*8000*/  F2FP.F16.F32.PACK_AB R15, R46, R15 ;  /* 0x0000000f2e0f723e */ /* 0x000fe200000000ff */
[----:B------:R-:W-:-:S02]  /*8010*/  HADD2.F32 R12, -RZ, R12.H1_H1 ;  /* 0x3000000cff0c7230 */ /* 0x000fc40000004100 */
[----:B------:R-:W-:Y:S01]  /*8020*/  FMUL.FTZ R139, R135, R139 ;  /* 0x0000008b878b7220 */ /* 0x000fe20000410000 */
[----:B------:R-:W-:Y:S01]  /*8030*/  F2FP.F16.F32.PACK_AB R83, R47, R83 ;  /* 0x000000532f53723e */ /* 0x000fe200000000ff */
[-C--:B------:R-:W-:Y:S02]  /*8040*/  FFMA.FTZ R135, R135, R137.reuse, -R138 ;  /* 0x0000008987877223 */ /* 0x080fe4000001088a */
[----:B------:R-:W-:Y:S01]  /*8050*/  FFMA.FTZ R136, R136, R137, R139 ;  /* 0x0000008988887223 */ /* 0x000fe2000001008b */
[-C--:B------:R-:W-:Y:S01]  /*8060*/  FMUL.FTZ R137, R80, R44.reuse ;  /* 0x0000002c50897220 */ /* 0x080fe20000410000 */
[C---:B------:R-:W-:Y:S01]  /*8070*/  FMUL.FTZ R44, R12.reuse, R44 ;  /* 0x0000002c0c2c7220 */ /* 0x040fe20000410000 */
[----:B------:R-:W-:Y:S02]  /*8080*/  HADD2.F32 R139, -RZ, R161.H1_H1 ;  /* 0x300000a1ff8b7230 */ /* 0x000fe40000004100 */
[-C--:B------:R-:W-:Y:S01]  /*8090*/  FFMA.FTZ R12, R12, R36.reuse, -R137 ;  /* 0x000000240c0c7223 */ /* 0x080fe20000010889 */
[----:B------:R-:W-:Y:S01]  /*80a0*/  FFMA.FTZ R36, R80, R36, R44 ;  /* 0x0000002450247223 */ /* 0x000fe2000001002c */
[----:B------:R-:W-:-:S02]  /*80b0*/  HADD2.F32 R44, -RZ, R82.H0_H0 ;  /* 0x20000052ff2c7230 */ /* 0x000fc40000004100 */
[----:B------:R-:W-:Y:S01]  /*80c0*/  HADD2.F32 R80, -RZ, R14.H0_H0 ;  /* 0x2000000eff507230 */ /* 0x000fe20000004100 */
[----:B------:R-:W-:Y:S01]  /*80d0*/  F2FP.F16.F32.PACK_AB R12, R12, R135 ;  /* 0x000000870c0c723e */ /* 0x000fe200000000ff */
[----:B------:R-:W-:Y:S02]  /*80e0*/  HADD2.F32 R137, -RZ, R161.H0_H0 ;  /* 0x200000a1ff897230 */ /* 0x000fe40000004100 */
[-C--:B------:R-:W-:Y:S01]  /*80f0*/  FMUL.FTZ R138, R44, R139.reuse ;  /* 0x0000008b2c8a7220 */ /* 0x080fe20000410000 */
[----:B------:R-:W-:Y:S02]  /*8100*/  HADD2.F32 R82, -RZ, R82.H1_H1 ;  /* 0x30000052ff527230 */ /* 0x000fe40000004100 */
[C---:B------:R-:W-:Y:S01]  /*8110*/  FMUL.FTZ R139, R80.reuse, R139 ;  /* 0x0000008b508b7220 */ /* 0x040fe20000410000 */
[----:B------:R-:W-:Y:S02]  /*8120*/  HADD2.F32 R14, -RZ, R14.H1_H1 ;  /* 0x3000000eff0e7230 */ /* 0x000fe40000004100 */
[-C--:B------:R-:W-:Y:S01]  /*8130*/  FFMA.FTZ R138, R80, R137.reuse, -R138 ;  /* 0x00000089508a7223 */ /* 0x080fe2000001088a */
[----:B------:R-:W-:Y:S01]  /*8140*/  F2FP.F16.F32.PACK_AB R36, R36, R136 ;  /* 0x000000882424723e */ /* 0x000fe200000000ff */
[----:B------:R-:W-:Y:S01]  /*8150*/  FFMA.FTZ R139, R44, R137, R139 ;  /* 0x000000892c8b7223 */ /* 0x000fe2000001008b */
[-C--:B------:R-:W-:Y:S01]  /*8160*/  FMUL.FTZ R44, R82, R39.reuse ;  /* 0x00000027522c7220 */ /* 0x080fe20000410000 */
[----:B------:R-:W-:-:S02]  /*8170*/  FMUL.FTZ R39, R14, R39 ;  /* 0x000000270e277220 */ /* 0x000fc40000410000 */
[----:B------:R-:W-:Y:S02]  /*8180*/  IMAD.MOV.U32 R80, RZ, RZ, R36 ;  /* 0x000000ffff507224 */ /* 0x000fe400078e0024 */
[-C--:B------:R-:W-:Y:S01]  /*8190*/  FFMA.FTZ R44, R14, R38.reuse, -R44 ;  /* 0x000000260e2c7223 */ /* 0x080fe2000001082c */
[----:B------:R-:W-:-:S04]  /*81a0*/  FFMA.FTZ R39, R82, R38, R39 ;  /* 0x0000002652277223 */ /* 0x000fc80000010027 */
[----:B------:R-:W-:Y:S02]  /*81b0*/  F2FP.F16.F32.PACK_AB R44, R44, R138 ;  /* 0x0000008a2c2c723e */ /* 0x000fe400000000ff */
[----:B------:R-:W-:-:S03]  /*81c0*/  F2FP.F16.F32.PACK_AB R39, R39, R139 ;  /* 0x0000008b2727723e */ /* 0x000fc600000000ff */
[----:B------:R-:W-:Y:S01]  /*81d0*/  IMAD.MOV.U32 R14, RZ, RZ, R44 ;  /* 0x000000ffff0e7224 */ /* 0x000fe200078e002c */
[----:B------:R-:W-:-:S07]  /*81e0*/  MOV R82, R39 ;  /* 0x0000002700527202 */ /* 0x000fce0000000f00 */
.L_x_522:
[----:B------:R-:W-:Y:S05]  /*81f0*/  BSYNC B3 ;  /* 0x0000000000037941 */ /* 0x000fea0003800000 */
.L_x_521:
[----:B------:R-:W-:Y:S01]  /*8200*/  LEA R36, P3, R9, R11, 0x1 ;  /* 0x0000000b09247211 */ /* 0x000fe200078608ff */
[----:B------:R-:W-:-:S03]  /*8210*/  ULDC.64 UR4, c[0x0][0x208] ;  /* 0x0000820000047ab9 */ /* 0x000fc60000000a00 */
[----:B--2---:R-:W-:Y:S02]  /*8220*/  LEA.HI.X R37, R9, R119, R27, 0x1, P3 ;  /* 0x0000007709257211 */ /* 0x004fe400018f0c1b */
[----:B------:R-:W-:-:S03]  /*8230*/  ISETP.GE.AND P3, PT, R134, R128, PT ;  /* 0x000000808600720c */ /* 0x000fc60003f66270 */
[----:B----4-:R2:W-:Y:S10]  /*8240*/  ST.E.128 desc[UR4][R36.64], R12 ;  /* 0x0000000c24007985 */ /* 0x0105f4000c101d04 */
[----:B--2---:R-:W-:-:S05]  /*8250*/  @!P3 IMAD.WIDE R12, R134, 0x2, R118 ;  /* 0x00000002860cb825 */ /* 0x004fca00078e0276 */
[----:B---3--:R3:W-:Y:S02]  /*8260*/  @!P3 ST.E.128 desc[UR4][R12.64], R80 ;  /* 0x000000500c00b985 */ /* 0x0087e4000c101d04 */
.L_x_520:
[----:B------:R-:W-:Y:S05]  /*8270*/  BSYNC B2 ;  /* 0x0000000000027941 */ /* 0x000fea0003800000 */
.L_x_519:
[----:B------:R-:W-:-:S13]  /*8280*/  ISETP.NE.AND P3, PT, R21, RZ, PT ;  /* 0x000000ff1500720c */ /* 0x000fda0003f65270 */
[----:B------:R-:W-:Y:S05]  /*8290*/  @!P3 BRA `(.L_x_518) ;  /* 0x0000000400f0b947 */ /* 0x000fea0003800000 */
[----:B------:R-:W4:Y:S01]  /*82a0*/  LDL R15, [R1+0x60] ;  /* 0x00006000010f7983 */ /* 0x000f220000100800 */
[----:B---3--:R-:W-:Y:S01]  /*82b0*/  SEL R12, R111, R131, !P1 ;  /* 0x000000836f0c7207 */ /* 0x008fe20004800000 */
[----:B------:R-:W-:Y:S01]  /*82c0*/  IMAD.SHL.U32 R14, R224, 0x40, RZ ;  /* 0x00000040e00e7824 */ /* 0x000fe200078e00ff */
[----:B------:R-:W-:Y:S01]  /*82d0*/  ISETP.GE.AND P3, PT, R214, R110, PT ;  /* 0x0000006ed600720c */ /* 0x000fe20003f66270 */
[----:B------:R-:W-:Y:S01]  /*82e0*/  IMAD.SHL.U32 R36, R224, 0x40, RZ ;  /* 0x00000040e0247824 */ /* 0x000fe200078e00ff */
[----:B------:R-:W-:Y:S01]  /*82f0*/  SHF.R.S32.HI R13, RZ, 0x1f, R12 ;  /* 0x0000001fff0d7819 */ /* 0x000fe2000001140c */
[----:B------:R-:W-:Y:S01]  /*8300*/  BSSY B2, `(.L_x_523) ;  /* 0x000006e000027945 */ /* 0x000fe20003800000 */
[----:B------:R-:W-:Y:S02]  /*8310*/  LOP3.LUT R14, R14, 0x1c0, RZ, 0xc0, !PT ;  /* 0x000001c00e0e7812 */ /* 0x000fe400078ec0ff */
[----:B------:R-:W-:Y:S02]  /*8320*/  LEA.HI R13, R13, R12, RZ, 0x4 ;  /* 0x0000000c0d0d7211 */ /* 0x000fe400078f20ff */
[----:B------:R-:W-:-:S02]  /*8330*/  LOP3.LUT R36, R36, 0x1c0, RZ, 0xc0, !PT ;  /* 0x000001c024247812 */ /* 0x000fc400078ec0ff */
[----:B------:R-:W-:Y:S02]  /*8340*/  LEA.HI.SX32 R44, R13, R10, 0x1c ;  /* 0x0000000a0d2c7211 */ /* 0x000fe400078fe2ff */
[----:B------:R-:W-:Y:S02]  /*8350*/  SHF.R.U32.HI R14, RZ, 0x3, R14 ;  /* 0x00000003ff0e7819 */ /* 0x000fe4000001160e */
[----:B------:R-:W-:-:S04]  /*8360*/  SHF.R.S32.HI R13, RZ, 0x1f, R44 ;  /* 0x0000001fff0d7819 */ /* 0x000fc8000001142c */
[----:B------:R-:W-:Y:S01]  /*8370*/  LEA.HI R13, R13, R44, RZ, 0x3 ;  /* 0x0000002c0d0d7211 */ /* 0x000fe200078f18ff */
[----:B------:R-:W-:-:S03]  /*8380*/  IMAD.SHL.U32 R44, R44, 0x8, RZ ;  /* 0x000000082c2c7824 */ /* 0x000fc600078e00ff */
[----:B------:R-:W-:Y:S02]  /*8390*/  SHF.R.S32.HI R13, RZ, 0x3, R13 ;  /* 0x00000003ff0d7819 */ /* 0x000fe4000001140d */
[----:B------:R-:W-:-:S04]  /*83a0*/  LOP3.LUT R12, R36, 0x38, R44, 0xf8, !PT ;  /* 0x00000038240c7812 */ /* 0x000fc800078ef82c */
[----:B------:R-:W-:Y:S01]  /*83b0*/  LOP3.LUT R12, R12, R14, RZ, 0x3c, !PT ;  /* 0x0000000e0c0c7212 */ /* 0x000fe200078e3cff */
[----:B----4-:R-:W-:-:S05]  /*83c0*/  IMAD R13, R13, 0x1400, R15 ;  /* 0x000014000d0d7824 */ /* 0x010fca00078e020f */
[----:B------:R-:W-:-:S05]  /*83d0*/  IADD3 R12, R13, R12, RZ ;  /* 0x0000000c0d0c7210 */ /* 0x000fca0007ffe0ff */
[C---:B------:R-:W-:Y:S02]  /*83e0*/  IMAD R36, R213.reuse, 0x5000, R12 ;  /* 0x00005000d5247824 */ /* 0x040fe400078e020c */
[----:B------:R-:W-:Y:S02]  /*83f0*/  IMAD R12, R213, 0x5000, R125 ;  /* 0x00005000d50c7824 */ /* 0x000fe400078e027d */
[--C-:B------:R-:W-:Y:S02]  /*8400*/  IMAD R36, R36, 0x2, R23.reuse ;  /* 0x0000000224247824 */ /* 0x100fe400078e0217 */
[----:B------:R-:W-:-:S04]  /*8410*/  IMAD R12, R12, 0x2, R23 ;  /* 0x000000020c0c7824 */ /* 0x000fc800078e0217 */
[----:B------:R-:W3:Y:S04]  /*8420*/  LDS.128 R36, [R36+0x24400] ;  /* 0x0244000024247984 */ /* 0x000ee80000000c00 */
[----:B------:R-:W4:Y:S01]  /*8430*/  LDS.128 R12, [R12+0x24400] ;  /* 0x024400000c0c7984 */ /* 0x000f220000000c00 */
[----:B------:R-:W-:Y:S05]  /*8440*/  @P3 BRA `(.L_x_524) ;  /* 0x0000000400643947 */ /* 0x000fea0003800000 */
[----:B---3--:R-:W-:Y:S01]  /*8450*/  IMAD.MOV.U32 R46, RZ, RZ, R37 ;  /* 0x000000ffff2e7224 */ /* 0x008fe200078e0025 */
[----:B----4-:R-:W-:Y:S01]  /*8460*/  MOV R45, R13 ;  /* 0x0000000d002d7202 */ /* 0x010fe20000000f00 */
[--C-:B------:R-:W-:Y:S01]  /*8470*/  HADD2.F32 R47, -RZ, R160.reuse.H1_H1 ;  /* 0x300000a0ff2f7230 */ /* 0x100fe20000004100 */
[--C-:B------:R-:W-:Y:S01]  /*8480*/  SHF.R.U64 R32, R32, 0x10, R33.reuse ;  /* 0x0000001020207819 */ /* 0x100fe20000001221 */
[----:B------:R-:W-:Y:S01]  /*8490*/  HADD2.F32 R80, -RZ, R160.H0_H0 ;  /* 0x200000a0ff507230 */ /* 0x000fe20000004100 */
[----:B------:R-:W-:Y:S01]  /*84a0*/  SHF.R.U32.HI R33, RZ, 0x10, R33 ;  /* 0x00000010ff217819 */ /* 0x000fe20000011621 */
[--C-:B------:R-:W-:Y:S01]  /*84b0*/  HADD2.F32 R13, -RZ, R46.reuse.H0_H0 ;  /* 0x2000002eff0d7230 */ /* 0x100fe20000004100 */
[----:B------:R-:W-:Y:S01]  /*84c0*/  SHF.R.U64 R34, R34, 0x10, R35 ;  /* 0x0000001022227819 */ /* 0x000fe20000001223 */
[----:B------:R-:W-:Y:S02]  /*84d0*/  HADD2.F32 R81, -RZ, R45.H0_H0 ;  /* 0x2000002dff517230 */ /* 0x000fe40000004100 */
[----:B------:R-:W-:-:S02]  /*84e0*/  HADD2.F32 R46, -RZ, R46.H1_H1 ;  /* 0x3000002eff2e7230 */ /* 0x000fc40000004100 */
[-C--:B------:R-:W-:Y:S01]  /*84f0*/  FMUL.FTZ R37, R13, R47.reuse ;  /* 0x0000002f0d257220 */ /* 0x080fe20000410000 */
[----:B------:R-:W-:Y:S02]  /*8500*/  HADD2.F32 R33, -RZ, R33.H0_H0 ;  /* 0x20000021ff217230 */ /* 0x000fe40000004100 */
[C---:B------:R-:W-:Y:S01]  /*8510*/  FMUL.FTZ R47, R81.reuse, R47 ;  /* 0x0000002f512f7220 */ /* 0x040fe20000410000 */
[----:B------:R-:W-:Y:S02]  /*8520*/  HADD2.F32 R32, -RZ, R32.H0_H0 ;  /* 0x20000020ff207230 */ /* 0x000fe40000004100 */
[-C--:B------:R-:W-:Y:S01]  /*8530*/  FFMA.FTZ R37, R81, R80.reuse, -R37 ;  /* 0x0000005051257223 */ /* 0x080fe20000010825 */
[----:B------:R-:W-:Y:S02]  /*8540*/  HADD2.F32 R34, -RZ, R34.H0_H0 ;  /* 0x20000022ff227230 */ /* 0x000fe40000004100 */
[----:B------:R-:W-:Y:S01]  /*8550*/  FFMA.FTZ R13, R13, R80, R47 ;  /* 0x000000500d0d7223 */ /* 0x000fe2000001002f */
[--C-:B------:R-:W-:Y:S01]  /*8560*/  SHF.R.U32.HI R47, RZ, 0x10, R41.reuse ;  /* 0x00000010ff2f7819 */ /* 0x100fe20000011629 */
[----:B------:R-:W-:Y:S01]  /*8570*/  HADD2.F32 R80, -RZ, R159.H1_H1 ;  /* 0x3000009fff507230 */ /* 0x000fe20000004100 */
[----:B------:R-:W-:Y:S01]  /*8580*/  SHF.R.U64 R41, R40, 0x10, R41 ;  /* 0x0000001028297819 */ /* 0x000fe20000001229 */
[----:B------:R-:W-:-:S02]  /*8590*/  HADD2.F32 R40, -RZ, R45.H1_H1 ;  /* 0x3000002dff287230 */ /* 0x000fc40000004100 */
[----:B------:R-:W-:Y:S02]  /*85a0*/  HADD2.F32 R47, -RZ, R47.H0_H0 ;  /* 0x2000002fff2f7230 */ /* 0x000fe40000004100 */
[----:B------:R-:W-:-:S03]  /*85b0*/  HADD2.F32 R41, -RZ, R41.H0_H0 ;  /* 0x20000029ff297230 */ /* 0x000fc60000004100 */
[-C--:B------:R-:W-:Y:S01]  /*85c0*/  FMUL.FTZ R45, R46, R47.reuse ;  /* 0x0000002f2e2d7220 */ /* 0x080fe20000410000 */
[----:B------:R-:W-:-:S03]  /*85d0*/  FMUL.FTZ R47, R40, R47 ;  /* 0x0000002f282f7220 */ /* 0x000fc60000410000 */
[-C--:B------:R-:W-:Y:S01]  /*85e0*/  FFMA.FTZ R40, R40, R33.reuse, -R45 ;  /* 0x0000002128287223 */ /* 0x080fe2000001082d */
[----:B------:R-:W-:Y:S02]  /*85f0*/  HADD2.F32 R45, -RZ, R39.H0_H0 ;  /* 0x20000027ff2d7230 */ /* 0x000fe40000004100 */
[----:B------:R-:W-:Y:S01]  /*8600*/  FFMA.FTZ R33, R46, R33, R47 ;  /* 0x000000212e217223 */ /* 0x000fe2000001002f */
[----:B------:R-:W-:Y:S02]  /*8610*/  HADD2.F32 R46, -RZ, R159.H0_H0 ;  /* 0x2000009fff2e7230 */ /* 0x000fe40000004100 */
[----:B------:R-:W-:Y:S02]  /*8620*/  HADD2.F32 R47, -RZ, R15.H0_H0 ;  /* 0x2000000fff2f7230 */ /* 0x000fe40000004100 */
[----:B------:R-:W-:Y:S01]  /*8630*/  FMUL.FTZ R81, R45, R80 ;  /* 0x000000502d517220 */ /* 0x000fe20000410000 */
[----:B------:R-:W-:Y:S01]  /*8640*/  HADD2.F32 R39, -RZ, R39.H1_H1 ;  /* 0x30000027ff277230 */ /* 0x000fe20000004100 */
[----:B------:R-:W-:Y:S01]  /*8650*/  F2FP.F16.F32.PACK_AB R37, R40, R37 ;  /* 0x000000252825723e */ /* 0x000fe200000000ff */
[----:B------:R-:W-:-:S02]  /*8660*/  HADD2.F32 R15, -RZ, R15.H1_H1 ;  /* 0x3000000fff0f7230 */ /* 0x000fc40000004100 */
[C---:B------:R-:W-:Y:S01]  /*8670*/  FFMA.FTZ R81, R47.reuse, R46, -R81 ;  /* 0x0000002e2f517223 */ /* 0x040fe20000010851 */
[----:B------:R-:W-:Y:S01]  /*8680*/  FMUL.FTZ R47, R47, R80 ;  /* 0x000000502f2f7220 */ /* 0x000fe20000410000 */
[----:B------:R-:W-:Y:S01]  /*8690*/  HADD2.F32 R80, -RZ, R157.H1_H1 ;  /* 0x3000009dff507230 */ /* 0x000fe20000004100 */
[----:B------:R-:W-:Y:S01]  /*86a0*/  F2FP.F16.F32.PACK_AB R33, R33, R13 ;  /* 0x0000000d2121723e */ /* 0x000fe200000000ff */
[----:B------:R-:W-:Y:S02]  /*86b0*/  IMAD.MOV.U32 R13, RZ, RZ, R37 ;  /* 0x000000ffff0d7224 */ /* 0x000fe400078e0025 */
[----:B------:R-:W-:Y:S01]  /*86c0*/  FFMA.FTZ R47, R45, R46, R47 ;  /* 0x0000002e2d2f7223 */ /* 0x000fe2000001002f */
[----:B------:R-:W-:Y:S02]  /*86d0*/  SHF.R.U32.HI R45, RZ, 0x10, R35 ;  /* 0x00000010ff2d7819 */ /* 0x000fe40000011623 */
[----:B------:R-:W-:Y:S01]  /*86e0*/  SHF.R.U64 R35, R42, 0x10, R43 ;  /* 0x000000102a237819 */ /* 0x000fe2000000122b */
[----:B------:R-:W-:Y:S01]  /*86f0*/  IMAD.MOV.U32 R37, RZ, RZ, R33 ;  /* 0x000000ffff257224 */ /* 0x000fe200078e0021 */
[----:B------:R-:W-:Y:S01]  /*8700*/  SHF.R.U32.HI R42, RZ, 0x10, R43 ;  /* 0x00000010ff2a7819 */ /* 0x000fe2000001162b */
[----:B------:R-:W-:-:S02]  /*8710*/  HADD2.F32 R45, -RZ, R45.H0_H0 ;  /* 0x2000002dff2d7230 */ /* 0x000fc40000004100 */
[----:B------:R-:W-:Y:S02]  /*8720*/  HADD2.F32 R35, -RZ, R35.H0_H0 ;  /* 0x20000023ff237230 */ /* 0x000fe40000004100 */
[----:B------:R-:W-:-:S05]  /*8730*/  HADD2.F32 R42, -RZ, R42.H0_H0 ;  /* 0x2000002aff2a7230 */ /* 0x000fca0000004100 */
[----:B------:R-:W-:-:S04]  /*8740*/  FMUL.FTZ R43, R39, R42 ;  /* 0x0000002a272b7220 */ /* 0x000fc80000410000 */
[C---:B------:R-:W-:Y:S01]  /*8750*/  FFMA.FTZ R43, R15.reuse, R45, -R43 ;  /* 0x0000002d0f2b7223 */ /* 0x040fe2000001082b */
[----:B------:R-:W-:Y:S01]  /*8760*/  FMUL.FTZ R15, R15, R42 ;  /* 0x0000002a0f0f7220 */ /* 0x000fe20000410000 */
[----:B------:R-:W-:-:S03]  /*8770*/  HADD2.F32 R42, -RZ, R157.H0_H0 ;  /* 0x2000009dff2a7230 */ /* 0x000fc60000004100 */
[----:B------:R-:W-:Y:S01]  /*8780*/  FFMA.FTZ R15, R39, R45, R15 ;  /* 0x0000002d270f7223 */ /* 0x000fe2000001000f */
[----:B------:R-:W-:Y:S01]  /*8790*/  HADD2.F32 R39, -RZ, R36.H0_H0 ;  /* 0x20000024ff277230 */ /* 0x000fe20000004100 */
[----:B------:R-:W-:Y:S01]  /*87a0*/  F2FP.F16.F32.PACK_AB R43, R43, R81 ;  /* 0x000000512b2b723e */ /* 0x000fe200000000ff */
[----:B------:R-:W-:Y:S02]  /*87b0*/  HADD2.F32 R45, -RZ, R12.H0_H0 ;  /* 0x2000000cff2d7230 */ /* 0x000fe40000004100 */
[----:B------:R-:W-:Y:S02]  /*87c0*/  HADD2.F32 R36, -RZ, R36.H1_H1 ;  /* 0x30000024ff247230 */ /* 0x000fe40000004100 */
[-C--:B------:R-:W-:Y:S01]  /*87d0*/  FMUL.FTZ R46, R39, R80.reuse ;  /* 0x00000050272e7220 */ /* 0x080fe20000410000 */
[----:B------:R-:W-:Y:S02]  /*87e0*/  HADD2.F32 R12, -RZ, R12.H1_H1 ;  /* 0x3000000cff0c7230 */ /* 0x000fe40000004100 */
[----:B------:R-:W-:Y:S01]  /*87f0*/  FMUL.FTZ R80, R45, R80 ;  /* 0x000000502d507220 */ /* 0x000fe20000410000 */
[----:B------:R-:W-:Y:S01]  /*8800*/  F2FP.F16.F32.PACK_AB R47, R15, R47 ;  /* 0x0000002f0f2f723e */ /* 0x000fe200000000ff */
[----:B------:R-:W-:Y:S01]  /*8810*/  FFMA.FTZ R46, R45, R42, -R46 ;  /* 0x0000002a2d2e7223 */ /* 0x000fe2000001082e */
[----:B------:R-:W-:-:S02]  /*8820*/  HADD2.F32 R45, -RZ, R156.H1_H1 ;  /* 0x3000009cff2d7230 */ /* 0x000fc40000004100 */
[----:B------:R-:W-:Y:S01]  /*8830*/  FFMA.FTZ R80, R39, R42, R80 ;  /* 0x0000002a27507223 */ /* 0x000fe20000010050 */
[-C--:B------:R-:W-:Y:S01]  /*8840*/  FMUL.FTZ R39, R36, R41.reuse ;  /* 0x0000002924277220 */ /* 0x080fe20000410000 */
[C---:B------:R-:W-:Y:S01]  /*8850*/  FMUL.FTZ R41, R12.reuse, R41 ;  /* 0x000000290c297220 */ /* 0x040fe20000410000 */
[----:B------:R-:W-:Y:S02]  /*8860*/  IMAD.MOV.U32 R15, RZ, RZ, R43 ;  /* 0x000000ffff0f7224 */ /* 0x000fe400078e002b */
[-C--:B------:R-:W-:Y:S01]  /*8870*/  FFMA.FTZ R12, R12, R32.reuse, -R39 ;  /* 0x000000200c0c7223 */ /* 0x080fe20000010827 */
[----:B------:R-:W-:Y:S01]  /*8880*/  FFMA.FTZ R32, R36, R32, R41 ;  /* 0x0000002024207223 */ /* 0x000fe20000010029 */
[----:B------:R-:W-:Y:S02]  /*8890*/  HADD2.F32 R36, -RZ, R38.H0_H0 ;  /* 0x20000026ff247230 */ /* 0x000fe40000004100 */
[----:B------:R-:W-:Y:S01]  /*88a0*/  HADD2.F32 R41, -RZ, R14.H0_H0 ;  /* 0x2000000eff297230 */ /* 0x000fe20000004100 */
[----:B------:R-:W-:Y:S01]  /*88b0*/  F2FP.F16.F32.PACK_AB R12, R12, R46 ;  /* 0x0000002e0c0c723e */ /* 0x000fe200000000ff */
[----:B------:R-:W-:-:S02]  /*88c0*/  HADD2.F32 R39, -RZ, R156.H0_H0 ;  /* 0x2000009cff277230 */ /* 0x000fc40000004100 */
        /* <DEDUP_REMOVED lines=8> */
[----:B------:R-:W-:Y:S01]  /*8950*/  FMUL.FTZ R35, R14, R35 ;  /* 0x000000230e237220 */ /* 0x000fe20000410000 */
[----:B------:R-:W-:-:S02]  /*8960*/  IMAD.MOV.U32 R39, RZ, RZ, R47 ;  /* 0x000000ffff277224 */ /* 0x000fc400078e002f */
[-C--:B------:R-:W-:Y:S01]  /*8970*/  FFMA.FTZ R36, R14, R34.reuse, -R36 ;  /* 0x000000220e247223 */ /* 0x080fe20000010824 */
[----:B------:R-:W-:-:S04]  /*8980*/  FFMA.FTZ R35, R38, R34, R35 ;  /* 0x0000002226237223 */ /* 0x000fc80000010023 */
[----:B------:R-:W-:Y:S01]  /*8990*/  F2FP.F16.F32.PACK_AB R42, R36, R42 ;  /* 0x0000002a242a723e */ /* 0x000fe200000000ff */
[----:B------:R-:W-:Y:S01]  /*89a0*/  IMAD.MOV.U32 R36, RZ, RZ, R32 ;  /* 0x000000ffff247224 */ /* 0x000fe200078e0020 */
[----:B------:R-:W-:Y:S02]  /*89b0*/  F2FP.F16.F32.PACK_AB R35, R35, R45 ;  /* 0x0000002d2323723e */ /* 0x000fe400000000ff */
[----:B------:R-:W-:-:S03]  /*89c0*/  MOV R14, R42 ;  /* 0x0000002a000e7202 */ /* 0x000fc60000000f00 */
[----:B------:R-:W-:-:S07]  /*89d0*/  IMAD.MOV.U32 R38, RZ, RZ, R35 ;  /* 0x000000ffff267224 */ /* 0x000fce00078e0023 */
.L_x_524:
[----:B------:R-:W-:Y:S05]  /*89e0*/  BSYNC B2 ;  /* 0x0000000000027941 */ /* 0x000fea0003800000 */
.L_x_523:
[----:B------:R-:W-:Y:S01]  /*89f0*/  LEA R32, P3, R20, R11, 0x1 ;  /* 0x0000000b14207211 */ /* 0x000fe200078608ff */
[----:B------:R-:W-:-:S03]  /*8a00*/  ULDC.64 UR4, c[0x0][0x208] ;  /* 0x0000820000047ab9 */ /* 0x000fc60000000a00 */
[----:B--2---:R-:W-:Y:S02]  /*8a10*/  LEA.HI.X R33, R20, R119, R28, 0x1, P3 ;  /* 0x0000007714217211 */ /* 0x004fe400018f0c1c */
[----:B------:R-:W-:-:S03]  /*8a20*/  ISETP.GE.AND P3, PT, R44, R128, PT ;  /* 0x000000802c00720c */ /* 0x000fc60003f66270 */
[----:B----4-:R4:W-:Y:S10]  /*8a30*/  ST.E.128 desc[UR4][R32.64], R12 ;  /* 0x0000000c20007985 */ /* 0x0109f4000c101d04 */
[----:B------:R-:W-:-:S05]  /*8a40*/  @!P3 IMAD.WIDE R118, R44, 0x2, R118 ;  /* 0x000000022c76b825 */ /* 0x000fca00078e0276 */
[----:B---3--:R4:W-:Y:S02]  /*8a50*/  @!P3 ST.E.128 desc[UR4][R118.64], R36 ;  /* 0x000000247600b985 */ /* 0x0089e4000c101d04 */
.L_x_518:
[----:B------:R-:W-:Y:S05]  /*8a60*/  BSYNC B1 ;  /* 0x0000000000017941 */ /* 0x000fea0003800000 */
.L_x_517:
[----:B------:R-:W-:-:S03]  /*8a70*/  UMOV UR4, 0xffffffff ;  /* 0xffffffff00047882 */ /* 0x000fc60000000000 */
[----:B------:R-:W-:Y:S05]  /*8a80*/  BRA.DIV UR4, `(.L_x_525) ;  /* 0x0000021a04dc7947 */ /* 0x000fea000b800000 */
[----:B----4-:R4:W0:Y:S04]  /*8a90*/  SHFL.IDX PT, R37, R116, 0x1, 0x181f ;  /* 0x00381f0074257f89 */ /* 0x01082800000e0000 */
[----:B---3--:R4:W3:Y:S02]  /*8aa0*/  SHFL.IDX PT, R11, R117, 0x1, 0x181f ;  /* 0x00381f00750b7f89 */ /* 0x0088e400000e0000 */
.L_x_831:
[----:B------:R-:W-:Y:S04]  /*8ab0*/  BSSY B1, `(.L_x_526) ;  /* 0x00000f7000017945 */ /* 0x000fe80003800000 */
[----:B------:R-:W-:Y:S05]  /*8ac0*/  @P4 BRA `(.L_x_527) ;  /* 0x0000000c00d44947 */ /* 0x000fea0003800000 */
[----:B------:R-:W-:Y:S01]  /*8ad0*/  ISETP.NE.AND P3, PT, R3, RZ, PT ;  /* 0x000000ff0300720c */ /* 0x000fe20003f65270 */
[----:B------:R-:W-:Y:S01]  /*8ae0*/  BSSY B2, `(.L_x_528) ;  /* 0x000007a000027945 */ /* 0x000fe20003800000 */
[----:B---3--:R-:W-:-:S11]  /*8af0*/  MOV R36, R11 ;  /* 0x0000000b00247202 */ /* 0x008fd60000000f00 */
[----:B------:R-:W-:Y:S05]  /*8b00*/  @!P3 BRA `(.L_x_529) ;  /* 0x0000000400dcb947 */ /* 0x000fea0003800000 */
[----:B------:R-:W3:Y:S01]  /*8b10*/  LDL R15, [R1+0x5c] ;  /* 0x00005c00010f7983 */ /* 0x000ee20000100800 */
[----:B------:R-:W-:Y:S01]  /*8b20*/  SEL R12, R111, R131, !P2 ;  /* 0x000000836f0c7207 */ /* 0x000fe20005000000 */
[----:B------:R-:W-:Y:S01]  /*8b30*/  BSSY B3, `(.L_x_530) ;  /* 0x000006d000037945 */ /* 0x000fe20003800000 */
[----:B------:R-:W-:Y:S02]  /*8b40*/  SHF.R.U32.HI R14, RZ, 0x3, R229 ;  /* 0x00000003ff0e7819 */ /* 0x000fe400000116e5 */
[----:B------:R-:W-:Y:S02]  /*8b50*/  SHF.R.S32.HI R13, RZ, 0x1f, R12 ;  /* 0x0000001fff0d7819 */ /* 0x000fe4000001140c */
[----:B------:R-:W-:Y:S02]  /*8b60*/  ISETP.GE.AND P3, PT, R16, R110, PT ;  /* 0x0000006e1000720c */ /* 0x000fe40003f66270 */
[----:B------:R-:W-:-:S04]  /*8b70*/  LEA.HI R13, R13, R12, RZ, 0x4 ;  /* 0x0000000c0d0d7211 */ /* 0x000fc800078f20ff */
[----:B------:R-:W-:-:S04]  /*8b80*/  LEA.HI.SX32 R40, R13, R8, 0x1c ;  /* 0x000000080d287211 */ /* 0x000fc800078fe2ff */
[----:B------:R-:W-:-:S04]  /*8b90*/  SHF.R.S32.HI R13, RZ, 0x1f, R40 ;  /* 0x0000001fff0d7819 */ /* 0x000fc80000011428 */
        /* <DEDUP_REMOVED lines=8> */
[----:B------:R-:W-:-:S03]  /*8c20*/  IMAD R12, R213, 0x5000, R124 ;  /* 0x00005000d50c7824 */ /* 0x000fc600078e027c */
[----:B------:R-:W-:Y:S01]  /*8c30*/  LEA R32, R32, R23, 0x1 ;  /* 0x0000001720207211 */ /* 0x000fe200078e08ff */
[----:B------:R-:W-:-:S05]  /*8c40*/  IMAD R12, R12, 0x2, R23 ;  /* 0x000000020c0c7824 */ /* 0x000fca00078e0217 */
[----:B------:R-:W3:Y:S04]  /*8c50*/  LDS.128 R32, [R32+0x24400] ;  /* 0x0244000020207984 */ /* 0x000ee80000000c00 */
[----:B------:R-:W0:Y:S01]  /*8c60*/  LDS.128 R12, [R12+0x24400] ;  /* 0x024400000c0c7984 */ /* 0x000e220000000c00 */
[----:B------:R-:W-:Y:S05]  /*8c70*/  @P3 BRA `(.L_x_531) ;  /* 0x0000000400603947 */ /* 0x000fea0003800000 */
[----:B------:R-:W-:Y:S01]  /*8c80*/  HADD2.F32 R39, -RZ, R155.H1_H1 ;  /* 0x3000009bff277230 */ /* 0x000fe20000004100 */
[----:B------:R-:W-:Y:S01]  /*8c90*/  SHF.R.U64 R60, R60, 0x10, R61 ;  /* 0x000000103c3c7819 */ /* 0x000fe2000000123d */
[----:B---3--:R-:W-:Y:S02]  /*8ca0*/  HADD2.F32 R38, -RZ, R33.H0_H0 ;  /* 0x20000021ff267230 */ /* 0x008fe40000004100 */
[----:B0-----:R-:W-:Y:S02]  /*8cb0*/  HADD2.F32 R42, -RZ, R13.H0_H0 ;  /* 0x2000000dff2a7230 */ /* 0x001fe40000004100 */
[----:B------:R-:W-:Y:S02]  /*8cc0*/  HADD2.F32 R41, -RZ, R153.H1_H1 ;  /* 0x30000099ff297230 */ /* 0x000fe40000004100 */
[-C--:B------:R-:W-:Y:S01]  /*8cd0*/  FMUL.FTZ R43, R38, R39.reuse ;  /* 0x00000027262b7220 */ /* 0x080fe20000410000 */
[----:B------:R-:W-:Y:S02]  /*8ce0*/  HADD2.F32 R45, -RZ, R15.H0_H0 ;  /* 0x2000000fff2d7230 */ /* 0x000fe40000004100 */
[----:B------:R-:W-:Y:S01]  /*8cf0*/  FMUL.FTZ R39, R42, R39 ;  /* 0x000000272a277220 */ /* 0x000fe20000410000 */
[----:B------:R-:W-:-:S02]  /*8d00*/  HADD2.F32 R44, -RZ, R152.H1_H1 ;  /* 0x30000098ff2c7230 */ /* 0x000fc40000004100 */
[-C--:B------:R-:W-:Y:S01]  /*8d10*/  FFMA.FTZ R43, R42, R41.reuse, -R43 ;  /* 0x000000292a2b7223 */ /* 0x080fe2000001082b */
[----:B------:R-:W-:Y:S02]  /*8d20*/  HADD2.F32 R42, -RZ, R33.H1_H1 ;  /* 0x30000021ff2a7230 */ /* 0x000fe40000004100 */
[----:B------:R-:W-:Y:S01]  /*8d30*/  FFMA.FTZ R38, R38, R41, R39 ;  /* 0x0000002926267223 */ /* 0x000fe20000010027 */
[----:B------:R-:W-:Y:S01]  /*8d40*/  SHF.R.U32.HI R41, RZ, 0x10, R61 ;  /* 0x00000010ff297819 */ /* 0x000fe2000001163d */
[----:B------:R-:W-:Y:S01]  /*8d50*/  HADD2.F32 R33, -RZ, R13.H1_H1 ;  /* 0x3000000dff217230 */ /* 0x000fe20000004100 */
[--C-:B------:R-:W-:Y:S01]  /*8d60*/  SHF.R.U64 R39, R52, 0x10, R53.reuse ;  /* 0x0000001034277819 */ /* 0x100fe20000001235 */
[----:B------:R-:W-:Y:S01]  /*8d70*/  HADD2.F32 R15, -RZ, R15.H1_H1 ;  /* 0x3000000fff0f7230 */ /* 0x000fe20000004100 */
[----:B------:R-:W-:Y:S01]  /*8d80*/  SHF.R.U32.HI R52, RZ, 0x10, R53 ;  /* 0x00000010ff347819 */ /* 0x000fe20000011635 */
[----:B------:R-:W-:Y:S02]  /*8d90*/  HADD2.F32 R41, -RZ, R41.H0_H0 ;  /* 0x20000029ff297230 */ /* 0x000fe40000004100 */
[----:B------:R-:W-:-:S02]  /*8da0*/  HADD2.F32 R155, -RZ, R155.H0_H0 ;  /* 0x2000009bff9b7230 */ /* 0x000fc40000004100 */
[----:B------:R-:W-:Y:S02]  /*8db0*/  HADD2.F32 R52, -RZ, R52.H0_H0 ;  /* 0x20000034ff347230 */ /* 0x000fe40000004100 */
[CC--:B------:R-:W-:Y:S01]  /*8dc0*/  FMUL.FTZ R13, R42.reuse, R41.reuse ;  /* 0x000000292a0d7220 */ /* 0x0c0fe20000410000 */
[C---:B------:R-:W-:Y:S01]  /*8dd0*/  FMUL.FTZ R41, R33.reuse, R41 ;  /* 0x0000002921297220 */ /* 0x040fe20000410000 */
[----:B------:R-:W-:Y:S02]  /*8de0*/  HADD2.F32 R47, -RZ, R12.H0_H0 ;  /* 0x2000000cff2f7230 */ /* 0x000fe40000004100 */
[-C--:B------:R-:W-:Y:S01]  /*8df0*/  FFMA.FTZ R33, R33, R52.reuse, -R13 ;  /* 0x0000003421217223 */ /* 0x080fe2000001080d */
[----:B------:R-:W-:Y:S01]  /*8e00*/  FFMA.FTZ R13, R42, R52, R41 ;  /* 0x000000342a0d7223 */ /* 0x000fe20000010029 */
[----:B------:R-:W-:Y:S02]  /*8e10*/  HADD2.F32 R41, -RZ, R154.H1_H1 ;  /* 0x3000009aff297230 */ /* 0x000fe40000004100 */
[--C-:B------:R-:W-:Y:S01]  /*8e20*/  HADD2.F32 R42, -RZ, R35.reuse.H0_H0 ;  /* 0x20000023ff2a7230 */ /* 0x100fe20000004100 */
[----:B------:R-:W-:Y:S01]  /*8e30*/  F2FP.F16.F32.PACK_AB R33, R33, R43 ;  /* 0x0000002b2121723e */ /* 0x000fe200000000ff */
[----:B------:R-:W-:Y:S01]  /*8e40*/  HADD2.F32 R35, -RZ, R35.H1_H1 ;  /* 0x30000023ff237230 */ /* 0x000fe20000004100 */
[----:B------:R-:W-:Y:S01]  /*8e50*/  F2FP.F16.F32.PACK_AB R38, R13, R38 ;  /* 0x000000260d26723e */ /* 0x000fe200000000ff */
[----:B------:R-:W-:-:S02]  /*8e60*/  HADD2.F32 R153, -RZ, R153.H0_H0 ;  /* 0x20000099ff997230 */ /* 0x000fc40000004100 */
[CC--:B------:R-:W-:Y:S01]  /*8e70*/  FMUL.FTZ R46, R42.reuse, R41.reuse ;  /* 0x000000292a2e7220 */ /* 0x0c0fe20000410000 */
[C---:B------:R-:W-:Y:S01]  /*8e80*/  FMUL.FTZ R41, R45.reuse, R41 ;  /* 0x000000292d297220 */ /* 0x040fe20000410000 */
[----:B------:R-:W-:Y:S02]  /*8e90*/  HADD2.F32 R60, -RZ, R60.H0_H0 ;  /* 0x2000003cff3c7230 */ /* 0x000fe40000004100 */
[-C--:B------:R-:W-:Y:S01]  /*8ea0*/  FFMA.FTZ R46, R45, R44.reuse, -R46 ;  /* 0x0000002c2d2e7223 */ /* 0x080fe2000001082e */
[----:B------:R-:W-:Y:S01]  /*8eb0*/  FFMA.FTZ R41, R42, R44, R41 ;  /* 0x0000002c2a297223 */ /* 0x000fe20000010029 */
[--C-:B------:R-:W-:Y:S01]  /*8ec0*/  SHF.R.U64 R44, R62, 0x10, R63.reuse ;  /* 0x000000103e2c7819 */ /* 0x100fe2000000123f */
[----:B------:R-:W-:Y:S01]  /*8ed0*/  HADD2.F32 R12, -RZ, R12.H1_H1 ;  /* 0x3000000cff0c7230 */ /* 0x000fe20000004100 */
[----:B------:R-:W-:Y:S01]  /*8ee0*/  SHF.R.U32.HI R62, RZ, 0x10, R63 ;  /* 0x00000010ff3e7819 */ /* 0x000fe2000001163f */
[----:B------:R-:W-:Y:S01]  /*8ef0*/  HADD2.F32 R39, -RZ, R39.H0_H0 ;  /* 0x20000027ff277230 */ /* 0x000fe20000004100 */
[--C-:B------:R-:W-:Y:S01]  /*8f00*/  SHF.R.U64 R42, R54, 0x10, R55.reuse ;  /* 0x00000010362a7819 */ /* 0x100fe20000001237 */
[----:B------:R-:W-:Y:S01]  /*8f10*/  HADD2.F32 R154, -RZ, R154.H0_H0 ;  /* 0x2000009aff9a7230 */ /* 0x000fe20000004100 */
[----:B------:R-:W-:Y:S01]  /*8f20*/  SHF.R.U32.HI R54, RZ, 0x10, R55 ;  /* 0x00000010ff367819 */ /* 0x000fe20000011637 */
[----:B------:R-:W-:-:S02]  /*8f30*/  HADD2.F32 R62, -RZ, R62.H0_H0 ;  /* 0x2000003eff3e7230 */ /* 0x000fc40000004100 */
[----:B------:R-:W-:Y:S02]  /*8f40*/  HADD2.F32 R152, -RZ, R152.H0_H0 ;  /* 0x20000098ff987230 */ /* 0x000fe40000004100 */
[----:B------:R-:W-:Y:S02]  /*8f50*/  HADD2.F32 R54, -RZ, R54.H0_H0 ;  /* 0x20000036ff367230 */ /* 0x000fe40000004100 */
[----:B------:R-:W-:Y:S01]  /*8f60*/  FMUL.FTZ R45, R35, R62 ;  /* 0x0000003e232d7220 */ /* 0x000fe20000410000 */
[----:B------:R-:W-:Y:S02]  /*8f70*/  HADD2.F32 R44, -RZ, R44.H0_H0 ;  /* 0x2000002cff2c7230 */ /* 0x000fe40000004100 */
[----:B------:R-:W-:Y:S02]  /*8f80*/  HADD2.F32 R42, -RZ, R42.H0_H0 ;  /* 0x2000002aff2a7230 */ /* 0x000fe40000004100 */
[C---:B------:R-:W-:Y:S01]  /*8f90*/  FFMA.FTZ R45, R15.reuse, R54, -R45 ;  /* 0x000000360f2d7223 */ /* 0x040fe2000001082d */
[----:B------:R-:W-:Y:S01]  /*8fa0*/  FMUL.FTZ R15, R15, R62 ;  /* 0x0000003e0f0f7220 */ /* 0x000fe20000410000 */
[----:B------:R-:W-:Y:S01]  /*8fb0*/  IMAD.MOV.U32 R13, RZ, RZ, R33 ;  /* 0x000000ffff0d7224 */ /* 0x000fe200078e0021 */
[----:B------:R-:W-:-:S02]  /*8fc0*/  MOV R33, R38 ;  /* 0x0000002600217202 */ /* 0x000fc40000000f00 */
[----:B------:R-:W-:Y:S01]  /*8fd0*/  FFMA.FTZ R15, R35, R54, R15 ;  /* 0x00000036230f7223 */ /* 0x000fe2000001000f */
[--C-:B------:R-:W-:Y:S01]  /*8fe0*/  HADD2.F32 R35, -RZ, R32.reuse.H0_H0 ;  /* 0x20000020ff237230 */ /* 0x100fe20000004100 */
[----:B------:R-:W-:Y:S01]  /*8ff0*/  F2FP.F16.F32.PACK_AB R45, R45, R46 ;  /* 0x0000002e2d2d723e */ /* 0x000fe200000000ff */
[----:B------:R-:W-:Y:S02]  /*9000*/  HADD2.F32 R32, -RZ, R32.H1_H1 ;  /* 0x30000020ff207230 */ /* 0x000fe40000004100 */
[----:B------:R-:W-:Y:S01]  /*9010*/  F2FP.F16.F32.PACK_AB R41, R15, R41 ;  /* 0x000000290f29723e */ /* 0x000fe200000000ff */
[-C--:B------:R-:W-:Y:S01]  /*9020*/  FMUL.FTZ R52, R35, R155.reuse ;  /* 0x0000009b23347220 */ /* 0x080fe20000410000 */
[C---:B------:R-:W-:Y:S01]  /*9030*/  FMUL.FTZ R155, R47.reuse, R155 ;  /* 0x0000009b2f9b7220 */ /* 0x040fe20000410000 */
[----:B------:R-:W-:Y:S02]  /*9040*/  IMAD.MOV.U32 R15, RZ, RZ, R45 ;  /* 0x000000ffff0f7224 */ /* 0x000fe400078e002d */
[-C--:B------:R-:W-:Y:S01]  /*9050*/  FFMA.FTZ R52, R47, R153.reuse, -R52 ;  /* 0x000000992f347223 */ /* 0x080fe20000010834 */
[----:B------:R-:W-:Y:S01]  /*9060*/  FFMA.FTZ R155, R35, R153, R155 ;  /* 0x00000099239b7223 */ /* 0x000fe2000001009b */
[-C--:B------:R-:W-:Y:S01]  /*9070*/  FMUL.FTZ R35, R32, R60.reuse ;  /* 0x0000003c20237220 */ /* 0x080fe20000410000 */
[----:B------:R-:W-:-:S03]  /*9080*/  FMUL.FTZ R60, R12, R60 ;  /* 0x0000003c0c3c7220 */ /* 0x000fc60000410000 */
[-C--:B------:R-:W-:Y:S01]  /*9090*/  FFMA.FTZ R35, R12, R39.reuse, -R35 ;  /* 0x000000270c237223 */ /* 0x080fe20000010823 */
[----:B------:R-:W-:Y:S01]  /*90a0*/  FFMA.FTZ R60, R32, R39, R60 ;  /* 0x00000027203c7223 */ /* 0x000fe2000001003c */
[----:B------:R-:W-:Y:S02]  /*90b0*/  HADD2.F32 R12, -RZ, R34.H0_H0 ;  /* 0x20000022ff0c7230 */ /* 0x000fe40000004100 */
[----:B------:R-:W-:Y:S01]  /*90c0*/  HADD2.F32 R32, -RZ, R14.H0_H0 ;  /* 0x2000000eff207230 */ /* 0x000fe20000004100 */
[----:B------:R-:W-:Y:S01]  /*90d0*/  F2FP.F16.F32.PACK_AB R35, R35, R52 ;  /* 0x000000342323723e */ /* 0x000fe200000000ff */
[----:B------:R-:W-:Y:S02]  /*90e0*/  HADD2.F32 R34, -RZ, R34.H1_H1 ;  /* 0x30000022ff227230 */ /* 0x000fe40000004100 */
[-C--:B------:R-:W-:Y:S01]  /*90f0*/  FMUL.FTZ R39, R12, R154.reuse ;  /* 0x0000009a0c277220 */ /* 0x080fe20000410000 */
[----:B------:R-:W-:Y:S02]  /*9100*/  HADD2.F32 R14, -RZ, R14.H1_H1 ;  /* 0x3000000eff0e7230 */ /* 0x000fe40000004100 */
[----:B------:R-:W-:Y:S01]  /*9110*/  FMUL.FTZ R154, R32, R154 ;  /* 0x0000009a209a7220 */ /* 0x000fe20000410000 */
[----:B------:R-:W-:Y:S01]  /*9120*/  F2FP.F16.F32.PACK_AB R60, R60, R155 ;  /* 0x0000009b3c3c723e */ /* 0x000fe200000000ff */
[----:B------:R-:W-:-:S02]  /*9130*/  FFMA.FTZ R39, R32, R152, -R39 ;  /* 0x0000009820277223 */ /* 0x000fc40000010827 */
[----:B------:R-:W-:Y:S01]  /*9140*/  FFMA.FTZ R154, R12, R152, R154 ;  /* 0x000000980c9a7223 */ /* 0x000fe2000001009a */
[-C--:B------:R-:W-:Y:S01]  /*9150*/  FMUL.FTZ R12, R34, R44.reuse ;  /* 0x0000002c220c7220 */ /* 0x080fe20000410000 */
[C---:B------:R-:W-:Y:S01]  /*9160*/  FMUL.FTZ R44, R14.reuse, R44 ;  /* 0x0000002c0e2c7220 */ /* 0x040fe20000410000 */
[----:B------:R-:W-:Y:S02]  /*9170*/  IMAD.MOV.U32 R32, RZ, RZ, R60 ;  /* 0x000000ffff207224 */ /* 0x000fe400078e003c */
[-C--:B------:R-:W-:Y:S01]  /*9180*/  FFMA.FTZ R12, R14, R42.reuse, -R12 ;  /* 0x0000002a0e0c7223 */ /* 0x080fe2000001080c */
[----:B------:R-:W-:-:S04]  /*9190*/  FFMA.FTZ R44, R34, R42, R44 ;  /* 0x0000002a222c7223 */ /* 0x000fc8000001002c */
[----:B------:R-:W-:Y:S01]  /*91a0*/  F2FP.F16.F32.PACK_AB R39, R12, R39 ;  /* 0x000000270c27723e */ /* 0x000fe200000000ff */
[----:B------:R-:W-:Y:S01]  /*91b0*/  IMAD.MOV.U32 R12, RZ, RZ, R35 ;  /* 0x000000ffff0c7224 */ /* 0x000fe200078e0023 */
[----:B------:R-:W-:Y:S02]  /*91c0*/  F2FP.F16.F32.PACK_AB R44, R44, R154 ;  /* 0x0000009a2c2c723e */ /* 0x000fe400000000ff */
[----:B------:R-:W-:Y:S01]  /*91d0*/  MOV R35, R41 ;  /* 0x0000002900237202 */ /* 0x000fe20000000f00 */
[----:B------:R-:W-:Y:S02]  /*91e0*/  IMAD.MOV.U32 R14, RZ, RZ, R39 ;  /* 0x000000ffff0e7224 */ /* 0x000fe400078e0027 */
[----:B------:R-:W-:-:S07]  /*91f0*/  IMAD.MOV.U32 R34, RZ, RZ, R44 ;  /* 0x000000ffff227224 */ /* 0x000fce00078e002c */
.L_x_531:
[----:B------:R-:W-:Y:S05]  /*9200*/  BSYNC B3 ;  /* 0x0000000000037941 */ /* 0x000fea0003800000 */
.L_x_530:
[----:B------:R-:W-:Y:S01]  /*9210*/  LEA R38, P3, R9, R11, 0x1 ;  /* 0x0000000b09267211 */ /* 0x000fe200078608ff */
[----:B------:R-:W-:-:S03]  /*9220*/  ULDC.64 UR4, c[0x0][0x208] ;  /* 0x0000820000047ab9 */ /* 0x000fc60000000a00 */
[----:B0-----:R-:W-:Y:S02]  /*9230*/  LEA.HI.X R39, R9, R37, R27, 0x1, P3 ;  /* 0x0000002509277211 */ /* 0x001fe400018f0c1b */
[----:B------:R-:W-:-:S03]  /*9240*/  ISETP.GE.AND P3, PT, R40, R128, PT ;  /* 0x000000802800720c */ /* 0x000fc60003f66270 */
[----:B------:R0:W-:Y:S10]  /*9250*/  ST.E.128 desc[UR4][R38.64], R12 ;  /* 0x0000000c26007985 */ /* 0x0001f4000c101d04 */
[----:B0-----:R-:W-:-:S05]  /*9260*/  @!P3 IMAD.WIDE R12, R40, 0x2, R36 ;  /* 0x00000002280cb825 */ /* 0x001fca00078e0224 */
[----:B---3--:R3:W-:Y:S02]  /*9270*/  @!P3 ST.E.128 desc[UR4][R12.64], R32 ;  /* 0x000000200c00b985 */ /* 0x0087e4000c101d04 */
.L_x_529:
[----:B------:R-:W-:Y:S05]  /*9280*/  BSYNC B2 ;  /* 0x0000000000027941 */ /* 0x000fea0003800000 */
.L_x_528:
[----:B------:R-:W-:-:S13]  /*9290*/  ISETP.NE.AND P3, PT, R21, RZ, PT ;  /* 0x000000ff1500720c */ /* 0x000fda0003f65270 */
[----:B------:R-:W-:Y:S05]  /*92a0*/  @!P3 BRA `(.L_x_527) ;  /* 0x0000000400dcb947 */ /* 0x000fea0003800000 */
[----:B------:R-:W5:Y:S01]  /*92b0*/  LDL R15, [R1+0x5c] ;  /* 0x00005c00010f7983 */ /* 0x000f620000100800 */
[----:B---3--:R-:W-:Y:S01]  /*92c0*/  SEL R12, R111, R131, !P1 ;  /* 0x000000836f0c7207 */ /* 0x008fe20004800000 */
        /* <DEDUP_REMOVED lines=12> */
[----:B-----5:R-:W-:-:S04]  /*9390*/  IMAD R13, R13, 0x1400, R15 ;  /* 0x000014000d0d7824 */ /* 0x020fc800078e020f */
        /* <DEDUP_REMOVED lines=96> */
.L_x_533:
[----:B------:R-:W-:Y:S05]  /*99a0*/  BSYNC B2 ;  /* 0x0000000000027941 */ /* 0x000fea0003800000 */
.L_x_532:
[----:B------:R-:W-:Y:S01]  /*99b0*/  LEA R38, P3, R20, R11, 0x1 ;  /* 0x0000000b14267211 */ /* 0x000fe200078608ff */
[----:B------:R-:W-:-:S03]  /*99c0*/  ULDC.64 UR4, c[0x0][0x208] ;  /* 0x0000820000047ab9 */ /* 0x000fc60000000a00 */
[----:B0-----:R-:W-:Y:S02]  /*99d0*/  LEA.HI.X R39, R20, R37, R28, 0x1, P3 ;  /* 0x0000002514277211 */ /* 0x001fe400018f0c1c */
[----:B------:R-:W-:-:S03]  /*99e0*/  ISETP.GE.AND P3, PT, R40, R128, PT ;  /* 0x000000802800720c */ /* 0x000fc60003f66270 */
[----:B------:R0:W-:Y:S10]  /*99f0*/  ST.E.128 desc[UR4][R38.64], R12 ;  /* 0x0000000c26007985 */ /* 0x0001f4000c101d04 */
[----:B------:R-:W-:-:S05]  /*9a00*/  @!P3 IMAD.WIDE R36, R40, 0x2, R36 ;  /* 0x000000022824b825 */ /* 0x000fca00078e0224 */
[----:B---3--:R0:W-:Y:S02]  /*9a10*/  @!P3 ST.E.128 desc[UR4][R36.64], R32 ;  /* 0x000000202400b985 */ /* 0x0081e4000c101d04 */
.L_x_527:
[----:B------:R-:W-:Y:S05]  /*9a20*/  BSYNC B1 ;  /* 0x0000000000017941 */ /* 0x000fea0003800000 */
.L_x_526:
[----:B------:R-:W-:-:S03]  /*9a30*/  UMOV UR4, 0xffffffff ;  /* 0xffffffff00047882 */ /* 0x000fc60000000000 */
[----:B------:R-:W-:Y:S05]  /*9a40*/  BRA.DIV UR4, `(.L_x_534) ;  /* 0x0000020e04387947 */ /* 0x000fea000b800000 */
[----:B-1--4-:R-:W1:Y:S04]  /*9a50*/  SHFL.IDX PT, R116, R116, 0x2, 0x181f ;  /* 0x00581f0074747f89 */ /* 0x012e6800000e0000 */
[----:B------:R-:W4:Y:S02]  /*9a60*/  SHFL.IDX PT, R117, R117, 0x2, 0x181f ;  /* 0x00581f0075757f89 */ /* 0x000f2400000e0000 */
.L_x_835:
[----:B------:R-:W-:Y:S05]  /*9a70*/  @P5 BRA `(.L_x_492) ;  /* 0x0000001400b85947 */ /* 0x000fea0003800000 */
[----:B------:R-:W-:Y:S01]  /*9a80*/  ISETP.NE.AND P3, PT, R3, RZ, PT ;  /* 0x000000ff0300720c */ /* 0x000fe20003f65270 */
[----:B------:R-:W-:Y:S01]  /*9a90*/  BSSY B1, `(.L_x_535) ;  /* 0x000007b000017945 */ /* 0x000fe20003800000 */
[----:B0---4-:R-:W-:Y:S02]  /*9aa0*/  IMAD.MOV.U32 R36, RZ, RZ, R117 ;  /* 0x000000ffff247224 */ /* 0x011fe400078e0075 */
[----:B-1----:R-:W-:-:S09]  /*9ab0*/  IMAD.MOV.U32 R37, RZ, RZ, R116 ;  /* 0x000000ffff257224 */ /* 0x002fd200078e0074 */
[----:B------:R-:W-:Y:S05]  /*9ac0*/  @!P3 BRA `(.L_x_536) ;  /* 0x0000000400dcb947 */ /* 0x000fea0003800000 */
[----:B------:R-:W4:Y:S01]  /*9ad0*/  LDL R15, [R1+0x58] ;  /* 0x00005800010f7983 */ /* 0x000f220000100800 */
        /* <DEDUP_REMOVED lines=19> */
[----:B------:R-:W0:Y:S04]  /*9c10*/  LDS.128 R32, [R32+0x24400] ;  /* 0x0244000020207984 */ /* 0x000e280000000c00 */
[----:B------:R-:W1:Y:S01]  /*9c20*/  LDS.128 R12, [R12+0x24400] ;  /* 0x024400000c0c7984 */ /* 0x000e620000000c00 */
[----:B------:R-:W-:Y:S05]  /*9c30*/  @P3 BRA `(.L_x_538) ;  /* 0x0000000400603947 */ /* 0x000fea0003800000 */
[----:B------:R-:W-:Y:S01]  /*9c40*/  HADD2.F32 R39, -RZ, R147.H1_H1 ;  /* 0x30000093ff277230 */ /* 0x000fe20000004100 */
[----:B------:R-:W-:Y:S01]  /*9c50*/  SHF.R.U64 R76, R76, 0x10, R77 ;  /* 0x000000104c4c7819 */ /* 0x000fe2000000124d */
[----:B0-----:R-:W-:Y:S02]  /*9c60*/  HADD2.F32 R38, -RZ, R33.H0_H0 ;  /* 0x20000021ff267230 */ /* 0x001fe40000004100 */
[----:B-1----:R-:W-:Y:S02]  /*9c70*/  HADD2.F32 R41, -RZ, R13.H0_H0 ;  /* 0x2000000dff297230 */ /* 0x002fe40000004100 */
        /* <DEDUP_REMOVED lines=16> */
[-C--:B------:R-:W-:Y:S01]  /*9d80*/  FMUL.FTZ R13, R41, R40.reuse ;  /* 0x00000028290d7220 */ /* 0x080fe20000410000 */
        /* <DEDUP_REMOVED lines=12> */
[----:B------:R-:W-:Y:S01]  /*9e50*/  HADD2.F32 R76, -RZ, R76.H0_H0 ;  /* 0x2000004cff4c7230 */ /* 0x000fe20000004100 */
[----:B------:R-:W-:Y:S01]  /*9e60*/  MOV R13, R33 ;  /* 0x00000021000d7202 */ /* 0x000fe20000000f00 */
        /* <DEDUP_REMOVED lines=17> */
[----:B------:R-:W-:-:S03]  /*9f80*/  IMAD.MOV.U32 R33, RZ, RZ, R38 ;  /* 0x000000ffff217224 */ /* 0x000fc600078e0026 */
[----:B------:R-:W-:Y:S01]  /*9f90*/  FFMA.FTZ R15, R35, R70, R15 ;  /* 0x00000046230f7223 */ /* 0x000fe2000001000f */
[--C-:B------:R-:W-:Y:S01]  /*9fa0*/  HADD2.F32 R35, -RZ, R32.reuse.H0_H0 ;  /* 0x20000020ff237230 */ /* 0x100fe20000004100 */
[----:B------:R-:W-:Y:S01]  /*9fb0*/  F2FP.F16.F32.PACK_AB R44, R44, R45 ;  /* 0x0000002d2c2c723e */ /* 0x000fe200000000ff */
[----:B------:R-:W-:Y:S02]  /*9fc0*/  HADD2.F32 R32, -RZ, R32.H1_H1 ;  /* 0x30000020ff207230 */ /* 0x000fe40000004100 */
[----:B------:R-:W-:Y:S01]  /*9fd0*/  F2FP.F16.F32.PACK_AB R40, R15, R40 ;  /* 0x000000280f28723e */ /* 0x000fe200000000ff */
[CC--:B------:R-:W-:Y:S01]  /*9fe0*/  FMUL.FTZ R47, R35.reuse, R147.reuse ;  /* 0x00000093232f7220 */ /* 0x0c0fe20000410000 */
[C---:B------:R-:W-:Y:S01]  /*9ff0*/  FMUL.FTZ R147, R46.reuse, R147 ;  /* 0x000000932e937220 */ /* 0x040fe20000410000 */
[----:B------:R-:W-:Y:S02]  /*a000*/  MOV R15, R44 ;  /* 0x0000002c000f7202 */ /* 0x000fe40000000f00 */
        /* <DEDUP_REMOVED lines=23> */
[----:B------:R-:W-:Y:S01]  /*a180*/  F2FP.F16.F32.PACK_AB R43, R43, R146 ;  /* 0x000000922b2b723e */ /* 0x000fe200000000ff */
[----:B------:R-:W-:Y:S02]  /*a190*/  IMAD.MOV.U32 R35, RZ, RZ, R40 ;  /* 0x000000ffff237224 */ /* 0x000fe400078e0028 */
[----:B------:R-:W-:Y:S02]  /*a1a0*/  IMAD.MOV.U32 R14, RZ, RZ, R39 ;  /* 0x000000ffff0e7224 */ /* 0x000fe400078e0027 */
[----:B------:R-:W-:-:S07]  /*a1b0*/  IMAD.MOV.U32 R34, RZ, RZ, R43 ;  /* 0x000000ffff227224 */ /* 0x000fce00078e002b */
.L_x_538:
[----:B------:R-:W-:Y:S05]  /*a1c0*/  BSYNC B2 ;  /* 0x0000000000027941 */ /* 0x000fea0003800000 */
.L_x_537:
[----:B------:R-:W-:Y:S01]  /*a1d0*/  ISETP.GE.AND P4, PT, R11, R128, PT ;  /* 0x000000800b00720c */ /* 0x000fe20003f86270 */
[----:B------:R-:W-:Y:S01]  /*a1e0*/  ULDC.64 UR4, c[0x0][0x208] ;  /* 0x0000820000047ab9 */ /* 0x000fe20000000a00 */
[----:B------:R-:W-:-:S04]  /*a1f0*/  LEA R38, P3, R9, R117, 0x1 ;  /* 0x0000007509267211 */ /* 0x000fc800078608ff */
[----:B------:R-:W-:-:S05]  /*a200*/  LEA.HI.X R39, R9, R116, R27, 0x1, P3 ;  /* 0x0000007409277211 */ /* 0x000fca00018f0c1b */
[----:B-1----:R1:W-:Y:S02]  /*a210*/  ST.E.128 desc[UR4][R38.64], R12 ;  /* 0x0000000c26007985 */ /* 0x0023e4000c101d04 */
[----:B-1----:R-:W-:-:S05]  /*a220*/  @!P4 IMAD.WIDE R12, R11, 0x2, R36 ;  /* 0x000000020b0cc825 */ /* 0x002fca00078e0224 */
[----:B0-----:R0:W-:Y:S02]  /*a230*/  @!P4 ST.E.128 desc[UR4][R12.64], R32 ;  /* 0x000000200c00c985 */ /* 0x0011e4000c101d04 */
.L_x_536:
[----:B------:R-:W-:Y:S05]  /*a240*/  BSYNC B1 ;  /* 0x0000000000017941 */ /* 0x000fea0003800000 */
.L_x_535:
[----:B------:R-:W-:-:S13]  /*a250*/  ISETP.NE.AND P3, PT, R21, RZ, PT ;  /* 0x000000ff1500720c */ /* 0x000fda0003f65270 */
[----:B------:R-:W-:Y:S05]  /*a260*/  @!P3 BRA `(.L_x_492) ;  /* 0x0000000c00bcb947 */ /* 0x000fea0003800000 */
[----:B------:R-:W4:Y:S01]  /*a270*/  LDL R15, [R1+0x58] ;  /* 0x00005800010f7983 */ /* 0x000f220000100800 */
[----:B------:R-:W-:Y:S01]  /*a280*/  SEL R131, R111, R131, !P1 ;  /* 0x000000836f837207 */ /* 0x000fe20004800000 */
[----:B------:R-:W-:Y:S01]  /*a290*/  BSSY B1, `(.L_x_539) ;  /* 0x000006c000017945 */ /* 0x000fe20003800000 */
[----:B------:R-:W-:Y:S02]  /*a2a0*/  SHF.R.U32.HI R14, RZ, 0x3, R228 ;  /* 0x00000003ff0e7819 */ /* 0x000fe400000116e4 */
[----:B---3--:R-:W-:Y:S02]  /*a2b0*/  SHF.R.S32.HI R11, RZ, 0x1f, R131 ;  /* 0x0000001fff0b7819 */ /* 0x008fe40000011483 */
[----:B------:R-:W-:Y:S02]  /*a2c0*/  ISETP.GE.AND P4, PT, R214, R110, PT ;  /* 0x0000006ed600720c */ /* 0x000fe40003f86270 */
[----:B------:R-:W-:Y:S02]  /*a2d0*/  LEA.HI R11, R11, R131, RZ, 0x4 ;  /* 0x000000830b0b7211 */ /* 0x000fe400078f20ff */
[----:B------:R-:W-:-:S02]  /*a2e0*/  LEA R38, P3, R20, R117, 0x1 ;  /* 0x0000007514267211 */ /* 0x000fc400078608ff */
[----:B------:R-:W-:Y:S02]  /*a2f0*/  LEA.HI.SX32 R11, R11, R10, 0x1c ;  /* 0x0000000a0b0b7211 */ /* 0x000fe400078fe2ff */
[----:B------:R-:W-:Y:S02]  /*a300*/  LEA.HI.X R39, R20, R116, R28, 0x1, P3 ;  /* 0x0000007414277211 */ /* 0x000fe400018f0c1c */
[----:B0-----:R-:W-:-:S04]  /*a310*/  SHF.R.S32.HI R13, RZ, 0x1f, R11 ;  /* 0x0000001fff0d7819 */ /* 0x001fc8000001140b */
[----:B------:R-:W-:Y:S01]  /*a320*/  LEA.HI R13, R13, R11, RZ, 0x3 ;  /* 0x0000000b0d0d7211 */ /* 0x000fe200078f18ff */
[----:B------:R-:W-:-:S03]  /*a330*/  IMAD.SHL.U32 R11, R11, 0x8, RZ ;  /* 0x000000080b0b7824 */ /* 0x000fc600078e00ff */
[----:B------:R-:W-:Y:S02]  /*a340*/  SHF.R.S32.HI R13, RZ, 0x3, R13 ;  /* 0x00000003ff0d7819 */ /* 0x000fe4000001140d */
[----:B------:R-:W-:-:S04]  /*a350*/  LOP3.LUT R12, R228, 0x38, R11, 0xf8, !PT ;  /* 0x00000038e40c7812 */ /* 0x000fc800078ef80b */
[----:B------:R-:W-:Y:S01]  /*a360*/  LOP3.LUT R12, R12, R14, RZ, 0x3c, !PT ;  /* 0x0000000e0c0c7212 */ /* 0x000fe200078e3cff */
[----:B----4-:R-:W-:-:S05]  /*a370*/  IMAD R13, R13, 0x1400, R15 ;  /* 0x000014000d0d7824 */ /* 0x010fca00078e020f */
[----:B------:R-:W-:Y:S01]  /*a380*/  IADD3 R13, R13, R12, RZ ;  /* 0x0000000c0d0d7210 */ /* 0x000fe20007ffe0ff */
[----:B------:R-:W-:-:S04]  /*a390*/  IMAD R12, R213, 0x5000, R121 ;  /* 0x00005000d50c7824 */ /* 0x000fc800078e0279 */
        /* <DEDUP_REMOVED lines=8> */
[----:B-1----:R-:W-:Y:S01]  /*a420*/  HADD2.F32 R40, -RZ, R33.H0_H0 ;  /* 0x20000021ff287230 */ /* 0x002fe20000004100 */
[----:B------:R-:W-:Y:S01]  /*a430*/  SHF.R.U64 R64, R64, 0x10, R65 ;  /* 0x0000001040407819 */ /* 0x000fe20000001241 */
[----:B0-----:R-:W-:Y:S01]  /*a440*/  HADD2.F32 R41, -RZ, R13.H0_H0 ;  /* 0x2000000dff297230 */ /* 0x001fe20000004100 */
[----:B------:R-:W-:Y:S01]  /*a450*/  SHF.R.U64 R74, R74, 0x10, R75 ;  /* 0x000000104a4a7819 */ /* 0x000fe2000000124b */
[----:B------:R-:W-:Y:S02]  /*a460*/  HADD2.F32 R42, -RZ, R141.H1_H1 ;  /* 0x3000008dff2a7230 */ /* 0x000fe40000004100 */
[-C--:B------:R-:W-:Y:S01]  /*a470*/  FMUL.FTZ R44, R40, R43.reuse ;  /* 0x0000002b282c7220 */ /* 0x080fe20000410000 */
[----:B------:R-:W-:Y:S02]  /*a480*/  HADD2.F32 R143, -RZ, R143.H0_H0 ;  /* 0x2000008fff8f7230 */ /* 0x000fe40000004100 */
[----:B------:R-:W-:Y:S01]  /*a490*/  FMUL.FTZ R43, R41, R43 ;  /* 0x0000002b292b7220 */ /* 0x000fe20000410000 */
[----:B------:R-:W-:-:S02]  /*a4a0*/  HADD2.F32 R141, -RZ, R141.H0_H0 ;  /* 0x2000008dff8d7230 */ /* 0x000fc40000004100 */
[-C--:B------:R-:W-:Y:S01]  /*a4b0*/  FFMA.FTZ R41, R41, R42.reuse, -R44 ;  /* 0x0000002a29297223 */ /* 0x080fe2000001082c */
[----:B------:R-:W-:Y:S01]  /*a4c0*/  SHF.R.U32.HI R44, RZ, 0x10, R65 ;  /* 0x00000010ff2c7819 */ /* 0x000fe20000011641 */
[----:B------:R-:W-:Y:S01]  /*a4d0*/  FFMA.FTZ R40, R40, R42, R43 ;  /* 0x0000002a28287223 */ /* 0x000fe2000001002b */
[----:B------:R-:W-:Y:S01]  /*a4e0*/  SHF.R.U32.HI R43, RZ, 0x10, R73 ;  /* 0x00000010ff2b7819 */ /* 0x000fe20000011649 */
[----:B------:R-:W-:Y:S01]  /*a4f0*/  HADD2.F32 R42, -RZ, R33.H1_H1 ;  /* 0x30000021ff2a7230 */ /* 0x000fe20000004100 */
[----:B------:R-:W-:Y:S01]  /*a500*/  SHF.R.U64 R66, R66, 0x10, R67 ;  /* 0x0000001042427819 */ /* 0x000fe20000001243 */
[----:B------:R-:W-:Y:S02]  /*a510*/  HADD2.F32 R72, -RZ, R72.H0_H0 ;  /* 0x20000048ff487230 */ /* 0x000fe40000004100 */
[----:B------:R-:W-:Y:S02]  /*a520*/  HADD2.F32 R33, -RZ, R43.H0_H0 ;  /* 0x2000002bff217230 */ /* 0x000fe40000004100 */
[----:B------:R-:W-:-:S02]  /*a530*/  HADD2.F32 R43, -RZ, R13.H1_H1 ;  /* 0x3000000dff2b7230 */ /* 0x000fc40000004100 */
[----:B------:R-:W-:Y:S02]  /*a540*/  HADD2.F32 R13, -RZ, R44.H0_H0 ;  /* 0x2000002cff0d7230 */ /* 0x000fe40000004100 */
[CC--:B------:R-:W-:Y:S01]  /*a550*/  FMUL.FTZ R44, R42.reuse, R33.reuse ;  /* 0x000000212a2c7220 */ /* 0x0c0fe20000410000 */
[----:B------:R-:W-:Y:S02]  /*a560*/  HADD2.F32 R64, -RZ, R64.H0_H0 ;  /* 0x20000040ff407230 */ /* 0x000fe40000004100 */
[C---:B------:R-:W-:Y:S01]  /*a570*/  FMUL.FTZ R45, R43.reuse, R33 ;  /* 0x000000212b2d7220 */ /* 0x040fe20000410000 */
[----:B------:R-:W-:Y:S02]  /*a580*/  HADD2.F32 R74, -RZ, R74.H0_H0 ;  /* 0x2000004aff4a7230 */ /* 0x000fe40000004100 */
[-C--:B------:R-:W-:Y:S01]  /*a590*/  FFMA.FTZ R33, R43, R13.reuse, -R44 ;  /* 0x0000000d2b217223 */ /* 0x080fe2000001082c */
[----:B------:R-:W-:Y:S02]  /*a5a0*/  HADD2.F32 R44, -RZ, R142.H1_H1 ;  /* 0x3000008eff2c7230 */ /* 0x000fe40000004100 */
[----:B------:R-:W-:Y:S01]  /*a5b0*/  FFMA.FTZ R13, R42, R13, R45 ;  /* 0x0000000d2a0d7223 */ /* 0x000fe2000001002d */
[----:B------:R-:W-:-:S02]  /*a5c0*/  HADD2.F32 R42, -RZ, R35.H0_H0 ;  /* 0x20000023ff2a7230 */ /* 0x000fc40000004100 */
[----:B------:R-:W-:Y:S01]  /*a5d0*/  HADD2.F32 R43, -RZ, R15.H0_H0 ;  /* 0x2000000fff2b7230 */ /* 0x000fe20000004100 */
[----:B------:R-:W-:Y:S01]  /*a5e0*/  F2FP.F16.F32.PACK_AB R33, R33, R41 ;  /* 0x000000292121723e */ /* 0x000fe200000000ff */
[----:B------:R-:W-:Y:S02]  /*a5f0*/  HADD2.F32 R45, -RZ, R140.H1_H1 ;  /* 0x3000008cff2d7230 */ /* 0x000fe40000004100 */
[-C--:B------:R-:W-:Y:S01]  /*a600*/  FMUL.FTZ R46, R42, R44.reuse ;  /* 0x0000002c2a2e7220 */ /* 0x080fe20000410000 */
[----:B------:R-:W-:Y:S02]  /*a610*/  HADD2.F32 R35, -RZ, R35.H1_H1 ;  /* 0x30000023ff237230 */ /* 0x000fe40000004100 */
[C---:B------:R-:W-:Y:S01]  /*a620*/  FMUL.FTZ R44, R43.reuse, R44 ;  /* 0x0000002c2b2c7220 */ /* 0x040fe20000410000 */
[----:B------:R-:W-:Y:S02]  /*a630*/  HADD2.F32 R142, -RZ, R142.H0_H0 ;  /* 0x2000008eff8e7230 */ /* 0x000fe40000004100 */
[----:B------:R-:W-:Y:S01]  /*a640*/  FFMA.FTZ R46, R43, R45, -R46 ;  /* 0x0000002d2b2e7223 */ /* 0x000fe2000001082e */
[----:B------:R-:W-:-:S02]  /*a650*/  HADD2.F32 R43, -RZ, R15.H1_H1 ;  /* 0x3000000fff2b7230 */ /* 0x000fc40000004100 */
[----:B------:R-:W-:Y:S01]  /*a660*/  FFMA.FTZ R44, R42, R45, R44 ;  /* 0x0000002d2a2c7223 */ /* 0x000fe2000001002c */
[----:B------:R-:W-:Y:S01]  /*a670*/  SHF.R.U32.HI R42, RZ, 0x10, R75 ;  /* 0x00000010ff2a7819 */ /* 0x000fe2000001164b */
[----:B------:R-:W-:Y:S01]  /*a680*/  HADD2.F32 R140, -RZ, R140.H0_H0 ;  /* 0x2000008cff8c7230 */ /* 0x000fe20000004100 */
[----:B------:R-:W-:Y:S01]  /*a690*/  SHF.R.U32.HI R45, RZ, 0x10, R67 ;  /* 0x00000010ff2d7819 */ /* 0x000fe20000011643 */
[----:B------:R-:W-:Y:S01]  /*a6a0*/  HADD2.F32 R66, -RZ, R66.H0_H0 ;  /* 0x20000042ff427230 */ /* 0x000fe20000004100 */
[----:B------:R-:W-:Y:S01]  /*a6b0*/  F2FP.F16.F32.PACK_AB R40, R13, R40 ;  /* 0x000000280d28723e */ /* 0x000fe200000000ff */
[----:B------:R-:W-:Y:S02]  /*a6c0*/  HADD2.F32 R42, -RZ, R42.H0_H0 ;  /* 0x2000002aff2a7230 */ /* 0x000fe40000004100 */
[----:B------:R-:W-:Y:S02]  /*a6d0*/  HADD2.F32 R15, -RZ, R45.H0_H0 ;  /* 0x2000002dff0f7230 */ /* 0x000fe40000004100 */
[----:B------:R-:W-:-:S02]  /*a6e0*/  IMAD.MOV.U32 R13, RZ, RZ, R33 ;  /* 0x000000ffff0d7224 */ /* 0x000fc400078e0021 */
        /* <DEDUP_REMOVED lines=8> */
[----:B------:R-:W-:-:S02]  /*a770*/  HADD2.F32 R32, -RZ, R32.H1_H1 ;  /* 0x30000020ff207230 */ /* 0x000fc40000004100 */
[-C--:B------:R-:W-:Y:S01]  /*a780*/  FMUL.FTZ R43, R15, R143.reuse ;  /* 0x0000008f0f2b7220 */ /* 0x080fe20000410000 */
[----:B------:R-:W-:Y:S02]  /*a790*/  HADD2.F32 R12, -RZ, R12.H1_H1 ;  /* 0x3000000cff0c7230 */ /* 0x000fe40000004100 */
[C---:B------:R-:W-:Y:S01]  /*a7a0*/  FMUL.FTZ R143, R35.reuse, R143 ;  /* 0x0000008f238f7220 */ /* 0x040fe20000410000 */
[----:B------:R-:W-:Y:S01]  /*a7b0*/  F2FP.F16.F32.PACK_AB R42, R42, R44 ;  /* 0x0000002c2a2a723e */ /* 0x000fe200000000ff */
[-C--:B------:R-:W-:Y:S02]  /*a7c0*/  FFMA.FTZ R43, R35, R141.reuse, -R43 ;  /* 0x0000008d232b7223 */ /* 0x080fe4000001082b */
[----:B------:R-:W-:Y:S01]  /*a7d0*/  FFMA.FTZ R143, R15, R141, R143 ;  /* 0x0000008d0f8f7223 */ /* 0x000fe2000001008f */
[-C--:B------:R-:W-:Y:S01]  /*a7e0*/  FMUL.FTZ R15, R32, R72.reuse ;  /* 0x00000048200f7220 */ /* 0x080fe20000410000 */
[----:B------:R-:W-:-:S03]  /*a7f0*/  FMUL.FTZ R72, R12, R72 ;  /* 0x000000480c487220 */ /* 0x000fc60000410000 */
[-C--:B------:R-:W-:Y:S01]  /*a800*/  FFMA.FTZ R15, R12, R64.reuse, -R15 ;  /* 0x000000400c0f7223 */ /* 0x080fe2000001080f */
[----:B------:R-:W-:Y:S02]  /*a810*/  HADD2.F32 R12, -RZ, R34.H0_H0 ;  /* 0x20000022ff0c7230 */ /* 0x000fe40000004100 */
[----:B------:R-:W-:Y:S01]  /*a820*/  FFMA.FTZ R72, R32, R64, R72 ;  /* 0x0000004020487223 */ /* 0x000fe20000010048 */
[----:B------:R-:W-:Y:S02]  /*a830*/  HADD2.F32 R32, -RZ, R14.H0_H0 ;  /* 0x2000000eff207230 */ /* 0x000fe40000004100 */
[----:B------:R-:W-:Y:S02]  /*a840*/  HADD2.F32 R34, -RZ, R34.H1_H1 ;  /* 0x30000022ff227230 */ /* 0x000fe40000004100 */
[-C--:B------:R-:W-:Y:S01]  /*a850*/  FMUL.FTZ R35, R12, R142.reuse ;  /* 0x0000008e0c237220 */ /* 0x080fe20000410000 */
[----:B------:R-:W-:Y:S02]  /*a860*/  HADD2.F32 R14, -RZ, R14.H1_H1 ;  /* 0x3000000eff0e7230 */ /* 0x000fe40000004100 */
[----:B------:R-:W-:Y:S01]  /*a870*/  FMUL.FTZ R142, R32, R142 ;  /* 0x0000008e208e7220 */ /* 0x000fe20000410000 */
[----:B------:R-:W-:Y:S01]  /*a880*/  F2FP.F16.F32.PACK_AB R143, R72, R143 ;  /* 0x0000008f488f723e */ /* 0x000fe200000000ff */
[----:B------:R-:W-:Y:S01]  /*a890*/  FFMA.FTZ R35, R32, R140, -R35 ;  /* 0x0000008c20237223 */ /* 0x000fe20000010823 */
[-C--:B------:R-:W-:Y:S01]  /*a8a0*/  FMUL.FTZ R32, R34, R74.reuse ;  /* 0x0000004a22207220 */ /* 0x080fe20000410000 */
[----:B------:R-:W-:Y:S01]  /*a8b0*/  FMUL.FTZ R74, R14, R74 ;  /* 0x0000004a0e4a7220 */ /* 0x000fe20000410000 */
[----:B------:R-:W-:Y:S01]  /*a8c0*/  FFMA.FTZ R142, R12, R140, R142 ;  /* 0x0000008c0c8e7223 */ /* 0x000fe2000001008e */
[----:B------:R-:W-:Y:S01]  /*a8d0*/  F2FP.F16.F32.PACK_AB R12, R15, R43 ;  /* 0x0000002b0f0c723e */ /* 0x000fe200000000ff */
[-C--:B------:R-:W-:Y:S01]  /*a8e0*/  FFMA.FTZ R32, R14, R66.reuse, -R32 ;  /* 0x000000420e207223 */ /* 0x080fe20000010820 */
[----:B------:R-:W-:Y:S01]  /*a8f0*/  FFMA.FTZ R74, R34, R66, R74 ;  /* 0x00000042224a7223 */ /* 0x000fe2000001004a */
[----:B------:R-:W-:-:S03]  /*a900*/  IMAD.MOV.U32 R15, RZ, RZ, R45 ;  /* 0x000000ffff0f7224 */ /* 0x000fc600078e002d */
[----:B------:R-:W-:Y:S01]  /*a910*/  F2FP.F16.F32.PACK_AB R14, R32, R35 ;  /* 0x00000023200e723e */ /* 0x000fe200000000ff */
[----:B------:R-:W-:Y:S01]  /*a920*/  IMAD.MOV.U32 R35, RZ, RZ, R42 ;  /* 0x000000ffff237224 */ /* 0x000fe200078e002a */
[----:B------:R-:W-:Y:S02]  /*a930*/  F2FP.F16.F32.PACK_AB R34, R74, R142 ;  /* 0x0000008e4a22723e */ /* 0x000fe400000000ff */
[----:B------:R-:W-:-:S07]  /*a940*/  MOV R32, R143 ;  /* 0x0000008f00207202 */ /* 0x000fce0000000f00 */
.L_x_540:
[----:B------:R-:W-:Y:S05]  /*a950*/  BSYNC B1 ;  /* 0x0000000000017941 */ /* 0x000fea0003800000 */
.L_x_539:
[----:B------:R-:W-:Y:S01]  /*a960*/  ISETP.GE.AND P3, PT, R11, R128, PT ;  /* 0x000000800b00720c */ /* 0x000fe20003f66270 */
[----:B------:R-:W-:Y:S02]  /*a970*/  ULDC.64 UR4, c[0x0][0x208] ;  /* 0x0000820000047ab9 */ /* 0x000fe40000000a00 */
[----:B0-----:R0:W-:Y:S10]  /*a980*/  ST.E.128 desc[UR4][R38.64], R12 ;  /* 0x0000000c26007985 */ /* 0x0011f4000c101d04 */
[----:B------:R-:W-:Y:S05]  /*a990*/  @P3 BRA `(.L_x_492) ;  /* 0x0000000400f03947 */ /* 0x000fea0003800000 */
[----:B------:R-:W-:Y:S01]  /*a9a0*/  IMAD.WIDE R36, R11, 0x2, R36 ;  /* 0x000000020b247825 */ /* 0x000fe200078e0224 */
[----:B------:R-:W-:-:S04]  /*a9b0*/  ULDC.64 UR4, c[0x0][0x208] ;  /* 0x0000820000047ab9 */ /* 0x000fc80000000a00 */
[----:B-1----:R1:W-:Y:S01]  /*a9c0*/  ST.E.128 desc[UR4][R36.64], R32 ;  /* 0x0000002024007985 */ /* 0x0023e2000c101d04 */
[----:B------:R-:W-:Y:S05]  /*a9d0*/  BRA `(.L_x_492) ;  /* 0x0000000400e07947 */ /* 0x000fea0003800000 */
.L_x_446:
[----:B------:R-:W-:-:S04]  /*a9e0*/  ULOP3.LUT UR4, UR60, 0x1, URZ, 0xfc, !UPT ;  /* 0x000000013c047892 */ /* 0x000fc8000f8efc3f */
[----:B------:R-:W-:-:S06]  /*a9f0*/  UISETP.NE.AND UP0, UPT, UR4, 0x3, UPT ;  /* 0x000000030400788c */ /* 0x000fcc000bf05270 */
[----:B------:R-:W-:-:S13]  /*aa00*/  PLOP3.LUT P0, PT, PT, PT, UP0, 0x80, 0x0 ;  /* 0x000000000000781c */ /* 0x000fda0003f0f008 */
[----:B------:R-:W-:Y:S05]  /*aa10*/  @!P0 BRA `(.L_x_541) ;  /* 0x0000000000048947 */ /* 0x000fea0003800000 */
[----:B------:R-:W-:Y:S01]  /*aa20*/  BPT.TRAP 0x1 ;  /* 0x000000040000795c */ /* 0x000fe20000300000 */
.L_x_541:
[----:B------:R-:W-:Y:S01]  /*aa30*/  LEA R87, R213, R23, 0x3 ;  /* 0x00000017d5577211 */ /* 0x000fe200078e18ff */
[----:B------:R-:W-:Y:S01]  /*aa40*/  BSSY B1, `(.L_x_542) ;  /* 0x0000005000017945 */ /* 0x000fe20003800000 */
[----:B------:R-:W-:Y:S02]  /*aa50*/  SHF.L.U32 R88, R225, 0x1f, RZ ;  /* 0x0000001fe1587819 */ /* 0x000fe400000006ff */
[----:B------:R-:W-:Y:S02]  /*aa60*/  SHF.R.S32.HI R84, RZ, 0x1f, R30 ;  /* 0x0000001fff547819 */ /* 0x000fe4000001141e */
[----:B------:R-:W0:Y:S02]  /*aa70*/  SYNCS.PHASECHK.TRANS64.TRYWAIT P3, [R87+URZ+0x38890], R88 ;  /* 0x03889058570075a7 */ /* 0x000e24000806017f */
[----:B0-----:R-:W-:Y:S05]  /*aa80*/  @!P3 BRA `(.L_x_543) ;  /* 0x000001fc0074b947 */ /* 0x001fea0003800000 */
.L_x_836:
[----:B------:R-:W-:Y:S05]  /*aa90*/  BSYNC B1 ;  /* 0x0000000000017941 */ /* 0x000fea0003800000 */
.L_x_542:
[----:B------:R-:W-:Y:S01]  /*aaa0*/  ULDC.64 UR4, c[0x0][0x300] ;  /* 0x0000c00000047ab9 */ /* 0x000fe20000000a00 */
[----:B-----5:R-:W-:Y:S01]  /*aab0*/  SHF.R.S32.HI R85, RZ, 0x1f, R29 ;  /* 0x0000001fff557819 */ /* 0x020fe2000001141d */
[----:B------:R-:W-:Y:S01]  /*aac0*/  IMAD R11, R84, UR4, RZ ;  /* 0x00000004540b7c24 */ /* 0x000fe2000f8e02ff */
[----:B------:R-:W-:Y:S01]  /*aad0*/  ULDC.64 UR6, c[0x0][0x2e8] ;  /* 0x0000ba0000067ab9 */ /* 0x000fe20000000a00 */
[----:B------:R-:W-:-:S04]  /*aae0*/  IMAD.WIDE.U32 R12, R30, UR4, RZ ;  /* 0x000000041e0c7c25 */ /* 0x000fc8000f8e00ff */
[----:B------:R-:W-:Y:S01]  /*aaf0*/  IMAD R11, R30, UR5, R11 ;  /* 0x000000051e0b7c24 */ /* 0x000fe2000f8e020b */
[----:B------:R-:W-:Y:S01]  /*ab00*/  ULDC.64 UR4, c[0x0][0x310] ;  /* 0x0000c40000047ab9 */ /* 0x000fe20000000a00 */
[----:B------:R-:W-:Y:S02]  /*ab10*/  IMAD R86, R2, -0x50, R24 ;  /* 0xffffffb002567824 */ /* 0x000fe400078e0218 */
[----:B------:R-:W-:Y:S02]  /*ab20*/  IMAD R14, R85, UR4, RZ ;  /* 0x00000004550e7c24 */ /* 0x000fe4000f8e02ff */
[----:B------:R-:W-:Y:S01]  /*ab30*/  IMAD.IADD R13, R13, 0x1, R11 ;  /* 0x000000010d0d7824 */ /* 0x000fe200078e020b */
[----:B------:R-:W-:Y:S01]  /*ab40*/  VIMNMX R86, R86, 0x50, PT ;  /* 0x0000005056567848 */ /* 0x000fe20003fe0100 */
[C---:B------:R-:W-:Y:S02]  /*ab50*/  IMAD R11, R29.reuse, UR5, R14 ;  /* 0x000000051d0b7c24 */ /* 0x040fe4000f8e020e */
[----:B------:R-:W-:Y:S01]  /*ab60*/  IMAD.WIDE.U32 R12, R29, UR4, R12 ;  /* 0x000000041d0c7c25 */ /* 0x000fe2000f8e000c */
[----:B------:R-:W-:-:S03]  /*ab70*/  ULDC.64 UR4, c[0x0][0x308] ;  /* 0x0000c20000047ab9 */ /* 0x000fc60000000a00 */
[----:B------:R-:W-:Y:S02]  /*ab80*/  IMAD.IADD R13, R13, 0x1, R11 ;  /* 0x000000010d0d7824 */ /* 0x000fe400078e020b */
[----:B------:R-:W-:Y:S02]  /*ab90*/  IMAD.IADD R36, R86, 0x1, -R224 ;  /* 0x0000000156247824 */ /* 0x000fe400078e0ae0 */
[----:B------:R-:W-:Y:S01]  /*aba0*/  IMAD.WIDE.U32 R12, R223, UR4, R12 ;  /* 0x00000004df0c7c25 */ /* 0x000fe2000f8e000c */
[----:B------:R-:W-:-:S03]  /*abb0*/  UMOV UR4, 0xffffffff ;  /* 0xffffffff00047882 */ /* 0x000fc60000000000 */
[----:B------:R-:W-:Y:S01]  /*abc0*/  IMAD R35, R223, UR5, R13 ;  /* 0x00000005df237c24 */ /* 0x000fe2000f8e020d */
[----:B------:R-:W-:-:S04]  /*abd0*/  LEA R34, P3, R12, UR6, 0x1 ;  /* 0x000000060c227c11 */ /* 0x000fc8000f8608ff */
[----:B------:R-:W-:Y:S02]  /*abe0*/  LEA.HI.X R35, R12, UR7, R35, 0x1, P3 ;  /* 0x000000070c237c11 */ /* 0x000fe400098f0c23 */
[----:B------:R-:W-:Y:S01]  /*abf0*/  ISETP.GE.AND P3, PT, R36, 0x1, PT ;  /* 0x000000012400780c */ /* 0x000fe20003f66270 */
[----:B------:R-:W-:-:S12]  /*ac00*/  BRA.DIV UR4, `(.L_x_544) ;  /* 0x000001fe04287947 */ /* 0x000fd8000b800000 */
[----:B------:R1:W2:Y:S04]  /*ac10*/  SHFL.IDX PT, R37, R35, RZ, 0x181f ;  /* 0x00181fff23257589 */ /* 0x0002a800000e0000 */
[----:B------:R1:W3:Y:S02]  /*ac20*/  SHFL.IDX PT, R11, R34, RZ, 0x181f ;  /* 0x00181fff220b7589 */ /* 0x0002e400000e0000 */
.L_x_840:
[----:B------:R-:W-:Y:S04]  /*ac30*/  BSSY B1, `(.L_x_545) ;  /* 0x0000018000017945 */ /* 0x000fe80003800000 */
[----:B------:R-:W-:Y:S05]  /*ac40*/  @!P3 BRA `(.L_x_546) ;  /* 0x000000000058b947 */ /* 0x000fea0003800000 */
[----:B------:R-:W-:Y:S01]  /*ac50*/  ULDC UR4, c[0x0][0x2f4] ;  /* 0x0000bd0000047ab9 */ /* 0x000fe20000000800 */
[----:B------:R-:W-:Y:S01]  /*ac60*/  ULDC.64 UR6, c[0x0][0x208] ;  /* 0x0000820000067ab9 */ /* 0x000fe20000000a00 */
[----:B------:R-:W-:-:S13]  /*ac70*/  ISETP.GE.AND P4, PT, R16, UR4, PT ;  /* 0x0000000410007c0c */ /* 0x000fda000bf86270 */
[----:B------:R-:W4:Y:S01]  /*ac80*/  @!P4 LDS.128 R12, [R31+0x24400] ;  /* 0x024400001f0cc984 */ /* 0x000f220000000c00 */
[----:B---3--:R-:W-:-:S04]  /*ac90*/  @!P4 LEA R32, P3, R16, R11, 0x1 ;  /* 0x0000000b1020c211 */ /* 0x008fc800078608ff */
[----:B--2---:R-:W-:Y:S02]  /*aca0*/  @!P4 LEA.HI.X R33, R16, R37, R17, 0x1, P3 ;  /* 0x000000251021c211 */ /* 0x004fe400018f0c11 */
[----:B------:R-:W-:-:S03]  /*acb0*/  ISETP.GE.AND P3, PT, R214, UR4, PT ;  /* 0x00000004d6007c0c */ /* 0x000fc6000bf66270 */
[----:B----4-:R2:W-:Y:S10]  /*acc0*/  @!P4 ST.E.128 desc[UR6][R32.64], R12 ;  /* 0x0000000c2000c985 */ /* 0x0105f4000c101d06 */
[----:B------:R-:W3:Y:S01]  /*acd0*/  @!P3 LDS.128 R12, [R31+0x26c00] ;  /* 0x026c00001f0cb984 */ /* 0x000ee20000000c00 */
[----:B--2---:R-:W-:-:S04]  /*ace0*/  @!P3 LEA R32, P4, R212, R11, 0x1 ;  /* 0x0000000bd420b211 */ /* 0x004fc800078808ff */
[----:B------:R-:W-:Y:S02]  /*acf0*/  @!P3 LEA.HI.X R33, R212, R37, R215, 0x1, P4 ;  /* 0x00000025d421b211 */ /* 0x000fe400020f0cd7 */
[----:B------:R-:W-:-:S03]  /*ad00*/  ISETP.GE.AND P4, PT, R19, UR4, PT ;  /* 0x0000000413007c0c */ /* 0x000fc6000bf86270 */
[----:B---3--:R2:W-:Y:S10]  /*ad10*/  @!P3 ST.E.128 desc[UR6][R32.64], R12 ;  /* 0x0000000c2000b985 */ /* 0x0085f4000c101d06 */
[----:B------:R-:W3:Y:S01]  /*ad20*/  @!P4 LDS.128 R12, [R31+0x29400] ;  /* 0x029400001f0cc984 */ /* 0x000ee20000000c00 */
[----:B--2---:R-:W-:-:S04]  /*ad30*/  @!P4 LEA R32, P3, R19, R11, 0x1 ;  /* 0x0000000b1320c211 */ /* 0x004fc800078608ff */
[----:B------:R-:W-:Y:S02]  /*ad40*/  @!P4 LEA.HI.X R33, R19, R37, R219, 0x1, P3 ;  /* 0x000000251321c211 */ /* 0x000fe400018f0cdb */
[----:B------:R-:W-:-:S03]  /*ad50*/  ISETP.GE.AND P3, PT, R22, UR4, PT ;  /* 0x0000000416007c0c */ /* 0x000fc6000bf66270 */
[----:B---3--:R2:W-:Y:S10]  /*ad60*/  @!P4 ST.E.128 desc[UR6][R32.64], R12 ;  /* 0x0000000c2000c985 */ /* 0x0085f4000c101d06 */
[----:B------:R-:W3:Y:S01]  /*ad70*/  @!P3 LDS.128 R12, [R31+0x2bc00] ;  /* 0x02bc00001f0cb984 */ /* 0x000ee20000000c00 */
[----:B--2---:R-:W-:-:S04]  /*ad80*/  @!P3 LEA R32, P4, R22, R11, 0x1 ;  /* 0x0000000b1620b211 */ /* 0x004fc800078808ff */
[----:B------:R-:W-:-:S05]  /*ad90*/  @!P3 LEA.HI.X R33, R22, R37, R218, 0x1, P4 ;  /* 0x000000251621b211 */ /* 0x000fca00020f0cda */
[----:B---3--:R4:W-:Y:S04]  /*ada0*/  @!P3 ST.E.128 desc[UR6][R32.64], R12 ;  /* 0x0000000c2000b985 */ /* 0x0089e8000c101d06 */
.L_x_546:
[----:B------:R-:W-:Y:S05]  /*adb0*/  BSYNC B1 ;  /* 0x0000000000017941 */ /* 0x000fea0003800000 */
.L_x_545:
[----:B------:R-:W-:-:S03]  /*adc0*/  UMOV UR4, 0xffffffff ;  /* 0xffffffff00047882 */ /* 0x000fc60000000000 */
[----:B------:R-:W-:Y:S05]  /*add0*/  BRA.DIV UR4, `(.L_x_547) ;  /* 0x000001fe04007947 */ /* 0x000fea000b800000 */
[----:B--2---:R2:W0:Y:S04]  /*ade0*/  SHFL.IDX PT, R37, R35, 0x1, 0x181f ;  /* 0x00381f0023257f89 */ /* 0x00442800000e0000 */
[----:B---3--:R2:W3:Y:S02]  /*adf0*/  SHFL.IDX PT, R11, R34, 0x1, 0x181f ;  /* 0x00381f00220b7f89 */ /* 0x0084e400000e0000 */
.L_x_844:
[----:B------:R-:W-:Y:S01]  /*ae00*/  ISETP.GE.AND P3, PT, R36, 0x21, PT ;  /* 0x000000212400780c */ /* 0x000fe20003f66270 */
[----:B------:R-:W-:-:S12]  /*ae10*/  BSSY B1, `(.L_x_548) ;  /* 0x0000018000017945 */ /* 0x000fd80003800000 */
[----:B------:R-:W-:Y:S05]  /*ae20*/  @!P3 BRA `(.L_x_549) ;  /* 0x000000000058b947 */ /* 0x000fea0003800000 */
[----:B------:R-:W-:Y:S01]  /*ae30*/  ULDC UR4, c[0x0][0x2f4] ;  /* 0x0000bd0000047ab9 */ /* 0x000fe20000000800 */
[----:B------:R-:W-:Y:S01]  /*ae40*/  ULDC.64 UR6, c[0x0][0x208] ;  /* 0x0000820000067ab9 */ /* 0x000fe20000000a00 */
[----:B------:R-:W-:-:S13]  /*ae50*/  ISETP.GE.AND P4, PT, R16, UR4, PT ;  /* 0x0000000410007c0c */ /* 0x000fda000bf86270 */
[----:B----4-:R-:W4:Y:S01]  /*ae60*/  @!P4 LDS.128 R12, [R31+0x25400] ;  /* 0x025400001f0cc984 */ /* 0x010f220000000c00 */
[----:B---3--:R-:W-:-:S04]  /*ae70*/  @!P4 LEA R32, P3, R16, R11, 0x1 ;  /* 0x0000000b1020c211 */ /* 0x008fc800078608ff */
[----:B0-----:R-:W-:Y:S02]  /*ae80*/  @!P4 LEA.HI.X R33, R16, R37, R17, 0x1, P3 ;  /* 0x000000251021c211 */ /* 0x001fe400018f0c11 */
[----:B------:R-:W-:-:S03]  /*ae90*/  ISETP.GE.AND P3, PT, R214, UR4, PT ;  /* 0x00000004d6007c0c */ /* 0x000fc6000bf66270 */
[----:B----4-:R0:W-:Y:S10]  /*aea0*/  @!P4 ST.E.128 desc[UR6][R32.64], R12 ;  /* 0x0000000c2000c985 */ /* 0x0101f4000c101d06 */
[----:B------:R-:W3:Y:S01]  /*aeb0*/  @!P3 LDS.128 R12, [R31+0x27c00] ;  /* 0x027c00001f0cb984 */ /* 0x000ee20000000c00 */
[----:B0-----:R-:W-:-:S04]  /*aec0*/  @!P3 LEA R32, P4, R212, R11, 0x1 ;  /* 0x0000000bd420b211 */ /* 0x001fc800078808ff */
[----:B------:R-:W-:Y:S02]  /*aed0*/  @!P3 LEA.HI.X R33, R212, R37, R215, 0x1, P4 ;  /* 0x00000025d421b211 */ /* 0x000fe400020f0cd7 */
[----:B------:R-:W-:-:S03]  /*aee0*/  ISETP.GE.AND P4, PT, R19, UR4, PT ;  /* 0x0000000413007c0c */ /* 0x000fc6000bf86270 */
[----:B---3--:R0:W-:Y:S10]  /*aef0*/  @!P3 ST.E.128 desc[UR6][R32.64], R12 ;  /* 0x0000000c2000b985 */ /* 0x0081f4000c101d06 */
[----:B------:R-:W3:Y:S01]  /*af00*/  @!P4 LDS.128 R12, [R31+0x2a400] ;  /* 0x02a400001f0cc984 */ /* 0x000ee20000000c00 */
[----:B0-----:R-:W-:-:S04]  /*af10*/  @!P4 LEA R32, P3, R19, R11, 0x1 ;  /* 0x0000000b1320c211 */ /* 0x001fc800078608ff */
[----:B------:R-:W-:Y:S02]  /*af20*/  @!P4 LEA.HI.X R33, R19, R37, R219, 0x1, P3 ;  /* 0x000000251321c211 */ /* 0x000fe400018f0cdb */
[----:B------:R-:W-:-:S03]  /*af30*/  ISETP.GE.AND P3, PT, R22, UR4, PT ;  /* 0x0000000416007c0c */ /* 0x000fc6000bf66270 */
[----:B---3--:R0:W-:Y:S10]  /*af40*/  @!P4 ST.E.128 desc[UR6][R32.64], R12 ;  /* 0x0000000c2000c985 */ /* 0x0081f4000c101d06 */
[----:B------:R-:W3:Y:S01]  /*af50*/  @!P3 LDS.128 R12, [R31+0x2cc00] ;  /* 0x02cc00001f0cb984 */ /* 0x000ee20000000c00 */
[----:B0-----:R-:W-:-:S04]  /*af60*/  @!P3 LEA R32, P4, R22, R11, 0x1 ;  /* 0x0000000b1620b211 */ /* 0x001fc800078808ff */
[----:B------:R-:W-:-:S05]  /*af70*/  @!P3 LEA.HI.X R33, R22, R37, R218, 0x1, P4 ;  /* 0x000000251621b211 */ /* 0x000fca00020f0cda */
[----:B---3--:R0:W-:Y:S04]  /*af80*/  @!P3 ST.E.128 desc[UR6][R32.64], R12 ;  /* 0x0000000c2000b985 */ /* 0x0081e8000c101d06 */
.L_x_549:
[----:B------:R-:W-:Y:S05]  /*af90*/  BSYNC B1 ;  /* 0x0000000000017941 */ /* 0x000fea0003800000 */
.L_x_548:
[----:B------:R-:W-:-:S03]  /*afa0*/  UMOV UR4, 0xffffffff ;  /* 0xffffffff00047882 */ /* 0x000fc60000000000 */
[----:B------:R-:W-:Y:S05]  /*afb0*/  BRA.DIV UR4, `(.L_x_550) ;  /* 0x000001fa04d47947 */ /* 0x000fea000b800000 */
[----:B-12---:R-:W1:Y:S04]  /*afc0*/  SHFL.IDX PT, R35, R35, 0x2, 0x181f ;  /* 0x00581f0023237f89 */ /* 0x006e6800000e0000 */
[----:B------:R-:W2:Y:S02]  /*afd0*/  SHFL.IDX PT, R34, R34, 0x2, 0x181f ;  /* 0x00581f0022227f89 */ /* 0x000ea400000e0000 */
.L_x_848:
[----:B------:R-:W-:-:S13]  /*afe0*/  ISETP.GE.AND P3, PT, R36, 0x41, PT ;  /* 0x000000412400780c */ /* 0x000fda0003f66270 */
[----:B------:R-:W-:Y:S05]  /*aff0*/  @!P3 BRA `(.L_x_492) ;  /* 0x000000000058b947 */ /* 0x000fea0003800000 */
[----:B------:R-:W-:Y:S01]  /*b000*/  ULDC UR4, c[0x0][0x2f4] ;  /* 0x0000bd0000047ab9 */ /* 0x000fe20000000800 */
[----:B------:R-:W-:Y:S01]  /*b010*/  ULDC.64 UR6, c[0x0][0x208] ;  /* 0x0000820000067ab9 */ /* 0x000fe20000000a00 */
[----:B------:R-:W-:-:S13]  /*b020*/  ISETP.GE.AND P4, PT, R16, UR4, PT ;  /* 0x0000000410007c0c */ /* 0x000fda000bf86270 */
[----:B0---4-:R-:W0:Y:S01]  /*b030*/  @!P4 LDS.128 R12, [R31+0x26400] ;  /* 0x026400001f0cc984 */ /* 0x011e220000000c00 */
[----:B--2---:R-:W-:-:S04]  /*b040*/  @!P4 LEA R32, P3, R16, R34, 0x1 ;  /* 0x000000221020c211 */ /* 0x004fc800078608ff */
[----:B-1----:R-:W-:Y:S02]  /*b050*/  @!P4 LEA.HI.X R33, R16, R35, R17, 0x1, P3 ;  /* 0x000000231021c211 */ /* 0x002fe400018f0c11 */
[----:B------:R-:W-:-:S03]  /*b060*/  ISETP.GE.AND P3, PT, R214, UR4, PT ;  /* 0x00000004d6007c0c */ /* 0x000fc6000bf66270 */
[----:B0-----:R0:W-:Y:S10]  /*b070*/  @!P4 ST.E.128 desc[UR6][R32.64], R12 ;  /* 0x0000000c2000c985 */ /* 0x0011f4000c101d06 */
[----:B------:R-:W1:Y:S01]  /*b080*/  @!P3 LDS.128 R12, [R31+0x28c00] ;  /* 0x028c00001f0cb984 */ /* 0x000e620000000c00 */
[----:B0-----:R-:W-:-:S04]  /*b090*/  @!P3 LEA R32, P4, R212, R34, 0x1 ;  /* 0x00000022d420b211 */ /* 0x001fc800078808ff */
[----:B------:R-:W-:Y:S02]  /*b0a0*/  @!P3 LEA.HI.X R33, R212, R35, R215, 0x1, P4 ;  /* 0x00000023d421b211 */ /* 0x000fe400020f0cd7 */
[----:B------:R-:W-:-:S03]  /*b0b0*/  ISETP.GE.AND P4, PT, R19, UR4, PT ;  /* 0x0000000413007c0c */ /* 0x000fc6000bf86270 */
[----:B-1----:R0:W-:Y:S10]  /*b0c0*/  @!P3 ST.E.128 desc[UR6][R32.64], R12 ;  /* 0x0000000c2000b985 */ /* 0x0021f4000c101d06 */
[----:B------:R-:W1:Y:S01]  /*b0d0*/  @!P4 LDS.128 R12, [R31+0x2b400] ;  /* 0x02b400001f0cc984 */ /* 0x000e620000000c00 */
[----:B0-----:R-:W-:-:S04]  /*b0e0*/  @!P4 LEA R32, P3, R19, R34, 0x1 ;  /* 0x000000221320c211 */ /* 0x001fc800078608ff */
[----:B------:R-:W-:Y:S02]  /*b0f0*/  @!P4 LEA.HI.X R33, R19, R35, R219, 0x1, P3 ;  /* 0x000000231321c211 */ /* 0x000fe400018f0cdb */
[----:B------:R-:W-:-:S03]  /*b100*/  ISETP.GE.AND P3, PT, R22, UR4, PT ;  /* 0x0000000416007c0c */ /* 0x000fc6000bf66270 */
[----:B-1----:R0:W-:Y:S10]  /*b110*/  @!P4 ST.E.128 desc[UR6][R32.64], R12 ;  /* 0x0000000c2000c985 */ /* 0x0021f4000c101d06 */
[----:B------:R-:W1:Y:S01]  /*b120*/  @!P3 LDS.128 R12, [R31+0x2dc00] ;  /* 0x02dc00001f0cb984 */ /* 0x000e620000000c00 */
[----:B0-----:R-:W-:-:S04]  /*b130*/  @!P3 LEA R32, P4, R22, R34, 0x1 ;  /* 0x000000221620b211 */ /* 0x001fc800078808ff */
[----:B------:R-:W-:-:S05]  /*b140*/  @!P3 LEA.HI.X R33, R22, R35, R218, 0x1, P4 ;  /* 0x000000231621b211 */ /* 0x000fca00020f0cda */
[----:B-1----:R0:W-:Y:S04]  /*b150*/  @!P3 ST.E.128 desc[UR6][R32.64], R12 ;  /* 0x0000000c2000b985 */ /* 0x0021e8000c101d06 */
.L_x_492:
[----:B------:R-:W-:Y:S05]  /*b160*/  BSYNC B0 ;  /* 0x0000000000007941 */ /* 0x000fea0003800000 */
.L_x_445:
[----:B---3--:R-:W3:Y:S01]  /*b170*/  S2R R11, SR_TID.X ;  /* 0x00000000000b7919 */ /* 0x008ee20000002100 */
[----:B------:R-:W-:Y:S01]  /*b180*/  @!PT LDS RZ, [RZ] ;  /* 0x00000000fffff984 */ /* 0x000fe20000000800 */
[----:B------:R-:W-:Y:S01]  /*b190*/  @!PT LDS RZ, [RZ] ;  /* 0x00000000fffff984 */ /* 0x000fe20000000800 */
[----:B------:R-:W-:Y:S01]  /*b1a0*/  @!PT LDS RZ, [RZ] ;  /* 0x00000000fffff984 */ /* 0x000fe20000000800 */
[----:B------:R-:W-:Y:S01]  /*b1b0*/  @!PT LDS RZ, [RZ] ;  /* 0x00000000fffff984 */ /* 0x000fe20000000800 */
[----:B------:R5:W-:Y:S06]  /*b1c0*/  MEMBAR.ALL.CTA ;  /* 0x0000000000007992 */ /* 0x000bec0000008000 */
[----:B-----5:R-:W5:Y:S01]  /*b1d0*/  FENCE.VIEW.ASYNC.S ;  /* 0x00000000000073c6 */ /* 0x020f620000000000 */
[----:B------:R-:W-:Y:S05]  /*b1e0*/  WARPSYNC.ALL ;  /* 0x0000000000007948 */ /* 0x000fea0003800000 */
[----:B------:R-:W-:Y:S01]  /*b1f0*/  BSSY B0, `(.L_x_551) ;  /* 0x0000009000007945 */ /* 0x000fe20003800000 */
[----:B---3--:R-:W-:Y:S01]  /*b200*/  LOP3.LUT R11, R11, 0x7f, RZ, 0xc0, !PT ;  /* 0x0000007f0b0b7812 */ /* 0x008fe200078ec0ff */
[----:B-----5:R3:W-:Y:S03]  /*b210*/  BAR.SYNC.DEFER_BLOCKING R158, 0x80 ;  /* 0x0002009e0000751d */ /* 0x0207e60000010000 */
[----:B------:R-:W-:-:S13]  /*b220*/  ISETP.NE.AND P3, PT, R11, RZ, PT ;  /* 0x000000ff0b00720c */ /* 0x000fda0003f65270 */
[----:B------:R-:W-:-:S04]  /*b230*/  @!P3 IADD3 R11, R87, 0x388a0, RZ ;  /* 0x000388a0570bb810 */ /* 0x000fc80007ffe0ff */
[----:B------:R-:W-:-:S04]  /*b240*/  @!P3 PRMT R11, RZ, 0x654, R11 ;  /* 0x00000654ff0bb816 */ /* 0x000fc8000000000b */
[----:B------:R3:W-:Y:S01]  /*b250*/  @!P3 SYNCS.ARRIVE.TRANS64.RED.A1T0 RZ, [R11+URZ], RZ ;  /* 0x000000ff0bffb9a7 */ /* 0x0007e2000810043f */
[----:B------:R-:W-:Y:S05]  /*b260*/  @!P0 BRA `(.L_x_552) ;  /* 0x0000000000048947 */ /* 0x000fea0003800000 */
[----:B------:R-:W-:Y:S01]  /*b270*/  BPT.TRAP 0x1 ;  /* 0x000000040000795c */ /* 0x000fe20000300000 */
.L_x_552:
[----:B------:R-:W-:Y:S05]  /*b280*/  BSYNC B0 ;  /* 0x0000000000007941 */ /* 0x000fea0003800000 */
.L_x_551:
[----:B------:R-:W5:Y:S01]  /*b290*/  SYNCS.PHASECHK.TRANS64.TRYWAIT P0, [R87+URZ+0x388b0], R88 ;  /* 0x0388b058570075a7 */ /* 0x000f62000800017f */
[----:B------:R-:W-:Y:S01]  /*b2a0*/  ULDC UR61, c[0x0][0x2f4] ;  /* 0x0000bd00003d7ab9 */ /* 0x000fe20000000800 */
[----:B------:R-:W-:Y:S04]  /*b2b0*/  BSSY B0, `(.L_x_553) ;  /* 0x0000002000007945 */ /* 0x000fe80003800000 */
[----:B-----5:R-:W-:Y:S05]  /*b2c0*/  @!P0 BRA `(.L_x_554) ;  /* 0x000001f8005c8947 */ /* 0x020fea0003800000 */
.L_x_849:
[----:B------:R-:W-:Y:S05]  /*b2d0*/  BSYNC B0 ;  /* 0x0000000000007941 */ /* 0x000fea0003800000 */
.L_x_553:
[----:B------:R-:W-:Y:S01]  /*b2e0*/  ULDC.64 UR4, c[0x0][0x328] ;  /* 0x0000ca0000047ab9 */ /* 0x000fe20000000a00 */
[----:B------:R-:W-:Y:S01]  /*b2f0*/  IMAD.IADD R86, R86, 0x1, -R224 ;  /* 0x0000000156567824 */ /* 0x000fe200078e0ae0 */
[----:B------:R-:W-:Y:S01]  /*b300*/  ULDC.64 UR6, c[0x0][0x318] ;  /* 0x0000c60000067ab9 */ /* 0x000fe20000000a00 */
[----:B---3--:R-:W-:Y:S01]  /*b310*/  IMAD R11, R84, UR4, RZ ;  /* 0x00000004540b7c24 */ /* 0x008fe2000f8e02ff */
[----:B------:R-:W-:Y:S01]  /*b320*/  BSSY B0, `(.L_x_555) ;  /* 0x0000027000007945 */ /* 0x000fe20003800000 */
[----:B0---4-:R-:W-:Y:S01]  /*b330*/  IMAD.WIDE.U32 R12, R30, UR4, RZ ;  /* 0x000000041e0c7c25 */ /* 0x011fe2000f8e00ff */
[----:B------:R-:W-:-:S03]  /*b340*/  ISETP.GE.AND P0, PT, R86, 0x1, PT ;  /* 0x000000015600780c */ /* 0x000fc60003f06270 */
        /* <DEDUP_REMOVED lines=8> */
[----:B------:R-:W-:-:S04]  /*b3d0*/  IMAD.WIDE.U32 R12, R223, UR4, R12 ;  /* 0x00000004df0c7c25 */ /* 0x000fc8000f8e000c */
[----:B------:R-:W-:Y:S01]  /*b3e0*/  IMAD R29, R223, UR5, R13 ;  /* 0x00000005df1d7c24 */ /* 0x000fe2000f8e020d */
[----:B------:R-:W-:-:S04]  /*b3f0*/  LEA R11, P4, R12, UR6, 0x1 ;  /* 0x000000060c0b7c11 */ /* 0x000fc8000f8808ff */
[----:B------:R-:W-:Y:S01]  /*b400*/  LEA.HI.X R29, R12, UR7, R29, 0x1, P4 ;  /* 0x000000070c1d7c11 */ /* 0x000fe2000a0f0c1d */
[----:B-1----:R0:W1:Y:S04]  /*b410*/  SHFL.IDX PT, R35, R11, RZ, 0x181f ;  /* 0x00181fff0b237589 */ /* 0x00206800000e0000 */
[----:B------:R0:W3:Y:S01]  /*b420*/  SHFL.IDX PT, R30, R29, RZ, 0x181f ;  /* 0x00181fff1d1e7589 */ /* 0x0000e200000e0000 */
[----:B------:R-:W-:Y:S05]  /*b430*/  @!P0 BRA `(.L_x_556) ;  /* 0x0000000000548947 */ /* 0x000fea0003800000 */
[----:B------:R-:W-:Y:S01]  /*b440*/  ISETP.GE.AND P4, PT, R16, UR61, PT ;  /* 0x0000003d10007c0c */ /* 0x000fe2000bf86270 */
[----:B------:R-:W-:-:S12]  /*b450*/  ULDC.64 UR4, c[0x0][0x208] ;  /* 0x0000820000047ab9 */ /* 0x000fd80000000a00 */
[----:B------:R-:W4:Y:S01]  /*b460*/  @!P4 LDS.128 R12, [R31+0x400] ;  /* 0x000400001f0cc984 */ /* 0x000f220000000c00 */
[----:B-1----:R-:W-:-:S04]  /*b470*/  @!P4 LEA R32, P0, R16, R35, 0x1 ;  /* 0x000000231020c211 */ /* 0x002fc800078008ff */
[----:B---3--:R-:W-:Y:S02]  /*b480*/  @!P4 LEA.HI.X R33, R16, R30, R17, 0x1, P0 ;  /* 0x0000001e1021c211 */ /* 0x008fe400000f0c11 */
[----:B------:R-:W-:-:S03]  /*b490*/  ISETP.GE.AND P0, PT, R214, UR61, PT ;  /* 0x0000003dd6007c0c */ /* 0x000fc6000bf06270 */
[----:B----4-:R1:W-:Y:S10]  /*b4a0*/  @!P4 ST.E.128 desc[UR4][R32.64], R12 ;  /* 0x0000000c2000c985 */ /* 0x0103f4000c101d04 */
[----:B------:R-:W3:Y:S01]  /*b4b0*/  @!P0 LDS.128 R12, [R31+0x2c00] ;  /* 0x002c00001f0c8984 */ /* 0x000ee20000000c00 */
[----:B-1----:R-:W-:-:S04]  /*b4c0*/  @!P0 LEA R32, P4, R212, R35, 0x1 ;  /* 0x00000023d4208211 */ /* 0x002fc800078808ff */
[----:B------:R-:W-:Y:S02]  /*b4d0*/  @!P0 LEA.HI.X R33, R212, R30, R215, 0x1, P4 ;  /* 0x0000001ed4218211 */ /* 0x000fe400020f0cd7 */
[----:B------:R-:W-:-:S03]  /*b4e0*/  ISETP.GE.AND P4, PT, R19, UR61, PT ;  /* 0x0000003d13007c0c */ /* 0x000fc6000bf86270 */
[----:B---3--:R1:W-:Y:S10]  /*b4f0*/  @!P0 ST.E.128 desc[UR4][R32.64], R12 ;  /* 0x0000000c20008985 */ /* 0x0083f4000c101d04 */
[----:B------:R-:W3:Y:S01]  /*b500*/  @!P4 LDS.128 R12, [R31+0x5400] ;  /* 0x005400001f0cc984 */ /* 0x000ee20000000c00 */
[----:B-1----:R-:W-:-:S04]  /*b510*/  @!P4 LEA R32, P0, R19, R35, 0x1 ;  /* 0x000000231320c211 */ /* 0x002fc800078008ff */
[----:B------:R-:W-:Y:S02]  /*b520*/  @!P4 LEA.HI.X R33, R19, R30, R219, 0x1, P0 ;  /* 0x0000001e1321c211 */ /* 0x000fe400000f0cdb */
[----:B------:R-:W-:-:S03]  /*b530*/  ISETP.GE.AND P0, PT, R22, UR61, PT ;  /* 0x0000003d16007c0c */ /* 0x000fc6000bf06270 */
[----:B---3--:R1:W-:Y:S10]  /*b540*/  @!P4 ST.E.128 desc[UR4][R32.64], R12 ;  /* 0x0000000c2000c985 */ /* 0x0083f4000c101d04 */
[----:B------:R-:W3:Y:S01]  /*b550*/  @!P0 LDS.128 R12, [R31+0x7c00] ;  /* 0x007c00001f0c8984 */ /* 0x000ee20000000c00 */
[----:B-1----:R-:W-:-:S04]  /*b560*/  @!P0 LEA R32, P4, R22, R35, 0x1 ;  /* 0x0000002316208211 */ /* 0x002fc800078808ff */
[----:B------:R-:W-:-:S05]  /*b570*/  @!P0 LEA.HI.X R33, R22, R30, R218, 0x1, P4 ;  /* 0x0000001e16218211 */ /* 0x000fca00020f0cda */
[----:B---3--:R4:W-:Y:S04]  /*b580*/  @!P0 ST.E.128 desc[UR4][R32.64], R12 ;  /* 0x0000000c20008985 */ /* 0x0089e8000c101d04 */
.L_x_556:
[----:B------:R-:W-:Y:S05]  /*b590*/  BSYNC B0 ;  /* 0x0000000000007941 */ /* 0x000fea0003800000 */
.L_x_555:
[----:B------:R-:W-:Y:S01]  /*b5a0*/  ISETP.GE.AND P0, PT, R86, 0x21, PT ;  /* 0x000000215600780c */ /* 0x000fe20003f06270 */
[----:B---3--:R3:W0:Y:S01]  /*b5b0*/  SHFL.IDX PT, R30, R29, 0x1, 0x181f ;  /* 0x00381f001d1e7f89 */ /* 0x00862200000e0000 */
[----:B------:R-:W-:Y:S03]  /*b5c0*/  BSSY B0, `(.L_x_557) ;  /* 0x0000018000007945 */ /* 0x000fe60003800000 */
[----:B-1----:R3:W1:Y:S08]  /*b5d0*/  SHFL.IDX PT, R35, R11, 0x1, 0x181f ;  /* 0x00381f000b237f89 */ /* 0x00267000000e0000 */
[----:B---3--:R-:W-:Y:S05]  /*b5e0*/  @!P0 BRA `(.L_x_558) ;  /* 0x0000000000548947 */ /* 0x008fea0003800000 */
[----:B------:R-:W-:Y:S01]  /*b5f0*/  ISETP.GE.AND P4, PT, R16, UR61, PT ;  /* 0x0000003d10007c0c */ /* 0x000fe2000bf86270 */
[----:B------:R-:W-:-:S12]  /*b600*/  ULDC.64 UR4, c[0x0][0x208] ;  /* 0x0000820000047ab9 */ /* 0x000fd80000000a00 */
[----:B----4-:R-:W3:Y:S01]  /*b610*/  @!P4 LDS.128 R12, [R31+0x1400] ;  /* 0x001400001f0cc984 */ /* 0x010ee20000000c00 */
[----:B-1----:R-:W-:-:S04]  /*b620*/  @!P4 LEA R32, P0, R16, R35, 0x1 ;  /* 0x000000231020c211 */ /* 0x002fc800078008ff */
[----:B0-----:R-:W-:Y:S02]  /*b630*/  @!P4 LEA.HI.X R33, R16, R30, R17, 0x1, P0 ;  /* 0x0000001e1021c211 */ /* 0x001fe400000f0c11 */
[----:B------:R-:W-:-:S03]  /*b640*/  ISETP.GE.AND P0, PT, R214, UR61, PT ;  /* 0x0000003dd6007c0c */ /* 0x000fc6000bf06270 */
[----:B---3--:R0:W-:Y:S10]  /*b650*/  @!P4 ST.E.128 desc[UR4][R32.64], R12 ;  /* 0x0000000c2000c985 */ /* 0x0081f4000c101d04 */
        /* <DEDUP_REMOVED lines=14> */
.L_x_558:
[----:B------:R-:W-:Y:S05]  /*b740*/  BSYNC B0 ;  /* 0x0000000000007941 */ /* 0x000fea0003800000 */
.L_x_557:
[----:B------:R-:W-:Y:S01]  /*b750*/  ISETP.GE.AND P0, PT, R86, 0x41, PT ;  /* 0x000000415600780c */ /* 0x000fe20003f06270 */
[----:B0-----:R-:W0:Y:S01]  /*b760*/  SHFL.IDX PT, R29, R29, 0x2, 0x181f ;  /* 0x00581f001d1d7f89 */ /* 0x001e2200000e0000 */
[----:B------:R-:W-:Y:S03]  /*b770*/  BSSY B0, `(.L_x_559) ;  /* 0x0000018000007945 */ /* 0x000fe60003800000 */
[----:B------:R-:W0:Y:S08]  /*b780*/  SHFL.IDX PT, R11, R11, 0x2, 0x181f ;  /* 0x00581f000b0b7f89 */ /* 0x000e3000000e0000 */
[----:B------:R-:W-:Y:S05]  /*b790*/  @!P0 BRA `(.L_x_560) ;  /* 0x0000000000548947 */ /* 0x000fea0003800000 */
[----:B------:R-:W-:Y:S01]  /*b7a0*/  ISETP.GE.AND P4, PT, R16, UR61, PT ;  /* 0x0000003d10007c0c */ /* 0x000fe2000bf86270 */
[----:B------:R-:W-:-:S12]  /*b7b0*/  ULDC.64 UR4, c[0x0][0x208] ;  /* 0x0000820000047ab9 */ /* 0x000fd80000000a00 */
[----:B---34-:R-:W3:Y:S01]  /*b7c0*/  @!P4 LDS.128 R12, [R31+0x2400] ;  /* 0x002400001f0cc984 */ /* 0x018ee20000000c00 */
        /* <DEDUP_REMOVED lines=13> */
[----:B---3--:R-:W-:Y:S10]  /*b8a0*/  @!P4 ST.E.128 desc[UR4][R32.64], R12 ;  /* 0x0000000c2000c985 */ /* 0x008ff4000c101d04 */
[C---:B------:R-:W-:Y:S01]  /*b8b0*/  @!P0 LEA R30, P4, R22.reuse, R11, 0x1 ;  /* 0x0000000b161e8211 */ /* 0x040fe200078808ff */
[----:B------:R0:W3:Y:S03]  /*b8c0*/  @!P0 LDS.128 R12, [R31+0x9c00] ;  /* 0x009c00001f0c8984 */ /* 0x0000e60000000c00 */
[----:B0-----:R-:W-:-:S05]  /*b8d0*/  @!P0 LEA.HI.X R31, R22, R29, R218, 0x1, P4 ;  /* 0x0000001d161f8211 */ /* 0x001fca00020f0cda */
[----:B---3--:R0:W-:Y:S04]  /*b8e0*/  @!P0 ST.E.128 desc[UR4][R30.64], R12 ;  /* 0x0000000c1e008985 */ /* 0x0081e8000c101d04 */
.L_x_560:
[----:B------:R-:W-:Y:S05]  /*b8f0*/  BSYNC B0 ;  /* 0x0000000000007941 */ /* 0x000fea0003800000 */
.L_x_559:
[----:B------:R-:W-:Y:S01]  /*b900*/  @!PT LDS RZ, [RZ] ;  /* 0x00000000fffff984 */ /* 0x000fe20000000800 */
[----:B------:R-:W-:Y:S01]  /*b910*/  @!PT LDS RZ, [RZ] ;  /* 0x00000000fffff984 */ /* 0x000fe20000000800 */
[----:B------:R-:W-:Y:S01]  /*b920*/  @!PT LDS RZ, [RZ] ;  /* 0x00000000fffff984 */ /* 0x000fe20000000800 */
[----:B------:R-:W-:Y:S01]  /*b930*/  @!PT LDS RZ, [RZ] ;  /* 0x00000000fffff984 */ /* 0x000fe20000000800 */
[----:B------:R5:W-:Y:S06]  /*b940*/  MEMBAR.ALL.CTA ;  /* 0x0000000000007992 */ /* 0x000bec0000008000 */
[----:B-----5:R-:W5:Y:S01]  /*b950*/  FENCE.VIEW.ASYNC.S ;  /* 0x00000000000073c6 */ /* 0x020f620000000000 */
[----:B------:R-:W-:Y:S01]  /*b960*/  @!P3 IADD3 R87, R87, 0x388c0, RZ ;  /* 0x000388c05757b810 */ /* 0x000fe20007ffe0ff */
[----:B------:R-:W-:Y:S01]  /*b970*/  VIADD R213, R213, 0x1 ;  /* 0x00000001d5d57836 */ /* 0x000fe20000000000 */
[----:B-----5:R0:W-:Y:S01]  /*b980*/  BAR.SYNC.DEFER_BLOCKING R158, 0x80 ;  /* 0x0002009e0000751d */ /* 0x0201e20000010000 */
[----:B------:R-:W-:-:S02]  /*b990*/  LOP3.LUT P4, RZ, R18, 0x1, RZ, 0xc0, !PT ;  /* 0x0000000112ff7812 */ /* 0x000fc4000788c0ff */
[----:B------:R-:W-:Y:S02]  /*b9a0*/  @!P3 PRMT R87, RZ, 0x654, R87 ;  /* 0x00000654ff57b816 */ /* 0x000fe40000000057 */
[----:B------:R-:W-:Y:S02]  /*b9b0*/  PLOP3.LUT P0, PT, PT, PT, PT, 0x8, 0x0 ;  /* 0x000000000000781c */ /* 0x000fe40003f0e170 */
[----:B------:R1:W-:Y:S01]  /*b9c0*/  @!P3 SYNCS.ARRIVE.TRANS64.RED.A1T0 RZ, [R87+URZ], RZ ;  /* 0x000000ff57ffb9a7 */ /* 0x0003e2000810043f */
[----:B------:R-:W-:-:S04]  /*b9d0*/  ISETP.NE.AND P3, PT, R213, 0x2, PT ;  /* 0x00000002d500780c */ /* 0x000fc80003f65270 */
[----:B0--34-:R-:W-:Y:S02]  /*b9e0*/  SEL R12, RZ, 0x1, P3 ;  /* 0x00000001ff0c7807 */ /* 0x019fe40001800000 */
[----:B------:R-:W-:Y:S02]  /*b9f0*/  SEL R213, R213, RZ, P3 ;  /* 0x000000ffd5d57207 */ /* 0x000fe40001800000 */
[----:B------:R-:W-:Y:S01]  /*ba00*/  LOP3.LUT R225, R225, R12, RZ, 0x3c, !PT ;  /* 0x0000000ce1e17212 */ /* 0x000fe200078e3cff */
[----:B-1----:R-:W-:Y:S06]  /*ba10*/  @P4 BRA `(.L_x_561) ;  /* 0xffffff7400684947 */ /* 0x002fec000383ffff */
.L_x_440:
[----:B------:R-:W-:Y:S01]  /*ba20*/  BSSY B0, `(.L_x_562) ;  /* 0x0000005000007945 */ /* 0x000fe20003800000 */
[----:B------:R-:W-:-:S03]  /*ba30*/  IMAD.MOV.U32 R3, RZ, RZ, RZ ;  /* 0x000000ffff037224 */ /* 0x000fc600078e00ff */
[----:B------:R-:W-:Y:S05]  /*ba40*/  @P0 BRA `(.L_x_563) ;  /* 0x0000000000080947 */ /* 0x000fea0003800000 */
[----:B------:R-:W0:Y:S02]  /*ba50*/  FENCE.VIEW.ASYNC.G ;  /* 0x00000000000073c6 */ /* 0x000e240000000100 */
[----:B0-----:R-:W-:Y:S06]  /*ba60*/  BAR.ARV 0xc, 0x180 ;  /* 0x0306000000007b1d */ /* 0x001fec0000002000 */
.L_x_563:
[----:B------:R-:W-:Y:S05]  /*ba70*/  BSYNC B0 ;  /* 0x0000000000007941 */ /* 0x000fea0003800000 */
.L_x_562:
[----:B------:R-:W-:Y:S01]  /*ba80*/  LOP3.LUT P0, RZ, R18, 0x2, RZ, 0xc0, !PT ;  /* 0x0000000212ff7812 */ /* 0x000fe2000780c0ff */
[----:B------:R-:W-:-:S12]  /*ba90*/  BSSY B0, `(.L_x_564) ;  /* 0x0000020000007945 */ /* 0x000fd80003800000 */
[----:B------:R-:W-:Y:S05]  /*baa0*/  @!P0 BRA `(.L_x_565) ;  /* 0x0000000000788947 */ /* 0x000fea0003800000 */
[----:B------:R-:W3:Y:S01]  /*bab0*/  LDL R0, [R1+0x74] ;  /* 0x0000740001007983 */ /* 0x000ee20000100800 */
[----:B------:R-:W-:Y:S01]  /*bac0*/  ULDC UR4, c[0x0][0x9f0] ;  /* 0x00027c0000047ab9 */ /* 0x000fe20000000800 */
[----:B---3--:R-:W-:-:S04]  /*bad0*/  ISETP.NE.AND P0, PT, R0, RZ, PT ;  /* 0x000000ff0000720c */ /* 0x008fc80003f05270 */
        /* <DEDUP_REMOVED lines=11> */
[----:B------:R-:W-:Y:S01]  /*bb90*/  ISETP.GE.AND P2, PT, R0, RZ, PT ;  /* 0x000000ff0000720c */ /* 0x000fe20003f46270 */
[----:B0-----:R-:W-:Y:S01]  /*bba0*/  IMAD.MOV.U32 R2, RZ, RZ, RZ ;  /* 0x000000ffff027224 */ /* 0x001fe200078e00ff */
[----:B-1----:R-:W-:-:S05]  /*bbb0*/  IADD3 R6, RZ, -R3, RZ ;  /* 0x80000003ff067210 */ /* 0x002fca0007ffe0ff */
[----:B------:R-:W-:-:S04]  /*bbc0*/  IMAD R7, R6, R5, RZ ;  /* 0x0000000506077224 */ /* 0x000fc800078e02ff */
[----:B------:R-:W-:-:S04]  /*bbd0*/  IMAD.HI.U32 R3, R3, R7, R2 ;  /* 0x0000000703037227 */ /* 0x000fc800078e0002 */
[----:B------:R-:W-:Y:S02]  /*bbe0*/  IMAD.MOV.U32 R2, RZ, RZ, R8 ;  /* 0x000000ffff027224 */ /* 0x000fe400078e0008 */
[----:B------:R-:W-:-:S04]  /*bbf0*/  IMAD.HI.U32 R3, R3, R4, RZ ;  /* 0x0000000403037227 */ /* 0x000fc800078e00ff */
[----:B------:R-:W-:-:S05]  /*bc00*/  IMAD R2, R3, R2, R4 ;  /* 0x0000000203027224 */ /* 0x000fca00078e0204 */
[----:B------:R-:W-:-:S13]  /*bc10*/  ISETP.GT.U32.AND P1, PT, R5, R2, PT ;  /* 0x000000020500720c */ /* 0x000fda0003f24070 */
[-C--:B------:R-:W-:Y:S01]  /*bc20*/  @!P1 IADD3 R2, R2, -R5.reuse, RZ ;  /* 0x8000000502029210 */ /* 0x080fe20007ffe0ff */
[----:B------:R-:W-:Y:S01]  /*bc30*/  @!P1 VIADD R3, R3, 0x1 ;  /* 0x0000000103039836 */ /* 0x000fe20000000000 */
[----:B------:R-:W-:Y:S02]  /*bc40*/  ISETP.NE.AND P1, PT, R9, RZ, PT ;  /* 0x000000ff0900720c */ /* 0x000fe40003f25270 */
[----:B------:R-:W-:-:S13]  /*bc50*/  ISETP.GE.U32.AND P0, PT, R2, R5, PT ;  /* 0x000000050200720c */ /* 0x000fda0003f06070 */
[----:B------:R-:W-:-:S04]  /*bc60*/  @P0 VIADD R3, R3, 0x1 ;  /* 0x0000000103030836 */ /* 0x000fc80000000000 */
[----:B------:R-:W-:Y:S01]  /*bc70*/  @!P2 IMAD.MOV R3, RZ, RZ, -R3 ;  /* 0x000000ffff03a224 */ /* 0x000fe200078e0a03 */
[----:B------:R-:W-:-:S07]  /*bc80*/  @!P1 LOP3.LUT R3, RZ, R9, RZ, 0x33, !PT ;  /* 0x00000009ff039212 */ /* 0x000fce00078e33ff */
.L_x_565:
[----:B------:R-:W-:Y:S05]  /*bc90*/  BSYNC B0 ;  /* 0x0000000000007941 */ /* 0x000fea0003800000 */
.L_x_564:
[----:B------:R-:W3:Y:S01]  /*bca0*/  LDL R0, [R1+0x8c] ;  /* 0x00008c0001007983 */ /* 0x000ee20000100800 */
[----:B------:R-:W-:Y:S02]  /*bcb0*/  PLOP3.LUT P0, PT, PT, PT, PT, 0x80, 0x0 ;  /* 0x000000000000781c */ /* 0x000fe40003f0f070 */
        /* <DEDUP_REMOVED lines=31> */
[----:B--2---:R-:W-:Y:S02]  /*beb0*/  CS2R R80, SRZ ;  /* 0x0000000000507805 */ /* 0x004fe4000001ff00 */
        /* <DEDUP_REMOVED lines=32> */
[----:B---3--:R-:W-:-:S05]  /*c0c0*/  IMAD R0, R0, R3, RZ ;  /* 0x0000000300007224 */ /* 0x008fca00078e02ff */
[----:B------:R0:W-:Y:S01]  /*c0d0*/  STL [R1+0x54], R0 ;  /* 0x0000540001007387 */ /* 0x0001e20000100800 */
[----:B------:R-:W-:Y:S02]  /*c0e0*/  VIADDMNMX R112, R0, R3, R130, PT ;  /* 0x0000000300707246 */ /* 0x000fe40003800182 */
[----:B------:R-:W-:Y:S02]  /*c0f0*/  CS2R R2, SRZ ;  /* 0x0000000000027805 */ /* 0x000fe4000001ff00 */
[----:B------:R-:W-:-:S13]  /*c100*/  ISETP.GT.AND P1, PT, R112, R0, PT ;  /* 0x000000007000720c */ /* 0x000fda0003f24270 */
[----:B0-----:R-:W-:Y:S05]  /*c110*/  @!P1 BRA `(.L_x_566) ;  /* 0x0000011c00589947 */ /* 0x001fea0003800000 */
[----:B------:R-:W2:Y:S02]  /*c120*/  LDL R0, [R1+0x11c] ;  /* 0x00011c0001007983 */ /* 0x000ea40000100800 */
[----:B--2---:R-:W-:Y:S02]  /*c130*/  R2UR UR4, R0 ;  /* 0x00000000000472ca */ /* 0x004fe400000e0000 */
[----:B------:R-:W0:Y:S11]  /*c140*/  S2R R0, SR_TID.X ;  /* 0x0000000000007919 */ /* 0x000e360000002100 */
[----:B------:R-:W-:-:S06]  /*c150*/  ULOP3.LUT UP0, URZ, UR4, 0x9f, URZ, 0xc0, !UPT ;  /* 0x0000009f043f7892 */ /* 0x000fcc000f80c03f */
[----:B------:R-:W-:Y:S02]  /*c160*/  PLOP3.LUT P0, PT, PT, PT, UP0, 0x80, 0x0 ;  /* 0x000000000000781c */ /* 0x000fe40003f0f008 */
[----:B0-----:R-:W-:-:S04]  /*c170*/  IADD3 R0, R0, -0x80, RZ ;  /* 0xffffff8000007810 */ /* 0x001fc80007ffe0ff */
[----:B------:R-:W-:-:S04]  /*c180*/  SHF.R.S32.HI R3, RZ, 0x1f, R0 ;  /* 0x0000001fff037819 */ /* 0x000fc80000011400 */
[----:B------:R-:W-:-:S04]  /*c190*/  LEA.HI R3, R3, R0, RZ, 0x7 ;  /* 0x0000000003037211 */ /* 0x000fc800078f38ff */
[----:B------:R-:W-:-:S06]  /*c1a0*/  SHF.R.S32.HI R0, RZ, 0x7, R3 ;  /* 0x00000007ff007819 */ /* 0x000fcc0000011403 */
[----:B------:R-:W0:Y:S02]  /*c1b0*/  SHFL.IDX PT, R0, R0, RZ, 0x1f ;  /* 0x00001fff00007589 */ /* 0x000e2400000e0000 */
[----:B0-----:R-:W-:-:S04]  /*c1c0*/  LEA.HI R2, R0, R0, RZ, 0x1 ;  /* 0x0000000000027211 */ /* 0x001fc800078f08ff */
[----:B------:R-:W-:-:S05]  /*c1d0*/  LOP3.LUT R3, R2, 0x1e, RZ, 0xc0, !PT ;  /* 0x0000001e02037812 */ /* 0x000fca00078ec0ff */
[----:B------:R-:W-:-:S05]  /*c1e0*/  IMAD.IADD R3, R0, 0x1, -R3 ;  /* 0x0000000100037824 */ /* 0x000fca00078e0a03 */
[----:B------:R-:W-:-:S04]  /*c1f0*/  LEA R3, R3, UR4, 0xd ;  /* 0x0000000403037c11 */ /* 0x000fc8000f8e68ff */
[----:B------:R-:W-:-:S04]  /*c200*/  SHF.R.U32.HI R2, RZ, 0x4, R3 ;  /* 0x00000004ff027819 */ /* 0x000fc80000011603 */
[----:B------:R-:W-:Y:S01]  /*c210*/  LOP3.LUT R2, R2, 0x3fff, RZ, 0xc0, !PT ;  /* 0x00003fff02027812 */ /* 0x000fe200078ec0ff */
[----:B------:R-:W-:Y:S06]  /*c220*/  @!P0 BRA `(.L_x_567) ;  /* 0x0000000000408947 */ /* 0x000fec0003800000 */
[----:B------:R-:W-:Y:S01]  /*c230*/  MOV R14, 0x0 ;  /* 0x00000000000e7802 */ /* 0x000fe20000000f00 */
[----:B------:R-:W-:Y:S01]  /*c240*/  ULDC.64 UR4, c[0x4][0xa8] ;  /* 0x01002a0000047ab9 */ /* 0x000fe20000000a00 */
[----:B------:R-:W-:Y:S01]  /*c250*/  ULDC.64 UR6, c[0x4][0xb0] ;  /* 0x01002c0000067ab9 */ /* 0x000fe20000000a00 */
[----:B------:R-:W-:Y:S01]  /*c260*/  IMAD.U32 R4, RZ, RZ, UR4 ;  /* 0x00000004ff047e24 */ /* 0x000fe2000f8e00ff */
[----:B------:R-:W-:Y:S01]  /*c270*/  MOV R6, UR6 ;  /* 0x0000000600067c02 */ /* 0x000fe20008000f00 */
[----:B------:R-:W-:Y:S01]  /*c280*/  IMAD.U32 R5, RZ, RZ, UR5 ;  /* 0x00000005ff057e24 */ /* 0x000fe2000f8e00ff */
[----:B------:R-:W0:Y:S01]  /*c290*/  LDC.64 R14, c[0x4][R14] ;  /* 0x010000000e0e7b82 */ /* 0x000e220000000a00 */
[----:B------:R-:W-:Y:S01]  /*c2a0*/  ULDC.64 UR4, c[0x4][0x28] ;  /* 0x01000a0000047ab9 */ /* 0x000fe20000000a00 */
[----:B------:R-:W-:Y:S01]  /*c2b0*/  IMAD.U32 R7, RZ, RZ, UR7 ;  /* 0x00000007ff077e24 */ /* 0x000fe2000f8e00ff */
[----:B------:R-:W-:Y:S01]  /*c2c0*/  MOV R8, 0x70 ;  /* 0x0000007000087802 */ /* 0x000fe20000000f00 */
[----:B------:R-:W-:-:S02]  /*c2d0*/  IMAD.U32 R10, RZ, RZ, UR4 ;  /* 0x00000004ff0a7e24 */ /* 0x000fc4000f8e00ff */
[----:B------:R-:W-:Y:S02]  /*c2e0*/  IMAD.U32 R11, RZ, RZ, UR5 ;  /* 0x00000005ff0b7e24 */ /* 0x000fe4000f8e00ff */
[----:B------:R-:W-:Y:S02]  /*c2f0*/  IMAD.MOV.U32 R12, RZ, RZ, 0x1 ;  /* 0x00000001ff0c7424 */ /* 0x000fe400078e00ff */
[----:B------:R-:W-:-:S07]  /*c300*/  IMAD.MOV.U32 R13, RZ, RZ, RZ ;  /* 0x000000ffff0d7224 */ /* 0x000fce00078e00ff */
[----:B------:R-:W-:-:S07]  /*c310*/  LEPC R20, `(.L_x_567) ;  /* 0x000000001014794e */ /* 0x000fce0000000000 */
[----:B0----5:R-:W-:Y:S05]  /*c320*/  CALL.ABS.NOINC R14 ;  /* 0x000000000e007343 */ /* 0x021fea0003c00000 */
.L_x_567:
[----:B------:R-:W-:Y:S02]  /*c330*/  ULDC UR4, c[0x0][0x3f4] ;  /* 0x0000fd0000047ab9 */ /* 0x000fe40000000800 */
[----:B------:R-:W-:-:S13]  /*c340*/  ISETP.LT.AND P0, PT, RZ, UR4, PT ;  /* 0x00000004ff007c0c */ /* 0x000fda000bf01270 */
[----:B------:R-:W-:Y:S05]  /*c350*/  @P0 BRA `(.L_x_568) ;  /* 0x0000000000400947 */ /* 0x000fea0003800000 */
[----:B------:R-:W2:Y:S02]  /*c360*/  LDL R20, [R1+0x84] ;  /* 0x0000840001147983 */ /* 0x000ea40000100800 */
[----:B--2---:R-:W-:-:S04]  /*c370*/  LEA.HI R0, R20, R20, RZ, 0x1 ;  /* 0x0000001414007211 */ /* 0x004fc800078f08ff */
[----:B------:R-:W-:-:S05]  /*c380*/  LOP3.LUT R0, R0, 0xfffffffe, RZ, 0xc0, !PT ;  /* 0xfffffffe00007812 */ /* 0x000fca00078ec0ff */
[----:B------:R-:W-:-:S05]  /*c390*/  IMAD.IADD R0, R20, 0x1, -R0 ;  /* 0x0000000114007824 */ /* 0x000fca00078e0a00 */
[----:B------:R-:W-:-:S04]  /*c3a0*/  SHF.L.U32 R0, R0, 0x1f, RZ ;  /* 0x0000001f00007819 */ /* 0x000fc800000006ff */
[----:B------:R0:W1:Y:S03]  /*c3b0*/  SYNCS.PHASECHK.TRANS64.TRYWAIT P0, [R23+URZ+0x38800], R0 ;  /* 0x03880000170075a7 */ /* 0x000066000800017f */
[----:B-1----:R-:W-:Y:S05]  /*c3c0*/  @!P0 NANOSLEEP.SYNCS 0x989680 ;  /* 0x009896800000895d */ /* 0x002fea0003900000 */
[----:B------:R-:W1:Y:S01]  /*c3d0*/  @!P0 SYNCS.PHASECHK.TRANS64 P0, [R23+URZ+0x38800], R0 ;  /* 0x03880000170085a7 */ /* 0x000e62000800007f */
[----:B------:R-:W-:Y:S04]  /*c3e0*/  BSSY B0, `(.L_x_569) ;  /* 0x0000006000007945 */ /* 0x000fe80003800000 */
[----:B-1----:R-:W-:Y:S05]  /*c3f0*/  @P0 BRA `(.L_x_570) ;  /* 0x0000000000100947 */ /* 0x002fea0003800000 */
.L_x_571:
[----:B-1----:R1:W2:Y:S02]  /*c400*/  SYNCS.PHASECHK.TRANS64.TRYWAIT P0, [R23+URZ+0x38800], R0 ;  /* 0x03880000170075a7 */ /* 0x0022a4000800017f */
[----:B--2---:R-:W-:Y:S05]  /*c410*/  @!P0 NANOSLEEP.SYNCS 0x989680 ;  /* 0x009896800000895d */ /* 0x004fea0003900000 */
[----:B------:R-:W2:Y:S02]  /*c420*/  @!P0 SYNCS.PHASECHK.TRANS64 P0, [R23+URZ+0x38800], R0 ;  /* 0x03880000170085a7 */ /* 0x000ea4000800007f */
[----:B--2---:R-:W-:Y:S05]  /*c430*/  @!P0 BRA `(.L_x_571) ;  /* 0xfffffffc00f08947 */ /* 0x004fea000383ffff */
.L_x_570:
[----:B------:R-:W-:Y:S05]  /*c440*/  BSYNC B0 ;  /* 0x0000000000007941 */ /* 0x000fea0003800000 */
.L_x_569:
[----:B------:R-:W-:Y:S05]  /*c450*/  BRA `(.L_x_572) ;  /* 0x0000006c00607947 */ /* 0x000fea0003800000 */
.L_x_568:
[----:B------:R-:W2:Y:S01]  /*c460*/  LDL R0, [R1+0x11c] ;  /* 0x00011c0001007983 */ /* 0x000ea20000100800 */
[----:B------:R-:W-:Y:S01]  /*c470*/  ULDC.64 UR4, c[0x0][0x3f8] ;  /* 0x0000fe0000047ab9 */ /* 0x000fe20000000a00 */
[----:B------:R-:W-:Y:S01]  /*c480*/  ULDC.64 UR6, c[0x0][0x408] ;  /* 0x0001020000067ab9 */ /* 0x000fe20000000a00 */
[----:B-----5:R-:W-:Y:S01]  /*c490*/  IMAD.WIDE.U32 R4, R127, UR4, RZ ;  /* 0x000000047f047c25 */ /* 0x020fe2000f8e00ff */
[----:B--2---:R-:W-:Y:S02]  /*c4a0*/  R2UR UR8, R0 ;  /* 0x00000000000872ca */ /* 0x004fe400000e0000 */
[----:B------:R-:W-:-:S05]  /*c4b0*/  SHF.R.S32.HI R0, RZ, 0x1f, R127 ;  /* 0x0000001fff007819 */ /* 0x000fca000001147f */
[C---:B------:R-:W-:Y:S02]  /*c4c0*/  IMAD R6, R0.reuse, UR4, RZ ;  /* 0x0000000400067c24 */ /* 0x040fe4000f8e02ff */
[----:B------:R-:W-:Y:S02]  /*c4d0*/  IMAD R0, R0, UR6, RZ ;  /* 0x0000000600007c24 */ /* 0x000fe4000f8e02ff */
[C---:B------:R-:W-:Y:S01]  /*c4e0*/  IMAD R3, R127.reuse, UR5, R6 ;  /* 0x000000057f037c24 */ /* 0x040fe2000f8e0206 */
[----:B------:R-:W-:Y:S01]  /*c4f0*/  ULDC.64 UR4, c[0x0][0x3e8] ;  /* 0x0000fa0000047ab9 */ /* 0x000fe20000000a00 */
[----:B------:R-:W-:Y:S01]  /*c500*/  ULOP3.LUT UP0, URZ, UR8, 0x3ff, URZ, 0xc0, !UPT ;  /* 0x000003ff083f7892 */ /* 0x000fe2000f80c03f */
[C---:B------:R-:W-:Y:S01]  /*c510*/  IMAD R29, R127.reuse, UR7, R0 ;  /* 0x000000077f1d7c24 */ /* 0x040fe2000f8e0200 */
[----:B------:R-:W-:Y:S01]  /*c520*/  LEA R28, P0, R4, UR4, 0x1 ;  /* 0x00000004041c7c11 */ /* 0x000fe2000f8008ff */
[----:B------:R-:W-:Y:S01]  /*c530*/  IMAD.WIDE.U32 R6, R127, UR6, RZ ;  /* 0x000000067f067c25 */ /* 0x000fe2000f8e00ff */
[----:B------:R-:W-:Y:S01]  /*c540*/  ULDC.64 UR6, c[0x0][0x400] ;  /* 0x0001000000067ab9 */ /* 0x000fe20000000a00 */
[----:B------:R-:W-:-:S02]  /*c550*/  IADD3 R3, R3, R5, RZ ;  /* 0x0000000503037210 */ /* 0x000fc40007ffe0ff */
[----:B------:R-:W-:Y:S01]  /*c560*/  PLOP3.LUT P2, PT, PT, PT, UP0, 0x80, 0x0 ;  /* 0x000000000000781c */ /* 0x000fe20003f4f008 */
[----:B------:R-:W-:Y:S01]  /*c570*/  IMAD.IADD R29, R29, 0x1, R7 ;  /* 0x000000011d1d7824 */ /* 0x000fe200078e0207 */
[----:B------:R-:W-:Y:S02]  /*c580*/  LEA R30, P1, R6, UR6, 0x1 ;  /* 0x00000006061e7c11 */ /* 0x000fe4000f8208ff */
[----:B------:R-:W-:Y:S02]  /*c590*/  LEA.HI.X R24, R4, UR5, R3, 0x1, P0 ;  /* 0x0000000504187c11 */ /* 0x000fe400080f0c03 */
[----:B------:R-:W-:-:S07]  /*c5a0*/  LEA.HI.X R29, R6, UR7, R29, 0x1, P1 ;  /* 0x00000007061d7c11 */ /* 0x000fce00088f0c1d */
[----:B------:R-:W-:Y:S05]  /*c5b0*/  @!P2 BRA `(.L_x_573) ;  /* 0x000000000040a947 */ /* 0x000fea0003800000 */
        /* <DEDUP_REMOVED lines=15> */
[----:B0-----:R-:W-:Y:S05]  /*c6b0*/  CALL.ABS.NOINC R14 ;  /* 0x000000000e007343 */ /* 0x001fea0003c00000 */
.L_x_573:
[----:B------:R-:W-:Y:S01]  /*c6c0*/  ULDC.U8 UR4, c[0x0][0x410] ;  /* 0x0001040000047ab9 */ /* 0x000fe20000000000 */
[----:B------:R-:W-:Y:S01]  /*c6d0*/  BSSY B0, `(.L_x_574) ;  /* 0x00006a8000007945 */ /* 0x000fe20003800000 */
[----:B------:R-:W-:Y:S01]  /*c6e0*/  ISETP.NE.AND P0, PT, RZ, UR4, PT ;  /* 0x00000004ff007c0c */ /* 0x000fe2000bf05270 */
[----:B------:R-:W-:-:S12]  /*c6f0*/  IMAD R6, R129, 0x80, R224 ;  /* 0x0000008081067824 */ /* 0x000fd800078e02e0 */
[----:B------:R-:W-:Y:S05]  /*c700*/  @!P0 BRA `(.L_x_575) ;  /* 0x0000003000c88947 */ /* 0x000fea0003800000 */
[----:B------:R-:W-:-:S03]  /*c710*/  UMOV UR4, 0xffffffff ;  /* 0xffffffff00047882 */ /* 0x000fc60000000000 */
[----:B------:R-:W-:Y:S05]  /*c720*/  BRA.DIV UR4, `(.L_x_576) ;  /* 0x000001e604587947 */ /* 0x000fea000b800000 */
[----:B------:R0:W1:Y:S04]  /*c730*/  SHFL.IDX PT, R0, R24, RZ, 0x181f ;  /* 0x00181fff18007589 */ /* 0x00006800000e0000 */
[----:B------:R0:W2:Y:S04]  /*c740*/  SHFL.IDX PT, R3, R28, RZ, 0x181f ;  /* 0x00181fff1c037589 */ /* 0x0000a800000e0000 */
[----:B------:R-:W3:Y:S04]  /*c750*/  SHFL.IDX PT, R29, R29, RZ, 0x181f ;  /* 0x00181fff1d1d7589 */ /* 0x000ee800000e0000 */
[----:B------:R0:W4:Y:S02]  /*c760*/  SHFL.IDX PT, R32, R30, RZ, 0x181f ;  /* 0x00181fff1e207589 */ /* 0x00012400000e0000 */
.L_x_855:
[----:B------:R-:W-:Y:S01]  /*c770*/  ULDC UR4, c[0x0][0x448] ;  /* 0x0001120000047ab9 */ /* 0x000fe20000000800 */
[----:B------:R-:W-:Y:S01]  /*c780*/  BSSY B1, `(.L_x_577) ;  /* 0x000003e000017945 */ /* 0x000fe20003800000 */
[----:B------:R-:W-:Y:S01]  /*c790*/  IMAD R33, R132, UR4, RZ ;  /* 0x0000000484217c24 */ /* 0x000fe2000f8e02ff */
[----:B------:R-:W-:Y:S02]  /*c7a0*/  CS2R R4, SRZ ;  /* 0x0000000000047805 */ /* 0x000fe4000001ff00 */
[----:B------:R-:W-:Y:S02]  /*c7b0*/  CS2R R10, SRZ ;  /* 0x00000000000a7805 */ /* 0x000fe4000001ff00 */
[----:B------:R-:W-:Y:S02]  /*c7c0*/  CS2R R12, SRZ ;  /* 0x00000000000c7805 */ /* 0x000fe4000001ff00 */
[----:B------:R-:W-:Y:S02]  /*c7d0*/  CS2R R20, SRZ ;  /* 0x0000000000147805 */ /* 0x000fe4000001ff00 */
[----:B------:R-:W-:Y:S01]  /*c7e0*/  ISETP.GE.AND P0, PT, R6, R33, PT ;  /* 0x000000210600720c */ /* 0x000fe20003f06270 */
[----:B------:R-:W-:Y:S01]  /*c7f0*/  IMAD R33, R129, -0x80, R33 ;  /* 0xffffff8081217824 */ /* 0x000fe200078e0221 */
[----:B0-----:R-:W-:-:S02]  /*c800*/  CS2R R30, SRZ ;  /* 0x00000000001e7805 */ /* 0x001fc4000001ff00 */
[----:B------:R-:W-:Y:S02]  /*c810*/  CS2R R6, SRZ ;  /* 0x0000000000067805 */ /* 0x000fe4000001ff00 */
[----:B------:R-:W-:Y:S02]  /*c820*/  CS2R R8, SRZ ;  /* 0x0000000000087805 */ /* 0x000fe4000001ff00 */
[----:B------:R-:W-:-:S05]  /*c830*/  CS2R R14, SRZ ;  /* 0x00000000000e7805 */ /* 0x000fca000001ff00 */
[----:B------:R-:W-:Y:S05]  /*c840*/  @P0 BRA `(.L_x_578) ;  /* 0x0000000000c40947 */ /* 0x000fea0003800000 */
[----:B------:R-:W-:Y:S01]  /*c850*/  ULDC UR4, c[0x0][0x3f4] ;  /* 0x0000fd0000047ab9 */ /* 0x000fe20000000800 */
[----:B------:R-:W-:Y:S01]  /*c860*/  SHF.R.S32.HI R4, RZ, 0x1f, R221 ;  /* 0x0000001fff047819 */ /* 0x000fe200000114dd */
[----:B------:R-:W-:Y:S01]  /*c870*/  IMAD.SHL.U32 R24, R220, 0x2, RZ ;  /* 0x00000002dc187824 */ /* 0x000fe200078e00ff */
[----:B------:R-:W-:Y:S02]  /*c880*/  ISETP.GE.AND P3, PT, R216, UR4, PT ;  /* 0x00000004d8007c0c */ /* 0x000fe4000bf66270 */
[----:B------:R-:W-:Y:S02]  /*c890*/  CS2R R20, SRZ ;  /* 0x0000000000147805 */ /* 0x000fe4000001ff00 */
[C---:B------:R-:W-:Y:S01]  /*c8a0*/  ISETP.GE.AND P2, PT, R221.reuse, UR4, PT ;  /* 0x00000004dd007c0c */ /* 0x040fe2000bf46270 */
[----:B------:R-:W-:Y:S01]  /*c8b0*/  ULDC.64 UR6, c[0x0][0x208] ;  /* 0x0000820000067ab9 */ /* 0x000fe20000000a00 */
[----:B------:R-:W-:Y:S01]  /*c8c0*/  ISETP.GE.AND P1, PT, R220, UR4, PT ;  /* 0x00000004dc007c0c */ /* 0x000fe2000bf26270 */
[----:B------:R-:W-:Y:S01]  /*c8d0*/  IMAD.SHL.U32 R28, R222, 0x2, RZ ;  /* 0x00000002de1c7824 */ /* 0x000fe200078e00ff */
[----:B------:R-:W-:-:S02]  /*c8e0*/  SHF.L.U32 R6, R221, 0x1, RZ ;  /* 0x00000001dd067819 */ /* 0x000fc400000006ff */
[----:B------:R-:W-:Y:S02]  /*c8f0*/  CS2R R14, SRZ ;  /* 0x00000000000e7805 */ /* 0x000fe4000001ff00 */
[----:B------:R-:W-:Y:S02]  /*c900*/  SHF.R.S32.HI R9, RZ, 0x1f, R220 ;  /* 0x0000001fff097819 */ /* 0x000fe400000114dc */
[----:B------:R-:W-:Y:S02]  /*c910*/  SHF.L.U64.HI R5, R221, 0x1, R4 ;  /* 0x00000001dd057819 */ /* 0x000fe40000010204 */
[----:B------:R-:W-:Y:S01]  /*c920*/  SHF.L.U64.HI R25, R220, 0x1, R9 ;  /* 0x00000001dc197819 */ /* 0x000fe20000010209 */
[----:B---3--:R-:W-:Y:S01]  /*c930*/  @!P3 IMAD.MOV.U32 R13, RZ, RZ, R29 ;  /* 0x000000ffff0db224 */ /* 0x008fe200078e001d */
[----:B----4-:R-:W-:Y:S01]  /*c940*/  @!P3 MOV R12, R32 ;  /* 0x00000020000cb202 */ /* 0x010fe20000000f00 */
[----:B--2---:R-:W-:Y:S01]  /*c950*/  @!P3 IMAD.MOV.U32 R8, RZ, RZ, R3 ;  /* 0x000000ffff08b224 */ /* 0x004fe200078e0003 */
[----:B------:R-:W-:Y:S01]  /*c960*/  @!P2 IADD3 R10, P4, R3, R6, RZ ;  /* 0x00000006030aa210 */ /* 0x000fe20007f9e0ff */
[----:B-1----:R-:W-:Y:S01]  /*c970*/  @!P3 IMAD.MOV.U32 R9, RZ, RZ, R0 ;  /* 0x000000ffff09b224 */ /* 0x002fe200078e0000 */
[----:B------:R-:W-:Y:S01]  /*c980*/  ISETP.GE.AND P0, PT, R222, UR4, PT ;  /* 0x00000004de007c0c */ /* 0x000fe2000bf06270 */
[----:B------:R-:W-:Y:S01]  /*c990*/  @!P3 IMAD.WIDE R30, R216, 0x2, R12 ;  /* 0x00000002d81eb825 */ /* 0x000fe200078e020c */
[----:B------:R-:W-:-:S02]  /*c9a0*/  CS2R R12, SRZ ;  /* 0x00000000000c7805 */ /* 0x000fc4000001ff00 */
[----:B------:R-:W-:Y:S01]  /*c9b0*/  SHF.R.S32.HI R7, RZ, 0x1f, R222 ;  /* 0x0000001fff077819 */ /* 0x000fe200000114de */
[----:B------:R-:W-:Y:S01]  /*c9c0*/  @!P2 IMAD.X R11, R0, 0x1, R5, P4 ;  /* 0x00000001000ba824 */ /* 0x000fe200020e0605 */
[----:B------:R-:W-:Y:S01]  /*c9d0*/  @!P2 IADD3 R6, P6, R32, R6, RZ ;  /* 0x000000062006a210 */ /* 0x000fe20007fde0ff */
[----:B------:R-:W-:Y:S01]  /*c9e0*/  @!P3 IMAD.WIDE R8, R216, 0x2, R8 ;  /* 0x00000002d808b825 */ /* 0x000fe200078e0208 */
[-C--:B------:R-:W-:Y:S01]  /*c9f0*/  @!P1 IADD3 R4, P5, R3, R24.reuse, RZ ;  /* 0x0000001803049210 */ /* 0x080fe20007fbe0ff */
[----:B------:R-:W5:Y:S01]  /*ca00*/  @!P3 LD.E.64 R14, desc[UR6][R30.64] ;  /* 0x000000061e0eb980 */ /* 0x000f62000c101b00 */
[----:B------:R-:W-:Y:S02]  /*ca10*/  SHF.L.U64.HI R34, R222, 0x1, R7 ;  /* 0x00000001de227819 */ /* 0x000fe40000010207 */
[----:B------:R-:W-:Y:S01]  /*ca20*/  @!P2 IADD3.X R7, R29, R5, RZ, P6, !PT ;  /* 0x000000051d07a210 */ /* 0x000fe200037fe4ff */
[----:B------:R0:W5:Y:S01]  /*ca30*/  @!P3 LD.E.64 R20, desc[UR6][R8.64] ;  /* 0x000000060814b980 */ /* 0x000162000c101b00 */
[----:B------:R-:W-:Y:S01]  /*ca40*/  @!P1 IMAD.X R5, R0, 0x1, R25, P5 ;  /* 0x0000000100059824 */ /* 0x000fe200028e0619 */
[----:B------:R-:W-:-:S02]  /*ca50*/  @!P1 IADD3 R24, P4, R32, R24, RZ ;  /* 0x0000001820189210 */ /* 0x000fc40007f9e0ff */
[----:B------:R1:W5:Y:S01]  /*ca60*/  @!P2 LD.E.64 R12, desc[UR6][R10.64] ;  /* 0x000000060a0ca980 */ /* 0x000362000c101b00 */
[-C--:B------:R-:W-:Y:S02]  /*ca70*/  @!P0 IADD3 R26, P6, R3, R28.reuse, RZ ;  /* 0x0000001c031a8210 */ /* 0x080fe40007fde0ff */
[----:B------:R-:W-:Y:S01]  /*ca80*/  @!P0 IADD3 R28, P5, R32, R28, RZ ;  /* 0x0000001c201c8210 */ /* 0x000fe20007fbe0ff */
[C---:B------:R-:W-:Y:S01]  /*ca90*/  @!P1 IMAD.X R25, R29.reuse, 0x1, R25, P4 ;  /* 0x000000011d199824 */ /* 0x040fe200020e0619 */
[----:B0-----:R-:W-:Y:S02]  /*caa0*/  CS2R R8, SRZ ;  /* 0x0000000000087805 */ /* 0x001fe4000001ff00 */
[----:B------:R-:W-:Y:S01]  /*cab0*/  CS2R R30, SRZ ;  /* 0x00000000001e7805 */ /* 0x000fe2000001ff00 */
[----:B------:R-:W-:Y:S01]  /*cac0*/  @!P0 IMAD.X R27, R0, 0x1, R34, P6 ;  /* 0x00000001001b8824 */ /* 0x000fe200030e0622 */
[----:B------:R-:W-:Y:S02]  /*cad0*/  @!P0 IADD3.X R29, R29, R34, RZ, P5, !PT ;  /* 0x000000221d1d8210 */ /* 0x000fe40002ffe4ff */
[----:B-1----:R-:W-:Y:S01]  /*cae0*/  CS2R R10, SRZ ;  /* 0x00000000000a7805 */ /* 0x002fe2000001ff00 */
[----:B------:R0:W5:Y:S05]  /*caf0*/  @!P2 LD.E.64 R8, desc[UR6][R6.64] ;  /* 0x000000060608a980 */ /* 0x00016a000c101b00 */
[----:B------:R1:W5:Y:S04]  /*cb00*/  @!P1 LD.E.64 R10, desc[UR6][R4.64] ;  /* 0x00000006040a9980 */ /* 0x000368000c101b00 */
[----:B------:R2:W5:Y:S01]  /*cb10*/  @!P0 LD.E.64 R30, desc[UR6][R28.64] ;  /* 0x000000061c1e8980 */ /* 0x000562000c101b00 */
[----:B0-----:R-:W-:-:S02]  /*cb20*/  CS2R R6, SRZ ;  /* 0x0000000000067805 */ /* 0x001fc4000001ff00 */
[----:B-1----:R-:W-:-:S04]  /*cb30*/  CS2R R4, SRZ ;  /* 0x0000000000047805 */ /* 0x002fc8000001ff00 */
[----:B------:R2:W5:Y:S04]  /*cb40*/  @!P1 LD.E.64 R6, desc[UR6][R24.64] ;  /* 0x0000000618069980 */ /* 0x000568000c101b00 */
[----:B------:R2:W5:Y:S02]  /*cb50*/  @!P0 LD.E.64 R4, desc[UR6][R26.64] ;  /* 0x000000061a048980 */ /* 0x000564000c101b00 */
.L_x_578:
[----:B------:R-:W-:Y:S05]  /*cb60*/  BSYNC B1 ;  /* 0x0000000000017941 */ /* 0x000fea0003800000 */
.L_x_577:
[----:B--23--:R-:W1:Y:S01]  /*cb70*/  LDL R29, [R1+0x84] ;  /* 0x00008400011d7983 */ /* 0x00ce620000100800 */
[----:B-----5:R-:W-:Y:S01]  /*cb80*/  IMAD.MOV.U32 R3, RZ, RZ, R4 ;  /* 0x000000ffff037224 */ /* 0x020fe200078e0004 */
[----:B------:R-:W-:Y:S01]  /*cb90*/  SHF.R.U64 R40, R4, 0x10, R5 ;  /* 0x0000001004287819 */ /* 0x000fe20000001205 */
[----:B------:R-:W-:Y:S01]  /*cba0*/  IMAD.MOV.U32 R25, RZ, RZ, R20 ;  /* 0x000000ffff197224 */ /* 0x000fe200078e0014 */
[--C-:B------:R-:W-:Y:S01]  /*cbb0*/  SHF.R.U64 R26, R20, 0x10, R21.reuse ;  /* 0x00000010141a7819 */ /* 0x100fe20000001215 */
[--C-:B------:R-:W-:Y:S01]  /*cbc0*/  IMAD.MOV.U32 R24, RZ, RZ, R21.reuse ;  /* 0x000000ffff187224 */ /* 0x100fe200078e0015 */
[----:B------:R-:W-:Y:S01]  /*cbd0*/  SHF.R.U32.HI R35, RZ, 0x10, R21 ;  /* 0x00000010ff237819 */ /* 0x000fe20000011615 */
[----:B------:R-:W-:Y:S01]  /*cbe0*/  IMAD.MOV.U32 R20, RZ, RZ, R12 ;  /* 0x000000ffff147224 */ /* 0x000fe200078e000c */
[----:B------:R-:W-:Y:S01]  /*cbf0*/  MOV R21, R13 ;  /* 0x0000000d00157202 */ /* 0x000fe20000000f00 */
[----:B------:R-:W-:Y:S01]  /*cc00*/  IMAD.MOV.U32 R27, RZ, RZ, R14 ;  /* 0x000000ffff1b7224 */ /* 0x000fe200078e000e */
[--C-:B------:R-:W-:Y:S01]  /*cc10*/  SHF.R.U64 R36, R12, 0x10, R13.reuse ;  /* 0x000000100c247819 */ /* 0x100fe2000000120d */
[----:B------:R-:W-:Y:S01]  /*cc20*/  IMAD.MOV.U32 R12, RZ, RZ, R10 ;  /* 0x000000ffff0c7224 */ /* 0x000fe200078e000a */
[----:B------:R-:W-:Y:S01]  /*cc30*/  SHF.R.U32.HI R37, RZ, 0x10, R13 ;  /* 0x00000010ff257819 */ /* 0x000fe2000001160d */
[--C-:B------:R-:W-:Y:S01]  /*cc40*/  IMAD.MOV.U32 R13, RZ, RZ, R11.reuse ;  /* 0x000000ffff0d7224 */ /* 0x100fe200078e000b */
[----:B------:R-:W-:Y:S01]  /*cc50*/  SHF.R.U64 R38, R10, 0x10, R11 ;  /* 0x000000100a267819 */ /* 0x000fe2000000120b */
[--C-:B------:R-:W-:Y:S01]  /*cc60*/  IMAD.MOV.U32 R28, RZ, RZ, R15.reuse ;  /* 0x000000ffff1c7224 */ /* 0x100fe200078e000f */
[----:B------:R-:W-:Y:S01]  /*cc70*/  SHF.R.U64 R42, R14, 0x10, R15 ;  /* 0x000000100e2a7819 */ /* 0x000fe2000000120f */
[----:B------:R-:W-:Y:S01]  /*cc80*/  IMAD.MOV.U32 R14, RZ, RZ, R6 ;  /* 0x000000ffff0e7224 */ /* 0x000fe200078e0006 */
[----:B------:R-:W-:Y:S01]  /*cc90*/  MOV R10, R5 ;  /* 0x00000005000a7202 */ /* 0x000fe20000000f00 */
[----:B------:R-:W-:Y:S01]  /*cca0*/  IMAD.MOV.U32 R34, RZ, RZ, R9 ;  /* 0x000000ffff227224 */ /* 0x000fe200078e0009 */
[----:B------:R-:W-:Y:S01]  /*ccb0*/  SHF.R.U32.HI R41, RZ, 0x10, R5 ;  /* 0x00000010ff297819 */ /* 0x000fe20000011605 */
[----:B------:R-:W-:Y:S01]  /*ccc0*/  IMAD.MOV.U32 R5, RZ, RZ, R31 ;  /* 0x000000ffff057224 */ /* 0x000fe200078e001f */
[--C-:B------:R-:W-:Y:S01]  /*ccd0*/  SHF.R.U64 R44, R8, 0x10, R9.reuse ;  /* 0x00000010082c7819 */ /* 0x100fe20000001209 */
[----:B------:R-:W-:Y:S01]  /*cce0*/  BSSY B1, `(.L_x_579) ;  /* 0x0000022000017945 */ /* 0x000fe20003800000 */
[----:B------:R-:W-:-:S02]  /*ccf0*/  SHF.R.U32.HI R45, RZ, 0x10, R9 ;  /* 0x00000010ff2d7819 */ /* 0x000fc40000011609 */
[----:B------:R-:W-:Y:S02]  /*cd00*/  SHF.R.U64 R6, R6, 0x10, R7 ;  /* 0x0000001006067819 */ /* 0x000fe40000001207 */
[----:B------:R-:W-:Y:S02]  /*cd10*/  SHF.R.U32.HI R39, RZ, 0x10, R11 ;  /* 0x00000010ff277819 */ /* 0x000fe4000001160b */
[----:B------:R-:W-:Y:S02]  /*cd20*/  SHF.R.U32.HI R43, RZ, 0x10, R15 ;  /* 0x00000010ff2b7819 */ /* 0x000fe4000001160f */
[----:B----4-:R-:W-:Y:S02]  /*cd30*/  MOV R32, R8 ;  /* 0x0000000800207202 */ /* 0x010fe40000000f00 */
[----:B------:R-:W-:Y:S02]  /*cd40*/  MOV R9, R30 ;  /* 0x0000001e00097202 */ /* 0x000fe40000000f00 */
[----:B------:R-:W-:-:S02]  /*cd50*/  PRMT R11, R12, 0x5410, R13 ;  /* 0x000054100c0b7816 */ /* 0x000fc4000000000d */
[----:B------:R-:W-:Y:S02]  /*cd60*/  SHF.R.U64 R30, R30, 0x10, R31 ;  /* 0x000000101e1e7819 */ /* 0x000fe4000000121f */
[----:B------:R-:W-:Y:S02]  /*cd70*/  PRMT R25, R25, 0x5410, R24 ;  /* 0x0000541019197816 */ /* 0x000fe40000000018 */
[----:B------:R-:W-:Y:S02]  /*cd80*/  PRMT R15, R20, 0x5410, R21 ;  /* 0x00005410140f7816 */ /* 0x000fe40000000015 */
[----:B------:R-:W-:Y:S02]  /*cd90*/  PRMT R27, R27, 0x5410, R28 ;  /* 0x000054101b1b7816 */ /* 0x000fe4000000001c */
[----:B------:R-:W-:Y:S02]  /*cda0*/  SHF.R.U32.HI R31, RZ, 0x10, R31 ;  /* 0x00000010ff1f7819 */ /* 0x000fe4000001161f */
[----:B------:R-:W-:-:S02]  /*cdb0*/  PRMT R26, R26, 0x5410, R35 ;  /* 0x000054101a1a7816 */ /* 0x000fc40000000023 */
[----:B------:R-:W-:Y:S02]  /*cdc0*/  PRMT R20, R36, 0x5410, R37 ;  /* 0x0000541024147816 */ /* 0x000fe40000000025 */
[----:B------:R-:W-:Y:S02]  /*cdd0*/  PRMT R12, R38, 0x5410, R39 ;  /* 0x00005410260c7816 */ /* 0x000fe40000000027 */
[----:B------:R-:W-:Y:S02]  /*cde0*/  PRMT R3, R3, 0x5410, R10 ;  /* 0x0000541003037816 */ /* 0x000fe4000000000a */
[----:B------:R-:W-:Y:S02]  /*cdf0*/  PRMT R8, R40, 0x5410, R41 ;  /* 0x0000541028087816 */ /* 0x000fe40000000029 */
[----:B------:R-:W-:Y:S02]  /*ce00*/  PRMT R28, R42, 0x5410, R43 ;  /* 0x000054102a1c7816 */ /* 0x000fe4000000002b */
[----:B------:R-:W-:-:S02]  /*ce10*/  PRMT R21, R32, 0x5410, R34 ;  /* 0x0000541020157816 */ /* 0x000fc40000000022 */
[----:B------:R-:W-:Y:S02]  /*ce20*/  PRMT R24, R44, 0x5410, R45 ;  /* 0x000054102c187816 */ /* 0x000fe4000000002d */
[----:B------:R-:W-:Y:S02]  /*ce30*/  PRMT R9, R9, 0x5410, R5 ;  /* 0x0000541009097816 */ /* 0x000fe40000000005 */
[----:B-1----:R-:W-:-:S04]  /*ce40*/  LEA.HI R0, R29, R29, RZ, 0x1 ;  /* 0x0000001d1d007211 */ /* 0x002fc800078f08ff */
[----:B------:R-:W-:-:S05]  /*ce50*/  LOP3.LUT R0, R0, 0xfffffffe, RZ, 0xc0, !PT ;  /* 0xfffffffe00007812 */ /* 0x000fca00078ec0ff */
[----:B------:R-:W-:Y:S02]  /*ce60*/  IMAD.IADD R0, R29, 0x1, -R0 ;  /* 0x000000011d007824 */ /* 0x000fe400078e0a00 */
[--C-:B------:R-:W-:Y:S01]  /*ce70*/  IMAD.MOV.U32 R29, RZ, RZ, R7.reuse ;  /* 0x000000ffff1d7224 */ /* 0x100fe200078e0007 */
[----:B------:R-:W-:Y:S02]  /*ce80*/  SHF.R.U32.HI R7, RZ, 0x10, R7 ;  /* 0x00000010ff077819 */ /* 0x000fe40000011607 */
[----:B------:R-:W-:Y:S02]  /*ce90*/  SHF.L.U32 R4, R0, 0x1f, RZ ;  /* 0x0000001f00047819 */ /* 0x000fe400000006ff */
[----:B------:R-:W-:Y:S02]  /*cea0*/  VIMNMX R0, R33, 0x80, PT ;  /* 0x0000008021007848 */ /* 0x000fe40003fe0100 */
[----:B------:R-:W0:Y:S01]  /*ceb0*/  SYNCS.PHASECHK.TRANS64.TRYWAIT P0, [R23+URZ+0x38800], R4 ;  /* 0x03880004170075a7 */ /* 0x000e22000800017f */
[----:B------:R-:W-:-:S02]  /*cec0*/  PRMT R13, R14, 0x5410, R29 ;  /* 0x000054100e0d7816 */ /* 0x000fc4000000001d */
[----:B------:R-:W-:Y:S02]  /*ced0*/  ISETP.GE.AND P1, PT, R224, R0, PT ;  /* 0x00000000e000720c */ /* 0x000fe40003f26270 */
[----:B------:R-:W-:Y:S01]  /*cee0*/  PRMT R14, R6, 0x5410, R7 ;  /* 0x00005410060e7816 */ /* 0x000fe20000000007 */
[----:B0-----:R-:W-:Y:S10]  /*cef0*/  @!P0 BRA `(.L_x_580) ;  /* 0x000001dc00d88947 */ /* 0x001ff40003800000 */
.L_x_856:
[----:B------:R-:W-:Y:S05]  /*cf00*/  BSYNC B1 ;  /* 0x0000000000017941 */ /* 0x000fea0003800000 */
.L_x_579:
[----:B------:R-:W-:Y:S01]  /*cf10*/  BSSY B1, `(.L_x_581) ;  /* 0x00000ab000017945 */ /* 0x000fe20003800000 */
[----:B------:R-:W-:-:S03]  /*cf20*/  PRMT R10, R30, 0x5410, R31 ;  /* 0x000054101e0a7816 */ /* 0x000fc6000000001f */
[----:B------:R-:W-:Y:S05]  /*cf30*/  @P1 BRA `(.L_x_582) ;  /* 0x0000000800a01947 */ /* 0x000fea0003800000 */
[----:B------:R1:W5:Y:S01]  /*cf40*/  LDL R41, [R1+0x68] ;  /* 0x0000680001297983 */ /* 0x0003620000100800 */
[----:B------:R-:W2:Y:S01]  /*cf50*/  LDC R5, c[0x0][0x3f4] ;  /* 0x0000fd00ff057b82 */ /* 0x000ea20000000800 */
[----:B------:R-:W-:Y:S01]  /*cf60*/  BSSY B2, `(.L_x_583) ;  /* 0x000002c000027945 */ /* 0x000fe20003800000 */
[-C--:B--2---:R-:W-:Y:S02]  /*cf70*/  ISETP.GE.AND P0, PT, R216, R5.reuse, PT ;  /* 0x00000005d800720c */ /* 0x084fe40003f06270 */
[-C--:B------:R-:W-:Y:S02]  /*cf80*/  ISETP.GE.AND P1, PT, R221, R5.reuse, PT ;  /* 0x00000005dd00720c */ /* 0x080fe40003f26270 */
[-C--:B------:R-:W-:Y:S02]  /*cf90*/  ISETP.GE.AND P2, PT, R220, R5.reuse, PT ;  /* 0x00000005dc00720c */ /* 0x080fe40003f46270 */
[----:B------:R-:W-:-:S07]  /*cfa0*/  ISETP.GE.AND P3, PT, R222, R5, PT ;  /* 0x00000005de00720c */ /* 0x000fce0003f66270 */
[----:B-1----:R-:W-:Y:S06]  /*cfb0*/  @P0 BRA `(.L_x_584) ;  /* 0x0000000000980947 */ /* 0x002fec0003800000 */
[----:B0----5:R-:W0:Y:S01]  /*cfc0*/  LDS.128 R4, [R41] ;  /* 0x0000000029047984 */ /* 0x021e220000000c00 */
[----:B------:R-:W-:Y:S02]  /*cfd0*/  HADD2.F32 R35, -RZ, R27.H0_H0 ;  /* 0x2000001bff237230 */ /* 0x000fe40000004100 */
[----:B------:R-:W-:Y:S02]  /*cfe0*/  HADD2.F32 R33, -RZ, R25.H0_H0 ;  /* 0x20000019ff217230 */ /* 0x000fe40000004100 */
[----:B------:R-:W-:Y:S02]  /*cff0*/  HADD2.F32 R34, -RZ, R26.H0_H0 ;  /* 0x2000001aff227230 */ /* 0x000fe40000004100 */
[----:B------:R-:W-:Y:S02]  /*d000*/  HADD2.F32 R36, -RZ, R28.H0_H0 ;  /* 0x2000001cff247230 */ /* 0x000fe40000004100 */
[--C-:B0-----:R-:W-:Y:S02]  /*d010*/  HADD2.F32 R29, -RZ, R4.reuse.H0_H0 ;  /* 0x20000004ff1d7230 */ /* 0x101fe40000004100 */
[----:B------:R-:W-:-:S02]  /*d020*/  HADD2.F32 R4, -RZ, R4.H1_H1 ;  /* 0x30000004ff047230 */ /* 0x000fc40000004100 */
[--C-:B------:R-:W-:Y:S02]  /*d030*/  HADD2.F32 R30, -RZ, R5.reuse.H0_H0 ;  /* 0x20000005ff1e7230 */ /* 0x100fe40000004100 */
[----:B------:R-:W-:Y:S02]  /*d040*/  HADD2.F32 R5, -RZ, R5.H1_H1 ;  /* 0x30000005ff057230 */ /* 0x000fe40000004100 */
[C---:B------:R-:W-:Y:S01]  /*d050*/  FMUL.FTZ R38, R4.reuse, R35 ;  /* 0x0000002304267220 */ /* 0x040fe20000410000 */
[-C--:B------:R-:W-:Y:S01]  /*d060*/  FMUL.FTZ R4, R4, R33.reuse ;  /* 0x0000002104047220 */ /* 0x080fe20000410000 */
[--C-:B------:R-:W-:Y:S02]  /*d070*/  HADD2.F32 R31, -RZ, R6.reuse.H0_H0 ;  /* 0x20000006ff1f7230 */ /* 0x100fe40000004100 */
[----:B------:R-:W-:Y:S02]  /*d080*/  HADD2.F32 R32, -RZ, R7.H0_H0 ;  /* 0x20000007ff207230 */ /* 0x000fe40000004100 */
[----:B------:R-:W-:Y:S01]  /*d090*/  FMUL.FTZ R37, R5, R36 ;  /* 0x0000002405257220 */ /* 0x000fe20000410000 */
[C---:B------:R-:W-:Y:S01]  /*d0a0*/  FFMA.FTZ R38, R29.reuse, R33, -R38 ;  /* 0x000000211d267223 */ /* 0x040fe20000010826 */
[----:B------:R-:W-:Y:S01]  /*d0b0*/  FFMA.FTZ R35, R29, R35, R4 ;  /* 0x000000231d237223 */ /* 0x000fe20000010004 */
[----:B------:R-:W-:Y:S01]  /*d0c0*/  FMUL.FTZ R39, R5, R34 ;  /* 0x0000002205277220 */ /* 0x000fe20000410000 */
[----:B------:R-:W-:-:S02]  /*d0d0*/  HADD2.F32 R6, -RZ, R6.H1_H1 ;  /* 0x30000006ff067230 */ /* 0x000fc40000004100 */
[C---:B------:R-:W-:Y:S01]  /*d0e0*/  FFMA.FTZ R37, R30.reuse, R34, -R37 ;  /* 0x000000221e257223 */ /* 0x040fe20000010825 */
[----:B------:R-:W-:Y:S02]  /*d0f0*/  HADD2.F32 R7, -RZ, R7.H1_H1 ;  /* 0x30000007ff077230 */ /* 0x000fe40000004100 */
[----:B------:R-:W-:Y:S01]  /*d100*/  FFMA.FTZ R30, R30, R36, R39 ;  /* 0x000000241e1e7223 */ /* 0x000fe20000010027 */
[----:B------:R-:W-:Y:S02]  /*d110*/  HADD2.F32 R29, -RZ, R27.H1_H1 ;  /* 0x3000001bff1d7230 */ /* 0x000fe40000004100 */
[----:B------:R-:W-:Y:S02]  /*d120*/  HADD2.F32 R4, -RZ, R25.H1_H1 ;  /* 0x30000019ff047230 */ /* 0x000fe40000004100 */
[----:B------:R-:W-:Y:S02]  /*d130*/  HADD2.F32 R33, -RZ, R28.H1_H1 ;  /* 0x3000001cff217230 */ /* 0x000fe40000004100 */
[----:B------:R-:W-:Y:S01]  /*d140*/  FMUL.FTZ R34, R6, R29 ;  /* 0x0000001d06227220 */ /* 0x000fe20000410000 */
[----:B------:R-:W-:-:S02]  /*d150*/  HADD2.F32 R5, -RZ, R26.H1_H1 ;  /* 0x3000001aff057230 */ /* 0x000fc40000004100 */
[-C--:B------:R-:W-:Y:S01]  /*d160*/  FMUL.FTZ R36, R6, R4.reuse ;  /* 0x0000000406247220 */ /* 0x080fe20000410000 */
[----:B------:R-:W-:Y:S01]  /*d170*/  FMUL.FTZ R39, R7, R33 ;  /* 0x0000002107277220 */ /* 0x000fe20000410000 */
[----:B------:R-:W-:Y:S01]  /*d180*/  FFMA.FTZ R6, R31, R4, -R34 ;  /* 0x000000041f067223 */ /* 0x000fe20000010822 */
[----:B------:R-:W-:Y:S01]  /*d190*/  FMUL.FTZ R40, R7, R5 ;  /* 0x0000000507287220 */ /* 0x000fe20000410000 */
[----:B------:R-:W-:Y:S01]  /*d1a0*/  FFMA.FTZ R29, R31, R29, R36 ;  /* 0x0000001d1f1d7223 */ /* 0x000fe20000010024 */
[C---:B------:R-:W-:Y:S01]  /*d1b0*/  FFMA.FTZ R7, R32.reuse, R5, -R39 ;  /* 0x0000000520077223 */ /* 0x040fe20000010827 */
[----:B------:R-:W-:Y:S01]  /*d1c0*/  F2FP.F16.F32.PACK_AB R4, R35, R38 ;  /* 0x000000262304723e */ /* 0x000fe200000000ff */
[----:B------:R-:W-:Y:S01]  /*d1d0*/  FFMA.FTZ R40, R32, R33, R40 ;  /* 0x0000002120287223 */ /* 0x000fe20000010028 */
[----:B------:R-:W-:Y:S02]  /*d1e0*/  F2FP.F16.F32.PACK_AB R5, R30, R37 ;  /* 0x000000251e05723e */ /* 0x000fe400000000ff */
[----:B------:R-:W-:-:S02]  /*d1f0*/  F2FP.F16.F32.PACK_AB R6, R29, R6 ;  /* 0x000000061d06723e */ /* 0x000fc400000000ff */
[----:B------:R-:W-:-:S05]  /*d200*/  F2FP.F16.F32.PACK_AB R7, R40, R7 ;  /* 0x000000072807723e */ /* 0x000fca00000000ff */
[----:B------:R1:W-:Y:S02]  /*d210*/  STS.128 [R41], R4 ;  /* 0x0000000429007388 */ /* 0x0003e40000000c00 */
.L_x_584:
[----:B------:R-:W-:Y:S05]  /*d220*/  BSYNC B2 ;  /* 0x0000000000027941 */ /* 0x000fea0003800000 */
.L_x_583:
[----:B------:R-:W-:Y:S04]  /*d230*/  BSSY B2, `(.L_x_585) ;  /* 0x0000028000027945 */ /* 0x000fe80003800000 */
[----:B------:R-:W-:Y:S05]  /*d240*/  @P1 BRA `(.L_x_586) ;  /* 0x0000000000981947 */ /* 0x000fea0003800000 */
[----:B01---5:R-:W0:Y:S01]  /*d250*/  LDS.128 R4, [R41+0x4000] ;  /* 0x0040000029047984 */ /* 0x023e220000000c00 */
        /* <DEDUP_REMOVED lines=36> */
[----:B------:R2:W-:Y:S02]  /*d4a0*/  STS.128 [R41+0x4000], R4 ;  /* 0x0040000429007388 */ /* 0x0005e40000000c00 */
.L_x_586:
[----:B------:R-:W-:Y:S05]  /*d4b0*/  BSYNC B2 ;  /* 0x0000000000027941 */ /* 0x000fea0003800000 */
.L_x_585:
[----:B------:R-:W-:Y:S04]  /*d4c0*/  BSSY B2, `(.L_x_587) ;  /* 0x0000028000027945 */ /* 0x000fe80003800000 */
[----:B------:R-:W-:Y:S05]  /*d4d0*/  @P2 BRA `(.L_x_588) ;  /* 0x0000000000982947 */ /* 0x000fea0003800000 */
[----:B012--5:R-:W0:Y:S01]  /*d4e0*/  LDS.128 R4, [R41+0x8000] ;  /* 0x0080000029047984 */ /* 0x027e220000000c00 */
        /* <DEDUP_REMOVED lines=37> */
.L_x_588:
[----:B------:R-:W-:Y:S05]  /*d740*/  BSYNC B2 ;  /* 0x0000000000027941 */ /* 0x000fea0003800000 */
.L_x_587:
[----:B------:R-:W-:Y:S05]  /*d750*/  @P3 BRA `(.L_x_582) ;  /* 0x0000000000983947 */ /* 0x000fea0003800000 */
[----:B0123-5:R-:W0:Y:S01]  /*d760*/  LDS.128 R4, [R41+0xc000] ;  /* 0x00c0000029047984 */ /* 0x02fe220000000c00 */
        /* <DEDUP_REMOVED lines=37> */
.L_x_582:
[----:B------:R-:W-:Y:S05]  /*d9c0*/  BSYNC B1 ;  /* 0x0000000000017941 */ /* 0x000fea0003800000 */
.L_x_581:
[----:B01234-:R-:W-:Y:S01]  /*d9d0*/  VIADD R4, R224, 0x20 ;  /* 0x00000020e0047836 */ /* 0x01ffe20000000000 */
[----:B------:R-:W-:Y:S04]  /*d9e0*/  BSSY B1, `(.L_x_589) ;  /* 0x00000ab000017945 */ /* 0x000fe80003800000 */
[----:B------:R-:W-:-:S13]  /*d9f0*/  ISETP.GE.AND P0, PT, R4, R0, PT ;  /* 0x000000000400720c */ /* 0x000fda0003f06270 */
[----:B------:R-:W-:Y:S05]  /*da00*/  @P0 BRA `(.L_x_590) ;  /* 0x0000000800a00947 */ /* 0x000fea0003800000 */
[----:B-----5:R0:W5:Y:S01]  /*da10*/  LDL R41, [R1+0x68] ;  /* 0x0000680001297983 */ /* 0x0201620000100800 */
[----:B------:R-:W1:Y:S01]  /*da20*/  LDC R5, c[0x0][0x3f4] ;  /* 0x0000fd00ff057b82 */ /* 0x000e620000000800 */
[----:B------:R-:W-:Y:S01]  /*da30*/  BSSY B2, `(.L_x_591) ;  /* 0x000002c000027945 */ /* 0x000fe20003800000 */
[-C--:B-1----:R-:W-:Y:S02]  /*da40*/  ISETP.GE.AND P0, PT, R216, R5.reuse, PT ;  /* 0x00000005d800720c */ /* 0x082fe40003f06270 */
[-C--:B------:R-:W-:Y:S02]  /*da50*/  ISETP.GE.AND P1, PT, R221, R5.reuse, PT ;  /* 0x00000005dd00720c */ /* 0x080fe40003f26270 */
[-C--:B------:R-:W-:Y:S02]  /*da60*/  ISETP.GE.AND P2, PT, R220, R5.reuse, PT ;  /* 0x00000005dc00720c */ /* 0x080fe40003f46270 */
[----:B------:R-:W-:-:S07]  /*da70*/  ISETP.GE.AND P3, PT, R222, R5, PT ;  /* 0x00000005de00720c */ /* 0x000fce0003f66270 */
[----:B0-----:R-:W-:Y:S06]  /*da80*/  @P0 BRA `(.L_x_592) ;  /* 0x0000000000980947 */ /* 0x001fec0003800000 */
[----:B-----5:R-:W0:Y:S01]  /*da90*/  LDS.128 R4, [R41+0x1000] ;  /* 0x0010000029047984 */ /* 0x020e220000000c00 */
[----:B------:R-:W-:Y:S02]  /*daa0*/  HADD2.F32 R37, -RZ, R27.H0_H0 ;  /* 0x2000001bff257230 */ /* 0x000fe40000004100 */
[----:B------:R-:W-:Y:S02]  /*dab0*/  HADD2.F32 R35, -RZ, R25.H0_H0 ;  /* 0x20000019ff237230 */ /* 0x000fe40000004100 */
[----:B------:R-:W-:Y:S02]  /*dac0*/  HADD2.F32 R40, -RZ, R28.H0_H0 ;  /* 0x2000001cff287230 */ /* 0x000fe40000004100 */
[----:B------:R-:W-:Y:S02]  /*dad0*/  HADD2.F32 R38, -RZ, R26.H0_H0 ;  /* 0x2000001aff267230 */ /* 0x000fe40000004100 */
[----:B------:R-:W-:Y:S02]  /*dae0*/  HADD2.F32 R39, -RZ, R27.H1_H1 ;  /* 0x3000001bff277230 */ /* 0x000fe40000004100 */
[----:B------:R-:W-:-:S02]  /*daf0*/  HADD2.F32 R42, -RZ, R28.H1_H1 ;  /* 0x3000001cff2a7230 */ /* 0x000fc40000004100 */
[--C-:B0-----:R-:W-:Y:S02]  /*db00*/  HADD2.F32 R29, -RZ, R4.reuse.H0_H0 ;  /* 0x20000004ff1d7230 */ /* 0x101fe40000004100 */
[----:B------:R-:W-:Y:S02]  /*db10*/  HADD2.F32 R4, -RZ, R4.H1_H1 ;  /* 0x30000004ff047230 */ /* 0x000fe40000004100 */
[--C-:B------:R-:W-:Y:S02]  /*db20*/  HADD2.F32 R30, -RZ, R5.reuse.H0_H0 ;  /* 0x20000005ff1e7230 */ /* 0x100fe40000004100 */
[----:B------:R-:W-:Y:S02]  /*db30*/  HADD2.F32 R5, -RZ, R5.H1_H1 ;  /* 0x30000005ff057230 */ /* 0x000fe40000004100 */
[-C--:B------:R-:W-:Y:S01]  /*db40*/  FMUL.FTZ R34, R37, R4.reuse ;  /* 0x0000000425227220 */ /* 0x080fe20000410000 */
[----:B------:R-:W-:Y:S01]  /*db50*/  FMUL.FTZ R36, R35, R4 ;  /* 0x0000000423247220 */ /* 0x000fe20000410000 */
[----:B------:R-:W-:-:S02]  /*db60*/  HADD2.F32 R31, -RZ, R6.H0_H0 ;  /* 0x20000006ff1f7230 */ /* 0x000fc40000004100 */
[----:B------:R-:W-:Y:S01]  /*db70*/  FMUL.FTZ R33, R40, R5 ;  /* 0x0000000528217220 */ /* 0x000fe20000410000 */
[----:B------:R-:W-:Y:S01]  /*db80*/  FFMA.FTZ R4, R35, R29, -R34 ;  /* 0x0000001d23047223 */ /* 0x000fe20000010822 */
[--C-:B------:R-:W-:Y:S02]  /*db90*/  HADD2.F32 R32, -RZ, R7.reuse.H0_H0 ;  /* 0x20000007ff207230 */ /* 0x100fe40000004100 */
[C---:B------:R-:W-:Y:S01]  /*dba0*/  FMUL.FTZ R35, R38.reuse, R5 ;  /* 0x0000000526237220 */ /* 0x040fe20000410000 */
[----:B------:R-:W-:Y:S02]  /*dbb0*/  HADD2.F32 R6, -RZ, R6.H1_H1 ;  /* 0x30000006ff067230 */ /* 0x000fe40000004100 */
[----:B------:R-:W-:Y:S01]  /*dbc0*/  FFMA.FTZ R29, R37, R29, R36 ;  /* 0x0000001d251d7223 */ /* 0x000fe20000010024 */
[----:B------:R-:W-:Y:S02]  /*dbd0*/  HADD2.F32 R7, -RZ, R7.H1_H1 ;  /* 0x30000007ff077230 */ /* 0x000fe40000004100 */
[----:B------:R-:W-:Y:S01]  /*dbe0*/  FFMA.FTZ R5, R38, R30, -R33 ;  /* 0x0000001e26057223 */ /* 0x000fe20000010821 */
[----:B------:R-:W-:-:S02]  /*dbf0*/  HADD2.F32 R37, -RZ, R25.H1_H1 ;  /* 0x30000019ff257230 */ /* 0x000fc40000004100 */
[----:B------:R-:W-:Y:S01]  /*dc00*/  FFMA.FTZ R30, R40, R30, R35 ;  /* 0x0000001e281e7223 */ /* 0x000fe20000010023 */
[----:B------:R-:W-:Y:S02]  /*dc10*/  HADD2.F32 R38, -RZ, R26.H1_H1 ;  /* 0x3000001aff267230 */ /* 0x000fe40000004100 */
[-C--:B------:R-:W-:Y:S01]  /*dc20*/  FMUL.FTZ R34, R39, R6.reuse ;  /* 0x0000000627227220 */ /* 0x080fe20000410000 */
[-C--:B------:R-:W-:Y:S01]  /*dc30*/  FMUL.FTZ R33, R42, R7.reuse ;  /* 0x000000072a217220 */ /* 0x080fe20000410000 */
[----:B------:R-:W-:Y:S01]  /*dc40*/  FMUL.FTZ R36, R37, R6 ;  /* 0x0000000625247220 */ /* 0x000fe20000410000 */
[----:B------:R-:W-:Y:S01]  /*dc50*/  F2FP.F16.F32.PACK_AB R4, R29, R4 ;  /* 0x000000041d04723e */ /* 0x000fe200000000ff */
[C---:B------:R-:W-:Y:S01]  /*dc60*/  FMUL.FTZ R35, R38.reuse, R7 ;  /* 0x0000000726237220 */ /* 0x040fe20000410000 */
[-C--:B------:R-:W-:Y:S01]  /*dc70*/  FFMA.FTZ R6, R37, R31.reuse, -R34 ;  /* 0x0000001f25067223 */ /* 0x080fe20000010822 */
[-C--:B------:R-:W-:Y:S01]  /*dc80*/  FFMA.FTZ R7, R38, R32.reuse, -R33 ;  /* 0x0000002026077223 */ /* 0x080fe20000010821 */
[----:B------:R-:W-:Y:S01]  /*dc90*/  FFMA.FTZ R31, R39, R31, R36 ;  /* 0x0000001f271f7223 */ /* 0x000fe20000010024 */
[----:B------:R-:W-:Y:S01]  /*dca0*/  FFMA.FTZ R32, R42, R32, R35 ;  /* 0x000000202a207223 */ /* 0x000fe20000010023 */
[----:B------:R-:W-:-:S03]  /*dcb0*/  F2FP.F16.F32.PACK_AB R5, R30, R5 ;  /* 0x000000051e05723e */ /* 0x000fc600000000ff */
[----:B------:R-:W-:Y:S02]  /*dcc0*/  F2FP.F16.F32.PACK_AB R6, R31, R6 ;  /* 0x000000061f06723e */ /* 0x000fe400000000ff */
[----:B------:R-:W-:-:S05]  /*dcd0*/  F2FP.F16.F32.PACK_AB R7, R32, R7 ;  /* 0x000000072007723e */ /* 0x000fca00000000ff */
[----:B------:R0:W-:Y:S02]  /*dce0*/  STS.128 [R41+0x1000], R4 ;  /* 0x0010000429007388 */ /* 0x0001e40000000c00 */
.L_x_592:
[----:B------:R-:W-:Y:S05]  /*dcf0*/  BSYNC B2 ;  /* 0x0000000000027941 */ /* 0x000fea0003800000 */
.L_x_591:
[----:B------:R-:W-:Y:S04]  /*dd00*/  BSSY B2, `(.L_x_593) ;  /* 0x0000028000027945 */ /* 0x000fe80003800000 */
[----:B------:R-:W-:Y:S05]  /*dd10*/  @P1 BRA `(.L_x_594) ;  /* 0x0000000000981947 */ /* 0x000fea0003800000 */
[----:B0----5:R-:W0:Y:S01]  /*dd20*/  LDS.128 R4, [R41+0x5000] ;  /* 0x0050000029047984 */ /* 0x021e220000000c00 */
        /* <DEDUP_REMOVED lines=37> */
.L_x_594:
[----:B------:R-:W-:Y:S05]  /*df80*/  BSYNC B2 ;  /* 0x0000000000027941 */ /* 0x000fea0003800000 */
.L_x_593:
[----:B------:R-:W-:Y:S04]  /*df90*/  BSSY B2, `(.L_x_595) ;  /* 0x0000028000027945 */ /* 0x000fe80003800000 */
[----:B------:R-:W-:Y:S05]  /*dfa0*/  @P2 BRA `(.L_x_596) ;  /* 0x0000000000982947 */ /* 0x000fea0003800000 */
[----:B01---5:R-:W0:Y:S01]  /*dfb0*/  LDS.128 R4, [R41+0x9000] ;  /* 0x0090000029047984 */ /* 0x023e220000000c00 */
        /* <DEDUP_REMOVED lines=37> */
.L_x_596:
[----:B------:R-:W-:Y:S05]  /*e210*/  BSYNC B2 ;  /* 0x0000000000027941 */ /* 0x000fea0003800000 */
.L_x_595:
[----:B------:R-:W-:Y:S05]  /*e220*/  @P3 BRA `(.L_x_590) ;  /* 0x0000000000983947 */ /* 0x000fea0003800000 */
[----:B012--5:R-:W0:Y:S01]  /*e230*/  LDS.128 R4, [R41+0xd000] ;  /* 0x00d0000029047984 */ /* 0x027e220000000c00 */
        /* <DEDUP_REMOVED lines=37> */
.L_x_590:
[----:B------:R-:W-:Y:S05]  /*e490*/  BSYNC B1 ;  /* 0x0000000000017941 */ /* 0x000fea0003800000 */
.L_x_589:
[----:B0123--:R-:W-:Y:S01]  /*e4a0*/  VIADD R4, R224, 0x40 ;  /* 0x00000040e0047836 */ /* 0x00ffe20000000000 */
        /* <DEDUP_REMOVED lines=49> */
.L_x_600:
[----:B------:R-:W-:Y:S05]  /*e7c0*/  BSYNC B2 ;  /* 0x0000000000027941 */ /* 0x000fea0003800000 */
.L_x_599:
        /* <DEDUP_REMOVED lines=40> */
.L_x_602:
[----:B------:R-:W-:Y:S05]  /*ea50*/  BSYNC B2 ;  /* 0x0000000000027941 */ /* 0x000fea0003800000 */
.L_x_601:
        /* <DEDUP_REMOVED lines=40> */
.L_x_604:
[----:B------:R-:W-:Y:S05]  /*ece0*/  BSYNC B2 ;  /* 0x0000000000027941 */ /* 0x000fea0003800000 */
.L_x_603:
        /* <DEDUP_REMOVED lines=39> */
.L_x_598:
[----:B------:R-:W-:Y:S05]  /*ef60*/  BSYNC B1 ;  /* 0x0000000000017941 */ /* 0x000fea0003800000 */
.L_x_597:
[----:B0123--:R-:W-:-:S04]  /*ef70*/  IADD3 R5, R224, 0x60, RZ ;  /* 0x00000060e0057810 */ /* 0x00ffc80007ffe0ff */
[----:B------:R-:W-:-:S13]  /*ef80*/  ISETP.GE.AND P0, PT, R5, R0, PT ;  /* 0x000000000500720c */ /* 0x000fda0003f06270 */
[----:B------:R-:W-:Y:S05]  /*ef90*/  @P0 BRA `(.L_x_605) ;  /* 0x00000040006c0947 */ /* 0x000fea0003800000 */
[----:B------:R0:W5:Y:S01]  /*efa0*/  LDL R38, [R1+0x68] ;  /* 0x0000680001267983 */ /* 0x0001620000100800 */
        /* <DEDUP_REMOVED lines=16> */
[-C--:B------:R-:W-:Y:S01]  /*f0b0*/  FMUL.FTZ R33, R36, R4.reuse ;  /* 0x0000000424217220 */ /* 0x080fe20000410000 */
[C---:B------:R-:W-:Y:S01]  /*f0c0*/  FMUL.FTZ R35, R34.reuse, R4 ;  /* 0x0000000422237220 */ /* 0x040fe20000410000 */
[----:B------:R-:W-:Y:S02]  /*f0d0*/  HADD2.F32 R30, -RZ, R6.H0_H0 ;  /* 0x20000006ff1e7230 */ /* 0x000fe40000004100 */
[-C--:B------:R-:W-:Y:S01]  /*f0e0*/  FMUL.FTZ R32, R39, R5.reuse ;  /* 0x0000000527207220 */ /* 0x080fe20000410000 */
[-C--:B------:R-:W-:Y:S01]  /*f0f0*/  FFMA.FTZ R4, R34, R0.reuse, -R33 ;  /* 0x0000000022047223 */ /* 0x080fe20000010821 */
[----:B------:R-:W-:Y:S01]  /*f100*/  FFMA.FTZ R35, R36, R0, R35 ;  /* 0x0000000024237223 */ /* 0x000fe20000010023 */
[----:B------:R-:W-:Y:S01]  /*f110*/  FMUL.FTZ R0, R37, R5 ;  /* 0x0000000525007220 */ /* 0x000fe20000410000 */
[----:B------:R-:W-:-:S02]  /*f120*/  HADD2.F32 R31, -RZ, R7.H0_H0 ;  /* 0x20000007ff1f7230 */ /* 0x000fc40000004100 */
[-C--:B------:R-:W-:Y:S01]  /*f130*/  FFMA.FTZ R5, R37, R29.reuse, -R32 ;  /* 0x0000001d25057223 */ /* 0x080fe20000010820 */
[----:B------:R-:W-:Y:S02]  /*f140*/  HADD2.F32 R6, -RZ, R6.H1_H1 ;  /* 0x30000006ff067230 */ /* 0x000fe40000004100 */
[----:B------:R-:W-:Y:S01]  /*f150*/  FFMA.FTZ R0, R39, R29, R0 ;  /* 0x0000001d27007223 */ /* 0x000fe20000010000 */
[----:B------:R-:W-:Y:S01]  /*f160*/  HADD2.F32 R7, -RZ, R7.H1_H1 ;  /* 0x30000007ff077230 */ /* 0x000fe20000004100 */
[----:B------:R-:W-:Y:S01]  /*f170*/  F2FP.F16.F32.PACK_AB R4, R35, R4 ;  /* 0x000000042304723e */ /* 0x000fe200000000ff */
[----:B------:R-:W-:Y:S02]  /*f180*/  HADD2.F32 R34, -RZ, R27.H1_H1 ;  /* 0x3000001bff227230 */ /* 0x000fe40000004100 */
[----:B------:R-:W-:Y:S01]  /*f190*/  HADD2.F32 R32, -RZ, R25.H1_H1 ;  /* 0x30000019ff207230 */ /* 0x000fe20000004100 */
[----:B------:R-:W-:Y:S01]  /*f1a0*/  F2FP.F16.F32.PACK_AB R5, R0, R5 ;  /* 0x000000050005723e */ /* 0x000fe200000000ff */
[----:B------:R-:W-:-:S02]  /*f1b0*/  HADD2.F32 R37, -RZ, R28.H1_H1 ;  /* 0x3000001cff257230 */ /* 0x000fc40000004100 */
[-C--:B------:R-:W-:Y:S01]  /*f1c0*/  FMUL.FTZ R25, R34, R6.reuse ;  /* 0x0000000622197220 */ /* 0x080fe20000410000 */
[----:B------:R-:W-:Y:S02]  /*f1d0*/  HADD2.F32 R33, -RZ, R26.H1_H1 ;  /* 0x3000001aff217230 */ /* 0x000fe40000004100 */
[C---:B------:R-:W-:Y:S01]  /*f1e0*/  FMUL.FTZ R27, R32.reuse, R6 ;  /* 0x00000006201b7220 */ /* 0x040fe20000410000 */
[-C--:B------:R-:W-:Y:S01]  /*f1f0*/  FMUL.FTZ R26, R37, R7.reuse ;  /* 0x00000007251a7220 */ /* 0x080fe20000410000 */
[-C--:B------:R-:W-:Y:S01]  /*f200*/  FFMA.FTZ R6, R32, R30.reuse, -R25 ;  /* 0x0000001e20067223 */ /* 0x080fe20000010819 */
[C---:B------:R-:W-:Y:S01]  /*f210*/  FMUL.FTZ R28, R33.reuse, R7 ;  /* 0x00000007211c7220 */ /* 0x040fe20000410000 */
[----:B------:R-:W-:Y:S01]  /*f220*/  FFMA.FTZ R27, R34, R30, R27 ;  /* 0x0000001e221b7223 */ /* 0x000fe2000001001b */
[-C--:B------:R-:W-:Y:S02]  /*f230*/  FFMA.FTZ R7, R33, R31.reuse, -R26 ;  /* 0x0000001f21077223 */ /* 0x080fe4000001081a */
[----:B------:R-:W-:-:S02]  /*f240*/  FFMA.FTZ R28, R37, R31, R28 ;  /* 0x0000001f251c7223 */ /* 0x000fc4000001001c */
[----:B------:R-:W-:-:S03]  /*f250*/  F2FP.F16.F32.PACK_AB R6, R27, R6 ;  /* 0x000000061b06723e */ /* 0x000fc600000000ff */
[----:B------:R-:W-:-:S05]  /*f260*/  F2FP.F16.F32.PACK_AB R7, R28, R7 ;  /* 0x000000071c07723e */ /* 0x000fca00000000ff */
[----:B------:R0:W-:Y:S02]  /*f270*/  STS.128 [R38+0x3000], R4 ;  /* 0x0030000426007388 */ /* 0x0001e40000000c00 */
.L_x_607:
[----:B------:R-:W-:Y:S05]  /*f280*/  BSYNC B1 ;  /* 0x0000000000017941 */ /* 0x000fea0003800000 */
.L_x_606:
[----:B------:R-:W-:Y:S04]  /*f290*/  BSSY B1, `(.L_x_608) ;  /* 0x0000028000017945 */ /* 0x000fe80003800000 */
[----:B------:R-:W-:Y:S05]  /*f2a0*/  @P1 BRA `(.L_x_609) ;  /* 0x0000000000981947 */ /* 0x000fea0003800000 */
[----:B0----5:R-:W0:Y:S01]  /*f2b0*/  LDS.128 R4, [R38+0x7000] ;  /* 0x0070000026047984 */ /* 0x021e220000000c00 */
        /* <DEDUP_REMOVED lines=37> */
.L_x_609:
[----:B------:R-:W-:Y:S05]  /*f510*/  BSYNC B1 ;  /* 0x0000000000017941 */ /* 0x000fea0003800000 */
.L_x_608:
        /* <DEDUP_REMOVED lines=40> */
.L_x_611:
[----:B------:R-:W-:Y:S05]  /*f7a0*/  BSYNC B1 ;  /* 0x0000000000017941 */ /* 0x000fea0003800000 */
.L_x_610:
        /* <DEDUP_REMOVED lines=38> */
[----:B------:R3:W-:Y:S01]  /*fa10*/  STS.128 [R38+0xf000], R4 ;  /* 0x00f0000426007388 */ /* 0x0007e20000000c00 */
[----:B------:R-:W-:Y:S05]  /*fa20*/  BRA `(.L_x_605) ;  /* 0x0000003400c87947 */ /* 0x000fea0003800000 */
.L_x_575:
[----:B------:R-:W-:-:S03]  /*fa30*/  UMOV UR4, 0xffffffff ;  /* 0xffffffff00047882 */ /* 0x000fc60000000000 */
[----:B------:R-:W-:Y:S05]  /*fa40*/  BRA.DIV UR4, `(.L_x_612) ;  /* 0x000001b604187947 */ /* 0x000fea000b800000 */
[----:B------:R0:W1:Y:S04]  /*fa50*/  SHFL.IDX PT, R0, R24, RZ, 0x181f ;  /* 0x00181fff18007589 */ /* 0x00006800000e0000 */
[----:B------:R-:W2:Y:S04]  /*fa60*/  SHFL.IDX PT, R28, R28, RZ, 0x181f ;  /* 0x00181fff1c1c7589 */ /* 0x000ea800000e0000 */
[----:B------:R0:W3:Y:S04]  /*fa70*/  SHFL.IDX PT, R3, R29, RZ, 0x181f ;  /* 0x00181fff1d037589 */ /* 0x0000e800000e0000 */
[----:B------:R-:W4:Y:S02]  /*fa80*/  SHFL.IDX PT, R30, R30, RZ, 0x181f ;  /* 0x00181fff1e1e7589 */ /* 0x000f2400000e0000 */
.L_x_862:
        /* <DEDUP_REMOVED lines=9> */
[----:B------:R-:W-:-:S02]  /*fb20*/  CS2R R6, SRZ ;  /* 0x0000000000067805 */ /* 0x000fc4000001ff00 */
[----:B------:R-:W-:Y:S02]  /*fb30*/  CS2R R14, SRZ ;  /* 0x00000000000e7805 */ /* 0x000fe4000001ff00 */
[----:B0-----:R-:W-:Y:S02]  /*fb40*/  CS2R R24, SRZ ;  /* 0x0000000000187805 */ /* 0x001fe4000001ff00 */
[----:B------:R-:W-:-:S05]  /*fb50*/  CS2R R26, SRZ ;  /* 0x00000000001a7805 */ /* 0x000fca000001ff00 */
[----:B------:R-:W-:Y:S05]  /*fb60*/  @P0 BRA `(.L_x_614) ;  /* 0x0000000000700947 */ /* 0x000fea0003800000 */
[----:B------:R-:W-:Y:S01]  /*fb70*/  ULDC UR4, c[0x0][0x3f4] ;  /* 0x0000fd0000047ab9 */ /* 0x000fe20000000800 */
[----:B------:R-:W-:Y:S02]  /*fb80*/  CS2R R12, SRZ ;  /* 0x00000000000c7805 */ /* 0x000fe4000001ff00 */
[----:B------:R-:W-:Y:S02]  /*fb90*/  ISETP.GE.AND P4, PT, R16, UR4, PT ;  /* 0x0000000410007c0c */ /* 0x000fe4000bf86270 */
[----:B------:R-:W-:Y:S02]  /*fba0*/  CS2R R14, SRZ ;  /* 0x00000000000e7805 */ /* 0x000fe4000001ff00 */
[----:B------:R-:W-:Y:S01]  /*fbb0*/  ISETP.GE.AND P5, PT, R214, UR4, PT ;  /* 0x00000004d6007c0c */ /* 0x000fe2000bfa6270 */
[----:B------:R-:W-:-:S08]  /*fbc0*/  ULDC.64 UR6, c[0x0][0x208] ;  /* 0x0000820000067ab9 */ /* 0x000fd00000000a00 */
[C---:B------:R-:W-:Y:S01]  /*fbd0*/  @!P4 IMAD.SHL.U32 R21, R16.reuse, 0x2, RZ ;  /* 0x000000021015c824 */ /* 0x040fe200078e00ff */
[----:B------:R-:W-:-:S03]  /*fbe0*/  @!P4 SHF.L.U64.HI R7, R16, 0x1, R17 ;  /* 0x000000011007c819 */ /* 0x000fc60000010211 */
[C---:B------:R-:W-:Y:S01]  /*fbf0*/  @!P5 IMAD.SHL.U32 R31, R212.reuse, 0x2, RZ ;  /* 0x00000002d41fd824 */ /* 0x040fe200078e00ff */
[----:B------:R-:W-:Y:S02]  /*fc00*/  @!P5 SHF.L.U64.HI R6, R212, 0x1, R215 ;  /* 0x00000001d406d819 */ /* 0x000fe400000102d7 */
[-C--:B--2---:R-:W-:Y:S02]  /*fc10*/  @!P4 IADD3 R4, P0, R28, R21.reuse, RZ ;  /* 0x000000151c04c210 */ /* 0x084fe40007f1e0ff */
[----:B----4-:R-:W-:Y:S02]  /*fc20*/  @!P4 IADD3 R20, P1, R30, R21, RZ ;  /* 0x000000151e14c210 */ /* 0x010fe40007f3e0ff */
[-C--:B------:R-:W-:Y:S01]  /*fc30*/  @!P5 IADD3 R28, P2, R28, R31.reuse, RZ ;  /* 0x0000001f1c1cd210 */ /* 0x080fe20007f5e0ff */
[----:B-1----:R-:W-:Y:S01]  /*fc40*/  @!P4 IMAD.X R5, R0, 0x1, R7, P0 ;  /* 0x000000010005c824 */ /* 0x002fe200000e0607 */
[----:B------:R-:W-:Y:S02]  /*fc50*/  @!P5 IADD3 R30, P3, R30, R31, RZ ;  /* 0x0000001f1e1ed210 */ /* 0x000fe40007f7e0ff */
[----:B------:R-:W-:-:S02]  /*fc60*/  CS2R R24, SRZ ;  /* 0x0000000000187805 */ /* 0x000fc4000001ff00 */
[C---:B---3--:R-:W-:Y:S01]  /*fc70*/  @!P4 IADD3.X R21, R3.reuse, R7, RZ, P1, !PT ;  /* 0x000000070315c210 */ /* 0x048fe20000ffe4ff */
[--C-:B------:R-:W-:Y:S01]  /*fc80*/  @!P5 IMAD.X R29, R0, 0x1, R6.reuse, P2 ;  /* 0x00000001001dd824 */ /* 0x100fe200010e0606 */
[----:B------:R0:W5:Y:S01]  /*fc90*/  @!P4 LD.E.128 R12, desc[UR6][R4.64] ;  /* 0x00000006040cc980 */ /* 0x000162000c101d00 */
[----:B------:R-:W-:Y:S01]  /*fca0*/  @!P5 IMAD.X R31, R3, 0x1, R6, P3 ;  /* 0x00000001031fd824 */ /* 0x000fe200018e0606 */
[----:B------:R-:W-:Y:S02]  /*fcb0*/  CS2R R6, SRZ ;  /* 0x0000000000067805 */ /* 0x000fe4000001ff00 */
[----:B------:R-:W-:Y:S02]  /*fcc0*/  CS2R R26, SRZ ;  /* 0x00000000001a7805 */ /* 0x000fe4000001ff00 */
[----:B------:R-:W-:Y:S02]  /*fcd0*/  CS2R R8, SRZ ;  /* 0x0000000000087805 */ /* 0x000fe4000001ff00 */
[----:B------:R-:W-:-:S02]  /*fce0*/  CS2R R10, SRZ ;  /* 0x00000000000a7805 */ /* 0x000fc4000001ff00 */
[----:B------:R1:W5:Y:S01]  /*fcf0*/  @!P5 LD.E.128 R24, desc[UR6][R28.64] ;  /* 0x000000061c18d980 */ /* 0x000362000c101d00 */
[----:B0-----:R-:W-:-:S03]  /*fd00*/  CS2R R4, SRZ ;  /* 0x0000000000047805 */ /* 0x001fc6000001ff00 */
[----:B------:R1:W5:Y:S04]  /*fd10*/  @!P5 LD.E.128 R8, desc[UR6][R30.64] ;  /* 0x000000061e08d980 */ /* 0x000368000c101d00 */
[----:B------:R1:W5:Y:S02]  /*fd20*/  @!P4 LD.E.128 R4, desc[UR6][R20.64] ;  /* 0x000000061404c980 */ /* 0x000364000c101d00 */
.L_x_614:
[----:B------:R-:W-:Y:S05]  /*fd30*/  BSYNC B1 ;  /* 0x0000000000017941 */ /* 0x000fea0003800000 */
.L_x_613:
[----:B-1----:R-:W4:Y:S01]  /*fd40*/  LDL R21, [R1+0x84] ;  /* 0x0000840001157983 */ /* 0x002f220000100800 */
[----:B-----5:R-:W-:Y:S01]  /*fd50*/  IMAD.MOV.U32 R29, RZ, RZ, R4 ;  /* 0x000000ffff1d7224 */ /* 0x020fe200078e0004 */
[----:B------:R-:W-:Y:S01]  /*fd60*/  SHF.R.U64 R41, R4, 0x10, R5 ;  /* 0x0000001004297819 */ /* 0x000fe20000001205 */
[----:B---3--:R-:W-:Y:S01]  /*fd70*/  IMAD.MOV.U32 R3, RZ, RZ, R12 ;  /* 0x000000ffff037224 */ /* 0x008fe200078e000c */
[----:B------:R-:W-:Y:S01]  /*fd80*/  MOV R20, R13 ;  /* 0x0000000d00147202 */ /* 0x000fe20000000f00 */
[----:B------:R-:W-:Y:S01]  /*fd90*/  IMAD.MOV.U32 R31, RZ, RZ, R6 ;  /* 0x000000ffff1f7224 */ /* 0x000fe200078e0006 */
[--C-:B--2---:R-:W-:Y:S01]  /*fda0*/  SHF.R.U64 R28, R12, 0x10, R13.reuse ;  /* 0x000000100c1c7819 */ /* 0x104fe2000000120d */
[----:B------:R-:W-:Y:S01]  /*fdb0*/  IMAD.MOV.U32 R12, RZ, RZ, R14 ;  /* 0x000000ffff0c7224 */ /* 0x000fe200078e000e */
[----:B------:R-:W-:Y:S01]  /*fdc0*/  SHF.R.U32.HI R34, RZ, 0x10, R13 ;  /* 0x00000010ff227819 */ /* 0x000fe2000001160d */
[--C-:B------:R-:W-:Y:S01]  /*fdd0*/  IMAD.MOV.U32 R13, RZ, RZ, R15.reuse ;  /* 0x000000ffff0d7224 */ /* 0x100fe200078e000f */
[--C-:B------:R-:W-:Y:S01]  /*fde0*/  SHF.R.U64 R35, R14, 0x10, R15.reuse ;  /* 0x000000100e237819 */ /* 0x100fe2000000120f */
[----:B------:R-:W-:Y:S01]  /*fdf0*/  IMAD.MOV.U32 R14, RZ, RZ, R24 ;  /* 0x000000ffff0e7224 */ /* 0x000fe200078e0018 */
[----:B------:R-:W-:Y:S01]  /*fe00*/  SHF.R.U32.HI R36, RZ, 0x10, R15 ;  /* 0x00000010ff247819 */ /* 0x000fe2000001160f */
[----:B------:R-:W-:Y:S01]  /*fe10*/  IMAD.MOV.U32 R33, RZ, RZ, R27 ;  /* 0x000000ffff217224 */ /* 0x000fe200078e001b */
[----:B------:R-:W-:Y:S01]  /*fe20*/  MOV R15, R5 ;  /* 0x00000005000f7202 */ /* 0x000fe20000000f00 */
[----:B------:R-:W-:Y:S01]  /*fe30*/  BSSY B1, `(.L_x_615) ;  /* 0x000002a000017945 */ /* 0x000fe20003800000 */
[----:B------:R-:W-:Y:S01]  /*fe40*/  SHF.R.U32.HI R42, RZ, 0x10, R5 ;  /* 0x00000010ff2a7819 */ /* 0x000fe20000011605 */
[--C-:B------:R-:W-:Y:S01]  /*fe50*/  IMAD.MOV.U32 R5, RZ, RZ, R7.reuse ;  /* 0x000000ffff057224 */ /* 0x100fe200078e0007 */
[----:B------:R-:W-:-:S02]  /*fe60*/  SHF.R.U64 R43, R6, 0x10, R7 ;  /* 0x00000010062b7819 */ /* 0x000fc40000001207 */
[----:B------:R-:W-:Y:S01]  /*fe70*/  SHF.R.U64 R37, R24, 0x10, R25 ;  /* 0x0000001018257819 */ /* 0x000fe20000001219 */
[----:B------:R-:W-:Y:S01]  /*fe80*/  IMAD.MOV.U32 R24, RZ, RZ, R26 ;  /* 0x000000ffff187224 */ /* 0x000fe200078e001a */
[----:B------:R-:W-:Y:S01]  /*fe90*/  SHF.R.U32.HI R44, RZ, 0x10, R7 ;  /* 0x00000010ff2c7819 */ /* 0x000fe20000011607 */
[--C-:B------:R-:W-:Y:S01]  /*fea0*/  IMAD.MOV.U32 R7, RZ, RZ, R9.reuse ;  /* 0x000000ffff077224 */ /* 0x100fe200078e0009 */
[----:B------:R-:W-:Y:S02]  /*feb0*/  MOV R6, R8 ;  /* 0x0000000800067202 */ /* 0x000fe40000000f00 */
[----:B------:R-:W-:Y:S01]  /*fec0*/  SHF.R.U64 R45, R8, 0x10, R9 ;  /* 0x00000010082d7819 */ /* 0x000fe20000001209 */
[----:B------:R-:W-:Y:S01]  /*fed0*/  IMAD.MOV.U32 R8, RZ, RZ, R11 ;  /* 0x000000ffff087224 */ /* 0x000fe200078e000b */
[----:B----4-:R-:W-:Y:S02]  /*fee0*/  MOV R30, R25 ;  /* 0x00000019001e7202 */ /* 0x010fe40000000f00 */
[----:B------:R-:W-:-:S02]  /*fef0*/  SHF.R.U32.HI R38, RZ, 0x10, R25 ;  /* 0x00000010ff267819 */ /* 0x000fc40000011619 */
[--C-:B------:R-:W-:Y:S02]  /*ff00*/  SHF.R.U64 R39, R26, 0x10, R27.reuse ;  /* 0x000000101a277819 */ /* 0x100fe4000000121b */
[----:B------:R-:W-:Y:S02]  /*ff10*/  SHF.R.U32.HI R40, RZ, 0x10, R27 ;  /* 0x00000010ff287819 */ /* 0x000fe4000001161b */
[----:B------:R-:W-:Y:S02]  /*ff20*/  SHF.R.U32.HI R9, RZ, 0x10, R9 ;  /* 0x00000010ff097819 */ /* 0x000fe40000011609 */
[----:B------:R-:W-:Y:S02]  /*ff30*/  PRMT R25, R3, 0x5410, R20 ;  /* 0x0000541003197816 */ /* 0x000fe40000000014 */
[----:B------:R-:W-:Y:S02]  /*ff40*/  PRMT R26, R28, 0x5410, R34 ;  /* 0x000054101c1a7816 */ /* 0x000fe40000000022 */
        /* <DEDUP_REMOVED lines=9> */
[----:B------:R-:W-:Y:S02]  /*ffe0*/  PRMT R15, R6, 0x5410, R7 ;  /* 0x00005410060f7816 */ /* 0x000fe40000000007 */
[----:B------:R-:W-:Y:S02]  /*fff0*/  PRMT R20, R45, 0x5410, R9 ;  /* 0x000054102d147816 */ /* 0x000fe40000000009 */
[----:B------:R-:W-:-:S04]  /*10000*/  LEA.HI R0, R21, R21, RZ, 0x1 ;  /* 0x0000001515007211 */ /* 0x000fc800078f08ff */
[----:B------:R-:W-:-:S05]  /*10010*/  LOP3.LUT R0, R0, 0xfffffffe, RZ, 0xc0, !PT ;  /* 0xfffffffe00007812 */ /* 0x000fca00078ec0ff */
[----:B------:R-:W-:Y:S02]  /*10020*/  IMAD.IADD R0, R21, 0x1, -R0 ;  /* 0x0000000115007824 */ /* 0x000fe400078e0a00 */
[----:B------:R-:W-:Y:S01]  /*10030*/  IMAD.MOV.U32 R21, RZ, RZ, R10 ;  /* 0x000000ffff157224 */ /* 0x000fe200078e000a */
[--C-:B------:R-:W-:Y:S02]  /*10040*/  SHF.R.U64 R10, R10, 0x10, R11.reuse ;  /* 0x000000100a0a7819 */ /* 0x100fe4000000120b */
[----:B------:R-:W-:Y:S02]  /*10050*/  SHF.L.U32 R4, R0, 0x1f, RZ ;  /* 0x0000001f00047819 */ /* 0x000fe400000006ff */
[----:B------:R-:W-:Y:S02]  /*10060*/  VIMNMX R0, R32, 0x80, PT ;  /* 0x0000008020007848 */ /* 0x000fe40003fe0100 */
[----:B------:R-:W0:Y:S01]  /*10070*/  SYNCS.PHASECHK.TRANS64.TRYWAIT P0, [R23+URZ+0x38800], R4 ;  /* 0x03880004170075a7 */ /* 0x000e22000800017f */
[----:B------:R-:W-:-:S02]  /*10080*/  SHF.R.U32.HI R11, RZ, 0x10, R11 ;  /* 0x00000010ff0b7819 */ /* 0x000fc4000001160b */
[----:B------:R-:W-:Y:S02]  /*10090*/  PRMT R32, R43, 0x5410, R44 ;  /* 0x000054102b207816 */ /* 0x000fe4000000002c */
[----:B------:R-:W-:Y:S02]  /*100a0*/  ISETP.GE.AND P1, PT, R224, R0, PT ;  /* 0x00000000e000720c */ /* 0x000fe40003f26270 */
[----:B------:R-:W-:Y:S01]  /*100b0*/  PRMT R21, R21, 0x5410, R8 ;  /* 0x0000541015157816 */ /* 0x000fe20000000008 */
[----:B0-----:R-:W-:Y:S10]  /*100c0*/  @!P0 BRA `(.L_x_616) ;  /* 0x000001ac00ec8947 */ /* 0x001ff40003800000 */
.L_x_863:
[----:B------:R-:W-:Y:S05]  /*100d0*/  BSYNC B1 ;  /* 0x0000000000017941 */ /* 0x000fea0003800000 */
.L_x_615:
[----:B------:R-:W-:Y:S01]  /*100e0*/  BSSY B1, `(.L_x_617) ;  /* 0x00000c0000017945 */ /* 0x000fe20003800000 */
[----:B------:R-:W-:-:S03]  /*100f0*/  PRMT R24, R10, 0x5410, R11 ;  /* 0x000054100a187816 */ /* 0x000fc6000000000b */
[----:B------:R-:W-:Y:S05]  /*10100*/  @P1 BRA `(.L_x_618) ;  /* 0x0000000800f41947 */ /* 0x000fea0003800000 */
[----:B------:R1:W5:Y:S01]  /*10110*/  LDL R51, [R1+0x60] ;  /* 0x0000600001337983 */ /* 0x0003620000100800 */
[----:B------:R-:W2:Y:S01]  /*10120*/  LDC R33, c[0x0][0x3f4] ;  /* 0x0000fd00ff217b82 */ /* 0x000ea20000000800 */
[C---:B------:R-:W-:Y:S01]  /*10130*/  SHF.L.U32 R52, R224.reuse, 0x6, RZ ;  /* 0x00000006e0347819 */ /* 0x040fe200000006ff */
[----:B------:R-:W-:Y:S01]  /*10140*/  IMAD.SHL.U32 R53, R224, 0x40, RZ ;  /* 0x00000040e0357824 */ /* 0x000fe200078e00ff */
[----:B------:R-:W-:Y:S02]  /*10150*/  BSSY B2, `(.L_x_619) ;  /* 0x000005f000027945 */ /* 0x000fe40003800000 */
[----:B------:R-:W-:Y:S02]  /*10160*/  LOP3.LUT R52, R52, 0x1c0, RZ, 0xc0, !PT ;  /* 0x000001c034347812 */ /* 0x000fe400078ec0ff */
[----:B------:R-:W-:Y:S02]  /*10170*/  LOP3.LUT R53, R53, 0x1c0, RZ, 0xc0, !PT ;  /* 0x000001c035357812 */ /* 0x000fe400078ec0ff */
[----:B------:R-:W-:-:S02]  /*10180*/  SHF.R.U32.HI R52, RZ, 0x3, R52 ;  /* 0x00000003ff347819 */ /* 0x000fc40000011634 */
[-C--:B--2---:R-:W-:Y:S02]  /*10190*/  ISETP.GE.AND P0, PT, R16, R33.reuse, PT ;  /* 0x000000211000720c */ /* 0x084fe40003f06270 */
[----:B------:R-:W-:-:S11]  /*101a0*/  ISETP.GE.AND P1, PT, R214, R33, PT ;  /* 0x00000021d600720c */ /* 0x000fd60003f26270 */
[----:B-1----:R-:W-:Y:S05]  /*101b0*/  @P0 BRA `(.L_x_620) ;  /* 0x0000000400600947 */ /* 0x002fea0003800000 */
[----:B------:R-:W0:Y:S04]  /*101c0*/  LDL R5, [R1+0x70] ;  /* 0x0000700001057983 */ /* 0x000e280000100800 */
[----:B------:R-:W2:Y:S01]  /*101d0*/  LDL R54, [R1+0x68] ;  /* 0x0000680001367983 */ /* 0x000ea20000100800 */
[----:B------:R-:W-:Y:S02]  /*101e0*/  HADD2.F32 R47, -RZ, R29.H0_H0 ;  /* 0x2000001dff2f7230 */ /* 0x000fe40000004100 */
[--C-:B------:R-:W-:Y:S02]  /*101f0*/  HADD2.F32 R45, -RZ, R25.reuse.H0_H0 ;  /* 0x20000019ff2d7230 */ /* 0x100fe40000004100 */
[----:B------:R-:W-:Y:S02]  /*10200*/  HADD2.F32 R46, -RZ, R30.H0_H0 ;  /* 0x2000001eff2e7230 */ /* 0x000fe40000004100 */
[----:B------:R-:W-:Y:S01]  /*10210*/  HADD2.F32 R44, -RZ, R25.H1_H1 ;  /* 0x30000019ff2c7230 */ /* 0x000fe20000004100 */
[----:B0-----:R-:W-:-:S04]  /*10220*/  LEA.HI R4, R33, R5, RZ, 0x1d ;  /* 0x0000000521047211 */ /* 0x001fc800078fe8ff */
[----:B------:R-:W-:Y:S01]  /*10230*/  SHF.R.S32.HI R7, RZ, 0x1f, R4 ;  /* 0x0000001fff077819 */ /* 0x000fe20000011404 */
[----:B------:R-:W-:-:S03]  /*10240*/  IMAD.SHL.U32 R5, R4, 0x8, RZ ;  /* 0x0000000804057824 */ /* 0x000fc600078e00ff */
[----:B------:R-:W-:Y:S02]  /*10250*/  LEA.HI R7, R7, R4, RZ, 0x3 ;  /* 0x0000000407077211 */ /* 0x000fe400078f18ff */
[----:B------:R-:W-:-:S03]  /*10260*/  LOP3.LUT R5, R53, 0x38, R5, 0xf8, !PT ;  /* 0x0000003835057812 */ /* 0x000fc600078ef805 */
[----:B------:R-:W-:Y:S01]  /*10270*/  IMAD.SHL.U32 R7, R7, 0x400, RZ ;  /* 0x0000040007077824 */ /* 0x000fe200078e00ff */
[----:B------:R-:W-:-:S04]  /*10280*/  LOP3.LUT R9, R5, R52, RZ, 0x3c, !PT ;  /* 0x0000003405097212 */ /* 0x000fc800078e3cff */
[----:B------:R-:W-:Y:S02]  /*10290*/  LOP3.LUT R8, R7, 0x7fffe000, RZ, 0xc0, !PT ;  /* 0x7fffe00007087812 */ /* 0x000fe400078ec0ff */
[----:B--2---:R-:W0:Y:S02]  /*102a0*/  LDS.128 R4, [R54] ;  /* 0x0000000036047984 */ /* 0x004e240000000c00 */
[----:B-----5:R-:W-:-:S04]  /*102b0*/  IADD3 R8, R9, R8, R51 ;  /* 0x0000000809087210 */ /* 0x020fc80007ffe033 */
[----:B------:R-:W-:-:S05]  /*102c0*/  LEA R34, R8, R23, 0x1 ;  /* 0x0000001708227211 */ /* 0x000fca00078e08ff */
[----:B------:R-:W1:Y:S01]  /*102d0*/  LDS.128 R8, [R34+0x14400] ;  /* 0x0144000022087984 */ /* 0x000e620000000c00 */
[--C-:B0-----:R-:W-:Y:S02]  /*102e0*/  HADD2.F32 R36, -RZ, R4.reuse.H0_H0 ;  /* 0x20000004ff247230 */ /* 0x101fe40000004100 */
[----:B------:R-:W-:Y:S02]  /*102f0*/  HADD2.F32 R37, -RZ, R4.H1_H1 ;  /* 0x30000004ff257230 */ /* 0x000fe40000004100 */
[--C-:B------:R-:W-:Y:S02]  /*10300*/  HADD2.F32 R40, -RZ, R5.reuse.H0_H0 ;  /* 0x20000005ff287230 */ /* 0x100fe40000004100 */
[----:B------:R-:W-:Y:S02]  /*10310*/  HADD2.F32 R5, -RZ, R5.H1_H1 ;  /* 0x30000005ff057230 */ /* 0x000fe40000004100 */
[--C-:B------:R-:W-:Y:S02]  /*10320*/  HADD2.F32 R35, -RZ, R6.reuse.H0_H0 ;  /* 0x20000006ff237230 */ /* 0x100fe40000004100 */
[----:B------:R-:W-:-:S02]  /*10330*/  HADD2.F32 R6, -RZ, R6.H1_H1 ;  /* 0x30000006ff067230 */ /* 0x000fc40000004100 */
[--C-:B-1----:R-:W-:Y:S02]  /*10340*/  HADD2.F32 R38, -RZ, R8.reuse.H0_H0 ;  /* 0x20000008ff267230 */ /* 0x102fe40000004100 */
[--C-:B------:R-:W-:Y:S02]  /*10350*/  HADD2.F32 R41, -RZ, R9.reuse.H0_H0 ;  /* 0x20000009ff297230 */ /* 0x100fe40000004100 */
[----:B------:R-:W-:Y:S02]  /*10360*/  HADD2.F32 R42, -RZ, R9.H1_H1 ;  /* 0x30000009ff2a7230 */ /* 0x000fe40000004100 */
[C---:B------:R-:W-:Y:S01]  /*10370*/  FMUL.FTZ R9, R38.reuse, R47 ;  /* 0x0000002f26097220 */ /* 0x040fe20000410000 */
[----:B------:R-:W-:Y:S02]  /*10380*/  HADD2.F32 R39, -RZ, R8.H1_H1 ;  /* 0x30000008ff277230 */ /* 0x000fe40000004100 */
[----:B------:R-:W-:Y:S01]  /*10390*/  FMUL.FTZ R49, R38, R45 ;  /* 0x0000002d26317220 */ /* 0x000fe20000410000 */
[----:B------:R-:W-:-:S02]  /*103a0*/  HADD2.F32 R38, -RZ, R26.H0_H0 ;  /* 0x2000001aff267230 */ /* 0x000fc40000004100 */
[C---:B------:R-:W-:Y:S01]  /*103b0*/  FFMA.FTZ R9, R36.reuse, R45, -R9 ;  /* 0x0000002d24097223 */ /* 0x040fe20000010809 */
[----:B------:R-:W-:Y:S02]  /*103c0*/  HADD2.F32 R45, -RZ, R29.H1_H1 ;  /* 0x3000001dff2d7230 */ /* 0x000fe40000004100 */
[C---:B------:R-:W-:Y:S01]  /*103d0*/  FMUL.FTZ R48, R39.reuse, R46 ;  /* 0x0000002e27307220 */ /* 0x040fe20000410000 */
[----:B------:R-:W-:Y:S01]  /*103e0*/  FFMA.FTZ R36, R36, R47, R49 ;  /* 0x0000002f24247223 */ /* 0x000fe20000010031 */
[-C--:B------:R-:W-:Y:S01]  /*103f0*/  FMUL.FTZ R50, R39, R38.reuse ;  /* 0x0000002627327220 */ /* 0x080fe20000410000 */
[----:B------:R-:W-:Y:S02]  /*10400*/  HADD2.F32 R47, -RZ, R30.H1_H1 ;  /* 0x3000001eff2f7230 */ /* 0x000fe40000004100 */
[----:B------:R-:W-:Y:S01]  /*10410*/  FFMA.FTZ R38, R37, R38, -R48 ;  /* 0x0000002625267223 */ /* 0x000fe20000010830 */
[C---:B------:R-:W-:Y:S01]  /*10420*/  FMUL.FTZ R39, R41.reuse, R45 ;  /* 0x0000002d29277220 */ /* 0x040fe20000410000 */
[----:B------:R-:W-:Y:S01]  /*10430*/  FMUL.FTZ R48, R41, R44 ;  /* 0x0000002c29307220 */ /* 0x000fe20000410000 */
[----:B------:R-:W-:-:S02]  /*10440*/  HADD2.F32 R41, -RZ, R26.H1_H1 ;  /* 0x3000001aff297230 */ /* 0x000fc40000004100 */
[----:B------:R-:W-:Y:S01]  /*10450*/  FFMA.FTZ R37, R37, R46, R50 ;  /* 0x0000002e25257223 */ /* 0x000fe20000010032 */
[C---:B------:R-:W-:Y:S01]  /*10460*/  FFMA.FTZ R39, R40.reuse, R44, -R39 ;  /* 0x0000002c28277223 */ /* 0x040fe20000010827 */
[----:B------:R-:W-:Y:S01]  /*10470*/  FFMA.FTZ R40, R40, R45, R48 ;  /* 0x0000002d28287223 */ /* 0x000fe20000010030 */
[--C-:B------:R-:W-:Y:S02]  /*10480*/  HADD2.F32 R43, -RZ, R10.reuse.H0_H0 ;  /* 0x2000000aff2b7230 */ /* 0x100fe40000004100 */
[C---:B------:R-:W-:Y:S01]  /*10490*/  FMUL.FTZ R48, R42.reuse, R47 ;  /* 0x0000002f2a307220 */ /* 0x040fe20000410000 */
[----:B------:R-:W-:Y:S02]  /*104a0*/  HADD2.F32 R46, -RZ, R31.H0_H0 ;  /* 0x2000001fff2e7230 */ /* 0x000fe40000004100 */
[-C--:B------:R-:W-:Y:S01]  /*104b0*/  FMUL.FTZ R42, R42, R41.reuse ;  /* 0x000000292a2a7220 */ /* 0x080fe20000410000 */
[----:B------:R-:W-:Y:S02]  /*104c0*/  HADD2.F32 R44, -RZ, R27.H0_H0 ;  /* 0x2000001bff2c7230 */ /* 0x000fe40000004100 */
[----:B------:R-:W-:Y:S01]  /*104d0*/  FFMA.FTZ R48, R5, R41, -R48 ;  /* 0x0000002905307223 */ /* 0x000fe20000010830 */
[----:B------:R-:W-:-:S02]  /*104e0*/  HADD2.F32 R10, -RZ, R10.H1_H1 ;  /* 0x3000000aff0a7230 */ /* 0x000fc40000004100 */
[C---:B------:R-:W-:Y:S01]  /*104f0*/  FMUL.FTZ R50, R43.reuse, R46 ;  /* 0x0000002e2b327220 */ /* 0x040fe20000410000 */
[----:B------:R-:W-:Y:S02]  /*10500*/  HADD2.F32 R45, -RZ, R32.H0_H0 ;  /* 0x20000020ff2d7230 */ /* 0x000fe40000004100 */
[-C--:B------:R-:W-:Y:S01]  /*10510*/  FMUL.FTZ R43, R43, R44.reuse ;  /* 0x0000002c2b2b7220 */ /* 0x080fe20000410000 */
[----:B------:R-:W-:Y:S02]  /*10520*/  HADD2.F32 R41, -RZ, R28.H0_H0 ;  /* 0x2000001cff297230 */ /* 0x000fe40000004100 */
[----:B------:R-:W-:Y:S01]  /*10530*/  FFMA.FTZ R47, R5, R47, R42 ;  /* 0x0000002f052f7223 */ /* 0x000fe2000001002a */
[--C-:B------:R-:W-:Y:S02]  /*10540*/  HADD2.F32 R8, -RZ, R11.reuse.H0_H0 ;  /* 0x2000000bff087230 */ /* 0x100fe40000004100 */
[C---:B------:R-:W-:Y:S01]  /*10550*/  FMUL.FTZ R5, R10.reuse, R45 ;  /* 0x0000002d0a057220 */ /* 0x040fe20000410000 */
        /* <DEDUP_REMOVED lines=9> */
[----:B------:R-:W-:Y:S01]  /*105f0*/  FMUL.FTZ R45, R8, R35 ;  /* 0x00000023082d7220 */ /* 0x000fe20000410000 */
[----:B------:R-:W-:Y:S02]  /*10600*/  HADD2.F32 R10, -RZ, R28.H1_H1 ;  /* 0x3000001cff0a7230 */ /* 0x000fe40000004100 */
[----:B------:R-:W-:Y:S01]  /*10610*/  FMUL.FTZ R6, R11, R42 ;  /* 0x0000002a0b067220 */ /* 0x000fe20000410000 */
[----:B------:R-:W-:-:S02]  /*10620*/  HADD2.F32 R4, -RZ, R7.H0_H0 ;  /* 0x20000007ff047230 */ /* 0x000fc40000004100 */
[-C--:B------:R-:W-:Y:S01]  /*10630*/  FMUL.FTZ R8, R8, R5.reuse ;  /* 0x0000000508087220 */ /* 0x080fe20000410000 */
[----:B------:R-:W-:Y:S02]  /*10640*/  HADD2.F32 R7, -RZ, R7.H1_H1 ;  /* 0x30000007ff077230 */ /* 0x000fe40000004100 */
[-C--:B------:R-:W-:Y:S01]  /*10650*/  FMUL.FTZ R49, R11, R10.reuse ;  /* 0x0000000a0b317220 */ /* 0x080fe20000410000 */
[C---:B------:R-:W-:Y:S01]  /*10660*/  FFMA.FTZ R45, R4.reuse, R5, -R45 ;  /* 0x00000005042d7223 */ /* 0x040fe2000001082d */
[----:B------:R-:W-:Y:S01]  /*10670*/  FFMA.FTZ R11, R4, R35, R8 ;  /* 0x00000023040b7223 */ /* 0x000fe20000010008 */
[C---:B------:R-:W-:Y:S01]  /*10680*/  FFMA.FTZ R46, R7.reuse, R10, -R6 ;  /* 0x0000000a072e7223 */ /* 0x040fe20000010806 */
[----:B------:R-:W-:Y:S01]  /*10690*/  FFMA.FTZ R42, R7, R42, R49 ;  /* 0x0000002a072a7223 */ /* 0x000fe20000010031 */
[----:B------:R-:W-:Y:S02]  /*106a0*/  F2FP.F16.F32.PACK_AB R4, R38, R9 ;  /* 0x000000092604723e */ /* 0x000fe400000000ff */
[----:B------:R-:W-:-:S02]  /*106b0*/  F2FP.F16.F32.PACK_AB R5, R48, R39 ;  /* 0x000000273005723e */ /* 0x000fc400000000ff */
[----:B------:R-:W-:Y:S02]  /*106c0*/  F2FP.F16.F32.PACK_AB R6, R41, R50 ;  /* 0x000000322906723e */ /* 0x000fe400000000ff */
[----:B------:R-:W-:Y:S02]  /*106d0*/  F2FP.F16.F32.PACK_AB R7, R46, R45 ;  /* 0x0000002d2e07723e */ /* 0x000fe400000000ff */
[----:B------:R-:W-:Y:S02]  /*106e0*/  F2FP.F16.F32.PACK_AB R8, R37, R36 ;  /* 0x000000242508723e */ /* 0x000fe400000000ff */
[----:B------:R-:W-:Y:S01]  /*106f0*/  F2FP.F16.F32.PACK_AB R9, R47, R40 ;  /* 0x000000282f09723e */ /* 0x000fe200000000ff */
[----:B------:R1:W-:Y:S01]  /*10700*/  STS.128 [R54], R4 ;  /* 0x0000000436007388 */ /* 0x0003e20000000c00 */
[----:B------:R-:W-:Y:S02]  /*10710*/  F2FP.F16.F32.PACK_AB R10, R44, R43 ;  /* 0x0000002b2c0a723e */ /* 0x000fe400000000ff */
[----:B------:R-:W-:-:S05]  /*10720*/  F2FP.F16.F32.PACK_AB R11, R42, R11 ;  /* 0x0000000b2a0b723e */ /* 0x000fca00000000ff */
[----:B------:R1:W-:Y:S02]  /*10730*/  STS.128 [R34+0x14400], R8 ;  /* 0x0144000822007388 */ /* 0x0003e40000000c00 */
.L_x_620:
[----:B------:R-:W-:Y:S05]  /*10740*/  BSYNC B2 ;  /* 0x0000000000027941 */ /* 0x000fea0003800000 */
.L_x_619:
[----:B------:R-:W-:Y:S05]  /*10750*/  @P1 BRA `(.L_x_618) ;  /* 0x0000000400601947 */ /* 0x000fea0003800000 */
[----:B01----:R-:W2:Y:S04]  /*10760*/  LDL R4, [R1+0x114] ;  /* 0x0001140001047983 */ /* 0x003ea80000100800 */
[----:B------:R-:W3:Y:S01]  /*10770*/  LDL R50, [R1+0x1b4] ;  /* 0x0001b40001327983 */ /* 0x000ee20000100800 */
[----:B------:R-:W-:Y:S02]  /*10780*/  HADD2.F32 R44, -RZ, R15.H0_H0 ;  /* 0x2000000fff2c7230 */ /* 0x000fe40000004100 */
[----:B------:R-:W-:Y:S02]  /*10790*/  HADD2.F32 R43, -RZ, R3.H0_H0 ;  /* 0x20000003ff2b7230 */ /* 0x000fe40000004100 */
[----:B------:R-:W-:Y:S01]  /*107a0*/  HADD2.F32 R45, -RZ, R20.H0_H0 ;  /* 0x20000014ff2d7230 */ /* 0x000fe20000004100 */
[----:B--2---:R-:W-:-:S04]  /*107b0*/  LEA.HI R33, R33, R4, RZ, 0x1d ;  /* 0x0000000421217211 */ /* 0x004fc800078fe8ff */
[----:B------:R-:W-:Y:S01]  /*107c0*/  SHF.R.S32.HI R6, RZ, 0x1f, R33 ;  /* 0x0000001fff067819 */ /* 0x000fe20000011421 */
[----:B------:R-:W-:-:S03]  /*107d0*/  IMAD.SHL.U32 R4, R33, 0x8, RZ ;  /* 0x0000000821047824 */ /* 0x000fc600078e00ff */
[----:B------:R-:W-:Y:S02]  /*107e0*/  LEA.HI R6, R6, R33, RZ, 0x3 ;  /* 0x0000002106067211 */ /* 0x000fe400078f18ff */
[----:B------:R-:W-:-:S03]  /*107f0*/  LOP3.LUT R4, R53, 0x38, R4, 0xf8, !PT ;  /* 0x0000003835047812 */ /* 0x000fc600078ef804 */
[----:B------:R-:W-:Y:S01]  /*10800*/  IMAD.SHL.U32 R6, R6, 0x400, RZ ;  /* 0x0000040006067824 */ /* 0x000fe200078e00ff */
[----:B------:R-:W-:-:S04]  /*10810*/  LOP3.LUT R9, R4, R52, RZ, 0x3c, !PT ;  /* 0x0000003404097212 */ /* 0x000fc800078e3cff */
[----:B------:R-:W-:Y:S02]  /*10820*/  LOP3.LUT R8, R6, 0x7fffe000, RZ, 0xc0, !PT ;  /* 0x7fffe00006087812 */ /* 0x000fe400078ec0ff */
[----:B---3--:R-:W0:Y:S02]  /*10830*/  LDS.128 R4, [R50] ;  /* 0x0000000032047984 */ /* 0x008e240000000c00 */
[----:B-----5:R-:W-:-:S05]  /*10840*/  IADD3 R8, R9, R8, R51 ;  /* 0x0000000809087210 */ /* 0x020fca0007ffe033 */
[----:B------:R-:W-:-:S05]  /*10850*/  IMAD R33, R8, 0x2, R23 ;  /* 0x0000000208217824 */ /* 0x000fca00078e0217 */
        /* <DEDUP_REMOVED lines=8> */
[----:B------:R-:W-:Y:S02]  /*108e0*/  HADD2.F32 R37, -RZ, R8.H1_H1 ;  /* 0x30000008ff257230 */ /* 0x000fe40000004100 */
[--C-:B------:R-:W-:Y:S02]  /*108f0*/  HADD2.F32 R40, -RZ, R9.reuse.H0_H0 ;  /* 0x20000009ff287230 */ /* 0x100fe40000004100 */
[C---:B------:R-:W-:Y:S01]  /*10900*/  FMUL.FTZ R46, R36.reuse, R44 ;  /* 0x0000002c242e7220 */ /* 0x040fe20000410000 */
[----:B------:R-:W-:Y:S01]  /*10910*/  FMUL.FTZ R48, R36, R43 ;  /* 0x0000002b24307220 */ /* 0x000fe20000410000 */
[----:B------:R-:W-:Y:S02]  /*10920*/  HADD2.F32 R41, -RZ, R9.H1_H1 ;  /* 0x30000009ff297230 */ /* 0x000fe40000004100 */
[----:B------:R-:W-:Y:S01]  /*10930*/  FMUL.FTZ R47, R37, R45 ;  /* 0x0000002d252f7220 */ /* 0x000fe20000410000 */
[----:B------:R-:W-:-:S02]  /*10940*/  HADD2.F32 R36, -RZ, R12.H0_H0 ;  /* 0x2000000cff247230 */ /* 0x000fc40000004100 */
[C---:B------:R-:W-:Y:S01]  /*10950*/  FFMA.FTZ R9, R35.reuse, R43, -R46 ;  /* 0x0000002b23097223 */ /* 0x040fe2000001082e */
[----:B------:R-:W-:Y:S02]  /*10960*/  HADD2.F32 R46, -RZ, R15.H1_H1 ;  /* 0x3000000fff2e7230 */ /* 0x000fe40000004100 */
[----:B------:R-:W-:Y:S01]  /*10970*/  FFMA.FTZ R35, R35, R44, R48 ;  /* 0x0000002c23237223 */ /* 0x000fe20000010030 */
[----:B------:R-:W-:Y:S02]  /*10980*/  HADD2.F32 R43, -RZ, R3.H1_H1 ;  /* 0x30000003ff2b7230 */ /* 0x000fe40000004100 */
[-C--:B------:R-:W-:Y:S01]  /*10990*/  FMUL.FTZ R37, R37, R36.reuse ;  /* 0x0000002425257220 */ /* 0x080fe20000410000 */
[----:B------:R-:W-:Y:S01]  /*109a0*/  FFMA.FTZ R36, R38, R36, -R47 ;  /* 0x0000002426247223 */ /* 0x000fe2000001082f */
[C---:B------:R-:W-:Y:S01]  /*109b0*/  FMUL.FTZ R48, R40.reuse, R46 ;  /* 0x0000002e28307220 */ /* 0x040fe20000410000 */
[----:B------:R-:W-:Y:S02]  /*109c0*/  HADD2.F32 R44, -RZ, R20.H1_H1 ;  /* 0x30000014ff2c7230 */ /* 0x000fe40000004100 */
[----:B------:R-:W-:Y:S01]  /*109d0*/  FMUL.FTZ R47, R40, R43 ;  /* 0x0000002b282f7220 */ /* 0x000fe20000410000 */
[----:B------:R-:W-:-:S02]  /*109e0*/  HADD2.F32 R40, -RZ, R12.H1_H1 ;  /* 0x3000000cff287230 */ /* 0x000fc40000004100 */
[----:B------:R-:W-:Y:S01]  /*109f0*/  FFMA.FTZ R38, R38, R45, R37 ;  /* 0x0000002d26267223 */ /* 0x000fe20000010025 */
[C---:B------:R-:W-:Y:S01]  /*10a00*/  FFMA.FTZ R37, R39.reuse, R43, -R48 ;  /* 0x0000002b27257223 */ /* 0x040fe20000010830 */
[--C-:B------:R-:W-:Y:S02]  /*10a10*/  HADD2.F32 R42, -RZ, R10.reuse.H0_H0 ;  /* 0x2000000aff2a7230 */ /* 0x100fe40000004100 */
[----:B------:R-:W-:Y:S01]  /*10a20*/  FFMA.FTZ R39, R39, R46, R47 ;  /* 0x0000002e27277223 */ /* 0x000fe2000001002f */
[----:B------:R-:W-:Y:S02]  /*10a30*/  HADD2.F32 R45, -RZ, R21.H0_H0 ;  /* 0x20000015ff2d7230 */ /* 0x000fe40000004100 */
[C---:B------:R-:W-:Y:S01]  /*10a40*/  FMUL.FTZ R46, R41.reuse, R44 ;  /* 0x0000002c292e7220 */ /* 0x040fe20000410000 */
[----:B------:R-:W-:Y:S02]  /*10a50*/  HADD2.F32 R10, -RZ, R10.H1_H1 ;  /* 0x3000000aff0a7230 */ /* 0x000fe40000004100 */
[----:B------:R-:W-:Y:S01]  /*10a60*/  FMUL.FTZ R48, R41, R40 ;  /* 0x0000002829307220 */ /* 0x000fe20000410000 */
[----:B------:R-:W-:-:S02]  /*10a70*/  HADD2.F32 R43, -RZ, R13.H0_H0 ;  /* 0x2000000dff2b7230 */ /* 0x000fc40000004100 */
[C---:B------:R-:W-:Y:S01]  /*10a80*/  FFMA.FTZ R46, R5.reuse, R40, -R46 ;  /* 0x00000028052e7223 */ /* 0x040fe2000001082e */
[----:B------:R-:W-:Y:S02]  /*10a90*/  HADD2.F32 R47, -RZ, R24.H0_H0 ;  /* 0x20000018ff2f7230 */ /* 0x000fe40000004100 */
[C---:B------:R-:W-:Y:S01]  /*10aa0*/  FMUL.FTZ R49, R42.reuse, R45 ;  /* 0x0000002d2a317220 */ /* 0x040fe20000410000 */
[----:B------:R-:W-:Y:S02]  /*10ab0*/  HADD2.F32 R41, -RZ, R14.H0_H0 ;  /* 0x2000000eff297230 */ /* 0x000fe40000004100 */
[----:B------:R-:W-:Y:S01]  /*10ac0*/  FFMA.FTZ R48, R5, R44, R48 ;  /* 0x0000002c05307223 */ /* 0x000fe20000010030 */
[----:B------:R-:W-:Y:S01]  /*10ad0*/  FMUL.FTZ R42, R42, R43 ;  /* 0x0000002b2a2a7220 */ /* 0x000fe20000410000 */
[----:B------:R-:W-:Y:S01]  /*10ae0*/  FMUL.FTZ R5, R10, R47 ;  /* 0x0000002f0a057220 */ /* 0x000fe20000410000 */
[----:B------:R-:W-:Y:S01]  /*10af0*/  FFMA.FTZ R49, R34, R43, -R49 ;  /* 0x0000002b22317223 */ /* 0x000fe20000010831 */
[----:B------:R-:W-:-:S02]  /*10b00*/  HADD2.F32 R8, -RZ, R11.H0_H0 ;  /* 0x2000000bff087230 */ /* 0x000fc40000004100 */
[----:B------:R-:W-:Y:S01]  /*10b10*/  FFMA.FTZ R42, R34, R45, R42 ;  /* 0x0000002d222a7223 */ /* 0x000fe2000001002a */
[-C--:B------:R-:W-:Y:S01]  /*10b20*/  FMUL.FTZ R43, R10, R41.reuse ;  /* 0x000000290a2b7220 */ /* 0x080fe20000410000 */
[C---:B------:R-:W-:Y:S01]  /*10b30*/  FFMA.FTZ R40, R6.reuse, R41, -R5 ;  /* 0x0000002906287223 */ /* 0x040fe20000010805 */
[----:B------:R-:W-:Y:S02]  /*10b40*/  HADD2.F32 R11, -RZ, R11.H1_H1 ;  /* 0x3000000bff0b7230 */ /* 0x000fe40000004100 */
[----:B------:R-:W-:Y:S02]  /*10b50*/  HADD2.F32 R41, -RZ, R21.H1_H1 ;  /* 0x30000015ff297230 */ /* 0x000fe40000004100 */
[----:B------:R-:W-:Y:S01]  /*10b60*/  FFMA.FTZ R43, R6, R47, R43 ;  /* 0x0000002f062b7223 */ /* 0x000fe2000001002b */
[----:B------:R-:W-:Y:S02]  /*10b70*/  HADD2.F32 R34, -RZ, R24.H1_H1 ;  /* 0x30000018ff227230 */ /* 0x000fe40000004100 */
[----:B------:R-:W-:-:S02]  /*10b80*/  HADD2.F32 R5, -RZ, R13.H1_H1 ;  /* 0x3000000dff057230 */ /* 0x000fc40000004100 */
[C---:B------:R-:W-:Y:S01]  /*10b90*/  FMUL.FTZ R45, R8.reuse, R41 ;  /* 0x00000029082d7220 */ /* 0x040fe20000410000 */
[----:B------:R-:W-:Y:S02]  /*10ba0*/  HADD2.F32 R10, -RZ, R14.H1_H1 ;  /* 0x3000000eff0a7230 */ /* 0x000fe40000004100 */
[C---:B------:R-:W-:Y:S01]  /*10bb0*/  FMUL.FTZ R6, R11.reuse, R34 ;  /* 0x000000220b067220 */ /* 0x040fe20000410000 */
[--C-:B------:R-:W-:Y:S02]  /*10bc0*/  HADD2.F32 R4, -RZ, R7.reuse.H0_H0 ;  /* 0x20000007ff047230 */ /* 0x100fe40000004100 */
[-C--:B------:R-:W-:Y:S01]  /*10bd0*/  FMUL.FTZ R8, R8, R5.reuse ;  /* 0x0000000508087220 */ /* 0x080fe20000410000 */
[----:B------:R-:W-:Y:S02]  /*10be0*/  HADD2.F32 R7, -RZ, R7.H1_H1 ;  /* 0x30000007ff077230 */ /* 0x000fe40000004100 */
[-C--:B------:R-:W-:Y:S01]  /*10bf0*/  FMUL.FTZ R47, R11, R10.reuse ;  /* 0x0000000a0b2f7220 */ /* 0x080fe20000410000 */
[C---:B------:R-:W-:Y:S01]  /*10c00*/  FFMA.FTZ R45, R4.reuse, R5, -R45 ;  /* 0x00000005042d7223 */ /* 0x040fe2000001082d */
[----:B------:R-:W-:Y:S01]  /*10c10*/  FFMA.FTZ R11, R4, R41, R8 ;  /* 0x00000029040b7223 */ /* 0x000fe20000010008 */
[C---:B------:R-:W-:Y:S01]  /*10c20*/  FFMA.FTZ R44, R7.reuse, R10, -R6 ;  /* 0x0000000a072c7223 */ /* 0x040fe20000010806 */
[----:B------:R-:W-:Y:S01]  /*10c30*/  FFMA.FTZ R34, R7, R34, R47 ;  /* 0x0000002207227223 */ /* 0x000fe2000001002f */
[----:B------:R-:W-:-:S02]  /*10c40*/  F2FP.F16.F32.PACK_AB R4, R36, R9 ;  /* 0x000000092404723e */ /* 0x000fc400000000ff */
[----:B------:R-:W-:Y:S02]  /*10c50*/  F2FP.F16.F32.PACK_AB R5, R46, R37 ;  /* 0x000000252e05723e */ /* 0x000fe400000000ff */
[----:B------:R-:W-:Y:S02]  /*10c60*/  F2FP.F16.F32.PACK_AB R6, R40, R49 ;  /* 0x000000312806723e */ /* 0x000fe400000000ff */
[----:B------:R-:W-:Y:S02]  /*10c70*/  F2FP.F16.F32.PACK_AB R7, R44, R45 ;  /* 0x0000002d2c07723e */ /* 0x000fe400000000ff */
[----:B------:R-:W-:Y:S02]  /*10c80*/  F2FP.F16.F32.PACK_AB R8, R38, R35 ;  /* 0x000000232608723e */ /* 0x000fe400000000ff */
[----:B------:R-:W-:Y:S01]  /*10c90*/  F2FP.F16.F32.PACK_AB R9, R48, R39 ;  /* 0x000000273009723e */ /* 0x000fe200000000ff */
[----:B------:R2:W-:Y:S01]  /*10ca0*/  STS.128 [R50], R4 ;  /* 0x0000000432007388 */ /* 0x0005e20000000c00 */
[----:B------:R-:W-:-:S02]  /*10cb0*/  F2FP.F16.F32.PACK_AB R10, R43, R42 ;  /* 0x0000002a2b0a723e */ /* 0x000fc400000000ff */
[----:B------:R-:W-:-:S05]  /*10cc0*/  F2FP.F16.F32.PACK_AB R11, R34, R11 ;  /* 0x0000000b220b723e */ /* 0x000fca00000000ff */
[----:B------:R2:W-:Y:S02]  /*10cd0*/  STS.128 [R33+0x14400], R8 ;  /* 0x0144000821007388 */ /* 0x0005e40000000c00 */
.L_x_618:
[----:B------:R-:W-:Y:S05]  /*10ce0*/  BSYNC B1 ;  /* 0x0000000000017941 */ /* 0x000fea0003800000 */
.L_x_617:
[----:B012---:R-:W-:Y:S01]  /*10cf0*/  IADD3 R4, R224, 0x20, RZ ;  /* 0x00000020e0047810 */ /* 0x007fe20007ffe0ff */
[----:B------:R-:W-:Y:S03]  /*10d00*/  BSSY B1, `(.L_x_621) ;  /* 0x00000bc000017945 */ /* 0x000fe60003800000 */
[----:B------:R-:W-:-:S13]  /*10d10*/  ISETP.GE.AND P0, PT, R4, R0, PT ;  /* 0x000000000400720c */ /* 0x000fda0003f06270 */
[----:B------:R-:W-:Y:S05]  /*10d20*/  @P0 BRA `(.L_x_622) ;  /* 0x0000000800e40947 */ /* 0x000fea0003800000 */
[----:B-----5:R0:W5:Y:S01]  /*10d30*/  LDL R51, [R1+0x5c] ;  /* 0x00005c0001337983 */ /* 0x0201620000100800 */
[----:B------:R-:W1:Y:S01]  /*10d40*/  LDC R33, c[0x0][0x3f4] ;  /* 0x0000fd00ff217b82 */ /* 0x000e620000000800 */
[----:B------:R-:W-:Y:S01]  /*10d50*/  BSSY B2, `(.L_x_623) ;  /* 0x000005d000027945 */ /* 0x000fe20003800000 */
[----:B------:R-:W-:Y:S02]  /*10d60*/  SHF.R.U32.HI R52, RZ, 0x3, R229 ;  /* 0x00000003ff347819 */ /* 0x000fe400000116e5 */
[-C--:B-1----:R-:W-:Y:S02]  /*10d70*/  ISETP.GE.AND P0, PT, R16, R33.reuse, PT ;  /* 0x000000211000720c */ /* 0x082fe40003f06270 */
[----:B------:R-:W-:-:S11]  /*10d80*/  ISETP.GE.AND P1, PT, R214, R33, PT ;  /* 0x00000021d600720c */ /* 0x000fd60003f26270 */
[----:B0-----:R-:W-:Y:S05]  /*10d90*/  @P0 BRA `(.L_x_624) ;  /* 0x0000000400600947 */ /* 0x001fea0003800000 */
[----:B------:R-:W2:Y:S04]  /*10da0*/  LDL R4, [R1+0x70] ;  /* 0x0000700001047983 */ /* 0x000ea80000100800 */
[----:B------:R-:W3:Y:S01]  /*10db0*/  LDL R53, [R1+0x1b0] ;  /* 0x0001b00001357983 */ /* 0x000ee20000100800 */
[----:B------:R-:W-:Y:S02]  /*10dc0*/  HADD2.F32 R48, -RZ, R29.H0_H0 ;  /* 0x2000001dff307230 */ /* 0x000fe40000004100 */
[----:B------:R-:W-:Y:S02]  /*10dd0*/  HADD2.F32 R46, -RZ, R25.H0_H0 ;  /* 0x20000019ff2e7230 */ /* 0x000fe40000004100 */
[----:B------:R-:W-:Y:S02]  /*10de0*/  HADD2.F32 R49, -RZ, R30.H0_H0 ;  /* 0x2000001eff317230 */ /* 0x000fe40000004100 */
[----:B------:R-:W-:Y:S01]  /*10df0*/  HADD2.F32 R50, -RZ, R29.H1_H1 ;  /* 0x3000001dff327230 */ /* 0x000fe20000004100 */
        /* <DEDUP_REMOVED lines=20> */
[----:B------:R-:W-:Y:S02]  /*10f40*/  HADD2.F32 R42, -RZ, R9.H0_H0 ;  /* 0x20000009ff2a7230 */ /* 0x000fe40000004100 */
[-C--:B------:R-:W-:Y:S01]  /*10f50*/  FMUL.FTZ R45, R48, R5.reuse ;  /* 0x00000005302d7220 */ /* 0x080fe20000410000 */
[C---:B------:R-:W-:Y:S01]  /*10f60*/  FMUL.FTZ R47, R46.reuse, R5 ;  /* 0x000000052e2f7220 */ /* 0x040fe20000410000 */
[----:B------:R-:W-:Y:S02]  /*10f70*/  HADD2.F32 R44, -RZ, R10.H0_H0 ;  /* 0x2000000aff2c7230 */ /* 0x000fe40000004100 */
[----:B------:R-:W-:Y:S01]  /*10f80*/  FFMA.FTZ R5, R46, R38, -R45 ;  /* 0x000000262e057223 */ /* 0x000fe2000001082d */
[----:B------:R-:W-:-:S02]  /*10f90*/  HADD2.F32 R45, -RZ, R26.H0_H0 ;  /* 0x2000001aff2d7230 */ /* 0x000fc40000004100 */
[----:B------:R-:W-:Y:S01]  /*10fa0*/  FFMA.FTZ R8, R48, R38, R47 ;  /* 0x0000002630087223 */ /* 0x000fe2000001002f */
[----:B------:R-:W-:Y:S02]  /*10fb0*/  HADD2.F32 R37, -RZ, R10.H1_H1 ;  /* 0x3000000aff257230 */ /* 0x000fe40000004100 */
[-C--:B------:R-:W-:Y:S01]  /*10fc0*/  FMUL.FTZ R10, R49, R41.reuse ;  /* 0x00000029310a7220 */ /* 0x080fe20000410000 */
[----:B------:R-:W-:Y:S02]  /*10fd0*/  HADD2.F32 R46, -RZ, R25.H1_H1 ;  /* 0x30000019ff2e7230 */ /* 0x000fe40000004100 */
[----:B------:R-:W-:Y:S01]  /*10fe0*/  FMUL.FTZ R38, R45, R41 ;  /* 0x000000292d267220 */ /* 0x000fe20000410000 */
[----:B------:R-:W-:Y:S02]  /*10ff0*/  HADD2.F32 R43, -RZ, R9.H1_H1 ;  /* 0x30000009ff2b7230 */ /* 0x000fe40000004100 */
[----:B------:R-:W-:Y:S01]  /*11000*/  FMUL.FTZ R41, R50, R42 ;  /* 0x0000002a32297220 */ /* 0x000fe20000410000 */
[----:B------:R-:W-:-:S02]  /*11010*/  HADD2.F32 R48, -RZ, R30.H1_H1 ;  /* 0x3000001eff307230 */ /* 0x000fc40000004100 */
[-C--:B------:R-:W-:Y:S01]  /*11020*/  FFMA.FTZ R10, R45, R39.reuse, -R10 ;  /* 0x000000272d0a7223 */ /* 0x080fe2000001080a */
[C---:B------:R-:W-:Y:S01]  /*11030*/  FMUL.FTZ R45, R46.reuse, R42 ;  /* 0x0000002a2e2d7220 */ /* 0x040fe20000410000 */
[----:B------:R-:W-:Y:S01]  /*11040*/  FFMA.FTZ R39, R49, R39, R38 ;  /* 0x0000002731277223 */ /* 0x000fe20000010026 */
[-C--:B------:R-:W-:Y:S01]  /*11050*/  FFMA.FTZ R38, R46, R40.reuse, -R41 ;  /* 0x000000282e267223 */ /* 0x080fe20000010829 */
[----:B------:R-:W-:Y:S02]  /*11060*/  HADD2.F32 R42, -RZ, R26.H1_H1 ;  /* 0x3000001aff2a7230 */ /* 0x000fe40000004100 */
[----:B------:R-:W-:Y:S01]  /*11070*/  FMUL.FTZ R41, R48, R43 ;  /* 0x0000002b30297220 */ /* 0x000fe20000410000 */
[----:B------:R-:W-:Y:S02]  /*11080*/  HADD2.F32 R49, -RZ, R31.H0_H0 ;  /* 0x2000001fff317230 */ /* 0x000fe40000004100 */
[----:B------:R-:W-:Y:S01]  /*11090*/  FFMA.FTZ R40, R50, R40, R45 ;  /* 0x0000002832287223 */ /* 0x000fe2000001002d */
[----:B------:R-:W-:-:S02]  /*110a0*/  HADD2.F32 R47, -RZ, R27.H0_H0 ;  /* 0x2000001bff2f7230 */ /* 0x000fc40000004100 */
[C---:B------:R-:W-:Y:S01]  /*110b0*/  FMUL.FTZ R43, R42.reuse, R43 ;  /* 0x0000002b2a2b7220 */ /* 0x040fe20000410000 */
[----:B------:R-:W-:Y:S01]  /*110c0*/  FFMA.FTZ R41, R42, R36, -R41 ;  /* 0x000000242a297223 */ /* 0x000fe20000010829 */
[----:B------:R-:W-:Y:S02]  /*110d0*/  HADD2.F32 R50, -RZ, R32.H0_H0 ;  /* 0x20000020ff327230 */ /* 0x000fe40000004100 */
[-C--:B------:R-:W-:Y:S01]  /*110e0*/  FMUL.FTZ R42, R49, R44.reuse ;  /* 0x0000002c312a7220 */ /* 0x080fe20000410000 */
[----:B------:R-:W-:Y:S02]  /*110f0*/  HADD2.F32 R46, -RZ, R28.H0_H0 ;  /* 0x2000001cff2e7230 */ /* 0x000fe40000004100 */
[----:B------:R-:W-:Y:S01]  /*11100*/  FMUL.FTZ R44, R47, R44 ;  /* 0x0000002c2f2c7220 */ /* 0x000fe20000410000 */
[----:B------:R-:W-:Y:S01]  /*11110*/  FFMA.FTZ R43, R48, R36, R43 ;  /* 0x00000024302b7223 */ /* 0x000fe2000001002b */
[----:B------:R-:W-:Y:S02]  /*11120*/  HADD2.F32 R9, -RZ, R11.H0_H0 ;  /* 0x2000000bff097230 */ /* 0x000fe40000004100 */
[----:B------:R-:W-:Y:S01]  /*11130*/  FMUL.FTZ R45, R50, R37 ;  /* 0x00000025322d7220 */ /* 0x000fe20000410000 */
[----:B------:R-:W-:Y:S01]  /*11140*/  FFMA.FTZ R44, R49, R35, R44 ;  /* 0x00000023312c7223 */ /* 0x000fe2000001002c */
[----:B------:R-:W-:-:S02]  /*11150*/  HADD2.F32 R48, -RZ, R31.H1_H1 ;  /* 0x3000001fff307230 */ /* 0x000fc40000004100 */
[----:B------:R-:W-:Y:S01]  /*11160*/  FFMA.FTZ R42, R47, R35, -R42 ;  /* 0x000000232f2a7223 */ /* 0x000fe2000001082a */
[----:B------:R-:W-:Y:S02]  /*11170*/  HADD2.F32 R11, -RZ, R11.H1_H1 ;  /* 0x3000000bff0b7230 */ /* 0x000fe40000004100 */
[C---:B------:R-:W-:Y:S01]  /*11180*/  FMUL.FTZ R37, R46.reuse, R37 ;  /* 0x000000252e257220 */ /* 0x040fe20000410000 */
[----:B------:R-:W-:Y:S02]  /*11190*/  HADD2.F32 R49, -RZ, R32.H1_H1 ;  /* 0x30000020ff317230 */ /* 0x000fe40000004100 */
[-C--:B------:R-:W-:Y:S01]  /*111a0*/  FFMA.FTZ R45, R46, R6.reuse, -R45 ;  /* 0x000000062e2d7223 */ /* 0x080fe2000001082d */
[----:B------:R-:W-:Y:S02]  /*111b0*/  HADD2.F32 R36, -RZ, R27.H1_H1 ;  /* 0x3000001bff247230 */ /* 0x000fe40000004100 */
[----:B------:R-:W-:Y:S01]  /*111c0*/  FFMA.FTZ R37, R50, R6, R37 ;  /* 0x0000000632257223 */ /* 0x000fe20000010025 */
[----:B------:R-:W-:-:S02]  /*111d0*/  HADD2.F32 R47, -RZ, R28.H1_H1 ;  /* 0x3000001cff2f7230 */ /* 0x000fc40000004100 */
[----:B------:R-:W-:Y:S01]  /*111e0*/  FMUL.FTZ R35, R48, R9 ;  /* 0x0000000930237220 */ /* 0x000fe20000410000 */
[--C-:B------:R-:W-:Y:S02]  /*111f0*/  HADD2.F32 R4, -RZ, R7.reuse.H0_H0 ;  /* 0x20000007ff047230 */ /* 0x100fe40000004100 */
[----:B------:R-:W-:Y:S01]  /*11200*/  FMUL.FTZ R6, R49, R11 ;  /* 0x0000000b31067220 */ /* 0x000fe20000410000 */
[----:B------:R-:W-:Y:S02]  /*11210*/  HADD2.F32 R7, -RZ, R7.H1_H1 ;  /* 0x30000007ff077230 */ /* 0x000fe40000004100 */
[C---:B------:R-:W-:Y:S01]  /*11220*/  FMUL.FTZ R9, R36.reuse, R9 ;  /* 0x0000000924097220 */ /* 0x040fe20000410000 */
[----:B------:R-:W-:Y:S01]  /*11230*/  FMUL.FTZ R46, R47, R11 ;  /* 0x0000000b2f2e7220 */ /* 0x000fe20000410000 */
[----:B------:R-:W-:Y:S01]  /*11240*/  FFMA.FTZ R35, R36, R4, -R35 ;  /* 0x0000000424237223 */ /* 0x000fe20000010823 */
[----:B------:R-:W-:Y:S01]  /*11250*/  F2FP.F16.F32.PACK_AB R8, R39, R8 ;  /* 0x000000082708723e */ /* 0x000fe200000000ff */
[-C--:B------:R-:W-:Y:S01]  /*11260*/  FFMA.FTZ R36, R47, R7.reuse, -R6 ;  /* 0x000000072f247223 */ /* 0x080fe20000010806 */
[----:B------:R-:W-:Y:S01]  /*11270*/  FFMA.FTZ R11, R48, R4, R9 ;  /* 0x00000004300b7223 */ /* 0x000fe20000010009 */
        /* <DEDUP_REMOVED lines=8> */
[----:B------:R-:W-:-:S05]  /*11300*/  F2FP.F16.F32.PACK_AB R11, R46, R11 ;  /* 0x0000000b2e0b723e */ /* 0x000fca00000000ff */
[----:B------:R0:W-:Y:S02]  /*11310*/  STS.128 [R34+0x14400], R8 ;  /* 0x0144000822007388 */ /* 0x0001e40000000c00 */
.L_x_624:
[----:B------:R-:W-:Y:S05]  /*11320*/  BSYNC B2 ;  /* 0x0000000000027941 */ /* 0x000fea0003800000 */
.L_x_623:
[----:B------:R-:W-:Y:S05]  /*11330*/  @P1 BRA `(.L_x_622) ;  /* 0x0000000400601947 */ /* 0x000fea0003800000 */
[----:B0-----:R-:W2:Y:S04]  /*11340*/  LDL R4, [R1+0x114] ;  /* 0x0001140001047983 */ /* 0x001ea80000100800 */
[----:B------:R-:W3:Y:S01]  /*11350*/  LDL R50, [R1+0x1ac] ;  /* 0x0001ac0001327983 */ /* 0x000ee20000100800 */
[----:B------:R-:W-:Y:S02]  /*11360*/  HADD2.F32 R47, -RZ, R15.H0_H0 ;  /* 0x2000000fff2f7230 */ /* 0x000fe40000004100 */
[----:B------:R-:W-:Y:S02]  /*11370*/  HADD2.F32 R45, -RZ, R3.H0_H0 ;  /* 0x20000003ff2d7230 */ /* 0x000fe40000004100 */
[----:B------:R-:W-:Y:S02]  /*11380*/  HADD2.F32 R46, -RZ, R20.H0_H0 ;  /* 0x20000014ff2e7230 */ /* 0x000fe40000004100 */
[----:B------:R-:W-:-:S02]  /*11390*/  HADD2.F32 R44, -RZ, R12.H0_H0 ;  /* 0x2000000cff2c7230 */ /* 0x000fc40000004100 */
[----:B------:R-:W-:Y:S02]  /*113a0*/  HADD2.F32 R49, -RZ, R15.H1_H1 ;  /* 0x3000000fff317230 */ /* 0x000fe40000004100 */
[----:B------:R-:W-:Y:S01]  /*113b0*/  HADD2.F32 R48, -RZ, R24.H0_H0 ;  /* 0x20000018ff307230 */ /* 0x000fe20000004100 */
[----:B--2---:R-:W-:-:S04]  /*113c0*/  LEA.HI R33, R33, R4, RZ, 0x1d ;  /* 0x0000000421217211 */ /* 0x004fc800078fe8ff */
[----:B------:R-:W-:Y:S02]  /*113d0*/  SHF.R.S32.HI R6, RZ, 0x1f, R33 ;  /* 0x0000001fff067819 */ /* 0x000fe40000011421 */
[----:B------:R-:W-:Y:S02]  /*113e0*/  SHF.L.U32 R4, R33, 0x3, RZ ;  /* 0x0000000321047819 */ /* 0x000fe400000006ff */
[----:B------:R-:W-:Y:S02]  /*113f0*/  LEA.HI R6, R6, R33, RZ, 0x3 ;  /* 0x0000002106067211 */ /* 0x000fe400078f18ff */
[----:B------:R-:W-:-:S03]  /*11400*/  LOP3.LUT R4, R229, 0x38, R4, 0xf8, !PT ;  /* 0x00000038e5047812 */ /* 0x000fc600078ef804 */
[----:B------:R-:W-:Y:S01]  /*11410*/  IMAD.SHL.U32 R6, R6, 0x400, RZ ;  /* 0x0000040006067824 */ /* 0x000fe200078e00ff */
[----:B------:R-:W-:-:S04]  /*11420*/  LOP3.LUT R8, R4, R52, RZ, 0x3c, !PT ;  /* 0x0000003404087212 */ /* 0x000fc800078e3cff */
[----:B------:R-:W-:Y:S02]  /*11430*/  LOP3.LUT R9, R6, 0x7fffe000, RZ, 0xc0, !PT ;  /* 0x7fffe00006097812 */ /* 0x000fe400078ec0ff */
[----:B---3--:R-:W0:Y:S02]  /*11440*/  LDS.128 R4, [R50] ;  /* 0x0000000032047984 */ /* 0x008e240000000c00 */
[----:B-----5:R-:W-:Y:S01]  /*11450*/  IADD3 R8, R8, R9, R51 ;  /* 0x0000000908087210 */ /* 0x020fe20007ffe033 */
[----:B------:R-:W-:-:S04]  /*11460*/  HADD2.F32 R51, -RZ, R20.H1_H1 ;  /* 0x30000014ff337230 */ /* 0x000fc80000004100 */
        /* <DEDUP_REMOVED lines=11> */
[-C--:B------:R-:W-:Y:S01]  /*11520*/  FMUL.FTZ R8, R47, R5.reuse ;  /* 0x000000052f087220 */ /* 0x080fe20000410000 */
[----:B------:R-:W-:Y:S02]  /*11530*/  HADD2.F32 R36, -RZ, R10.H1_H1 ;  /* 0x3000000aff247230 */ /* 0x000fe40000004100 */
[----:B------:R-:W-:Y:S01]  /*11540*/  FMUL.FTZ R10, R45, R5 ;  /* 0x000000052d0a7220 */ /* 0x000fe20000410000 */
[----:B------:R-:W-:-:S02]  /*11550*/  HADD2.F32 R41, -RZ, R9.H0_H0 ;  /* 0x20000009ff297230 */ /* 0x000fc40000004100 */
[-C--:B------:R-:W-:Y:S01]  /*11560*/  FFMA.FTZ R5, R45, R37.reuse, -R8 ;  /* 0x000000252d057223 */ /* 0x080fe20000010808 */
[-C--:B------:R-:W-:Y:S01]  /*11570*/  FMUL.FTZ R45, R46, R40.reuse ;  /* 0x000000282e2d7220 */ /* 0x080fe20000410000 */
[----:B------:R-:W-:Y:S01]  /*11580*/  FFMA.FTZ R8, R47, R37, R10 ;  /* 0x000000252f087223 */ /* 0x000fe2000001000a */
[----:B------:R-:W-:Y:S02]  /*11590*/  HADD2.F32 R47, -RZ, R3.H1_H1 ;  /* 0x30000003ff2f7230 */ /* 0x000fe40000004100 */
[C---:B------:R-:W-:Y:S01]  /*115a0*/  FMUL.FTZ R37, R44.reuse, R40 ;  /* 0x000000282c257220 */ /* 0x040fe20000410000 */
[-C--:B------:R-:W-:Y:S01]  /*115b0*/  FFMA.FTZ R10, R44, R38.reuse, -R45 ;  /* 0x000000262c0a7223 */ /* 0x080fe2000001082d */
[-C--:B------:R-:W-:Y:S01]  /*115c0*/  FMUL.FTZ R40, R49, R41.reuse ;  /* 0x0000002931287220 */ /* 0x080fe20000410000 */
[----:B------:R-:W-:Y:S02]  /*115d0*/  HADD2.F32 R42, -RZ, R9.H1_H1 ;  /* 0x30000009ff2a7230 */ /* 0x000fe40000004100 */
[----:B------:R-:W-:Y:S01]  /*115e0*/  FMUL.FTZ R44, R47, R41 ;  /* 0x000000292f2c7220 */ /* 0x000fe20000410000 */
[----:B------:R-:W-:Y:S01]  /*115f0*/  FFMA.FTZ R37, R46, R38, R37 ;  /* 0x000000262e257223 */ /* 0x000fe20000010025 */
[----:B------:R-:W-:-:S02]  /*11600*/  HADD2.F32 R41, -RZ, R12.H1_H1 ;  /* 0x3000000cff297230 */ /* 0x000fc40000004100 */
[-C--:B------:R-:W-:Y:S01]  /*11610*/  FFMA.FTZ R38, R47, R39.reuse, -R40 ;  /* 0x000000272f267223 */ /* 0x080fe20000010828 */
[----:B------:R-:W-:Y:S01]  /*11620*/  FFMA.FTZ R39, R49, R39, R44 ;  /* 0x0000002731277223 */ /* 0x000fe2000001002c */
[----:B------:R-:W-:Y:S02]  /*11630*/  HADD2.F32 R46, -RZ, R21.H0_H0 ;  /* 0x20000015ff2e7230 */ /* 0x000fe40000004100 */
[-C--:B------:R-:W-:Y:S01]  /*11640*/  FMUL.FTZ R40, R51, R42.reuse ;  /* 0x0000002a33287220 */ /* 0x080fe20000410000 */
[----:B------:R-:W-:Y:S02]  /*11650*/  HADD2.F32 R44, -RZ, R13.H0_H0 ;  /* 0x2000000dff2c7230 */ /* 0x000fe40000004100 */
[C---:B------:R-:W-:Y:S01]  /*11660*/  FMUL.FTZ R42, R41.reuse, R42 ;  /* 0x0000002a292a7220 */ /* 0x040fe20000410000 */
[----:B------:R-:W-:Y:S02]  /*11670*/  HADD2.F32 R9, -RZ, R11.H0_H0 ;  /* 0x2000000bff097230 */ /* 0x000fe40000004100 */
[----:B------:R-:W-:Y:S01]  /*11680*/  FMUL.FTZ R45, R46, R43 ;  /* 0x0000002b2e2d7220 */ /* 0x000fe20000410000 */
[----:B------:R-:W-:Y:S01]  /*11690*/  FFMA.FTZ R41, R41, R35, -R40 ;  /* 0x0000002329297223 */ /* 0x000fe20000010828 */
[----:B------:R-:W-:Y:S01]  /*116a0*/  FMUL.FTZ R43, R44, R43 ;  /* 0x0000002b2c2b7220 */ /* 0x000fe20000410000 */
[----:B------:R-:W-:-:S02]  /*116b0*/  HADD2.F32 R40, -RZ, R14.H0_H0 ;  /* 0x2000000eff287230 */ /* 0x000fc40000004100 */
[----:B------:R-:W-:Y:S01]  /*116c0*/  FFMA.FTZ R42, R51, R35, R42 ;  /* 0x00000023332a7223 */ /* 0x000fe2000001002a */
[----:B------:R-:W-:Y:S01]  /*116d0*/  FMUL.FTZ R35, R48, R36 ;  /* 0x0000002430237220 */ /* 0x000fe20000410000 */
[-C--:B------:R-:W-:Y:S01]  /*116e0*/  FFMA.FTZ R43, R46, R34.reuse, R43 ;  /* 0x000000222e2b7223 */ /* 0x080fe2000001002b */
[----:B------:R-:W-:Y:S01]  /*116f0*/  FFMA.FTZ R45, R44, R34, -R45 ;  /* 0x000000222c2d7223 */ /* 0x000fe2000001082d */
[----:B------:R-:W-:Y:S02]  /*11700*/  HADD2.F32 R46, -RZ, R21.H1_H1 ;  /* 0x30000015ff2e7230 */ /* 0x000fe40000004100 */
[C---:B------:R-:W-:Y:S01]  /*11710*/  FMUL.FTZ R47, R40.reuse, R36 ;  /* 0x00000024282f7220 */ /* 0x040fe20000410000 */
[----:B------:R-:W-:Y:S02]  /*11720*/  HADD2.F32 R11, -RZ, R11.H1_H1 ;  /* 0x3000000bff0b7230 */ /* 0x000fe40000004100 */
[----:B------:R-:W-:Y:S01]  /*11730*/  FFMA.FTZ R34, R40, R6, -R35 ;  /* 0x0000000628227223 */ /* 0x000fe20000010823 */
[----:B------:R-:W-:-:S02]  /*11740*/  HADD2.F32 R51, -RZ, R24.H1_H1 ;  /* 0x30000018ff337230 */ /* 0x000fc40000004100 */
[----:B------:R-:W-:Y:S01]  /*11750*/  FFMA.FTZ R36, R48, R6, R47 ;  /* 0x0000000630247223 */ /* 0x000fe2000001002f */
[----:B------:R-:W-:Y:S02]  /*11760*/  HADD2.F32 R40, -RZ, R13.H1_H1 ;  /* 0x3000000dff287230 */ /* 0x000fe40000004100 */
[----:B------:R-:W-:Y:S01]  /*11770*/  FMUL.FTZ R35, R46, R9 ;  /* 0x000000092e237220 */ /* 0x000fe20000410000 */
[----:B------:R-:W-:Y:S02]  /*11780*/  HADD2.F32 R49, -RZ, R14.H1_H1 ;  /* 0x3000000eff317230 */ /* 0x000fe40000004100 */
[----:B------:R-:W-:Y:S01]  /*11790*/  FMUL.FTZ R6, R51, R11 ;  /* 0x0000000b33067220 */ /* 0x000fe20000410000 */
[--C-:B------:R-:W-:Y:S02]  /*117a0*/  HADD2.F32 R4, -RZ, R7.reuse.H0_H0 ;  /* 0x20000007ff047230 */ /* 0x100fe40000004100 */
[----:B------:R-:W-:Y:S01]  /*117b0*/  FMUL.FTZ R9, R40, R9 ;  /* 0x0000000928097220 */ /* 0x000fe20000410000 */
[----:B------:R-:W-:-:S02]  /*117c0*/  HADD2.F32 R7, -RZ, R7.H1_H1 ;  /* 0x30000007ff077230 */ /* 0x000fc40000004100 */
[----:B------:R-:W-:Y:S01]  /*117d0*/  FMUL.FTZ R44, R49, R11 ;  /* 0x0000000b312c7220 */ /* 0x000fe20000410000 */
[----:B------:R-:W-:Y:S01]  /*117e0*/  F2FP.F16.F32.PACK_AB R8, R37, R8 ;  /* 0x000000082508723e */ /* 0x000fe200000000ff */
[-C--:B------:R-:W-:Y:S01]  /*117f0*/  FFMA.FTZ R35, R40, R4.reuse, -R35 ;  /* 0x0000000428237223 */ /* 0x080fe20000010823 */
[----:B------:R-:W-:Y:S01]  /*11800*/  FFMA.FTZ R11, R46, R4, R9 ;  /* 0x000000042e0b7223 */ /* 0x000fe20000010009 */
[-C--:B------:R-:W-:Y:S01]  /*11810*/  FFMA.FTZ R40, R49, R7.reuse, -R6 ;  /* 0x0000000731287223 */ /* 0x080fe20000010806 */
[----:B------:R-:W-:Y:S01]  /*11820*/  FFMA.FTZ R44, R51, R7, R44 ;  /* 0x00000007332c7223 */ /* 0x000fe2000001002c */
[----:B------:R-:W-:Y:S02]  /*11830*/  F2FP.F16.F32.PACK_AB R4, R10, R5 ;  /* 0x000000050a04723e */ /* 0x000fe400000000ff */
[----:B------:R-:W-:Y:S02]  /*11840*/  F2FP.F16.F32.PACK_AB R5, R41, R38 ;  /* 0x000000262905723e */ /* 0x000fe400000000ff */
[----:B------:R-:W-:-:S02]  /*11850*/  F2FP.F16.F32.PACK_AB R6, R34, R45 ;  /* 0x0000002d2206723e */ /* 0x000fc400000000ff */
[----:B------:R-:W-:Y:S02]  /*11860*/  F2FP.F16.F32.PACK_AB R7, R40, R35 ;  /* 0x000000232807723e */ /* 0x000fe400000000ff */
[----:B------:R-:W-:Y:S02]  /*11870*/  F2FP.F16.F32.PACK_AB R9, R42, R39 ;  /* 0x000000272a09723e */ /* 0x000fe400000000ff */
[----:B------:R-:W-:Y:S01]  /*11880*/  F2FP.F16.F32.PACK_AB R10, R36, R43 ;  /* 0x0000002b240a723e */ /* 0x000fe200000000ff */
[----:B------:R1:W-:Y:S01]  /*11890*/  STS.128 [R50], R4 ;  /* 0x0000000432007388 */ /* 0x0003e20000000c00 */
[----:B------:R-:W-:-:S05]  /*118a0*/  F2FP.F16.F32.PACK_AB R11, R44, R11 ;  /* 0x0000000b2c0b723e */ /* 0x000fca00000000ff */
[----:B------:R1:W-:Y:S02]  /*118b0*/  STS.128 [R33+0x14400], R8 ;  /* 0x0144000821007388 */ /* 0x0003e40000000c00 */
.L_x_622:
[----:B------:R-:W-:Y:S05]  /*118c0*/  BSYNC B1 ;  /* 0x0000000000017941 */ /* 0x000fea0003800000 */
.L_x_621:
[----:B01----:R-:W-:Y:S01]  /*118d0*/  VIADD R4, R224, 0x40 ;  /* 0x00000040e0047836 */ /* 0x003fe20000000000 */
[----:B------:R-:W-:Y:S04]  /*118e0*/  BSSY B1, `(.L_x_625) ;  /* 0x00000bc000017945 */ /* 0x000fe80003800000 */
        /* <DEDUP_REMOVED lines=97> */
.L_x_628:
[----:B------:R-:W-:Y:S05]  /*11f00*/  BSYNC B2 ;  /* 0x0000000000027941 */ /* 0x000fea0003800000 */
.L_x_627:
        /* <DEDUP_REMOVED lines=10> */
[----:B------:R-:W-:Y:S01]  /*11fb0*/  SHF.R.S32.HI R4, RZ, 0x1f, R33 ;  /* 0x0000001fff047819 */ /* 0x000fe20000011421 */
[----:B------:R-:W-:-:S03]  /*11fc0*/  IMAD.SHL.U32 R5, R33, 0x8, RZ ;  /* 0x0000000821057824 */ /* 0x000fc600078e00ff */
[----:B------:R-:W-:Y:S02]  /*11fd0*/  LEA.HI R33, R4, R33, RZ, 0x3 ;  /* 0x0000002104217211 */ /* 0x000fe400078f18ff */
[----:B------:R-:W-:Y:S02]  /*11fe0*/  LOP3.LUT R4, R228, 0x38, R5, 0xf8, !PT ;  /* 0x00000038e4047812 */ /* 0x000fe400078ef805 */
[----:B------:R-:W-:Y:S02]  /*11ff0*/  SHF.L.U32 R33, R33, 0xa, RZ ;  /* 0x0000000a21217819 */ /* 0x000fe400000006ff */
[----:B------:R-:W-:Y:S02]  /*12000*/  LOP3.LUT R8, R4, R52, RZ, 0x3c, !PT ;  /* 0x0000003404087212 */ /* 0x000fe400078e3cff */
[----:B------:R-:W-:Y:S01]  /*12010*/  LOP3.LUT R33, R33, 0x7fffe000, RZ, 0xc0, !PT ;  /* 0x7fffe00021217812 */ /* 0x000fe200078ec0ff */
[----:B---3--:R-:W0:Y:S03]  /*12020*/  LDS.128 R4, [R50] ;  /* 0x0000000032047984 */ /* 0x008e260000000c00 */
        /* <DEDUP_REMOVED lines=10> */
[----:B------:R-:W-:Y:S02]  /*120d0*/  HADD2.F32 R4, -RZ, R7.H0_H0 ;  /* 0x20000007ff047230 */ /* 0x000fe40000004100 */
        /* <DEDUP_REMOVED lines=43> */
[----:B------:R-:W-:Y:S02]  /*12390*/  HADD2.F32 R7, -RZ, R7.H1_H1 ;  /* 0x30000007ff077230 */ /* 0x000fe40000004100 */
[C---:B------:R-:W-:Y:S01]  /*123a0*/  FMUL.FTZ R9, R40.reuse, R9 ;  /* 0x0000000928097220 */ /* 0x040fe20000410000 */
[----:B------:R-:W-:Y:S01]  /*123b0*/  FFMA.FTZ R35, R40, R4, -R35 ;  /* 0x0000000428237223 */ /* 0x000fe20000010823 */
[----:B------:R-:W-:Y:S01]  /*123c0*/  FMUL.FTZ R44, R49, R11 ;  /* 0x0000000b312c7220 */ /* 0x000fe20000410000 */
        /* <DEDUP_REMOVED lines=13> */
.L_x_626:
[----:B------:R-:W-:Y:S05]  /*124a0*/  BSYNC B1 ;  /* 0x0000000000017941 */ /* 0x000fea0003800000 */
.L_x_625:
[----:B01----:R-:W-:-:S05]  /*124b0*/  VIADD R5, R224, 0x60 ;  /* 0x00000060e0057836 */ /* 0x003fca0000000000 */
[----:B------:R-:W-:-:S13]  /*124c0*/  ISETP.GE.AND P0, PT, R5, R0, PT ;  /* 0x000000000500720c */ /* 0x000fda0003f06270 */
[----:B------:R-:W-:Y:S05]  /*124d0*/  @P0 BRA `(.L_x_605) ;  /* 0x0000000c001c0947 */ /* 0x000fea0003800000 */
[----:B------:R0:W5:Y:S01]  /*124e0*/  LDL R49, [R1+0x118] ;  /* 0x0001180001317983 */ /* 0x0001620000100800 */
[----:B------:R-:W1:Y:S01]  /*124f0*/  LDC R33, c[0x0][0x3f4] ;  /* 0x0000fd00ff217b82 */ /* 0x000e620000000800 */
[----:B-----5:R-:W-:Y:S01]  /*12500*/  VIADD R51, R224, 0x60 ;  /* 0x00000060e0337836 */ /* 0x020fe20000000000 */
[----:B------:R-:W-:Y:S04]  /*12510*/  BSSY B1, `(.L_x_629) ;  /* 0x000005f000017945 */ /* 0x000fe80003800000 */
[----:B------:R-:W-:-:S04]  /*12520*/  SHF.L.U32 R51, R51, 0x6, RZ ;  /* 0x0000000633337819 */ /* 0x000fc800000006ff */
[----:B------:R-:W-:Y:S02]  /*12530*/  LOP3.LUT R51, R51, 0x1c0, RZ, 0xc0, !PT ;  /* 0x000001c033337812 */ /* 0x000fe400078ec0ff */
[-C--:B-1----:R-:W-:Y:S02]  /*12540*/  ISETP.GE.AND P0, PT, R16, R33.reuse, PT ;  /* 0x000000211000720c */ /* 0x082fe40003f06270 */
[----:B------:R-:W-:-:S11]  /*12550*/  ISETP.GE.AND P1, PT, R214, R33, PT ;  /* 0x00000021d600720c */ /* 0x000fd60003f26270 */
[----:B0-----:R-:W-:Y:S05]  /*12560*/  @P0 BRA `(.L_x_630) ;  /* 0x0000000400640947 */ /* 0x001fea0003800000 */
[----:B------:R-:W2:Y:S04]  /*12570*/  LDL R4, [R1+0x70] ;  /* 0x0000700001047983 */ /* 0x000ea80000100800 */
[----:B------:R-:W3:Y:S01]  /*12580*/  LDL R52, [R1+0x1a0] ;  /* 0x0001a00001347983 */ /* 0x000ee20000100800 */
[----:B------:R-:W-:Y:S01]  /*12590*/  SHF.R.U32.HI R7, RZ, 0x3, R51 ;  /* 0x00000003ff077819 */ /* 0x000fe20000011633 */
[----:B------:R-:W-:Y:S02]  /*125a0*/  HADD2.F32 R46, -RZ, R29.H0_H0 ;  /* 0x2000001dff2e7230 */ /* 0x000fe40000004100 */
[----:B------:R-:W-:Y:S02]  /*125b0*/  HADD2.F32 R44, -RZ, R25.H0_H0 ;  /* 0x20000019ff2c7230 */ /* 0x000fe40000004100 */
[----:B------:R-:W-:-:S02]  /*125c0*/  HADD2.F32 R47, -RZ, R30.H0_H0 ;  /* 0x2000001eff2f7230 */ /* 0x000fc40000004100 */
[----:B------:R-:W-:Y:S02]  /*125d0*/  HADD2.F32 R45, -RZ, R26.H0_H0 ;  /* 0x2000001aff2d7230 */ /* 0x000fe40000004100 */
[----:B------:R-:W-:Y:S02]  /*125e0*/  HADD2.F32 R50, -RZ, R29.H1_H1 ;  /* 0x3000001dff327230 */ /* 0x000fe40000004100 */
        /* <DEDUP_REMOVED lines=10> */
[----:B------:R-:W-:-:S05]  /*12690*/  IADD3 R0, R0, R9, R49 ;  /* 0x0000000900007210 */ /* 0x000fca0007ffe031 */
        /* <DEDUP_REMOVED lines=11> */
[-C--:B------:R-:W-:Y:S01]  /*12750*/  FMUL.FTZ R9, R46, R5.reuse ;  /* 0x000000052e097220 */ /* 0x080fe20000410000 */
[----:B------:R-:W-:Y:S02]  /*12760*/  HADD2.F32 R39, -RZ, R8.H1_H1 ;  /* 0x30000008ff277230 */ /* 0x000fe40000004100 */
[----:B------:R-:W-:Y:S01]  /*12770*/  FMUL.FTZ R43, R44, R5 ;  /* 0x000000052c2b7220 */ /* 0x000fe20000410000 */
[----:B------:R-:W-:Y:S01]  /*12780*/  FMUL.FTZ R25, R50, R40 ;  /* 0x0000002832197220 */ /* 0x000fe20000410000 */
[----:B------:R-:W-:Y:S01]  /*12790*/  FFMA.FTZ R5, R44, R36, -R9 ;  /* 0x000000242c057223 */ /* 0x000fe20000010809 */
[----:B------:R-:W-:Y:S01]  /*127a0*/  FMUL.FTZ R29, R48, R40 ;  /* 0x00000028301d7220 */ /* 0x000fe20000410000 */
[----:B------:R-:W-:Y:S01]  /*127b0*/  FFMA.FTZ R9, R46, R36, R43 ;  /* 0x000000242e097223 */ /* 0x000fe2000001002b */
[-C--:B------:R-:W-:Y:S01]  /*127c0*/  FMUL.FTZ R44, R47, R39.reuse ;  /* 0x000000272f2c7220 */ /* 0x080fe20000410000 */
[----:B------:R-:W-:Y:S01]  /*127d0*/  FMUL.FTZ R46, R45, R39 ;  /* 0x000000272d2e7220 */ /* 0x000fe20000410000 */
[----:B------:R-:W-:-:S02]  /*127e0*/  HADD2.F32 R43, -RZ, R30.H1_H1 ;  /* 0x3000001eff2b7230 */ /* 0x000fc40000004100 */
[-C--:B------:R-:W-:Y:S01]  /*127f0*/  FFMA.FTZ R25, R48, R38.reuse, -R25 ;  /* 0x0000002630197223 */ /* 0x080fe20000010819 */
[-C--:B------:R-:W-:Y:S01]  /*12800*/  FFMA.FTZ R36, R45, R37.reuse, -R44 ;  /* 0x000000252d247223 */ /* 0x080fe2000001082c */
[----:B------:R-:W-:Y:S01]  /*12810*/  FFMA.FTZ R46, R47, R37, R46 ;  /* 0x000000252f2e7223 */ /* 0x000fe2000001002e */
[----:B------:R-:W-:Y:S02]  /*12820*/  HADD2.F32 R37, -RZ, R26.H1_H1 ;  /* 0x3000001aff257230 */ /* 0x000fe40000004100 */
[----:B------:R-:W-:Y:S01]  /*12830*/  FFMA.FTZ R29, R50, R38, R29 ;  /* 0x00000026321d7223 */ /* 0x000fe2000001001d */
[----:B------:R-:W-:Y:S02]  /*12840*/  HADD2.F32 R42, -RZ, R10.H0_H0 ;  /* 0x2000000aff2a7230 */ /* 0x000fe40000004100 */
[-C--:B------:R-:W-:Y:S01]  /*12850*/  FMUL.FTZ R26, R43, R41.reuse ;  /* 0x000000292b1a7220 */ /* 0x080fe20000410000 */
[----:B------:R-:W-:Y:S02]  /*12860*/  HADD2.F32 R38, -RZ, R27.H0_H0 ;  /* 0x2000001bff267230 */ /* 0x000fe40000004100 */
[----:B------:R-:W-:Y:S01]  /*12870*/  FMUL.FTZ R30, R37, R41 ;  /* 0x00000029251e7220 */ /* 0x000fe20000410000 */
[----:B------:R-:W-:-:S02]  /*12880*/  HADD2.F32 R44, -RZ, R31.H0_H0 ;  /* 0x2000001fff2c7230 */ /* 0x000fc40000004100 */
[-C--:B------:R-:W-:Y:S01]  /*12890*/  FFMA.FTZ R26, R37, R35.reuse, -R26 ;  /* 0x00000023251a7223 */ /* 0x080fe2000001081a */
[----:B------:R-:W-:Y:S02]  /*128a0*/  HADD2.F32 R10, -RZ, R10.H1_H1 ;  /* 0x3000000aff0a7230 */ /* 0x000fe40000004100 */
[-C--:B------:R-:W-:Y:S01]  /*128b0*/  FMUL.FTZ R39, R38, R42.reuse ;  /* 0x0000002a26277220 */ /* 0x080fe20000410000 */
[----:B------:R-:W-:Y:S02]  /*128c0*/  HADD2.F32 R48, -RZ, R32.H0_H0 ;  /* 0x20000020ff307230 */ /* 0x000fe40000004100 */
[----:B------:R-:W-:Y:S01]  /*128d0*/  FMUL.FTZ R37, R44, R42 ;  /* 0x0000002a2c257220 */ /* 0x000fe20000410000 */
[----:B------:R-:W-:Y:S02]  /*128e0*/  HADD2.F32 R40, -RZ, R28.H0_H0 ;  /* 0x2000001cff287230 */ /* 0x000fe40000004100 */
[----:B------:R-:W-:Y:S01]  /*128f0*/  FFMA.FTZ R30, R43, R35, R30 ;  /* 0x000000232b1e7223 */ /* 0x000fe2000001001e */
[----:B------:R-:W-:-:S02]  /*12900*/  HADD2.F32 R8, -RZ, R11.H0_H0 ;  /* 0x2000000bff087230 */ /* 0x000fc40000004100 */
[----:B------:R-:W-:Y:S01]  /*12910*/  FMUL.FTZ R35, R48, R10 ;  /* 0x0000000a30237220 */ /* 0x000fe20000410000 */
[-C--:B------:R-:W-:Y:S01]  /*12920*/  FFMA.FTZ R37, R38, R34.reuse, -R37 ;  /* 0x0000002226257223 */ /* 0x080fe20000010825 */
[----:B------:R-:W-:Y:S01]  /*12930*/  FFMA.FTZ R39, R44, R34, R39 ;  /* 0x000000222c277223 */ /* 0x000fe20000010027 */
[C---:B------:R-:W-:Y:S01]  /*12940*/  FMUL.FTZ R41, R40.reuse, R10 ;  /* 0x0000000a28297220 */ /* 0x040fe20000410000 */
[----:B------:R-:W-:Y:S02]  /*12950*/  HADD2.F32 R11, -RZ, R11.H1_H1 ;  /* 0x3000000bff0b7230 */ /* 0x000fe40000004100 */
[----:B------:R-:W-:Y:S01]  /*12960*/  FFMA.FTZ R10, R40, R6, -R35 ;  /* 0x00000006280a7223 */ /* 0x000fe20000010823 */
[----:B------:R-:W-:Y:S02]  /*12970*/  HADD2.F32 R38, -RZ, R31.H1_H1 ;  /* 0x3000001fff267230 */ /* 0x000fe40000004100 */
[----:B------:R-:W-:Y:S02]  /*12980*/  HADD2.F32 R34, -RZ, R27.H1_H1 ;  /* 0x3000001bff227230 */ /* 0x000fe40000004100 */
[----:B------:R-:W-:-:S02]  /*12990*/  HADD2.F32 R43, -RZ, R32.H1_H1 ;  /* 0x30000020ff2b7230 */ /* 0x000fc40000004100 */
[----:B------:R-:W-:Y:S01]  /*129a0*/  FMUL.FTZ R27, R38, R8 ;  /* 0x00000008261b7220 */ /* 0x000fe20000410000 */
[----:B------:R-:W-:Y:S02]  /*129b0*/  HADD2.F32 R35, -RZ, R28.H1_H1 ;  /* 0x3000001cff237230 */ /* 0x000fe40000004100 */
[----:B------:R-:W-:Y:S01]  /*129c0*/  FFMA.FTZ R28, R48, R6, R41 ;  /* 0x00000006301c7223 */ /* 0x000fe20000010029 */
[--C-:B------:R-:W-:Y:S02]  /*129d0*/  HADD2.F32 R4, -RZ, R7.reuse.H0_H0 ;  /* 0x20000007ff047230 */ /* 0x100fe40000004100 */
[C---:B------:R-:W-:Y:S01]  /*129e0*/  FMUL.FTZ R31, R34.reuse, R8 ;  /* 0x00000008221f7220 */ /* 0x040fe20000410000 */
[----:B------:R-:W-:Y:S02]  /*129f0*/  HADD2.F32 R7, -RZ, R7.H1_H1 ;  /* 0x30000007ff077230 */ /* 0x000fe40000004100 */
[-C--:B------:R-:W-:Y:S01]  /*12a00*/  FMUL.FTZ R6, R43, R11.reuse ;  /* 0x0000000b2b067220 */ /* 0x080fe20000410000 */
[C---:B------:R-:W-:Y:S01]  /*12a10*/  FMUL.FTZ R8, R35.reuse, R11 ;  /* 0x0000000b23087220 */ /* 0x040fe20000410000 */
[-C--:B------:R-:W-:Y:S01]  /*12a20*/  FFMA.FTZ R27, R34, R4.reuse, -R27 ;  /* 0x00000004221b7223 */ /* 0x080fe2000001081b */
[----:B------:R-:W-:Y:S01]  /*12a30*/  FFMA.FTZ R11, R38, R4, R31 ;  /* 0x00000004260b7223 */ /* 0x000fe2000001001f */
[-C--:B------:R-:W-:Y:S01]  /*12a40*/  FFMA.FTZ R32, R35, R7.reuse, -R6 ;  /* 0x0000000723207223 */ /* 0x080fe20000010806 */
[----:B------:R-:W-:Y:S01]  /*12a50*/  FFMA.FTZ R34, R43, R7, R8 ;  /* 0x000000072b227223 */ /* 0x000fe20000010008 */
[----:B------:R-:W-:-:S02]  /*12a60*/  F2FP.F16.F32.PACK_AB R4, R36, R5 ;  /* 0x000000052404723e */ /* 0x000fc400000000ff */
[----:B------:R-:W-:Y:S02]  /*12a70*/  F2FP.F16.F32.PACK_AB R8, R46, R9 ;  /* 0x000000092e08723e */ /* 0x000fe400000000ff */
        /* <DEDUP_REMOVED lines=8> */
.L_x_630:
[----:B------:R-:W-:Y:S05]  /*12b00*/  BSYNC B1 ;  /* 0x0000000000017941 */ /* 0x000fea0003800000 */
.L_x_629:
[----:B------:R-:W-:Y:S05]  /*12b10*/  @P1 BRA `(.L_x_605) ;  /* 0x00000004008c1947 */ /* 0x000fea0003800000 */
[----:B0-----:R-:W2:Y:S04]  /*12b20*/  LDL R0, [R1+0x11c] ;  /* 0x00011c0001007983 */ /* 0x001ea80000100800 */
[----:B------:R-:W3:Y:S01]  /*12b30*/  LDL R4, [R1+0x114] ;  /* 0x0001140001047983 */ /* 0x000ee20000100800 */
[----:B------:R-:W-:Y:S02]  /*12b40*/  SHF.R.S32.HI R5, RZ, 0x1f, R214 ;  /* 0x0000001fff057819 */ /* 0x000fe400000114d6 */
[----:B------:R-:W-:Y:S01]  /*12b50*/  SHF.R.U32.HI R7, RZ, 0x3, R51 ;  /* 0x00000003ff077819 */ /* 0x000fe20000011633 */
[----:B------:R-:W-:Y:S02]  /*12b60*/  HADD2.F32 R36, -RZ, R15.H0_H0 ;  /* 0x2000000fff247230 */ /* 0x000fe40000004100 */
[----:B------:R-:W-:-:S02]  /*12b70*/  HADD2.F32 R34, -RZ, R3.H0_H0 ;  /* 0x20000003ff227230 */ /* 0x000fc40000004100 */
[----:B------:R-:W-:Y:S02]  /*12b80*/  HADD2.F32 R41, -RZ, R20.H0_H0 ;  /* 0x20000014ff297230 */ /* 0x000fe40000004100 */
[----:B------:R-:W-:Y:S01]  /*12b90*/  HADD2.F32 R39, -RZ, R12.H0_H0 ;  /* 0x2000000cff277230 */ /* 0x000fe20000004100 */
[----:B--2---:R-:W-:Y:S02]  /*12ba0*/  R2UR UR4, R0 ;  /* 0x00000000000472ca */ /* 0x004fe400000e0000 */
[CC--:B------:R-:W-:Y:S02]  /*12bb0*/  LEA.HI R0, R5.reuse, R214.reuse, RZ, 0x6 ;  /* 0x000000d605007211 */ /* 0x0c0fe400078f30ff */
[----:B------:R-:W-:Y:S02]  /*12bc0*/  LEA.HI R5, R5, R214, RZ, 0x3 ;  /* 0x000000d605057211 */ /* 0x000fe400078f18ff */
[----:B---3--:R-:W-:Y:S02]  /*12bd0*/  LEA.HI R33, R33, R4, RZ, 0x1d ;  /* 0x0000000421217211 */ /* 0x008fe400078fe8ff */
[----:B------:R-:W-:-:S02]  /*12be0*/  SHF.L.U32 R4, R0, 0x7, RZ ;  /* 0x0000000700047819 */ /* 0x000fc400000006ff */
[----:B------:R-:W-:Y:S02]  /*12bf0*/  LOP3.LUT R6, R51, 0x38, R5, 0xf8, !PT ;  /* 0x0000003833067812 */ /* 0x000fe400078ef805 */
[----:B------:R-:W-:Y:S02]  /*12c00*/  SHF.R.S32.HI R0, RZ, 0x1f, R33 ;  /* 0x0000001fff007819 */ /* 0x000fe40000011421 */
[----:B------:R-:W-:Y:S01]  /*12c10*/  LOP3.LUT R5, R4, 0xffffe000, RZ, 0xc0, !PT ;  /* 0xffffe00004057812 */ /* 0x000fe200078ec0ff */
[----:B------:R-:W-:Y:S01]  /*12c20*/  IMAD.SHL.U32 R4, R33, 0x8, RZ ;  /* 0x0000000821047824 */ /* 0x000fe200078e00ff */
[----:B------:R-:W-:Y:S02]  /*12c30*/  LOP3.LUT R6, R6, R7, RZ, 0x3c, !PT ;  /* 0x0000000706067212 */ /* 0x000fe400078e3cff */
[----:B------:R-:W-:Y:S02]  /*12c40*/  LEA.HI R0, R0, R33, RZ, 0x3 ;  /* 0x0000002100007211 */ /* 0x000fe400078f18ff */
[----:B------:R-:W-:-:S02]  /*12c50*/  IADD3 R6, R6, R5, R49 ;  /* 0x0000000506067210 */ /* 0x000fc40007ffe031 */
[----:B------:R-:W-:Y:S01]  /*12c60*/  LOP3.LUT R4, R51, 0x38, R4, 0xf8, !PT ;  /* 0x0000003833047812 */ /* 0x000fe200078ef804 */
[----:B------:R-:W-:-:S03]  /*12c70*/  IMAD.SHL.U32 R5, R0, 0x400, RZ ;  /* 0x0000040000057824 */ /* 0x000fc600078e00ff */
[----:B------:R-:W-:Y:S02]  /*12c80*/  LOP3.LUT R8, R4, R7, RZ, 0x3c, !PT ;  /* 0x0000000704087212 */ /* 0x000fe400078e3cff */
[----:B------:R-:W-:-:S04]  /*12c90*/  LOP3.LUT R9, R5, 0x7fffe000, RZ, 0xc0, !PT ;  /* 0x7fffe00005097812 */ /* 0x000fc800078ec0ff */
[----:B------:R-:W-:-:S05]  /*12ca0*/  IADD3 R8, R8, R9, R49 ;  /* 0x0000000908087210 */ /* 0x000fca0007ffe031 */
[----:B------:R-:W-:Y:S01]  /*12cb0*/  IMAD R25, R8, 0x2, R23 ;  /* 0x0000000208197824 */ /* 0x000fe200078e0217 */
[----:B------:R-:W-:-:S04]  /*12cc0*/  LEA R0, R6, UR4, 0x1 ;  /* 0x0000000406007c11 */ /* 0x000fc8000f8e08ff */
[----:B------:R-:W0:Y:S04]  /*12cd0*/  LDS.128 R8, [R25+0x14400] ;  /* 0x0144000019087984 */ /* 0x000e280000000c00 */
[----:B------:R-:W1:Y:S01]  /*12ce0*/  LDS.128 R4, [R0] ;  /* 0x0000000000047984 */ /* 0x000e620000000c00 */
[--C-:B0-----:R-:W-:Y:S02]  /*12cf0*/  HADD2.F32 R30, -RZ, R8.reuse.H0_H0 ;  /* 0x20000008ff1e7230 */ /* 0x101fe40000004100 */
[----:B------:R-:W-:Y:S02]  /*12d00*/  HADD2.F32 R8, -RZ, R8.H1_H1 ;  /* 0x30000008ff087230 */ /* 0x000fe40000004100 */
[--C-:B-1----:R-:W-:Y:S02]  /*12d10*/  HADD2.F32 R26, -RZ, R4.reuse.H0_H0 ;  /* 0x20000004ff1a7230 */ /* 0x102fe40000004100 */
[-C--:B------:R-:W-:Y:S01]  /*12d20*/  FMUL.FTZ R35, R36, R30.reuse ;  /* 0x0000001e24237220 */ /* 0x080fe20000410000 */
[----:B------:R-:W-:Y:S01]  /*12d30*/  FMUL.FTZ R37, R34, R30 ;  /* 0x0000001e22257220 */ /* 0x000fe20000410000 */
[----:B------:R-:W-:-:S02]  /*12d40*/  HADD2.F32 R27, -RZ, R4.H1_H1 ;  /* 0x30000004ff1b7230 */ /* 0x000fc40000004100 */
[-C--:B------:R-:W-:Y:S01]  /*12d50*/  FFMA.FTZ R35, R34, R26.reuse, -R35 ;  /* 0x0000001a22237223 */ /* 0x080fe20000010823 */
[----:B------:R-:W-:Y:S02]  /*12d60*/  HADD2.F32 R31, -RZ, R9.H0_H0 ;  /* 0x20000009ff1f7230 */ /* 0x000fe40000004100 */
[----:B------:R-:W-:Y:S01]  /*12d70*/  FFMA.FTZ R37, R36, R26, R37 ;  /* 0x0000001a24257223 */ /* 0x000fe20000010025 */
[----:B------:R-:W-:Y:S02]  /*12d80*/  HADD2.F32 R34, -RZ, R15.H1_H1 ;  /* 0x3000000fff227230 */ /* 0x000fe40000004100 */
[-C--:B------:R-:W-:Y:S01]  /*12d90*/  FMUL.FTZ R30, R41, R8.reuse ;  /* 0x00000008291e7220 */ /* 0x080fe20000410000 */
[----:B------:R-:W-:Y:S02]  /*12da0*/  HADD2.F32 R26, -RZ, R3.H1_H1 ;  /* 0x30000003ff1a7230 */ /* 0x000fe40000004100 */
[----:B------:R-:W-:Y:S01]  /*12db0*/  FMUL.FTZ R8, R39, R8 ;  /* 0x0000000827087220 */ /* 0x000fe20000410000 */
[----:B------:R-:W-:-:S02]  /*12dc0*/  HADD2.F32 R28, -RZ, R5.H0_H0 ;  /* 0x20000005ff1c7230 */ /* 0x000fc40000004100 */
[----:B------:R-:W-:Y:S01]  /*12dd0*/  FFMA.FTZ R30, R39, R27, -R30 ;  /* 0x0000001b271e7223 */ /* 0x000fe2000001081e */
[-C--:B------:R-:W-:Y:S01]  /*12de0*/  FMUL.FTZ R3, R34, R31.reuse ;  /* 0x0000001f22037220 */ /* 0x080fe20000410000 */
[----:B------:R-:W-:Y:S02]  /*12df0*/  HADD2.F32 R9, -RZ, R9.H1_H1 ;  /* 0x30000009ff097230 */ /* 0x000fe40000004100 */
[----:B------:R-:W-:Y:S01]  /*12e00*/  FMUL.FTZ R31, R26, R31 ;  /* 0x0000001f1a1f7220 */ /* 0x000fe20000410000 */
[----:B------:R-:W-:Y:S02]  /*12e10*/  HADD2.F32 R39, -RZ, R20.H1_H1 ;  /* 0x30000014ff277230 */ /* 0x000fe40000004100 */
[----:B------:R-:W-:Y:S02]  /*12e20*/  HADD2.F32 R15, -RZ, R12.H1_H1 ;  /* 0x3000000cff0f7230 */ /* 0x000fe40000004100 */
[----:B------:R-:W-:Y:S01]  /*12e30*/  FFMA.FTZ R8, R41, R27, R8 ;  /* 0x0000001b29087223 */ /* 0x000fe20000010008 */
[----:B------:R-:W-:-:S02]  /*12e40*/  HADD2.F32 R5, -RZ, R5.H1_H1 ;  /* 0x30000005ff057230 */ /* 0x000fc40000004100 */
[-C--:B------:R-:W-:Y:S01]  /*12e50*/  FFMA.FTZ R31, R34, R28.reuse, R31 ;  /* 0x0000001c221f7223 */ /* 0x080fe2000001001f */
[--C-:B------:R-:W-:Y:S02]  /*12e60*/  HADD2.F32 R32, -RZ, R10.reuse.H0_H0 ;  /* 0x2000000aff207230 */ /* 0x100fe40000004100 */
[-C--:B------:R-:W-:Y:S01]  /*12e70*/  FMUL.FTZ R12, R39, R9.reuse ;  /* 0x00000009270c7220 */ /* 0x080fe20000410000 */
[----:B------:R-:W-:Y:S02]  /*12e80*/  HADD2.F32 R41, -RZ, R21.H0_H0 ;  /* 0x20000015ff297230 */ /* 0x000fe40000004100 */
[----:B------:R-:W-:Y:S01]  /*12e90*/  FMUL.FTZ R20, R15, R9 ;  /* 0x000000090f147220 */ /* 0x000fe20000410000 */
[----:B------:R-:W-:Y:S02]  /*12ea0*/  HADD2.F32 R10, -RZ, R10.H1_H1 ;  /* 0x3000000aff0a7230 */ /* 0x000fe40000004100 */
[----:B------:R-:W-:Y:S02]  /*12eb0*/  HADD2.F32 R34, -RZ, R24.H0_H0 ;  /* 0x20000018ff227230 */ /* 0x000fe40000004100 */
[----:B------:R-:W-:Y:S01]  /*12ec0*/  FFMA.FTZ R3, R26, R28, -R3 ;  /* 0x0000001c1a037223 */ /* 0x000fe20000010803 */
[----:B------:R-:W-:-:S02]  /*12ed0*/  HADD2.F32 R29, -RZ, R6.H0_H0 ;  /* 0x20000006ff1d7230 */ /* 0x000fc40000004100 */
[-C--:B------:R-:W-:Y:S01]  /*12ee0*/  FFMA.FTZ R12, R15, R5.reuse, -R12 ;  /* 0x000000050f0c7223 */ /* 0x080fe2000001080c */
[----:B------:R-:W-:Y:S02]  /*12ef0*/  HADD2.F32 R27, -RZ, R13.H0_H0 ;  /* 0x2000000dff1b7230 */ /* 0x000fe40000004100 */
[----:B------:R-:W-:Y:S01]  /*12f00*/  FMUL.FTZ R26, R41, R32 ;  /* 0x00000020291a7220 */ /* 0x000fe20000410000 */
[----:B------:R-:W-:Y:S02]  /*12f10*/  HADD2.F32 R6, -RZ, R6.H1_H1 ;  /* 0x30000006ff067230 */ /* 0x000fe40000004100 */
[----:B------:R-:W-:Y:S01]  /*12f20*/  FFMA.FTZ R20, R39, R5, R20 ;  /* 0x0000000527147223 */ /* 0x000fe20000010014 */
[----:B------:R-:W-:Y:S02]  /*12f30*/  HADD2.F32 R28, -RZ, R14.H0_H0 ;  /* 0x2000000eff1c7230 */ /* 0x000fe40000004100 */
[----:B------:R-:W-:Y:S01]  /*12f40*/  FMUL.FTZ R5, R34, R10 ;  /* 0x0000000a22057220 */ /* 0x000fe20000410000 */
[----:B------:R-:W-:-:S02]  /*12f50*/  HADD2.F32 R33, -RZ, R11.H0_H0 ;  /* 0x2000000bff217230 */ /* 0x000fc40000004100 */
[C---:B------:R-:W-:Y:S01]  /*12f60*/  FMUL.FTZ R32, R27.reuse, R32 ;  /* 0x000000201b207220 */ /* 0x040fe20000410000 */
[----:B------:R-:W-:Y:S01]  /*12f70*/  FFMA.FTZ R26, R27, R29, -R26 ;  /* 0x0000001d1b1a7223 */ /* 0x000fe2000001081a */
[----:B------:R-:W-:Y:S02]  /*12f80*/  HADD2.F32 R11, -RZ, R11.H1_H1 ;  /* 0x3000000bff0b7230 */ /* 0x000fe40000004100 */
[C---:B------:R-:W-:Y:S01]  /*12f90*/  FMUL.FTZ R9, R28.reuse, R10 ;  /* 0x0000000a1c097220 */ /* 0x040fe20000410000 */
[----:B------:R-:W-:Y:S01]  /*12fa0*/  FFMA.FTZ R15, R28, R6, -R5 ;  /* 0x000000061c0f7223 */ /* 0x000fe20000010805 */
[----:B------:R-:W-:Y:S02]  /*12fb0*/  HADD2.F32 R36, -RZ, R21.H1_H1 ;  /* 0x30000015ff247230 */ /* 0x000fe40000004100 */
[----:B------:R-:W-:Y:S02]  /*12fc0*/  HADD2.F32 R27, -RZ, R24.H1_H1 ;  /* 0x30000018ff1b7230 */ /* 0x000fe40000004100 */
[----:B------:R-:W-:-:S02]  /*12fd0*/  HADD2.F32 R28, -RZ, R13.H1_H1 ;  /* 0x3000000dff1c7230 */ /* 0x000fc40000004100 */
[----:B------:R-:W-:Y:S02]  /*12fe0*/  HADD2.F32 R21, -RZ, R14.H1_H1 ;  /* 0x3000000eff157230 */ /* 0x000fe40000004100 */
[----:B------:R-:W-:Y:S01]  /*12ff0*/  FFMA.FTZ R13, R34, R6, R9 ;  /* 0x00000006220d7223 */ /* 0x000fe20000010009 */
[--C-:B------:R-:W-:Y:S02]  /*13000*/  HADD2.F32 R4, -RZ, R7.reuse.H0_H0 ;  /* 0x20000007ff047230 */ /* 0x100fe40000004100 */
[----:B------:R-:W-:Y:S01]  /*13010*/  FMUL.FTZ R5, R36, R33 ;  /* 0x0000002124057220 */ /* 0x000fe20000410000 */
[----:B------:R-:W-:Y:S02]  /*13020*/  HADD2.F32 R7, -RZ, R7.H1_H1 ;  /* 0x30000007ff077230 */ /* 0x000fe40000004100 */
[----:B------:R-:W-:Y:S01]  /*13030*/  FMUL.FTZ R6, R27, R11 ;  /* 0x0000000b1b067220 */ /* 0x000fe20000410000 */
[C---:B------:R-:W-:Y:S01]  /*13040*/  FMUL.FTZ R33, R28.reuse, R33 ;  /* 0x000000211c217220 */ /* 0x040fe20000410000 */
[C---:B------:R-:W-:Y:S01]  /*13050*/  FMUL.FTZ R10, R21.reuse, R11 ;  /* 0x0000000b150a7220 */ /* 0x040fe20000410000 */
[-C--:B------:R-:W-:Y:S01]  /*13060*/  FFMA.FTZ R11, R28, R4.reuse, -R5 ;  /* 0x000000041c0b7223 */ /* 0x080fe20000010805 */
[----:B------:R-:W-:Y:S01]  /*13070*/  FFMA.FTZ R14, R21, R7, -R6 ;  /* 0x00000007150e7223 */ /* 0x000fe20000010806 */
[----:B------:R-:W-:Y:S01]  /*13080*/  FFMA.FTZ R32, R41, R29, R32 ;  /* 0x0000001d29207223 */ /* 0x000fe20000010020 */
[----:B------:R-:W-:Y:S01]  /*13090*/  FFMA.FTZ R33, R36, R4, R33 ;  /* 0x0000000424217223 */ /* 0x000fe20000010021 */
[----:B------:R-:W-:Y:S01]  /*130a0*/  FFMA.FTZ R24, R27, R7, R10 ;  /* 0x000000071b187223 */ /* 0x000fe2000001000a */
        /* <DEDUP_REMOVED lines=8> */
[----:B------:R4:W-:Y:S04]  /*13130*/  STS.128 [R0], R4 ;  /* 0x0000000400007388 */ /* 0x0009e80000000c00 */
[----:B------:R4:W-:Y:S02]  /*13140*/  STS.128 [R25+0x14400], R8 ;  /* 0x0144000819007388 */ /* 0x0009e40000000c00 */
.L_x_605:
[----:B------:R-:W-:Y:S05]  /*13150*/  BSYNC B0 ;  /* 0x0000000000007941 */ /* 0x000fea0003800000 */
.L_x_574:
[----:B------:R-:W-:Y:S01]  /*13160*/  @!PT LDS RZ, [RZ] ;  /* 0x00000000fffff984 */ /* 0x000fe20000000800 */
[----:B------:R-:W-:Y:S01]  /*13170*/  @!PT LDS RZ, [RZ] ;  /* 0x00000000fffff984 */ /* 0x000fe20000000800 */
[----:B------:R-:W-:Y:S01]  /*13180*/  @!PT LDS RZ, [RZ] ;  /* 0x00000000fffff984 */ /* 0x000fe20000000800 */
[----:B------:R-:W-:Y:S01]  /*13190*/  @!PT LDS RZ, [RZ] ;  /* 0x00000000fffff984 */ /* 0x000fe20000000800 */
[----:B------:R0:W-:Y:S06]  /*131a0*/  MEMBAR.ALL.CTA ;  /* 0x0000000000007992 */ /* 0x0001ec0000008000 */
[----:B0-----:R-:W0:Y:S01]  /*131b0*/  FENCE.VIEW.ASYNC.S ;  /* 0x00000000000073c6 */ /* 0x001e220000000000 */
[----:B------:R-:W-:Y:S05]  /*131c0*/  WARPSYNC.ALL ;  /* 0x0000000000007948 */ /* 0x000fea0003800000 */
[----:B0-----:R-:W-:Y:S06]  /*131d0*/  BAR.SYNC.DEFER_BLOCKING 0xd, 0x100 ;  /* 0x0344000000007b1d */ /* 0x001fec0000010000 */
.L_x_572:
[----:B------:R-:W-:-:S06]  /*131e0*/  ULOP3.LUT UR4, UR60, 0x1, URZ, 0xfc, !UPT ;  /* 0x000000013c047892 */ /* 0x000fcc000f8efc3f */
[----:B01--4-:R-:W-:-:S04]  /*131f0*/  MOV R0, UR4 ;  /* 0x0000000400007c02 */ /* 0x013fc80008000f00 */
[----:B------:R-:W-:-:S13]  /*13200*/  ISETP.NE.AND P0, PT, R0, 0x3, PT ;  /* 0x000000030000780c */ /* 0x000fda0003f05270 */
[----:B------:R-:W-:Y:S05]  /*13210*/  @!P0 BRA `(.L_x_631) ;  /* 0x0000000000048947 */ /* 0x000fea0003800000 */
[----:B------:R-:W-:Y:S01]  /*13220*/  BPT.TRAP 0x1 ;  /* 0x000000040000795c */ /* 0x000fe20000300000 */
.L_x_631:
[----:B------:R-:W-:Y:S01]  /*13230*/  IMAD R0, R226, 0x8, R23 ;  /* 0x00000008e2007824 */ /* 0x000fe200078e0217 */
[----:B------:R-:W-:-:S04]  /*13240*/  SHF.L.U32 R3, R227, 0x1f, RZ ;  /* 0x0000001fe3037819 */ /* 0x000fc800000006ff */
[----:B------:R0:W1:Y:S01]  /*13250*/  SYNCS.PHASECHK.TRANS64.TRYWAIT P1, [R0+URZ+0x38830], R3 ;  /* 0x03883003000075a7 */ /* 0x000062000802017f */
[----:B------:R-:W-:Y:S05]  /*13260*/  @!P0 BRA `(.L_x_632) ;  /* 0x0000000000048947 */ /* 0x000fea0003800000 */
[----:B------:R-:W-:Y:S01]  /*13270*/  BPT.TRAP 0x1 ;  /* 0x000000040000795c */ /* 0x000fe20000300000 */
.L_x_632:
[----:B------:R-:W-:Y:S01]  /*13280*/  IMAD.MOV.U32 R151, RZ, RZ, RZ ;  /* 0x000000ffff977224 */ /* 0x000fe200078e00ff */
[----:B-1----:R-:W-:Y:S06]  /*13290*/  @P1 BRA `(.L_x_633) ;  /* 0x0000000000081947 */ /* 0x002fec0003800000 */
[----:B------:R-:W1:Y:S02]  /*132a0*/  SYNCS.PHASECHK.TRANS64.TRYWAIT P1, [R0+URZ+0x38830], R3 ;  /* 0x03883003000075a7 */ /* 0x000e64000802017f */
[----:B-1----:R-:W-:Y:S05]  /*132b0*/  @!P1 BRA `(.L_x_634) ;  /* 0x0000017c00849947 */ /* 0x002fea0003800000 */
.L_x_633:
[----:B------:R-:W-:Y:S05]  /*132c0*/  WARPSYNC.ALL ;  /* 0x0000000000007948 */ /* 0x000fea0003800000 */
[----:B01----:R-:W-:Y:S01]  /*132d0*/  VIADD R3, R23, 0x24400 ;  /* 0x0002440017037836 */ /* 0x003fe20000000000 */
[----:B------:R-:W-:Y:S01]  /*132e0*/  R2UR UR20, R2 ;  /* 0x00000000021472ca */ /* 0x000fe200000e0000 */
[----:B--23--:R-:W-:Y:S01]  /*132f0*/  IMAD.MOV.U32 R5, RZ, RZ, 0x40000040 ;  /* 0x40000040ff057424 */ /* 0x00cfe200078e00ff */
[----:B------:R-:W-:Y:S01]  /*13300*/  WARPGROUP.ARRIVE ;  /* 0x00000000000079c5 */ /* 0x000fe20000000000 */
[----:B------:R-:W-:Y:S01]  /*13310*/  UMOV UR25, 0x40000040 ;  /* 0x4000004000197882 */ /* 0x000fe20000000000 */
[----:B------:R-:W-:Y:S01]  /*13320*/  SHF.R.U32.HI R3, RZ, 0x4, R3 ;  /* 0x00000004ff037819 */ /* 0x000fe20000011603 */
[----:B------:R-:W-:Y:S01]  /*13330*/  IMAD.MOV.U32 R7, RZ, RZ, 0x40000040 ;  /* 0x40000040ff077424 */ /* 0x000fe200078e00ff */
[----:B------:R-:W-:Y:S01]  /*13340*/  R2UR UR27, R5 ;  /* 0x00000000051b72ca */ /* 0x000fe200000e0000 */
[----:B------:R-:W-:Y:S01]  /*13350*/  UMOV UR17, UR25 ;  /* 0x0000001900117c82 */ /* 0x000fe20008000000 */
[----:B------:R-:W-:Y:S01]  /*13360*/  LOP3.LUT R3, R3, 0x3fff, RZ, 0xc0, !PT ;  /* 0x00003fff03037812 */ /* 0x000fe200078ec0ff */
[----:B------:R-:W-:Y:S01]  /*13370*/  UMOV UR5, UR17 ;  /* 0x0000001100057c82 */ /* 0x000fe20008000000 */
[----:B------:R-:W-:Y:S01]  /*13380*/  R2UR UR7, R7 ;  /* 0x00000000070772ca */ /* 0x000fe200000e0000 */
[----:B------:R-:W-:Y:S01]  /*13390*/  UMOV UR9, UR17 ;  /* 0x0000001100097c82 */ /* 0x000fe20008000000 */
[----:B------:R-:W-:Y:S01]  /*133a0*/  LOP3.LUT R4, R3, 0x10000, RZ, 0xfc, !PT ;  /* 0x0001000003047812 */ /* 0x000fe200078efcff */
[----:B------:R-:W-:Y:S01]  /*133b0*/  ULOP3.LUT UR20, UR20, 0x10000, URZ, 0xfc, !UPT ;  /* 0x0001000014147892 */ /* 0x000fe2000f8efc3f */
[----:B------:R-:W-:Y:S01]  /*133c0*/  IMAD.MOV.U32 R3, RZ, RZ, 0x40000040 ;  /* 0x40000040ff037424 */ /* 0x000fe200078e00ff */
[----:B------:R-:W-:Y:S01]  /*133d0*/  R2UR UR15, R7 ;  /* 0x00000000070f72ca */ /* 0x000fe200000e0000 */
[----:B------:R-:W-:Y:S01]  /*133e0*/  UMOV UR13, UR17 ;  /* 0x00000011000d7c82 */ /* 0x000fe20008000000 */
[----:B------:R0:W-:Y:S01]  /*133f0*/  STL [R1+0x50], R4 ;  /* 0x0000500401007387 */ /* 0x0001e20000100800 */
[----:B------:R-:W-:Y:S01]  /*13400*/  MOV R11, UR25 ;  /* 0x00000019000b7c02 */ /* 0x000fe20008000f00 */
[----:B------:R-:W-:Y:S01]  /*13410*/  IMAD.MOV.U32 R7, RZ, RZ, 0x40000040 ;  /* 0x40000040ff077424 */ /* 0x000fe200078e00ff */
[----:B------:R-:W-:Y:S01]  /*13420*/  UMOV UR24, UR20 ;  /* 0x0000001400187c82 */ /* 0x000fe20008000000 */
[C---:B------:R-:W-:Y:S01]  /*13430*/  R2UR UR11, R3.reuse ;  /* 0x00000000030b72ca */ /* 0x040fe200000e0000 */
[----:B------:R-:W-:Y:S01]  /*13440*/  UMOV UR16, UR24 ;  /* 0x0000001800107c82 */ /* 0x000fe20008000000 */
[----:B------:R-:W-:Y:S01]  /*13450*/  R2UR UR19, R3 ;  /* 0x00000000031372ca */ /* 0x000fe200000e0000 */
[----:B------:R-:W-:Y:S01]  /*13460*/  UMOV UR4, UR16 ;  /* 0x0000001000047c82 */ /* 0x000fe20008000000 */
[----:B------:R-:W-:Y:S01]  /*13470*/  UMOV UR8, UR16 ;  /* 0x0000001000087c82 */ /* 0x000fe20008000000 */
[----:B------:R-:W-:Y:S01]  /*13480*/  UMOV UR12, UR16 ;  /* 0x00000010000c7c82 */ /* 0x000fe20008000000 */
[----:B0-----:R-:W-:Y:S01]  /*13490*/  IMAD R4, R226, 0xa00, R4 ;  /* 0x00000a00e2047824 */ /* 0x001fe200078e0204 */
[----:B------:R-:W-:Y:S01]  /*134a0*/  MOV R3, 0x40000040 ;  /* 0x4000004000037802 */ /* 0x000fe20000000f00 */
[----:B------:R-:W-:Y:S01]  /*134b0*/  IMAD.U32 R10, RZ, RZ, UR24 ;  /* 0x00000018ff0a7e24 */ /* 0x000fe2000f8e00ff */
[----:B------:R-:W-:Y:S01]  /*134c0*/  UIADD3 UR56, UR20, 0x804, URZ ;  /* 0x0000080414387890 */ /* 0x000fe2000fffe03f */
[C---:B------:R-:W-:Y:S01]  /*134d0*/  VIADD R2, R4.reuse, 0x100 ;  /* 0x0000010004027836 */ /* 0x040fe20000000000 */
[C---:B------:R-:W-:Y:S01]  /*134e0*/  R2UR UR26, R4.reuse ;  /* 0x00000000041a72ca */ /* 0x040fe200000e0000 */
[C---:B------:R-:W-:Y:S01]  /*134f0*/  VIADD R8, R4.reuse, 0x102 ;  /* 0x0000010204087836 */ /* 0x040fe20000000000 */
[----:B------:R-:W-:Y:S01]  /*13500*/  IADD3 R6, R4, 0x80, RZ ;  /* 0x0000008004067810 */ /* 0x000fe20007ffe0ff */
[----:B------:R-:W-:Y:S01]  /*13510*/  IMAD.MOV.U32 R9, RZ, RZ, 0x40000040 ;  /* 0x40000040ff097424 */ /* 0x000fe200078e00ff */
[----:B------:R-:W-:Y:S01]  /*13520*/  R2UR UR10, R2 ;  /* 0x00000000020a72ca */ /* 0x000fe200000e0000 */
[----:B------:R-:W-:Y:S01]  /*13530*/  VIADD R2, R4, 0x200 ;  /* 0x0000020004027836 */ /* 0x000fe20000000000 */
[----:B------:R-:W-:Y:S01]  /*13540*/  R2UR UR6, R6 ;  /* 0x00000000060672ca */ /* 0x000fe200000e0000 */
[----:B------:R0:W-:Y:S01]  /*13550*/  STL.64 [R1+0x8], R10 ;  /* 0x0000080a01007387 */ /* 0x0001e20000100a00 */
[----:B------:R-:W-:Y:S01]  /*13560*/  IADD3 R6, R4, 0x180, RZ ;  /* 0x0000018004067810 */ /* 0x000fe20007ffe0ff */
[----:B------:R-:W-:Y:S01]  /*13570*/  UMOV UR57, 0x40000040 ;  /* 0x4000004000397882 */ /* 0x000fe20000000000 */
[----:B------:R-:W-:Y:S01]  /*13580*/  R2UR UR18, R2 ;  /* 0x00000000021272ca */ /* 0x000fe200000e0000 */
[----:B------:R-:W-:Y:S01]  /*13590*/  VIADD R2, R4, 0x2 ;  /* 0x0000000204027836 */ /* 0x000fe20000000000 */
[----:B------:R-:W-:Y:S01]  /*135a0*/  R2UR UR14, R6 ;  /* 0x00000000060e72ca */ /* 0x000fe200000e0000 */
[----:B------:R-:W-:Y:S01]  /*135b0*/  HGMMA.64x16x16.F32 R56, gdesc[UR24], RZ, !UPT, gsb0 ;  /* 0x00200000183879f0 */ /* 0x000fe2000c0008ff */
[----:B------:R-:W-:Y:S01]  /*135c0*/  R2UR UR27, R3 ;  /* 0x00000000031b72ca */ /* 0x000fe200000e0000 */
[----:B------:R-:W-:Y:S01]  /*135d0*/  UMOV UR25, 0x40000040 ;  /* 0x4000004000197882 */ /* 0x000fe20000000000 */
[----:B------:R-:W-:Y:S01]  /*135e0*/  R2UR UR26, R2 ;  /* 0x00000000021a72ca */ /* 0x000fe200000e0000 */
[C---:B------:R-:W-:Y:S01]  /*135f0*/  VIADD R6, R4.reuse, 0x82 ;  /* 0x0000008204067836 */ /* 0x040fe20000000000 */
[----:B------:R-:W-:Y:S01]  /*13600*/  UIADD3 UR52, UR20, 0x806, URZ ;  /* 0x0000080614347890 */ /* 0x000fe2000fffe03f */
[----:B------:R-:W-:Y:S01]  /*13610*/  VIADD R2, R4, 0x182 ;  /* 0x0000018204027836 */ /* 0x000fe20000000000 */
[----:B0-----:R-:W-:Y:S01]  /*13620*/  MOV R11, UR25 ;  /* 0x00000019000b7c02 */ /* 0x001fe20008000f00 */
[----:B------:R-:W-:Y:S01]  /*13630*/  IMAD.MOV.U32 R3, RZ, RZ, 0x40000040 ;  /* 0x40000040ff037424 */ /* 0x000fe200078e00ff */
[----:B------:R-:W-:Y:S01]  /*13640*/  UMOV UR53, 0x40000040 ;  /* 0x4000004000357882 */ /* 0x000fe20000000000 */
[----:B------:R-:W-:Y:S01]  /*13650*/  UIADD3 UR48, UR20, 0xc00, URZ ;  /* 0x00000c0014307890 */ /* 0x000fe2000fffe03f */
[----:B------:R-:W-:Y:S01]  /*13660*/  IMAD.MOV.U32 R5, RZ, RZ, 0x40000040 ;  /* 0x40000040ff057424 */ /* 0x000fe200078e00ff */
        /* <DEDUP_REMOVED lines=8> */
[----:B-----5:R-:W-:-:S06]  /*136f0*/  WARPGROUP.ARRIVE ;  /* 0x00000000000079c5 */ /* 0x020fcc0000000000 */
[----:B------:R-:W-:Y:S01]  /*13700*/  HGMMA.64x16x16.F32 R48, gdesc[UR4], RZ, !UPT, gsb0 ;  /* 0x00200000043079f0 */ /* 0x000fe2000c0008ff */
[----:B------:R-:W-:Y:S01]  /*13710*/  UIADD3 UR4, UR20, 0x2, URZ ;  /* 0x0000000214047890 */ /* 0x000fe2000fffe03f */
[----:B------:R-:W-:Y:S02]  /*13720*/  R2UR UR6, R6 ;  /* 0x00000000060672ca */ /* 0x000fe400000e0000 */
[----:B------:R-:W-:Y:S01]  /*13730*/  R2UR UR7, R7 ;  /* 0x00000000070772ca */ /* 0x000fe200000e0000 */
[----:B------:R-:W-:Y:S01]  /*13740*/  IMAD.MOV.U32 R7, RZ, RZ, 0x40000040 ;  /* 0x40000040ff077424 */ /* 0x000fe200078e00ff */
[----:B------:R-:W-:Y:S02]  /*13750*/  IADD3 R6, R4, 0x202, RZ ;  /* 0x0000020204067810 */ /* 0x000fe40007ffe0ff */
[----:B------:R-:W-:Y:S02]  /*13760*/  UMOV UR24, UR4 ;  /* 0x0000000400187c82 */ /* 0x000fe40008000000 */
[----:B------:R-:W-:-:S05]  /*13770*/  IMAD.U32 R10, RZ, RZ, UR24 ;  /* 0x00000018ff0a7e24 */ /* 0x000fca000f8e00ff */
[----:B------:R0:W-:Y:S01]  /*13780*/  STL.64 [R1], R10 ;  /* 0x0000000a01007387 */ /* 0x0001e20000100a00 */
[----:B------:R-:W-:Y:S02]  /*13790*/  WARPGROUP.DEPBAR.LE gsb0, 0x0 ;  /* 0x00008000000079c5 */ /* 0x000fe40000010000 */
[----:B------:R-:W-:-:S06]  /*137a0*/  WARPGROUP.ARRIVE ;  /* 0x00000000000079c5 */ /* 0x000fcc0000000000 */
[----:B------:R-:W-:Y:S01]  /*137b0*/  HGMMA.64x16x16.F32 R40, gdesc[UR8], RZ, !UPT, gsb0 ;  /* 0x00200000082879f0 */ /* 0x000fe2000c0008ff */
[----:B------:R-:W-:Y:S01]  /*137c0*/  R2UR UR10, R8 ;  /* 0x00000000080a72ca */ /* 0x000fe200000e0000 */
[----:B------:R-:W-:Y:S01]  /*137d0*/  VIADD R8, R4, 0x104 ;  /* 0x0000010404087836 */ /* 0x000fe20000000000 */
[----:B------:R-:W-:Y:S01]  /*137e0*/  R2UR UR11, R9 ;  /* 0x00000000090b72ca */ /* 0x000fe200000e0000 */
[----:B------:R-:W-:Y:S01]  /*137f0*/  IMAD.MOV.U32 R9, RZ, RZ, 0x40000040 ;  /* 0x40000040ff097424 */ /* 0x000fe200078e00ff */
[----:B------:R-:W-:Y:S02]  /*13800*/  WARPGROUP.DEPBAR.LE gsb0, 0x0 ;  /* 0x00008000000079c5 */ /* 0x000fe40000010000 */
[----:B------:R-:W-:-:S06]  /*13810*/  WARPGROUP.ARRIVE ;  /* 0x00000000000079c5 */ /* 0x000fcc0000000000 */
[----:B------:R-:W-:Y:S01]  /*13820*/  HGMMA.64x16x16.F32 R32, gdesc[UR12], RZ, !UPT, gsb0 ;  /* 0x002000000c2079f0 */ /* 0x000fe2000c0008ff */
[----:B------:R-:W-:Y:S01]  /*13830*/  R2UR UR14, R2 ;  /* 0x00000000020e72ca */ /* 0x000fe200000e0000 */
[----:B------:R-:W-:Y:S01]  /*13840*/  VIADD R2, R4, 0x4 ;  /* 0x0000000404027836 */ /* 0x000fe20000000000 */
[----:B------:R-:W-:Y:S02]  /*13850*/  R2UR UR15, R3 ;  /* 0x00000000030f72ca */ /* 0x000fe400000e0000 */
[----:B------:R-:W-:Y:S01]  /*13860*/  MOV R3, 0x40000040 ;  /* 0x4000004000037802 */ /* 0x000fe20000000f00 */
[----:B------:R-:W-:Y:S02]  /*13870*/  WARPGROUP.DEPBAR.LE gsb0, 0x0 ;  /* 0x00008000000079c5 */ /* 0x000fe40000010000 */
[----:B------:R-:W-:-:S06]  /*13880*/  WARPGROUP.ARRIVE ;  /* 0x00000000000079c5 */ /* 0x000fcc0000000000 */
[----:B------:R-:W-:Y:S01]  /*13890*/  HGMMA.64x16x16.F32 R24, gdesc[UR16], RZ, !UPT, gsb0 ;  /* 0x00200000101879f0 */ /* 0x000fe2000c0008ff */
[----:B------:R-:W-:Y:S01]  /*138a0*/  UMOV UR16, UR24 ;  /* 0x0000001800107c82 */ /* 0x000fe20008000000 */
[----:B------:R-:W-:Y:S01]  /*138b0*/  UMOV UR17, UR25 ;  /* 0x0000001900117c82 */ /* 0x000fe20008000000 */
[----:B------:R-:W-:Y:S01]  /*138c0*/  UMOV UR4, UR16 ;  /* 0x0000001000047c82 */ /* 0x000fe20008000000 */
[----:B------:R-:W-:Y:S01]  /*138d0*/  UMOV UR5, UR17 ;  /* 0x0000001100057c82 */ /* 0x000fe20008000000 */
[----:B------:R-:W-:Y:S01]  /*138e0*/  UMOV UR8, UR16 ;  /* 0x0000001000087c82 */ /* 0x000fe20008000000 */
[----:B------:R-:W-:Y:S01]  /*138f0*/  UMOV UR9, UR17 ;  /* 0x0000001100097c82 */ /* 0x000fe20008000000 */
[----:B------:R-:W-:Y:S01]  /*13900*/  UMOV UR12, UR16 ;  /* 0x00000010000c7c82 */ /* 0x000fe20008000000 */
[----:B------:R-:W-:Y:S01]  /*13910*/  UMOV UR13, UR17 ;  /* 0x00000011000d7c82 */ /* 0x000fe20008000000 */
[----:B------:R-:W-:Y:S01]  /*13920*/  R2UR UR18, R6 ;  /* 0x00000000061272ca */ /* 0x000fe200000e0000 */
[----:B------:R-:W-:Y:S01]  /*13930*/  VIADD R6, R4, 0x84 ;  /* 0x0000008404067836 */ /* 0x000fe20000000000 */
[----:B------:R-:W-:Y:S01]  /*13940*/  R2UR UR19, R7 ;  /* 0x00000000071372ca */ /* 0x000fe200000e0000 */
[----:B------:R-:W-:Y:S01]  /*13950*/  IMAD.MOV.U32 R7, RZ, RZ, 0x40000040 ;  /* 0x40000040ff077424 */ /* 0x000fe200078e00ff */
[----:B------:R-:W-:-:S02]  /*13960*/  WARPGROUP.DEPBAR.LE gsb0, 0x0 ;  /* 0x00008000000079c5 */ /* 0x000fc40000010000 */
[----:B------:R-:W-:-:S06]  /*13970*/  WARPGROUP.ARRIVE ;  /* 0x00000000000079c5 */ /* 0x000fcc0000000000 */
[----:B------:R-:W-:Y:S01]  /*13980*/  HGMMA.64x16x16.F32 R56, gdesc[UR24], R56, gsb0 ;  /* 0x00200000183879f0 */ /* 0x000fe20008000838 */
[----:B------:R-:W-:Y:S01]  /*13990*/  R2UR UR26, R2 ;  /* 0x00000000021a72ca */ /* 0x000fe200000e0000 */
[----:B------:R-:W-:Y:S01]  /*139a0*/  UMOV UR25, 0x40000040 ;  /* 0x4000004000197882 */ /* 0x000fe20000000000 */
[----:B------:R-:W-:Y:S01]  /*139b0*/  R2UR UR27, R3 ;  /* 0x00000000031b72ca */ /* 0x000fe200000e0000 */
[----:B------:R-:W-:Y:S01]  /*139c0*/  VIADD R2, R4, 0x184 ;  /* 0x0000018404027836 */ /* 0x000fe20000000000 */
[----:B0-----:R-:W-:Y:S01]  /*139d0*/  MOV R11, UR25 ;  /* 0x00000019000b7c02 */ /* 0x001fe20008000f00 */
[----:B------:R-:W-:Y:S01]  /*139e0*/  IMAD.MOV.U32 R3, RZ, RZ, 0x40000040 ;  /* 0x40000040ff037424 */ /* 0x000fe200078e00ff */
[----:B------:R-:W-:Y:S02]  /*139f0*/  WARPGROUP.DEPBAR.LE gsb0, 0x0 ;  /* 0x00008000000079c5 */ /* 0x000fe40000010000 */
[----:B------:R-:W-:-:S06]  /*13a00*/  WARPGROUP.ARRIVE ;  /* 0x00000000000079c5 */ /* 0x000fcc0000000000 */
[----:B------:R-:W-:Y:S01]  /*13a10*/  HGMMA.64x16x16.F32 R48, gdesc[UR4], R48, gsb0 ;  /* 0x00200000043079f0 */ /* 0x000fe20008000830 */
[----:B------:R-:W-:Y:S01]  /*13a20*/  UIADD3 UR4, UR20, 0x4, URZ ;  /* 0x0000000414047890 */ /* 0x000fe2000fffe03f */
[----:B------:R-:W-:Y:S02]  /*13a30*/  R2UR UR6, R6 ;  /* 0x00000000060672ca */ /* 0x000fe400000e0000 */
[----:B------:R-:W-:Y:S01]  /*13a40*/  R2UR UR7, R7 ;  /* 0x00000000070772ca */ /* 0x000fe200000e0000 */
[----:B------:R-:W-:Y:S01]  /*13a50*/  IMAD.MOV.U32 R7, RZ, RZ, 0x40000040 ;  /* 0x40000040ff077424 */ /* 0x000fe200078e00ff */
[----:B------:R-:W-:Y:S02]  /*13a60*/  IADD3 R6, R4, 0x204, RZ ;  /* 0x0000020404067810 */ /* 0x000fe40007ffe0ff */
[----:B------:R-:W-:Y:S02]  /*13a70*/  UMOV UR24, UR4 ;  /* 0x0000000400187c82 */ /* 0x000fe40008000000 */
[----:B------:R-:W-:-:S05]  /*13a80*/  IMAD.U32 R10, RZ, RZ, UR24 ;  /* 0x00000018ff0a7e24 */ /* 0x000fca000f8e00ff */
[----:B------:R0:W-:Y:S01]  /*13a90*/  STL.64 [R1+0x48], R10 ;  /* 0x0000480a01007387 */ /* 0x0001e20000100a00 */
[----:B------:R-:W-:Y:S02]  /*13aa0*/  WARPGROUP.DEPBAR.LE gsb0, 0x0 ;  /* 0x00008000000079c5 */ /* 0x000fe40000010000 */
[----:B------:R-:W-:-:S06]  /*13ab0*/  WARPGROUP.ARRIVE ;  /* 0x00000000000079c5 */ /* 0x000fcc0000000000 */
[----:B------:R-:W-:Y:S01]  /*13ac0*/  HGMMA.64x16x16.F32 R40, gdesc[UR8], R40, gsb0 ;  /* 0x00200000082879f0 */ /* 0x000fe20008000828 */
[----:B------:R-:W-:Y:S01]  /*13ad0*/  R2UR UR10, R8 ;  /* 0x00000000080a72ca */ /* 0x000fe200000e0000 */
[----:B------:R-:W-:Y:S01]  /*13ae0*/  VIADD R8, R4, 0x106 ;  /* 0x0000010604087836 */ /* 0x000fe20000000000 */
[----:B------:R-:W-:Y:S01]  /*13af0*/  R2UR UR11, R9 ;  /* 0x00000000090b72ca */ /* 0x000fe200000e0000 */
[----:B------:R-:W-:Y:S01]  /*13b00*/  IMAD.MOV.U32 R9, RZ, RZ, 0x40000040 ;  /* 0x40000040ff097424 */ /* 0x000fe200078e00ff */
[----:B------:R-:W-:Y:S02]  /*13b10*/  WARPGROUP.DEPBAR.LE gsb0, 0x0 ;  /* 0x00008000000079c5 */ /* 0x000fe40000010000 */
[----:B------:R-:W-:-:S06]  /*13b20*/  WARPGROUP.ARRIVE ;  /* 0x00000000000079c5 */ /* 0x000fcc0000000000 */
[----:B------:R-:W-:Y:S01]  /*13b30*/  HGMMA.64x16x16.F32 R32, gdesc[UR12], R32, gsb0 ;  /* 0x002000000c2079f0 */ /* 0x000fe20008000820 */
[----:B------:R-:W-:Y:S01]  /*13b40*/  R2UR UR14, R2 ;  /* 0x00000000020e72ca */ /* 0x000fe200000e0000 */
[----:B------:R-:W-:Y:S01]  /*13b50*/  VIADD R2, R4, 0x6 ;  /* 0x0000000604027836 */ /* 0x000fe20000000000 */
[----:B------:R-:W-:Y:S02]  /*13b60*/  R2UR UR15, R3 ;  /* 0x00000000030f72ca */ /* 0x000fe400000e0000 */
[----:B------:R-:W-:Y:S01]  /*13b70*/  MOV R3, 0x40000040 ;  /* 0x4000004000037802 */ /* 0x000fe20000000f00 */
[----:B------:R-:W-:Y:S02]  /*13b80*/  WARPGROUP.DEPBAR.LE gsb0, 0x0 ;  /* 0x00008000000079c5 */ /* 0x000fe40000010000 */
[----:B------:R-:W-:-:S06]  /*13b90*/  WARPGROUP.ARRIVE ;  /* 0x00000000000079c5 */ /* 0x000fcc0000000000 */
[----:B------:R-:W-:Y:S01]  /*13ba0*/  HGMMA.64x16x16.F32 R24, gdesc[UR16], R24, gsb0 ;  /* 0x00200000101879f0 */ /* 0x000fe20008000818 */
        /* <DEDUP_REMOVED lines=336> */
[----:B------:R-:W-:Y:S01]  /*150b0*/  R2UR UR14, R2 ;  /* 0x00000000020e72ca */ /* 0x000fe200000e0000 */
[----:B------:R-:W-:Y:S01]  /*150c0*/  VIADD R2, R4, 0x504 ;  /* 0x0000050404027836 */ /* 0x000fe20000000000 */
[----:B------:R-:W-:Y:S02]  /*150d0*/  R2UR UR15, R3 ;  /* 0x00000000030f72ca */ /* 0x000fe400000e0000 */
[----:B------:R-:W-:Y:S02]  /*150e0*/  MOV R3, 0x40000040 ;  /* 0x4000004000037802 */ /* 0x000fe40000000f00 */
[----:B------:R-:W-:Y:S01]  /*150f0*/  R2UR UR58, R2 ;  /* 0x00000000023a72ca */ /* 0x000fe200000e0000 */
[----:B------:R-:W-:Y:S01]  /*15100*/  VIADD R2, R4, 0x684 ;  /* 0x0000068404027836 */ /* 0x000fe20000000000 */
[----:B------:R-:W-:Y:S01]  /*15110*/  R2UR UR59, R3 ;  /* 0x00000000033b72ca */ /* 0x000fe200000e0000 */
[----:B------:R-:W-:Y:S01]  /*15120*/  IMAD.MOV.U32 R3, RZ, RZ, 0x40000040 ;  /* 0x40000040ff037424 */ /* 0x000fe200078e00ff */
[----:B------:R-:W-:-:S02]  /*15130*/  WARPGROUP.DEPBAR.LE gsb0, 0x0 ;  /* 0x00008000000079c5 */ /* 0x000fc40000010000 */
        /* <DEDUP_REMOVED lines=16> */
[----:B------:R-:W-:Y:S03]  /*15240*/  HGMMA.64x16x16.F32 R56, gdesc[UR24], R56, gsb0 ;  /* 0x00200000183879f0 */ /* 0x000fe60008000838 */
[----:B------:R-:W-:Y:S02]  /*15250*/  WARPGROUP.DEPBAR.LE gsb0, 0x0 ;  /* 0x00008000000079c5 */ /* 0x000fe40000010000 */
[----:B------:R-:W-:-:S06]  /*15260*/  WARPGROUP.ARRIVE ;  /* 0x00000000000079c5 */ /* 0x000fcc0000000000 */
[----:B------:R-:W-:Y:S01]  /*15270*/  HGMMA.64x16x16.F32 R48, gdesc[UR4], R48, gsb0 ;  /* 0x00200000043079f0 */ /* 0x000fe20008000830 */
[----:B------:R-:W-:Y:S01]  /*15280*/  R2UR UR6, R8 ;  /* 0x00000000080672ca */ /* 0x000fe200000e0000 */
[----:B------:R-:W-:Y:S01]  /*15290*/  UMOV UR4, UR56 ;  /* 0x0000003800047c82 */ /* 0x000fe20008000000 */
[----:B------:R-:W-:Y:S01]  /*152a0*/  R2UR UR7, R9 ;  /* 0x00000000090772ca */ /* 0x000fe200000e0000 */
[----:B------:R-:W-:Y:S01]  /*152b0*/  UMOV UR5, UR57 ;  /* 0x0000003900057c82 */ /* 0x000fe20008000000 */
[----:B------:R-:W-:Y:S01]  /*152c0*/  IMAD.MOV.U32 R9, RZ, RZ, 0x40000040 ;  /* 0x40000040ff097424 */ /* 0x000fe200078e00ff */
[----:B------:R-:W-:Y:S01]  /*152d0*/  IADD3 R8, R4, 0x606, RZ ;  /* 0x0000060604087810 */ /* 0x000fe20007ffe0ff */
[----:B------:R-:W-:Y:S02]  /*152e0*/  WARPGROUP.DEPBAR.LE gsb0, 0x0 ;  /* 0x00008000000079c5 */ /* 0x000fe40000010000 */
[----:B------:R-:W-:-:S06]  /*152f0*/  WARPGROUP.ARRIVE ;  /* 0x00000000000079c5 */ /* 0x000fcc0000000000 */
[----:B------:R-:W-:Y:S01]  /*15300*/  HGMMA.64x16x16.F32 R40, gdesc[UR8], R40, gsb0 ;  /* 0x00200000082879f0 */ /* 0x000fe20008000828 */
[----:B------:R-:W-:Y:S01]  /*15310*/  R2UR UR10, R2 ;  /* 0x00000000020a72ca */ /* 0x000fe200000e0000 */
[----:B------:R-:W-:Y:S01]  /*15320*/  UMOV UR8, UR56 ;  /* 0x0000003800087c82 */ /* 0x000fe20008000000 */
[----:B------:R-:W-:Y:S01]  /*15330*/  R2UR UR11, R3 ;  /* 0x00000000030b72ca */ /* 0x000fe200000e0000 */
[----:B------:R-:W-:Y:S01]  /*15340*/  UMOV UR9, UR57 ;  /* 0x0000003900097c82 */ /* 0x000fe20008000000 */
[----:B------:R-:W-:Y:S02]  /*15350*/  VIADD R2, R4, 0x506 ;  /* 0x0000050604027836 */ /* 0x000fe40000000000 */
[----:B------:R-:W-:-:S03]  /*15360*/  IMAD.MOV.U32 R3, RZ, RZ, 0x40000040 ;  /* 0x40000040ff037424 */ /* 0x000fc600078e00ff */
[----:B------:R-:W-:Y:S02]  /*15370*/  R2UR UR54, R2 ;  /* 0x00000000023672ca */ /* 0x000fe400000e0000 */
[----:B------:R-:W-:Y:S02]  /*15380*/  R2UR UR55, R3 ;  /* 0x00000000033772ca */ /* 0x000fe400000e0000 */
[----:B------:R-:W-:Y:S02]  /*15390*/  IADD3 R2, R4, 0x686, RZ ;  /* 0x0000068604027810 */ /* 0x000fe40007ffe0ff */
[----:B------:R-:W-:Y:S01]  /*153a0*/  MOV R3, 0x40000040 ;  /* 0x4000004000037802 */ /* 0x000fe20000000f00 */
[----:B------:R-:W-:Y:S02]  /*153b0*/  WARPGROUP.DEPBAR.LE gsb0, 0x0 ;  /* 0x00008000000079c5 */ /* 0x000fe40000010000 */
[----:B------:R-:W-:-:S06]  /*153c0*/  WARPGROUP.ARRIVE ;  /* 0x00000000000079c5 */ /* 0x000fcc0000000000 */
[----:B------:R-:W-:Y:S01]  /*153d0*/  HGMMA.64x16x16.F32 R32, gdesc[UR12], R32, gsb0 ;  /* 0x002000000c2079f0 */ /* 0x000fe20008000820 */
[----:B------:R-:W-:Y:S01]  /*153e0*/  UMOV UR12, UR56 ;  /* 0x00000038000c7c82 */ /* 0x000fe20008000000 */
[----:B------:R-:W-:Y:S01]  /*153f0*/  UMOV UR13, UR57 ;  /* 0x00000039000d7c82 */ /* 0x000fe20008000000 */
[----:B------:R-:W-:Y:S02]  /*15400*/  WARPGROUP.DEPBAR.LE gsb0, 0x0 ;  /* 0x00008000000079c5 */ /* 0x000fe40000010000 */
[----:B------:R-:W-:-:S06]  /*15410*/  WARPGROUP.ARRIVE ;  /* 0x00000000000079c5 */ /* 0x000fcc0000000000 */
[----:B------:R-:W-:Y:S01]  /*15420*/  HGMMA.64x16x16.F32 R24, gdesc[UR16], R24, gsb0 ;  /* 0x00200000101879f0 */ /* 0x000fe20008000818 */
[----:B------:R-:W-:Y:S01]  /*15430*/  R2UR UR18, R6 ;  /* 0x00000000061272ca */ /* 0x000fe200000e0000 */
[----:B------:R-:W-:Y:S01]  /*15440*/  UMOV UR16, UR56 ;  /* 0x0000003800107c82 */ /* 0x000fe20008000000 */
[----:B------:R-:W-:Y:S01]  /*15450*/  R2UR UR19, R7 ;  /* 0x00000000071372ca */ /* 0x000fe200000e0000 */
[----:B------:R-:W-:Y:S01]  /*15460*/  UMOV UR17, UR57 ;  /* 0x0000003900117c82 */ /* 0x000fe20008000000 */
[----:B------:R-:W-:Y:S01]  /*15470*/  VIADD R6, R4, 0x704 ;  /* 0x0000070404067836 */ /* 0x000fe20000000000 */
[----:B------:R-:W-:-:S04]  /*15480*/  MOV R7, 0x40000040 ;  /* 0x4000004000077802 */ /* 0x000fc80000000f00 */
[----:B------:R-:W-:Y:S01]  /*15490*/  R2UR UR14, R6 ;  /* 0x00000000060e72ca */ /* 0x000fe200000e0000 */
[----:B------:R-:W-:Y:S01]  /*154a0*/  VIADD R6, R4, 0x586 ;  /* 0x0000058604067836 */ /* 0x000fe20000000000 */
[----:B------:R-:W-:Y:S01]  /*154b0*/  R2UR UR15, R7 ;  /* 0x00000000070f72ca */ /* 0x000fe200000e0000 */
[----:B------:R-:W-:Y:S01]  /*154c0*/  IMAD.MOV.U32 R7, RZ, RZ, 0x40000040 ;  /* 0x40000040ff077424 */ /* 0x000fe200078e00ff */
[----:B------:R-:W-:Y:S02]  /*154d0*/  WARPGROUP.DEPBAR.LE gsb0, 0x0 ;  /* 0x00008000000079c5 */ /* 0x000fe40000010000 */
        /* <DEDUP_REMOVED lines=10> */
[----:B------:R-:W-:Y:S01]  /*15580*/  IMAD.MOV.U32 R7, RZ, RZ, 0x40000040 ;  /* 0x40000040ff077424 */ /* 0x000fe200078e00ff */
        /* <DEDUP_REMOVED lines=20> */
[----:B------:R-:W-:Y:S02]  /*156d0*/  IADD3 R6, R4, 0x800, RZ ;  /* 0x0000080004067810 */ /* 0x000fe40007ffe0ff */
[----:B------:R-:W-:Y:S01]  /*156e0*/  MOV R7, 0x40000040 ;  /* 0x4000004000077802 */ /* 0x000fe20000000f00 */
        /* <DEDUP_REMOVED lines=47> */
[----:B------:R-:W-:Y:S02]  /*159e0*/  MOV R3, 0x40000040 ;  /* 0x4000004000037802 */ /* 0x000fe40000000f00 */
        /* <DEDUP_REMOVED lines=88> */
[C---:B------:R-:W-:Y:S02]  /*15f70*/  IADD3 R6, R4.reuse, 0x806, RZ ;  /* 0x0000080604067810 */ /* 0x040fe40007ffe0ff */
[----:B------:R-:W-:Y:S02]  /*15f80*/  MOV R7, 0x40000040 ;  /* 0x4000004000077802 */ /* 0x000fe40000000f00 */
[----:B------:R-:W-:Y:S01]  /*15f90*/  IADD3 R4, R4, 0x986, RZ ;  /* 0x0000098604047810 */ /* 0x000fe20007ffe0ff */
        /* <DEDUP_REMOVED lines=33> */
[----:B------:R-:W-:Y:S03]  /*161b0*/  HGMMA.64x16x16.F32 R56, gdesc[UR36], R56, gsb0 ;  /* 0x00200000243879f0 */ /* 0x000fe60008000838 */
        /* <DEDUP_REMOVED lines=13> */
[----:B0-----:R-:W-:Y:S05]  /*16290*/  @!P0 BRA `(.L_x_635) ;  /* 0x0000000000048947 */ /* 0x001fea0003800000 */
[----:B------:R-:W-:Y:S01]  /*162a0*/  BPT.TRAP 0x1 ;  /* 0x000000040000795c */ /* 0x000fe20000300000 */
.L_x_635:
[----:B------:R-:W2:Y:S01]  /*162b0*/  LDL R2, [R1+0x90] ;  /* 0x0000900001027983 */ /* 0x000ea20000100800 */
[----:B------:R-:W-:Y:S01]  /*162c0*/  ULDC UR4, c[0x0][0x988] ;  /* 0x0002620000047ab9 */ /* 0x000fe20000000800 */
[----:B------:R-:W-:Y:S02]  /*162d0*/  P2R R7, PR, RZ, 0x1 ;  /* 0x00000001ff077803 */ /* 0x000fe40000000000 */
[----:B------:R-:W3:Y:S01]  /*162e0*/  LDL R65, [R1+0x64] ;  /* 0x0000640001417983 */ /* 0x000ee20000100800 */
[----:B------:R-:W-:Y:S01]  /*162f0*/  VIADD R0, R0, 0x38840 ;  /* 0x0003884000007836 */ /* 0x000fe20000000000 */
[----:B------:R-:W-:Y:S01]  /*16300*/  ULDC UR38, c[0x0][0x988] ;  /* 0x0002620000267ab9 */ /* 0x000fe20000000800 */
[----:B--2---:R-:W-:-:S05]  /*16310*/  IADD3 R3, R133, 0x50, -R2 ;  /* 0x0000005085037810 */ /* 0x004fca0007ffe802 */
[----:B------:R-:W-:-:S05]  /*16320*/  IMAD R3, R112, -0x50, R3 ;  /* 0xffffffb070037824 */ /* 0x000fca00078e0203 */
[C---:B------:R-:W-:Y:S02]  /*16330*/  ISETP.GT.AND P2, PT, R3.reuse, RZ, PT ;  /* 0x000000ff0300720c */ /* 0x040fe40003f44270 */
[C---:B------:R-:W-:Y:S02]  /*16340*/  ISETP.GT.AND P1, PT, R3.reuse, 0x1, PT ;  /* 0x000000010300780c */ /* 0x040fe40003f24270 */
[----:B------:R-:W-:Y:S02]  /*16350*/  ISETP.GT.AND P6, PT, R3, 0x8, PT ;  /* 0x000000080300780c */ /* 0x000fe40003fc4270 */
[----:B------:R-:W-:Y:S02]  /*16360*/  FSEL R64, R56, -INF , P2 ;  /* 0xff80000038407808 */ /* 0x000fe40001000000 */
[----:B------:R-:W-:Y:S02]  /*16370*/  FSEL R57, R57, -INF , P1 ;  /* 0xff80000039397808 */ /* 0x000fe40000800000 */
[----:B------:R-:W-:-:S02]  /*16380*/  ISETP.GT.AND P5, PT, R3, 0x9, PT ;  /* 0x000000090300780c */ /* 0x000fc40003fa4270 */
[----:B------:R-:W-:Y:S02]  /*16390*/  FSEL R60, R60, -INF , P6 ;  /* 0xff8000003c3c7808 */ /* 0x000fe40003000000 */
[----:B------:R-:W-:Y:S02]  /*163a0*/  FMNMX.FTZ R5, R64, R57, !PT ;  /* 0x0000003940057209 */ /* 0x000fe40007810000 */
[----:B------:R-:W-:Y:S02]  /*163b0*/  ISETP.GT.AND P4, PT, R3, 0x10, PT ;  /* 0x000000100300780c */ /* 0x000fe40003f84270 */
[----:B------:R-:W-:Y:S02]  /*163c0*/  FSEL R56, R61, -INF , P5 ;  /* 0xff8000003d387808 */ /* 0x000fe40002800000 */
[----:B------:R-:W-:Y:S02]  /*163d0*/  FMNMX.FTZ R5, R60, R5, !PT ;  /* 0x000000053c057209 */ /* 0x000fe40007810000 */
        /* <DEDUP_REMOVED lines=8> */
[C---:B------:R-:W-:Y:S02]  /*16460*/  ISETP.GT.AND P1, PT, R3.reuse, 0x19, PT ;  /* 0x000000190300780c */ /* 0x040fe40003f24270 */
        /* <DEDUP_REMOVED lines=51> */
[----:B------:R-:W-:-:S04]  /*167a0*/  FMNMX.FTZ R5, R78, R5, !PT ;  /* 0x000000054e057209 */ /* 0x000fc80007810000 */
[----:B------:R-:W-:-:S05]  /*167b0*/  FMNMX.FTZ R9, R28, R5, !PT ;  /* 0x000000051c097209 */ /* 0x000fca0007810000 */
[----:B------:R-:W0:Y:S02]  /*167c0*/  SHFL.BFLY PT, R24, R9, 0x2, 0x1f ;  /* 0x0c401f0009187f89 */ /* 0x000e2400000e0000 */
[----:B0-----:R-:W-:-:S05]  /*167d0*/  FMNMX.FTZ R24, R9, R24, !PT ;  /* 0x0000001809187209 */ /* 0x001fca0007810000 */
[----:B------:R-:W0:Y:S01]  /*167e0*/  SHFL.BFLY PT, R5, R24, 0x1, 0x1f ;  /* 0x0c201f0018057f89 */ /* 0x000e2200000e0000 */
[----:B------:R-:W-:Y:S02]  /*167f0*/  MOV R3, UR4 ;  /* 0x0000000400037c02 */ /* 0x000fe40008000f00 */
[----:B0-----:R-:W-:-:S04]  /*16800*/  FMNMX.FTZ R5, R24, R5, !PT ;  /* 0x0000000518057209 */ /* 0x001fc80007810000 */
[C---:B------:R-:W-:Y:S01]  /*16810*/  FSETP.NEU.FTZ.AND P0, PT, R5.reuse, -INF , PT ;  /* 0xff8000000500780b */ /* 0x040fe20003f1d000 */
[----:B------:R-:W-:-:S05]  /*16820*/  FMUL.FTZ R11, R5, R3 ;  /* 0x00000003050b7220 */ /* 0x000fca0000410000 */
[----:B------:R-:W-:-:S05]  /*16830*/  FSEL R11, R11, RZ, P0 ;  /* 0x000000ff0b0b7208 */ /* 0x000fca0000000000 */
[----:B------:R-:W-:Y:S02]  /*16840*/  FFMA.FTZ R198, R36, R3, -R11 ;  /* 0x0000000324c67223 */ /* 0x000fe4000001080b */
[----:B------:R-:W2:Y:S01]  /*16850*/  LDL R36, [R1+0x54] ;  /* 0x0000540001247983 */ /* 0x000ea20000100800 */
[----:B------:R-:W-:Y:S02]  /*16860*/  ISETP.NE.AND P0, PT, R7, RZ, PT ;  /* 0x000000ff0700720c */ /* 0x000fe40003f05270 */
        /* <DEDUP_REMOVED lines=11> */
[----:B------:R-:W-:Y:S02]  /*16920*/  FMNMX.FTZ R9, R34, R9, !PT ;  /* 0x0000000922097209 */ /* 0x000fe40007810000 */
[----:B------:R-:W-:Y:S02]  /*16930*/  FSEL R38, R38, -INF , P6 ;  /* 0xff80000026267808 */ /* 0x000fe40003000000 */
[----:B------:R-:W-:Y:S02]  /*16940*/  FMNMX.FTZ R13, R20, R9, !PT ;  /* 0x00000009140d7209 */ /* 0x000fe40007810000 */
[----:B------:R-:W-:Y:S02]  /*16950*/  FSEL R24, R39, -INF , P5 ;  /* 0xff80000027187808 */ /* 0x000fe40002800000 */
[----:B------:R-:W-:Y:S02]  /*16960*/  FMNMX.FTZ R13, R38, R13, !PT ;  /* 0x0000000d260d7209 */ /* 0x000fe40007810000 */
[----:B------:R-:W-:-:S02]  /*16970*/  FSEL R26, R26, -INF , P4 ;  /* 0xff8000001a1a7808 */ /* 0x000fc40002000000 */
[----:B------:R-:W-:Y:S01]  /*16980*/  FMNMX.FTZ R13, R24, R13, !PT ;  /* 0x0000000d180d7209 */ /* 0x000fe20007810000 */
[--C-:B------:R-:W-:Y:S01]  /*16990*/  FFMA.FTZ R204, R48, R3, -R11.reuse ;  /* 0x0000000330cc7223 */ /* 0x100fe2000001080b */
[----:B------:R-:W-:Y:S02]  /*169a0*/  FSEL R48, R27, -INF , P3 ;  /* 0xff8000001b307808 */ /* 0x000fe40001800000 */
[----:B------:R-:W-:Y:S02]  /*169b0*/  FMNMX.FTZ R13, R26, R13, !PT ;  /* 0x0000000d1a0d7209 */ /* 0x000fe40007810000 */
[----:B------:R-:W-:Y:S02]  /*169c0*/  FSEL R30, R30, -INF , P2 ;  /* 0xff8000001e1e7808 */ /* 0x000fe40001000000 */
[----:B------:R-:W-:Y:S01]  /*169d0*/  FMNMX.FTZ R15, R48, R13, !PT ;  /* 0x0000000d300f7209 */ /* 0x000fe20007810000 */
[----:B------:R-:W-:Y:S01]  /*169e0*/  FFMA.FTZ R21, R2, R3, -R11 ;  /* 0x0000000302157223 */ /* 0x000fe2000001080b */
[----:B------:R-:W-:-:S02]  /*169f0*/  FSEL R2, R31, -INF , P1 ;  /* 0xff8000001f027808 */ /* 0x000fc40000800000 */
[----:B------:R-:W-:-:S04]  /*16a00*/  FMNMX.FTZ R15, R30, R15, !PT ;  /* 0x0000000f1e0f7209 */ /* 0x000fc80007810000 */
[----:B------:R-:W-:Y:S01]  /*16a10*/  FMNMX.FTZ R27, R2, R15, !PT ;  /* 0x0000000f021b7209 */ /* 0x000fe20007810000 */
[----:B------:R-:W-:-:S04]  /*16a20*/  FFMA.FTZ R15, R4, R3, -R11 ;  /* 0x00000003040f7223 */ /* 0x000fc8000001080b */
[----:B------:R-:W0:Y:S02]  /*16a30*/  SHFL.BFLY PT, R4, R27, 0x2, 0x1f ;  /* 0x0c401f001b047f89 */ /* 0x000e2400000e0000 */
[----:B0-----:R-:W-:-:S05]  /*16a40*/  FMNMX.FTZ R31, R27, R4, !PT ;  /* 0x000000041b1f7209 */ /* 0x001fca0007810000 */
[----:B------:R-:W0:Y:S01]  /*16a50*/  SHFL.BFLY PT, R4, R31, 0x1, 0x1f ;  /* 0x0c201f001f047f89 */ /* 0x000e2200000e0000 */
[-CC-:B------:R-:W-:Y:S01]  /*16a60*/  FFMA.FTZ R208, R64, R3.reuse, -R11.reuse ;  /* 0x0000000340d07223 */ /* 0x180fe2000001080b */
[-CC-:B------:R-:W-:Y:S01]  /*16a70*/  FFMA.FTZ R57, R57, R3.reuse, -R11.reuse ;  /* 0x0000000339397223 */ /* 0x180fe2000001080b */
[-CC-:B------:R-:W-:Y:S01]  /*16a80*/  FFMA.FTZ R210, R60, R3.reuse, -R11.reuse ;  /* 0x000000033cd27223 */ /* 0x180fe2000001080b */
[-CC-:B------:R-:W-:Y:S01]  /*16a90*/  FFMA.FTZ R56, R56, R3.reuse, -R11.reuse ;  /* 0x0000000338387223 */ /* 0x180fe2000001080b */
[-CC-:B------:R-:W-:Y:S01]  /*16aa0*/  FFMA.FTZ R206, R52, R3.reuse, -R11.reuse ;  /* 0x0000000334ce7223 */ /* 0x180fe2000001080b */
[----:B------:R-:W-:Y:S01]  /*16ab0*/  MUFU.EX2 R7, R57 ;  /* 0x0000003900077308 */ /* 0x000fe20000000800 */
[-CC-:B------:R-:W-:Y:S01]  /*16ac0*/  FFMA.FTZ R200, R40, R3.reuse, -R11.reuse ;  /* 0x0000000328c87223 */ /* 0x180fe2000001080b */
[-CC-:B------:R-:W-:Y:S01]  /*16ad0*/  FFMA.FTZ R66, R66, R3.reuse, -R11.reuse ;  /* 0x0000000342427223 */ /* 0x180fe2000001080b */
[-CC-:B------:R-:W-:Y:S01]  /*16ae0*/  FFMA.FTZ R202, R44, R3.reuse, -R11.reuse ;  /* 0x000000032cca7223 */ /* 0x180fe2000001080b */
[-CC-:B------:R-:W-:Y:S01]  /*16af0*/  FFMA.FTZ R25, R68, R3.reuse, -R11.reuse ;  /* 0x0000000344197223 */ /* 0x180fe2000001080b */
[----:B------:R-:W-:Y:S01]  /*16b00*/  FFMA.FTZ R196, R32, R3, -R11 ;  /* 0x0000000320c47223 */ /* 0x000fe2000001080b */
[----:B0-----:R-:W-:-:S04]  /*16b10*/  FMNMX.FTZ R4, R31, R4, !PT ;  /* 0x000000041f047209 */ /* 0x001fc80007810000 */
[C---:B------:R-:W-:Y:S01]  /*16b20*/  FSETP.NEU.FTZ.AND P1, PT, R4.reuse, -INF , PT ;  /* 0xff8000000400780b */ /* 0x040fe20003f3d000 */
[-C--:B------:R-:W-:Y:S01]  /*16b30*/  FMUL.FTZ R33, R4, R3.reuse ;  /* 0x0000000304217220 */ /* 0x080fe20000410000 */
[----:B------:R-:W0:Y:S01]  /*16b40*/  MUFU.EX2 R208, R208 ;  /* 0x000000d000d07308 */ /* 0x000e220000000800 */
[----:B------:R-:W-:-:S03]  /*16b50*/  FFMA.FTZ R27, R70, R3, -R11 ;  /* 0x00000003461b7223 */ /* 0x000fc6000001080b */
[----:B------:R-:W-:Y:S01]  /*16b60*/  FSEL R33, R33, RZ, P1 ;  /* 0x000000ff21217208 */ /* 0x000fe20000800000 */
[-CC-:B------:R-:W-:Y:S01]  /*16b70*/  FFMA.FTZ R29, R72, R3.reuse, -R11.reuse ;  /* 0x00000003481d7223 */ /* 0x180fe2000001080b */
[-CC-:B------:R-:W-:Y:S01]  /*16b80*/  FFMA.FTZ R192, R74, R3.reuse, -R11.reuse ;  /* 0x000000034ac07223 */ /* 0x180fe2000001080b */
[-CC-:B------:R-:W-:Y:S01]  /*16b90*/  FFMA.FTZ R76, R76, R3.reuse, -R11.reuse ;  /* 0x000000034c4c7223 */ /* 0x180fe2000001080b */
[-CC-:B------:R-:W-:Y:S01]  /*16ba0*/  FFMA.FTZ R194, R78, R3.reuse, -R11.reuse ;  /* 0x000000034ec27223 */ /* 0x180fe2000001080b */
[-C--:B------:R-:W-:Y:S01]  /*16bb0*/  FFMA.FTZ R11, R28, R3.reuse, -R11 ;  /* 0x000000031c0b7223 */ /* 0x080fe2000001080b */
[-CC-:B------:R-:W-:Y:S01]  /*16bc0*/  FFMA.FTZ R209, R58, R3.reuse, -R33.reuse ;  /* 0x000000033ad17223 */ /* 0x180fe20000010821 */
[-CC-:B------:R-:W-:Y:S01]  /*16bd0*/  FFMA.FTZ R28, R59, R3.reuse, -R33.reuse ;  /* 0x000000033b1c7223 */ /* 0x180fe20000010821 */
[----:B------:R-:W1:Y:S01]  /*16be0*/  MUFU.EX2 R210, R210 ;  /* 0x000000d200d27308 */ /* 0x000e620000000800 */
[-CC-:B------:R-:W-:Y:S01]  /*16bf0*/  FFMA.FTZ R211, R62, R3.reuse, -R33.reuse ;  /* 0x000000033ed37223 */ /* 0x180fe20000010821 */
[----:B------:R-:W-:-:S06]  /*16c00*/  FFMA.FTZ R6, R6, R3, -R33 ;  /* 0x0000000306067223 */ /* 0x000fcc0000010821 */
[----:B------:R-:W4:Y:S01]  /*16c10*/  MUFU.EX2 R9, R56 ;  /* 0x0000003800097308 */ /* 0x000f220000000800 */
[----:B------:R-:W-:-:S07]  /*16c20*/  FFMA.FTZ R205, R50, R3, -R33 ;  /* 0x0000000332cd7223 */ /* 0x000fce0000010821 */
[----:B------:R-:W-:Y:S08]  /*16c30*/  MUFU.EX2 R209, R209 ;  /* 0x000000d100d17308 */ /* 0x000ff00000000800 */
[----:B------:R-:W5:Y:S01]  /*16c40*/  MUFU.EX2 R28, R28 ;  /* 0x0000001c001c7308 */ /* 0x000f620000000800 */
[----:B0-----:R-:W-:-:S07]  /*16c50*/  FADD.FTZ R35, R208, R7 ;  /* 0x00000007d0237221 */ /* 0x001fce0000010000 */
[----:B------:R-:W0:Y:S01]  /*16c60*/  MUFU.EX2 R204, R204 ;  /* 0x000000cc00cc7308 */ /* 0x000e220000000800 */
[----:B------:R-:W-:-:S07]  /*16c70*/  FFMA.FTZ R8, R8, R3, -R33 ;  /* 0x0000000308087223 */ /* 0x000fce0000010821 */
[----:B------:R-:W3:Y:S01]  /*16c80*/  MUFU.EX2 R211, R211 ;  /* 0x000000d300d37308 */ /* 0x000ee20000000800 */
[----:B-1----:R-:W-:Y:S01]  /*16c90*/  FADD.FTZ R32, R210, R35 ;  /* 0x00000023d2207221 */ /* 0x002fe20000010000 */
[----:B------:R-:W-:-:S06]  /*16ca0*/  FFMA.FTZ R207, R54, R3, -R33 ;  /* 0x0000000336cf7223 */ /* 0x000fcc0000010821 */
[----:B------:R-:W1:Y:S01]  /*16cb0*/  MUFU.EX2 R6, R6 ;  /* 0x0000000600067308 */ /* 0x000e620000000800 */
[----:B----4-:R-:W-:Y:S01]  /*16cc0*/  FADD.FTZ R35, R9, R32 ;  /* 0x0000002009237221 */ /* 0x010fe20000010000 */
[----:B-----5:R-:W-:-:S06]  /*16cd0*/  FADD.FTZ R32, R209, R28 ;  /* 0x0000001cd1207221 */ /* 0x020fcc0000010000 */
[----:B------:R-:W4:Y:S01]  /*16ce0*/  MUFU.EX2 R205, R205 ;  /* 0x000000cd00cd7308 */ /* 0x000f220000000800 */
[-CC-:B------:R-:W-:Y:S01]  /*16cf0*/  FFMA.FTZ R10, R10, R3.reuse, -R33.reuse ;  /* 0x000000030a0a7223 */ /* 0x180fe20000010821 */
[----:B------:R-:W-:Y:S01]  /*16d00*/  FFMA.FTZ R197, R34, R3, -R33 ;  /* 0x0000000322c57223 */ /* 0x000fe20000010821 */
[----:B0-----:R-:W-:-:S05]  /*16d10*/  FADD.FTZ R34, R204, R35 ;  /* 0x00000023cc227221 */ /* 0x001fca0000010000 */
[----:B------:R-:W0:Y:S01]  /*16d20*/  MUFU.EX2 R8, R8 ;  /* 0x0000000800087308 */ /* 0x000e220000000800 */
[----:B---3--:R-:W-:Y:S01]  /*16d30*/  FADD.FTZ R35, R211, R32 ;  /* 0x00000020d3237221 */ /* 0x008fe20000010000 */
[----:B------:R-:W-:-:S06]  /*16d40*/  FFMA.FTZ R201, R42, R3, -R33 ;  /* 0x000000032ac97223 */ /* 0x000fcc0000010821 */
[----:B------:R-:W3:Y:S01]  /*16d50*/  MUFU.EX2 R13, R21 ;  /* 0x00000015000d7308 */ /* 0x000ee20000000800 */
[----:B-1----:R-:W-:Y:S01]  /*16d60*/  FADD.FTZ R32, R6, R35 ;  /* 0x0000002306207221 */ /* 0x002fe20000010000 */
[----:B------:R-:W-:-:S06]  /*16d70*/  FFMA.FTZ R12, R12, R3, -R33 ;  /* 0x000000030c0c7223 */ /* 0x000fcc0000010821 */
[----:B------:R-:W1:Y:S08]  /*16d80*/  MUFU.EX2 R207, R207 ;  /* 0x000000cf00cf7308 */ /* 0x000e700000000800 */
[----:B------:R-:W5:Y:S01]  /*16d90*/  MUFU.EX2 R206, R206 ;  /* 0x000000ce00ce7308 */ /* 0x000f620000000800 */
[----:B----4-:R-:W-:Y:S01]  /*16da0*/  FADD.FTZ R35, R205, R32 ;  /* 0x00000020cd237221 */ /* 0x010fe20000010000 */
[----:B------:R-:W-:-:S06]  /*16db0*/  FFMA.FTZ R203, R46, R3, -R33 ;  /* 0x000000032ecb7223 */ /* 0x000fcc0000010821 */
[----:B------:R-:W4:Y:S08]  /*16dc0*/  MUFU.EX2 R10, R10 ;  /* 0x0000000a000a7308 */ /* 0x000f300000000800 */
[----:B------:R-:W4:Y:S01]  /*16dd0*/  MUFU.EX2 R15, R15 ;  /* 0x0000000f000f7308 */ /* 0x000f220000000800 */
[----:B0-----:R-:W-:Y:S01]  /*16de0*/  FADD.FTZ R32, R8, R35 ;  /* 0x0000002308207221 */ /* 0x001fe20000010000 */
[----:B------:R-:W-:-:S06]  /*16df0*/  FFMA.FTZ R14, R14, R3, -R33 ;  /* 0x000000030e0e7223 */ /* 0x000fcc0000010821 */
[----:B------:R-:W0:Y:S01]  /*16e00*/  MUFU.EX2 R201, R201 ;  /* 0x000000c900c97308 */ /* 0x000e220000000800 */
[----:B---3--:R-:W-:-:S07]  /*16e10*/  FADD.FTZ R37, R13, R34 ;  /* 0x000000220d257221 */ /* 0x008fce0000010000 */
[----:B------:R-:W3:Y:S01]  /*16e20*/  MUFU.EX2 R200, R200 ;  /* 0x000000c800c87308 */ /* 0x000ee20000000800 */
[----:B-1----:R-:W-:Y:S01]  /*16e30*/  FADD.FTZ R35, R207, R32 ;  /* 0x00000020cf237221 */ /* 0x002fe20000010000 */
[----:B-----5:R-:W-:-:S06]  /*16e40*/  FADD.FTZ R34, R206, R37 ;  /* 0x00000025ce227221 */ /* 0x020fcc0000010000 */
[----:B------:R-:W1:Y:S08]  /*16e50*/  MUFU.EX2 R12, R12 ;  /* 0x0000000c000c7308 */ /* 0x000e700000000800 */
[----:B------:R-:W5:Y:S01]  /*16e60*/  MUFU.EX2 R21, R66 ;  /* 0x0000004200157308 */ /* 0x000f620000000800 */
[----:B----4-:R-:W-:Y:S01]  /*16e70*/  FADD.FTZ R32, R10, R35 ;  /* 0x000000230a207221 */ /* 0x010fe20000010000 */
[----:B------:R-:W-:-:S06]  /*16e80*/  FFMA.FTZ R20, R20, R3, -R33 ;  /* 0x0000000314147223 */ /* 0x000fcc0000010821 */
[----:B------:R-:W4:Y:S01]  /*16e90*/  MUFU.EX2 R203, R203 ;  /* 0x000000cb00cb7308 */ /* 0x000f220000000800 */
[----:B------:R-:W-:-:S07]  /*16ea0*/  FADD.FTZ R37, R15, R34 ;  /* 0x000000220f257221 */ /* 0x000fce0000010000 */
[----:B------:R-:W2:Y:S01]  /*16eb0*/  MUFU.EX2 R202, R202 ;  /* 0x000000ca00ca7308 */ /* 0x000ea20000000800 */
[----:B0-----:R-:W-:Y:S01]  /*16ec0*/  FADD.FTZ R35, R201, R32 ;  /* 0x00000020c9237221 */ /* 0x001fe20000010000 */
[----:B------:R-:W-:-:S06]  /*16ed0*/  FFMA.FTZ R199, R38, R3, -R33 ;  /* 0x0000000326c77223 */ /* 0x000fcc0000010821 */
[----:B------:R-:W-:Y:S01]  /*16ee0*/  MUFU.EX2 R14, R14 ;  /* 0x0000000e000e7308 */ /* 0x000fe20000000800 */
[----:B---3--:R-:W-:-:S07]  /*16ef0*/  FADD.FTZ R34, R200, R37 ;  /* 0x00000025c8227221 */ /* 0x008fce0000010000 */
[----:B------:R-:W0:Y:S01]  /*16f00*/  MUFU.EX2 R25, R25 ;  /* 0x0000001900197308 */ /* 0x000e220000000800 */
[----:B------:R-:W-:Y:S01]  /*16f10*/  FFMA.FTZ R193, R26, R3, -R33 ;  /* 0x000000031ac17223 */ /* 0x000fe20000010821 */
[----:B-1----:R-:W-:-:S06]  /*16f20*/  FADD.FTZ R26, R12, R35 ;  /* 0x000000230c1a7221 */ /* 0x002fcc0000010000 */
[----:B------:R-:W-:Y:S01]  /*16f30*/  MUFU.EX2 R197, R197 ;  /* 0x000000c500c57308 */ /* 0x000fe20000000800 */
[----:B------:R-:W-:Y:S01]  /*16f40*/  PRMT R0, R65, 0x654, R0 ;  /* 0x0000065441007816 */ /* 0x000fe20000000000 */
[----:B-----5:R-:W-:-:S06]  /*16f50*/  FADD.FTZ R37, R21, R34 ;  /* 0x0000002215257221 */ /* 0x020fcc0000010000 */
[----:B------:R-:W1:Y:S01]  /*16f60*/  MUFU.EX2 R196, R196 ;  /* 0x000000c400c47308 */ /* 0x000e620000000800 */
[----:B------:R-:W-:Y:S01]  /*16f70*/  FFMA.FTZ R24, R24, R3, -R33 ;  /* 0x0000000318187223 */ /* 0x000fe20000010821 */
[----:B------:R-:W-:Y:S01]  /*16f80*/  F2FP.F16.F32.PACK_AB R208, R7, R208 ;  /* 0x000000d007d0723e */ /* 0x000fe200000000ff */
[----:B----4-:R-:W-:-:S05]  /*16f90*/  FADD.FTZ R7, R203, R26 ;  /* 0x0000001acb077221 */ /* 0x010fca0000010000 */
[----:B------:R-:W3:Y:S01]  /*16fa0*/  MUFU.EX2 R20, R20 ;  /* 0x0000001400147308 */ /* 0x000ee20000000800 */
[----:B--2---:R-:W-:Y:S01]  /*16fb0*/  FADD.FTZ R34, R202, R37 ;  /* 0x00000025ca227221 */ /* 0x004fe20000010000 */
[----:B------:R2:W-:Y:S06]  /*16fc0*/  SYNCS.ARRIVE.TRANS64.RED.A1T0 RZ, [R0+URZ], RZ ;  /* 0x000000ff00ff79a7 */ /* 0x0005ec000810043f */
[----:B------:R-:W4:Y:S01]  /*16fd0*/  MUFU.EX2 R27, R27 ;  /* 0x0000001b001b7308 */ /* 0x000f220000000800 */
[----:B0-----:R-:W-:Y:S01]  /*16fe0*/  FADD.FTZ R37, R25, R34 ;  /* 0x0000002219257221 */ /* 0x001fe20000010000 */
[----:B------:R-:W-:-:S06]  /*16ff0*/  FFMA.FTZ R48, R48, R3, -R33 ;  /* 0x0000000330307223 */ /* 0x000fcc0000010821 */
[----:B------:R-:W0:Y:S08]  /*17000*/  MUFU.EX2 R199, R199 ;  /* 0x000000c700c77308 */ /* 0x000e300000000800 */
[----:B------:R-:W5:Y:S01]  /*17010*/  MUFU.EX2 R198, R198 ;  /* 0x000000c600c67308 */ /* 0x000f620000000800 */
[----:B------:R-:W-:Y:S01]  /*17020*/  FFMA.FTZ R30, R30, R3, -R33 ;  /* 0x000000031e1e7223 */ /* 0x000fe20000010821 */
[----:B-1----:R-:W-:-:S06]  /*17030*/  FADD.FTZ R32, R196, R37 ;  /* 0x00000025c4207221 */ /* 0x002fcc0000010000 */
[----:B--2---:R1:W2:Y:S08]  /*17040*/  MUFU.EX2 R0, R24 ;  /* 0x0000001800007308 */ /* 0x0042b00000000800 */
[----:B------:R-:W2:Y:S01]  /*17050*/  MUFU.EX2 R29, R29 ;  /* 0x0000001d001d7308 */ /* 0x000ea20000000800 */
[----:B-1----:R-:W-:-:S04]  /*17060*/  FADD.FTZ R24, R14, R7 ;  /* 0x000000070e187221 */ /* 0x002fc80000010000 */
[----:B------:R-:W-:-:S03]  /*17070*/  FADD.FTZ R7, R197, R24 ;  /* 0x00000018c5077221 */ /* 0x000fc60000010000 */
[----:B------:R-:W1:Y:S01]  /*17080*/  MUFU.EX2 R193, R193 ;  /* 0x000000c100c17308 */ /* 0x000e620000000800 */
[----:B------:R-:W-:Y:S01]  /*17090*/  FFMA.FTZ R2, R2, R3, -R33 ;  /* 0x0000000302027223 */ /* 0x000fe20000010821 */
[----:B---3--:R-:W-:Y:S01]  /*170a0*/  FADD.FTZ R24, R20, R7 ;  /* 0x0000000714187221 */ /* 0x008fe20000010000 */
[----:B----4-:R-:W-:-:S05]  /*170b0*/  FADD.FTZ R33, R27, R32 ;  /* 0x000000201b217221 */ /* 0x010fca0000010000 */
[----:B------:R-:W3:Y:S01]  /*170c0*/  MUFU.EX2 R192, R192 ;  /* 0x000000c000c07308 */ /* 0x000ee20000000800 */
[----:B0-----:R-:W-:Y:S01]  /*170d0*/  FADD.FTZ R7, R199, R24 ;  /* 0x00000018c7077221 */ /* 0x001fe20000010000 */
[----:B-----5:R-:W-:-:S06]  /*170e0*/  FADD.FTZ R26, R198, R33 ;  /* 0x00000021c61a7221 */ /* 0x020fcc0000010000 */
[----:B------:R-:W0:Y:S01]  /*170f0*/  MUFU.EX2 R48, R48 ;  /* 0x0000003000307308 */ /* 0x000e220000000800 */
[----:B------:R-:W-:Y:S01]  /*17100*/  F2FP.F16.F32.PACK_AB R206, R15, R206 ;  /* 0x000000ce0fce723e */ /* 0x000fe200000000ff */
[----:B------:R-:W-:-:S06]  /*17110*/  VIADD R15, R112, 0xfffffffe ;  /* 0xfffffffe700f7836 */ /* 0x000fcc0000000000 */
[----:B------:R-:W4:Y:S01]  /*17120*/  MUFU.EX2 R31, R76 ;  /* 0x0000004c001f7308 */ /* 0x000f220000000800 */
[----:B------:R-:W-:Y:S01]  /*17130*/  F2FP.F16.F32.PACK_AB R210, R9, R210 ;  /* 0x000000d209d2723e */ /* 0x000fe200000000ff */
[----:B--2---:R-:W-:-:S06]  /*17140*/  FADD.FTZ R24, R0, R7 ;  /* 0x0000000700187221 */ /* 0x004fcc0000010000 */
[----:B------:R-:W2:Y:S01]  /*17150*/  MUFU.EX2 R30, R30 ;  /* 0x0000001e001e7308 */ /* 0x000ea20000000800 */
[----:B------:R-:W-:-:S07]  /*17160*/  FADD.FTZ R9, R29, R26 ;  /* 0x0000001a1d097221 */ /* 0x000fce0000010000 */
[----:B------:R-:W5:Y:S01]  /*17170*/  MUFU.EX2 R194, R194 ;  /* 0x000000c200c27308 */ /* 0x000f620000000800 */
[----:B------:R-:W-:Y:S01]  /*17180*/  ISETP.GE.AND P1, PT, R15, R36, PT ;  /* 0x000000240f00720c */ /* 0x000fe20003f26270 */
[----:B-1----:R-:W-:-:S06]  /*17190*/  FADD.FTZ R7, R193, R24 ;  /* 0x00000018c1077221 */ /* 0x002fcc0000010000 */
[----:B------:R2:W1:Y:S01]  /*171a0*/  MUFU.EX2 R195, R2 ;  /* 0x0000000200c37308 */ /* 0x0004620000000800 */
[----:B---3--:R-:W-:-:S07]  /*171b0*/  FADD.FTZ R26, R192, R9 ;  /* 0x00000009c01a7221 */ /* 0x008fce0000010000 */
[----:B------:R-:W3:Y:S01]  /*171c0*/  MUFU.EX2 R11, R11 ;  /* 0x0000000b000b7308 */ /* 0x000ee20000000800 */
[----:B0-----:R-:W-:Y:S01]  /*171d0*/  FADD.FTZ R7, R48, R7 ;  /* 0x0000000730077221 */ /* 0x001fe20000010000 */
[----:B----4-:R-:W-:-:S03]  /*171e0*/  FADD.FTZ R9, R31, R26 ;  /* 0x0000001a1f097221 */ /* 0x010fc60000010000 */
[----:B--2---:R-:W-:Y:S01]  /*171f0*/  FADD.FTZ R2, R30, R7 ;  /* 0x000000071e027221 */ /* 0x004fe20000010000 */
[----:B-----5:R-:W-:Y:S01]  /*17200*/  FADD.FTZ R26, R194, R9 ;  /* 0x00000009c21a7221 */ /* 0x020fe20000010000 */
[----:B------:R-:W-:Y:S01]  /*17210*/  F2FP.F16.F32.PACK_AB R197, R20, R197 ;  /* 0x000000c514c5723e */ /* 0x000fe200000000ff */
[----:B------:R-:W-:Y:S01]  /*17220*/  BSSY B0, `(.L_x_636) ;  /* 0x0000567000007945 */ /* 0x000fe20003800000 */
[----:B------:R-:W-:Y:S01]  /*17230*/  F2FP.F16.F32.PACK_AB R200, R21, R200 ;  /* 0x000000c815c8723e */ /* 0x000fe200000000ff */
[----:B-1----:R-:W-:Y:S01]  /*17240*/  FADD.FTZ R20, R195, R2 ;  /* 0x00000002c3147221 */ /* 0x002fe20000010000 */
[----:B------:R-:W-:Y:S01]  /*17250*/  F2FP.F16.F32.PACK_AB R202, R25, R202 ;  /* 0x000000ca19ca723e */ /* 0x000fe200000000ff */
[--C-:B------:R-:W-:Y:S01]  /*17260*/  IMAD.MOV.U32 R150, RZ, RZ, R151.reuse ;  /* 0x000000ffff967224 */ /* 0x100fe200078e0097 */
[----:B------:R-:W-:Y:S01]  /*17270*/  F2FP.F16.F32.PACK_AB R196, R27, R196 ;  /* 0x000000c41bc4723e */ /* 0x000fe200000000ff */
[--C-:B------:R-:W-:Y:S01]  /*17280*/  IMAD.MOV.U32 R148, RZ, RZ, R151.reuse ;  /* 0x000000ffff947224 */ /* 0x100fe200078e0097 */
[----:B------:R-:W-:Y:S01]  /*17290*/  F2FP.F16.F32.PACK_AB R198, R29, R198 ;  /* 0x000000c61dc6723e */ /* 0x000fe200000000ff */
[--C-:B------:R-:W-:Y:S01]  /*172a0*/  IMAD.MOV.U32 R147, RZ, RZ, R151.reuse ;  /* 0x000000ffff937224 */ /* 0x100fe200078e0097 */
[----:B------:R-:W-:Y:S01]  /*172b0*/  F2FP.F16.F32.PACK_AB R192, R31, R192 ;  /* 0x000000c01fc0723e */ /* 0x000fe200000000ff */
[----:B---3--:R-:W-:Y:S01]  /*172c0*/  FADD.FTZ R21, R11, R26 ;  /* 0x0000001a0b157221 */ /* 0x008fe20000010000 */
[----:B------:R-:W-:Y:S01]  /*172d0*/  F2FP.F16.F32.PACK_AB R209, R28, R209 ;  /* 0x000000d11cd1723e */ /* 0x000fe200000000ff */
[--C-:B------:R-:W-:Y:S01]  /*172e0*/  IMAD.MOV.U32 R145, RZ, RZ, R151.reuse ;  /* 0x000000ffff917224 */ /* 0x100fe200078e0097 */
[----:B------:R-:W-:Y:S01]  /*172f0*/  F2FP.F16.F32.PACK_AB R199, R0, R199 ;  /* 0x000000c700c7723e */ /* 0x000fe200000000ff */
[----:B------:R-:W-:Y:S01]  /*17300*/  IMAD.MOV.U32 R0, RZ, RZ, 0x3f800000 ;  /* 0x3f800000ff007424 */ /* 0x000fe200078e00ff */
[----:B------:R-:W-:Y:S01]  /*17310*/  F2FP.F16.F32.PACK_AB R193, R48, R193 ;  /* 0x000000c130c1723e */ /* 0x000fe200000000ff */
[--C-:B------:R-:W-:Y:S01]  /*17320*/  IMAD.MOV.U32 R144, RZ, RZ, R151.reuse ;  /* 0x000000ffff907224 */ /* 0x100fe200078e0097 */
        /* <DEDUP_REMOVED lines=16> */
[----:B------:R-:W-:Y:S01]  /*17430*/  MOV R2, 0x3f800000 ;  /* 0x3f80000000027802 */ /* 0x000fe20000000f00 */
[--C-:B------:R-:W-:Y:S01]  /*17440*/  IMAD.MOV.U32 R130, RZ, RZ, R151.reuse ;  /* 0x000000ffff827224 */ /* 0x100fe200078e0097 */
[-C--:B------:R-:W-:Y:S01]  /*17450*/  MOV R149, R151.reuse ;  /* 0x0000009700957202 */ /* 0x080fe20000000f00 */
        /* <DEDUP_REMOVED lines=81> */
[----:B------:R-:W-:Y:S01]  /*17970*/  MOV R26, R151 ;  /* 0x00000097001a7202 */ /* 0x000fe20000000f00 */
[----:B------:R-:W-:-:S02]  /*17980*/  IMAD.MOV.U32 R67, RZ, RZ, R151 ;  /* 0x000000ffff437224 */ /* 0x000fc400078e0097 */
[--C-:B------:R-:W-:Y:S02]  /*17990*/  IMAD.MOV.U32 R66, RZ, RZ, R151.reuse ;  /* 0x000000ffff427224 */ /* 0x100fe400078e0097 */
[--C-:B------:R-:W-:Y:S02]  /*179a0*/  IMAD.MOV.U32 R64, RZ, RZ, R151.reuse ;  /* 0x000000ffff407224 */ /* 0x100fe400078e0097 */
[--C-:B------:R-:W-:Y:S02]  /*179b0*/  IMAD.MOV.U32 R63, RZ, RZ, R151.reuse ;  /* 0x000000ffff3f7224 */ /* 0x100fe400078e0097 */
[--C-:B------:R-:W-:Y:S02]  /*179c0*/  IMAD.MOV.U32 R61, RZ, RZ, R151.reuse ;  /* 0x000000ffff3d7224 */ /* 0x100fe400078e0097 */
[--C-:B------:R-:W-:Y:S02]  /*179d0*/  IMAD.MOV.U32 R60, RZ, RZ, R151.reuse ;  /* 0x000000ffff3c7224 */ /* 0x100fe400078e0097 */
        /* <DEDUP_REMOVED lines=23> */
[----:B------:R-:W-:Y:S01]  /*17b50*/  IMAD.MOV.U32 R24, RZ, RZ, R151 ;  /* 0x000000ffff187224 */ /* 0x000fe200078e0097 */
[----:B------:R-:W-:Y:S06]  /*17b60*/  @!P1 BRA `(.L_x_637) ;  /* 0x0000004c00489947 */ /* 0x000fec0003800000 */
[----:B------:R-:W-:Y:S01]  /*17b70*/  MOV R14, R4 ;  /* 0x00000004000e7202 */ /* 0x000fe20000000f00 */
[----:B------:R-:W-:Y:S01]  /*17b80*/  IMAD.MOV.U32 R11, RZ, RZ, R5 ;  /* 0x000000ffff0b7224 */ /* 0x000fe200078e0005 */
[----:B------:R-:W-:Y:S01]  /*17b90*/  MOV R8, R226 ;  /* 0x000000e200087202 */ /* 0x000fe20000000f00 */
        /* <DEDUP_REMOVED lines=65> */
[----:B------:R-:W-:-:S07]  /*17fb0*/  CS2R R24, SRZ ;  /* 0x0000000000187805 */ /* 0x000fce000001ff00 */
.L_x_650:
[----:B------:R-:W-:-:S04]  /*17fc0*/  ISETP.NE.AND P1, PT, R8, 0x1, PT ;  /* 0x000000010800780c */ /* 0x000fc80003f25270 */
[----:B------:R-:W-:-:S04]  /*17fd0*/  SEL R227, RZ, 0x1, P1 ;  /* 0x00000001ffe37807 */ /* 0x000fc80000800000 */
[----:B------:R-:W-:Y:S01]  /*17fe0*/  LOP3.LUT R227, R10, R227, RZ, 0x3c, !PT ;  /* 0x000000e30ae37212 */ /* 0x000fe200078e3cff */
[----:B------:R-:W-:Y:S06]  /*17ff0*/  @!P0 BRA `(.L_x_638) ;  /* 0x0000000000048947 */ /* 0x000fec0003800000 */
[----:B------:R-:W-:Y:S01]  /*18000*/  BPT.TRAP 0x1 ;  /* 0x000000040000795c */ /* 0x000fe20000300000 */
.L_x_638:
[----:B------:R-:W-:Y:S01]  /*18010*/  VIADD R226, R8, 0x1 ;  /* 0x0000000108e27836 */ /* 0x000fe20000000000 */
[----:B------:R-:W-:-:S04]  /*18020*/  SHF.L.U32 R3, R227, 0x1f, RZ ;  /* 0x0000001fe3037819 */ /* 0x000fc800000006ff */
[----:B------:R-:W-:-:S04]  /*18030*/  ISETP.NE.AND P1, PT, R226, 0x2, PT ;  /* 0x00000002e200780c */ /* 0x000fc80003f25270 */
[----:B------:R-:W-:-:S04]  /*18040*/  SEL R226, R226, RZ, P1 ;  /* 0x000000ffe2e27207 */ /* 0x000fc80000800000 */
[----:B------:R-:W-:-:S04]  /*18050*/  LEA R9, R226, R23, 0x3 ;  /* 0x00000017e2097211 */ /* 0x000fc800078e18ff */
[----:B------:R0:W1:Y:S01]  /*18060*/  SYNCS.PHASECHK.TRANS64.TRYWAIT P1, [R9+URZ+0x38830], R3 ;  /* 0x03883003090075a7 */ /* 0x000062000802017f */
[----:B------:R-:W-:Y:S05]  /*18070*/  @!P0 BRA `(.L_x_639) ;  /* 0x0000000000048947 */ /* 0x000fea0003800000 */
[----:B------:R-:W-:Y:S01]  /*18080*/  BPT.TRAP 0x1 ;  /* 0x000000040000795c */ /* 0x000fe20000300000 */
.L_x_639:
[----:B------:R-:W2:Y:S01]  /*18090*/  LDL R4, [R1+0x50] ;  /* 0x0000500001047983 */ /* 0x000ea20000100800 */
[----:B------:R-:W-:Y:S01]  /*180a0*/  BSSY B1, `(.L_x_640) ;  /* 0x0000007000017945 */ /* 0x000fe20003800000 */
[----:B------:R-:W-:Y:S02]  /*180b0*/  IMAD.MOV.U32 R5, RZ, RZ, 0x40000040 ;  /* 0x40000040ff057424 */ /* 0x000fe400078e00ff */
[----:B--2---:R-:W-:-:S04]  /*180c0*/  IMAD R4, R226, 0xa00, R4 ;  /* 0x00000a00e2047824 */ /* 0x004fc800078e0204 */
[----:B------:R-:W-:Y:S01]  /*180d0*/  VIADD R6, R4, 0x80 ;  /* 0x0000008004067836 */ /* 0x000fe20000000000 */
[----:B-1----:R-:W-:Y:S06]  /*180e0*/  @P1 BRA `(.L_x_641) ;  /* 0x0000000000081947 */ /* 0x002fec0003800000 */
[----:B------:R-:W1:Y:S02]  /*180f0*/  SYNCS.PHASECHK.TRANS64.TRYWAIT P1, [R9+URZ+0x38830], R3 ;  /* 0x03883003090075a7 */ /* 0x000e64000802017f */
[----:B-1----:R-:W-:Y:S05]  /*18100*/  @!P1 BRA `(.L_x_642) ;  /* 0x0000013000049947 */ /* 0x002fea0003800000 */
.L_x_641:
[----:B------:R-:W-:Y:S05]  /*18110*/  BSYNC B1 ;  /* 0x0000000000017941 */ /* 0x000fea0003800000 */
.L_x_640:
[----:B------:R-:W2:Y:S04]  /*18120*/  LDL.64 R152, [R1+0x48] ;  /* 0x0000480001987983 */ /* 0x000ea80000100a00 */
[----:B------:R-:W3:Y:S04]  /*18130*/  LDL.64 R156, [R1+0x8] ;  /* 0x00000800019c7983 */ /* 0x000ee80000100a00 */
[----:B------:R-:W4:Y:S01]  /*18140*/  LDL.64 R154, [R1] ;  /* 0x00000000019a7983 */ /* 0x000f220000100a00 */
[----:B------:R-:W-:Y:S02]  /*18150*/  R2UR UR10, R4 ;  /* 0x00000000040a72ca */ /* 0x000fe400000e0000 */
[----:B------:R-:W-:Y:S01]  /*18160*/  R2UR UR11, R5 ;  /* 0x00000000050b72ca */ /* 0x000fe200000e0000 */
[----:B------:R-:W-:Y:S01]  /*18170*/  WARPGROUP.ARRIVE ;  /* 0x00000000000079c5 */ /* 0x000fe20000000000 */
[----:B------:R-:W-:-:S02]  /*18180*/  MOV R7, 0x40000040 ;  /* 0x4000004000077802 */ /* 0x000fc40000000f00 */
[----:B------:R-:W-:Y:S02]  /*18190*/  R2UR UR6, R6 ;  /* 0x00000000060672ca */ /* 0x000fe400000e0000 */
[----:B------:R-:W-:Y:S01]  /*181a0*/  R2UR UR7, R7 ;  /* 0x00000000070772ca */ /* 0x000fe200000e0000 */
[C---:B------:R-:W-:Y:S02]  /*181b0*/  VIADD R6, R4.reuse, 0x100 ;  /* 0x0000010004067836 */ /* 0x040fe40000000000 */
[----:B------:R-:W-:Y:S02]  /*181c0*/  VIADD R12, R4, 0x180 ;  /* 0x00000180040c7836 */ /* 0x000fe40000000000 */
[----:B------:R-:W-:Y:S01]  /*181d0*/  IMAD.MOV.U32 R13, RZ, RZ, 0x40000040 ;  /* 0x40000040ff0d7424 */ /* 0x000fe200078e00ff */
[----:B--2---:R-:W-:Y:S02]  /*181e0*/  R2UR UR46, R152 ;  /* 0x00000000982e72ca */ /* 0x004fe400000e0000 */
[----:B------:R-:W-:-:S02]  /*181f0*/  R2UR UR47, R153 ;  /* 0x00000000992f72ca */ /* 0x000fc400000e0000 */
[----:B------:R-:W2:Y:S01]  /*18200*/  LDL.64 R152, [R1+0x40] ;  /* 0x0000400001987983 */ /* 0x000ea20000100a00 */
[----:B---3--:R-:W-:Y:S02]  /*18210*/  R2UR UR12, R156 ;  /* 0x000000009c0c72ca */ /* 0x008fe400000e0000 */
[----:B------:R-:W-:-:S11]  /*18220*/  R2UR UR13, R157 ;  /* 0x000000009d0d72ca */ /* 0x000fd600000e0000 */
[----:B------:R-:W-:Y:S02]  /*18230*/  UMOV UR8, UR12 ;  /* 0x0000000c00087c82 */ /* 0x000fe40008000000 */
[----:B------:R-:W-:Y:S02]  /*18240*/  UMOV UR9, UR13 ;  /* 0x0000000d00097c82 */ /* 0x000fe40008000000 */
[----:B------:R-:W-:Y:S01]  /*18250*/  HGMMA.64x16x16.F32 R184, gdesc[UR8], RZ, !UPT, gsb0 ;  /* 0x0020000008b879f0 */ /* 0x000fe2000c0008ff */
[----:B------:R-:W-:Y:S01]  /*18260*/  UMOV UR4, UR12 ;  /* 0x0000000c00047c82 */ /* 0x000fe20008000000 */
[----:B------:R-:W-:Y:S01]  /*18270*/  UMOV UR5, UR13 ;  /* 0x0000000d00057c82 */ /* 0x000fe20008000000 */
[----:B------:R-:W-:Y:S02]  /*18280*/  WARPGROUP.DEPBAR.LE gsb0, 0x0 ;  /* 0x00008000000079c5 */ /* 0x000fe40000010000 */
[----:B------:R-:W-:-:S06]  /*18290*/  WARPGROUP.ARRIVE ;  /* 0x00000000000079c5 */ /* 0x000fcc0000000000 */
[----:B------:R-:W-:Y:S01]  /*182a0*/  HGMMA.64x16x16.F32 R176, gdesc[UR4], RZ, !UPT, gsb0 ;  /* 0x0020000004b079f0 */ /* 0x000fe2000c0008ff */
[----:B------:R-:W-:Y:S02]  /*182b0*/  R2UR UR10, R6 ;  /* 0x00000000060a72ca */ /* 0x000fe400000e0000 */
[----:B------:R-:W-:Y:S01]  /*182c0*/  R2UR UR11, R7 ;  /* 0x00000000070b72ca */ /* 0x000fe200000e0000 */
[----:B------:R-:W-:Y:S01]  /*182d0*/  UMOV UR8, UR12 ;  /* 0x0000000c00087c82 */ /* 0x000fe20008000000 */
[----:B------:R-:W-:Y:S01]  /*182e0*/  UMOV UR9, UR13 ;  /* 0x0000000d00097c82 */ /* 0x000fe20008000000 */
[----:B------:R-:W-:Y:S02]  /*182f0*/  WARPGROUP.DEPBAR.LE gsb0, 0x0 ;  /* 0x00008000000079c5 */ /* 0x000fe40000010000 */
[----:B------:R-:W-:-:S08]  /*18300*/  WARPGROUP.ARRIVE ;  /* 0x00000000000079c5 */ /* 0x000fd00000000000 */
        /* <DEDUP_REMOVED lines=8> */
[----:B------:R-:W-:Y:S02]  /*18390*/  IADD3 R6, R4, 0x200, RZ ;  /* 0x0000020004067810 */ /* 0x000fe40007ffe0ff */
[----:B------:R-:W-:Y:S02]  /*183a0*/  MOV R7, 0x40000040 ;  /* 0x4000004000077802 */ /* 0x000fe40000000f00 */
[----:B------:R-:W-:Y:S02]  /*183b0*/  R2UR UR34, R6 ;  /* 0x00000000062272ca */ /* 0x000fe400000e0000 */
[----:B------:R-:W-:Y:S02]  /*183c0*/  R2UR UR35, R7 ;  /* 0x00000000072372ca */ /* 0x000fe400000e0000 */
[----:B----4-:R-:W-:Y:S02]  /*183d0*/  R2UR UR28, R154 ;  /* 0x000000009a1c72ca */ /* 0x010fe400000e0000 */
[----:B------:R-:W-:Y:S01]  /*183e0*/  R2UR UR29, R155 ;  /* 0x000000009b1d72ca */ /* 0x000fe200000e0000 */
[----:B------:R-:W-:Y:S01]  /*183f0*/  UMOV UR32, UR12 ;  /* 0x0000000c00207c82 */ /* 0x000fe20008000000 */
[----:B------:R-:W-:Y:S01]  /*18400*/  UMOV UR33, UR13 ;  /* 0x0000000d00217c82 */ /* 0x000fe20008000000 */
[----:B------:R-:W-:-:S02]  /*18410*/  WARPGROUP.DEPBAR.LE gsb0, 0x0 ;  /* 0x00008000000079c5 */ /* 0x000fc40000010000 */
[----:B------:R-:W-:Y:S01]  /*18420*/  VIADD R12, R4, 0x2 ;  /* 0x00000002040c7836 */ /* 0x000fe20000000000 */
[----:B--2---:R-:W-:Y:S02]  /*18430*/  R2UR UR42, R152 ;  /* 0x00000000982a72ca */ /* 0x004fe400000e0000 */
[----:B------:R-:W-:Y:S02]  /*18440*/  R2UR UR43, R153 ;  /* 0x00000000992b72ca */ /* 0x000fe400000e0000 */
[----:B------:R-:W-:-:S06]  /*18450*/  WARPGROUP.ARRIVE ;  /* 0x00000000000079c5 */ /* 0x000fcc0000000000 */
[----:B------:R-:W-:Y:S01]  /*18460*/  HGMMA.64x16x16.F32 R152, gdesc[UR32], RZ, !UPT, gsb0 ;  /* 0x00200000209879f0 */ /* 0x000fe2000c0008ff */
[----:B------:R-:W-:Y:S01]  /*18470*/  IMAD.MOV.U32 R13, RZ, RZ, 0x40000040 ;  /* 0x40000040ff0d7424 */ /* 0x000fe200078e00ff */
[----:B------:R-:W-:-:S04]  /*18480*/  R2UR UR26, R12 ;  /* 0x000000000c1a72ca */ /* 0x000fc800000e0000 */
[----:B------:R-:W-:Y:S01]  /*18490*/  R2UR UR27, R13 ;  /* 0x000000000d1b72ca */ /* 0x000fe200000e0000 */
[----:B------:R-:W-:Y:S01]  /*184a0*/  UMOV UR24, UR28 ;  /* 0x0000001c00187c82 */ /* 0x000fe20008000000 */
[----:B------:R-:W-:Y:S01]  /*184b0*/  UMOV UR25, UR29 ;  /* 0x0000001d00197c82 */ /* 0x000fe20008000000 */
[----:B------:R-:W-:Y:S02]  /*184c0*/  WARPGROUP.DEPBAR.LE gsb0, 0x0 ;  /* 0x00008000000079c5 */ /* 0x000fe40000010000 */
[----:B------:R-:W-:-:S08]  /*184d0*/  WARPGROUP.ARRIVE ;  /* 0x00000000000079c5 */ /* 0x000fd00000000000 */
[----:B------:R-:W-:Y:S01]  /*184e0*/  HGMMA.64x16x16.F32 R184, gdesc[UR24], R184, gsb0 ;  /* 0x0020000018b879f0 */ /* 0x000fe200080008b8 */
[----:B------:R-:W-:Y:S02]  /*184f0*/  VIADD R6, R4, 0x82 ;  /* 0x0000008204067836 */ /* 0x000fe40000000000 */
[----:B------:R-:W-:-:S03]  /*18500*/  IMAD.MOV.U32 R7, RZ, RZ, 0x40000040 ;  /* 0x40000040ff077424 */ /* 0x000fc600078e00ff */
[----:B------:R-:W-:Y:S02]  /*18510*/  R2UR UR22, R6 ;  /* 0x00000000061672ca */ /* 0x000fe400000e0000 */
[----:B------:R-:W-:Y:S01]  /*18520*/  R2UR UR23, R7 ;  /* 0x00000000071772ca */ /* 0x000fe200000e0000 */
[----:B------:R-:W-:Y:S01]  /*18530*/  UMOV UR20, UR28 ;  /* 0x0000001c00147c82 */ /* 0x000fe20008000000 */
[----:B------:R-:W-:Y:S01]  /*18540*/  UMOV UR21, UR29 ;  /* 0x0000001d00157c82 */ /* 0x000fe20008000000 */
[----:B------:R-:W-:Y:S02]  /*18550*/  WARPGROUP.DEPBAR.LE gsb0, 0x0 ;  /* 0x00008000000079c5 */ /* 0x000fe40000010000 */
[----:B------:R-:W-:-:S08]  /*18560*/  WARPGROUP.ARRIVE ;  /* 0x00000000000079c5 */ /* 0x000fd00000000000 */
[----:B------:R-:W-:Y:S01]  /*18570*/  HGMMA.64x16x16.F32 R176, gdesc[UR20], R176, gsb0 ;  /* 0x0020000014b079f0 */ /* 0x000fe200080008b0 */
[----:B------:R-:W-:Y:S02]  /*18580*/  IADD3 R12, R4, 0x102, RZ ;  /* 0x00000102040c7810 */ /* 0x000fe40007ffe0ff */
[----:B------:R-:W-:Y:S02]  /*18590*/  MOV R13, 0x40000040 ;  /* 0x40000040000d7802 */ /* 0x000fe40000000f00 */
[----:B------:R-:W-:Y:S02]  /*185a0*/  R2UR UR18, R12 ;  /* 0x000000000c1272ca */ /* 0x000fe400000e0000 */
[----:B------:R-:W-:Y:S01]  /*185b0*/  R2UR UR19, R13 ;  /* 0x000000000d1372ca */ /* 0x000fe200000e0000 */
[----:B------:R-:W-:Y:S01]  /*185c0*/  UMOV UR16, UR28 ;  /* 0x0000001c00107c82 */ /* 0x000fe20008000000 */
[----:B------:R-:W-:Y:S01]  /*185d0*/  UMOV UR17, UR29 ;  /* 0x0000001d00117c82 */ /* 0x000fe20008000000 */
[----:B------:R-:W-:-:S02]  /*185e0*/  WARPGROUP.DEPBAR.LE gsb0, 0x0 ;  /* 0x00008000000079c5 */ /* 0x000fc40000010000 */
        /* <DEDUP_REMOVED lines=15> */
[----:B------:R-:W-:Y:S01]  /*186e0*/  IMAD.MOV.U32 R7, RZ, RZ, 0x40000040 ;  /* 0x40000040ff077424 */ /* 0x000fe200078e00ff */
[----:B------:R-:W-:Y:S01]  /*186f0*/  IADD3 R6, R4, 0x4, RZ ;  /* 0x0000000404067810 */ /* 0x000fe20007ffe0ff */
[----:B------:R-:W-:Y:S01]  /*18700*/  UMOV UR8, UR46 ;  /* 0x0000002e00087c82 */ /* 0x000fe20008000000 */
[----:B------:R-:W-:Y:S01]  /*18710*/  UMOV UR9, UR47 ;  /* 0x0000002f00097c82 */ /* 0x000fe20008000000 */
[----:B------:R-:W-:Y:S01]  /*18720*/  UMOV UR4, UR46 ;  /* 0x0000002e00047c82 */ /* 0x000fe20008000000 */
[----:B------:R-:W-:Y:S02]  /*18730*/  WARPGROUP.DEPBAR.LE gsb0, 0x0 ;  /* 0x00008000000079c5 */ /* 0x000fe40000010000 */
[----:B------:R-:W-:Y:S01]  /*18740*/  WARPGROUP.ARRIVE ;  /* 0x00000000000079c5 */ /* 0x000fe20000000000 */
[----:B------:R-:W-:Y:S01]  /*18750*/  UMOV UR5, UR47 ;  /* 0x0000002f00057c82 */ /* 0x000fe20008000000 */
[----:B------:R-:W-:Y:S01]  /*18760*/  UMOV UR24, UR46 ;  /* 0x0000002e00187c82 */ /* 0x000fe20008000000 */
[----:B------:R-:W-:Y:S01]  /*18770*/  UMOV UR25, UR47 ;  /* 0x0000002f00197c82 */ /* 0x000fe20008000000 */
[----:B------:R-:W-:Y:S01]  /*18780*/  UMOV UR20, UR46 ;  /* 0x0000002e00147c82 */ /* 0x000fe20008000000 */
[----:B------:R-:W-:Y:S01]  /*18790*/  UMOV UR21, UR47 ;  /* 0x0000002f00157c82 */ /* 0x000fe20008000000 */
[----:B------:R-:W-:Y:S01]  /*187a0*/  HGMMA.64x16x16.F32 R152, gdesc[UR28], R152, gsb0 ;  /* 0x002000001c9879f0 */ /* 0x000fe20008000898 */
[----:B------:R-:W-:Y:S01]  /*187b0*/  R2UR UR10, R6 ;  /* 0x00000000060a72ca */ /* 0x000fe200000e0000 */
[----:B------:R-:W-:Y:S01]  /*187c0*/  UMOV UR32, UR46 ;  /* 0x0000002e00207c82 */ /* 0x000fe20008000000 */
[----:B------:R-:W-:Y:S01]  /*187d0*/  R2UR UR11, R7 ;  /* 0x00000000070b72ca */ /* 0x000fe200000e0000 */
[----:B------:R-:W-:Y:S01]  /*187e0*/  IMAD.MOV.U32 R7, RZ, RZ, 0x40000040 ;  /* 0x40000040ff077424 */ /* 0x000fe200078e00ff */
[----:B------:R-:W-:Y:S01]  /*187f0*/  UMOV UR33, UR47 ;  /* 0x0000002f00217c82 */ /* 0x000fe20008000000 */
[----:B------:R-:W2:Y:S01]  /*18800*/  LDL.64 R12, [R1+0x38] ;  /* 0x00003800010c7983 */ /* 0x000ea20000100a00 */
[----:B------:R-:W-:-:S02]  /*18810*/  WARPGROUP.DEPBAR.LE gsb0, 0x0 ;  /* 0x00008000000079c5 */ /* 0x000fc40000010000 */
[----:B------:R-:W-:-:S07]  /*18820*/  WARPGROUP.ARRIVE ;  /* 0x00000000000079c5 */ /* 0x000fce0000000000 */
[----:B------:R-:W-:Y:S01]  /*18830*/  HGMMA.64x16x16.F32 R184, gdesc[UR8], R184, gsb0 ;  /* 0x0020000008b879f0 */ /* 0x000fe200080008b8 */
[----:B------:R-:W-:Y:S02]  /*18840*/  IADD3 R6, R4, 0x84, RZ ;  /* 0x0000008404067810 */ /* 0x000fe40007ffe0ff */
[----:B------:R-:W-:Y:S02]  /*18850*/  R2UR UR7, R7 ;  /* 0x00000000070772ca */ /* 0x000fe400000e0000 */
[----:B------:R-:W-:Y:S01]  /*18860*/  R2UR UR6, R6 ;  /* 0x00000000060672ca */ /* 0x000fe200000e0000 */
[----:B------:R-:W-:Y:S02]  /*18870*/  WARPGROUP.DEPBAR.LE gsb0, 0x0 ;  /* 0x00008000000079c5 */ /* 0x000fe40000010000 */
[----:B------:R-:W-:-:S10]  /*18880*/  WARPGROUP.ARRIVE ;  /* 0x00000000000079c5 */ /* 0x000fd40000000000 */
[----:B------:R-:W-:Y:S01]  /*18890*/  HGMMA.64x16x16.F32 R176, gdesc[UR4], R176, gsb0 ;  /* 0x0020000004b079f0 */ /* 0x000fe200080008b0 */
[----:B------:R-:W-:Y:S01]  /*188a0*/  VIADD R6, R4, 0x104 ;  /* 0x0000010404067836 */ /* 0x000fe20000000000 */
[----:B------:R-:W-:-:S04]  /*188b0*/  MOV R7, 0x40000040 ;  /* 0x4000004000077802 */ /* 0x000fc80000000f00 */
[----:B------:R-:W-:Y:S02]  /*188c0*/  R2UR UR26, R6 ;  /* 0x00000000061a72ca */ /* 0x000fe400000e0000 */
[----:B------:R-:W-:Y:S01]  /*188d0*/  R2UR UR27, R7 ;  /* 0x00000000071b72ca */ /* 0x000fe200000e0000 */
[----:B------:R-:W-:Y:S02]  /*188e0*/  WARPGROUP.DEPBAR.LE gsb0, 0x0 ;  /* 0x00008000000079c5 */ /* 0x000fe40000010000 */
[----:B------:R-:W-:-:S10]  /*188f0*/  WARPGROUP.ARRIVE ;  /* 0x00000000000079c5 */ /* 0x000fd40000000000 */
[----:B------:R-:W-:Y:S01]  /*18900*/  HGMMA.64x16x16.F32 R168, gdesc[UR24], R168, gsb0 ;  /* 0x0020000018a879f0 */ /* 0x000fe200080008a8 */
[----:B------:R-:W-:Y:S02]  /*18910*/  VIADD R6, R4, 0x184 ;  /* 0x0000018404067836 */ /* 0x000fe40000000000 */
[----:B------:R-:W-:-:S03]  /*18920*/  IMAD.MOV.U32 R7, RZ, RZ, 0x40000040 ;  /* 0x40000040ff077424 */ /* 0x000fc600078e00ff */
[----:B------:R-:W-:Y:S02]  /*18930*/  R2UR UR22, R6 ;  /* 0x00000000061672ca */ /* 0x000fe400000e0000 */
[----:B------:R-:W-:Y:S01]  /*18940*/  R2UR UR23, R7 ;  /* 0x00000000071772ca */ /* 0x000fe200000e0000 */
[----:B------:R-:W-:Y:S02]  /*18950*/  WARPGROUP.DEPBAR.LE gsb0, 0x0 ;  /* 0x00008000000079c5 */ /* 0x000fe40000010000 */
[----:B------:R-:W-:-:S10]  /*18960*/  WARPGROUP.ARRIVE ;  /* 0x00000000000079c5 */ /* 0x000fd40000000000 */
[----:B------:R-:W-:Y:S01]  /*18970*/  HGMMA.64x16x16.F32 R160, gdesc[UR20], R160, gsb0 ;  /* 0x0020000014a079f0 */ /* 0x000fe200080008a0 */
[----:B------:R-:W-:Y:S01]  /*18980*/  IMAD.MOV.U32 R7, RZ, RZ, 0x40000040 ;  /* 0x40000040ff077424 */ /* 0x000fe200078e00ff */
[----:B------:R-:W-:-:S04]  /*18990*/  IADD3 R6, R4, 0x204, RZ ;  /* 0x0000020404067810 */ /* 0x000fc80007ffe0ff */
        /* <DEDUP_REMOVED lines=23> */
[----:B------:R-:W-:Y:S01]  /*18b10*/  IMAD.MOV.U32 R7, RZ, RZ, 0x40000040 ;  /* 0x40000040ff077424 */ /* 0x000fe200078e00ff */
[----:B------:R-:W-:-:S04]  /*18b20*/  IADD3 R6, R4, 0x106, RZ ;  /* 0x0000010604067810 */ /* 0x000fc80007ffe0ff */
[----:B------:R-:W-:Y:S02]  /*18b30*/  R2UR UR10, R6 ;  /* 0x00000000060a72ca */ /* 0x000fe400000e0000 */
[----:B------:R-:W-:Y:S01]  /*18b40*/  R2UR UR11, R7 ;  /* 0x00000000070b72ca */ /* 0x000fe200000e0000 */
[----:B------:R-:W-:Y:S01]  /*18b50*/  UMOV UR8, UR42 ;  /* 0x0000002a00087c82 */ /* 0x000fe20008000000 */
[----:B------:R-:W-:Y:S01]  /*18b60*/  UMOV UR9, UR43 ;  /* 0x0000002b00097c82 */ /* 0x000fe20008000000 */
[----:B------:R-:W-:Y:S02]  /*18b70*/  WARPGROUP.DEPBAR.LE gsb0, 0x0 ;  /* 0x00008000000079c5 */ /* 0x000fe40000010000 */
[----:B------:R-:W-:-:S08]  /*18b80*/  WARPGROUP.ARRIVE ;  /* 0x00000000000079c5 */ /* 0x000fd00000000000 */
        /* <DEDUP_REMOVED lines=16> */
[----:B--2---:R-:W-:Y:S02]  /*18c90*/  R2UR UR50, R12 ;  /* 0x000000000c3272ca */ /* 0x004fe400000e0000 */
[----:B------:R-:W-:Y:S02]  /*18ca0*/  R2UR UR51, R13 ;  /* 0x000000000d3372ca */ /* 0x000fe400000e0000 */
[----:B------:R-:W2:Y:S01]  /*18cb0*/  LDL.64 R12, [R1+0x30] ;  /* 0x00003000010c7983 */ /* 0x000ea20000100a00 */
[----:B------:R-:W-:-:S02]  /*18cc0*/  WARPGROUP.DEPBAR.LE gsb0, 0x0 ;  /* 0x00008000000079c5 */ /* 0x000fc40000010000 */
[----:B------:R-:W-:-:S06]  /*18cd0*/  WARPGROUP.ARRIVE ;  /* 0x00000000000079c5 */ /* 0x000fcc0000000000 */
        /* <DEDUP_REMOVED lines=91> */
[----:B--2---:R-:W-:Y:S01]  /*19290*/  R2UR UR42, R12 ;  /* 0x000000000c2a72ca */ /* 0x004fe200000e0000 */
[----:B------:R-:W-:Y:S02]  /*192a0*/  WARPGROUP.DEPBAR.LE gsb0, 0x0 ;  /* 0x00008000000079c5 */ /* 0x000fe40000010000 */
[----:B------:R-:W-:-:S07]  /*192b0*/  WARPGROUP.ARRIVE ;  /* 0x00000000000079c5 */ /* 0x000fce0000000000 */
[----:B------:R-:W-:Y:S01]  /*192c0*/  HGMMA.64x16x16.F32 R152, gdesc[UR28], R152, gsb0 ;  /* 0x002000001c9879f0 */ /* 0x000fe20008000898 */
[----:B------:R-:W-:Y:S02]  /*192d0*/  R2UR UR43, R13 ;  /* 0x000000000d2b72ca */ /* 0x000fe400000e0000 */
[----:B------:R-:W2:Y:S01]  /*192e0*/  LDL.64 R12, [R1+0x20] ;  /* 0x00002000010c7983 */ /* 0x000ea20000100a00 */
[----:B------:R-:W-:Y:S01]  /*192f0*/  VIADD R6, R4, 0x284 ;  /* 0x0000028404067836 */ /* 0x000fe20000000000 */
[----:B------:R-:W-:-:S04]  /*19300*/  MOV R7, 0x40000040 ;  /* 0x4000004000077802 */ /* 0x000fc80000000f00 */
[----:B------:R-:W-:Y:S02]  /*19310*/  R2UR UR18, R6 ;  /* 0x00000000061272ca */ /* 0x000fe400000e0000 */
[----:B------:R-:W-:Y:S01]  /*19320*/  R2UR UR19, R7 ;  /* 0x00000000071372ca */ /* 0x000fe200000e0000 */
[----:B------:R-:W-:Y:S02]  /*19330*/  UMOV UR16, UR42 ;  /* 0x0000002a00107c82 */ /* 0x000fe40008000000 */
[----:B------:R-:W-:Y:S01]  /*19340*/  UMOV UR17, UR43 ;  /* 0x0000002b00117c82 */ /* 0x000fe20008000000 */
[----:B------:R-:W-:Y:S02]  /*19350*/  WARPGROUP.DEPBAR.LE gsb0, 0x0 ;  /* 0x00008000000079c5 */ /* 0x000fe40000010000 */
[----:B------:R-:W-:-:S07]  /*19360*/  WARPGROUP.ARRIVE ;  /* 0x00000000000079c5 */ /* 0x000fce0000000000 */
        /* <DEDUP_REMOVED lines=37> */
[----:B--2---:R-:W-:Y:S02]  /*195c0*/  R2UR UR50, R12 ;  /* 0x000000000c3272ca */ /* 0x004fe400000e0000 */
[----:B------:R-:W-:Y:S02]  /*195d0*/  R2UR UR51, R13 ;  /* 0x000000000d3372ca */ /* 0x000fe400000e0000 */
[----:B------:R-:W2:Y:S01]  /*195e0*/  LDL.64 R12, [R1+0x18] ;  /* 0x00001800010c7983 */ /* 0x000ea20000100a00 */
[----:B------:R-:W-:Y:S01]  /*195f0*/  IMAD.MOV.U32 R7, RZ, RZ, 0x40000040 ;  /* 0x40000040ff077424 */ /* 0x000fe200078e00ff */
[----:B------:R-:W-:-:S04]  /*19600*/  IADD3 R6, R4, 0x286, RZ ;  /* 0x0000028604067810 */ /* 0x000fc80007ffe0ff */
[----:B------:R-:W-:Y:S02]  /*19610*/  R2UR UR26, R6 ;  /* 0x00000000061a72ca */ /* 0x000fe400000e0000 */
[----:B------:R-:W-:Y:S01]  /*19620*/  R2UR UR27, R7 ;  /* 0x00000000071b72ca */ /* 0x000fe200000e0000 */
[----:B------:R-:W-:Y:S02]  /*19630*/  UMOV UR24, UR50 ;  /* 0x0000003200187c82 */ /* 0x000fe40008000000 */
[----:B------:R-:W-:Y:S01]  /*19640*/  UMOV UR25, UR51 ;  /* 0x0000003300197c82 */ /* 0x000fe20008000000 */
[----:B------:R-:W-:Y:S02]  /*19650*/  WARPGROUP.DEPBAR.LE gsb0, 0x0 ;  /* 0x00008000000079c5 */ /* 0x000fe40000010000 */
[----:B------:R-:W-:-:S07]  /*19660*/  WARPGROUP.ARRIVE ;  /* 0x00000000000079c5 */ /* 0x000fce0000000000 */
        /* <DEDUP_REMOVED lines=38> */
[----:B------:R-:W-:Y:S01]  /*198d0*/  IMAD.MOV.U32 R7, RZ, RZ, 0x40000040 ;  /* 0x40000040ff077424 */ /* 0x000fe200078e00ff */
[----:B--2---:R-:W-:Y:S02]  /*198e0*/  R2UR UR46, R12 ;  /* 0x000000000c2e72ca */ /* 0x004fe400000e0000 */
[----:B------:R-:W-:Y:S02]  /*198f0*/  R2UR UR47, R13 ;  /* 0x000000000d2f72ca */ /* 0x000fe400000e0000 */
[----:B------:R-:W2:Y:S01]  /*19900*/  LDL.64 R12, [R1+0x10] ;  /* 0x00001000010c7983 */ /* 0x000ea20000100a00 */
[----:B------:R-:W-:Y:S02]  /*19910*/  R2UR UR10, R6 ;  /* 0x00000000060a72ca */ /* 0x000fe400000e0000 */
[----:B------:R-:W-:-:S06]  /*19920*/  R2UR UR11, R7 ;  /* 0x00000000070b72ca */ /* 0x000fcc00000e0000 */
[----:B------:R-:W-:Y:S02]  /*19930*/  UMOV UR8, UR46 ;  /* 0x0000002e00087c82 */ /* 0x000fe40008000000 */
[----:B------:R-:W-:Y:S01]  /*19940*/  UMOV UR9, UR47 ;  /* 0x0000002f00097c82 */ /* 0x000fe20008000000 */
[----:B------:R-:W-:Y:S02]  /*19950*/  WARPGROUP.DEPBAR.LE gsb0, 0x0 ;  /* 0x00008000000079c5 */ /* 0x000fe40000010000 */
        /* <DEDUP_REMOVED lines=41> */
[----:B------:R-:W-:Y:S02]  /*19bf0*/  R2UR UR19, R7 ;  /* 0x00000000071372ca */ /* 0x000fe400000e0000 */
[----:B--2---:R-:W-:Y:S02]  /*19c00*/  R2UR UR42, R12 ;  /* 0x000000000c2a72ca */ /* 0x004fe400000e0000 */
[----:B------:R-:W-:-:S11]  /*19c10*/  R2UR UR43, R13 ;  /* 0x000000000d2b72ca */ /* 0x000fd600000e0000 */
[----:B------:R-:W-:Y:S02]  /*19c20*/  UMOV UR16, UR42 ;  /* 0x0000002a00107c82 */ /* 0x000fe40008000000 */
[----:B------:R-:W-:Y:S01]  /*19c30*/  UMOV UR17, UR43 ;  /* 0x0000002b00117c82 */ /* 0x000fe20008000000 */
[----:B------:R-:W-:Y:S02]  /*19c40*/  WARPGROUP.DEPBAR.LE gsb0, 0x0 ;  /* 0x00008000000079c5 */ /* 0x000fe40000010000 */
        /* <DEDUP_REMOVED lines=439> */
.L_x_643:
[----:B------:R-:W-:Y:S02]  /*1b7c0*/  SHF.L.U32 R0, R10, 0x1f, RZ ;  /* 0x0000001f0a007819 */ /* 0x000fe400000006ff */
[----:B------:R-:W-:-:S04]  /*1b7d0*/  LEA R6, R8, R23, 0x3 ;  /* 0x0000001708067211 */ /* 0x000fc800078e18ff */
[----:B------:R2:W3:Y:S01]  /*1b7e0*/  SYNCS.PHASECHK.TRANS64.TRYWAIT P1, [R6+URZ+0x38850], R0 ;  /* 0x03885000060075a7 */ /* 0x0004e2000802017f */
[----:B------:R-:W-:Y:S05]  /*1b7f0*/  @!P0 BRA `(.L_x_644) ;  /* 0x0000000000048947 */ /* 0x000fea0003800000 */
[----:B------:R-:W-:Y:S01]  /*1b800*/  BPT.TRAP 0x1 ;  /* 0x000000040000795c */ /* 0x000fe20000300000 */
.L_x_644:
[----:B------:R-:W-:Y:S04]  /*1b810*/  BSSY B1, `(.L_x_645) ;  /* 0x0000004000017945 */ /* 0x000fe80003800000 */
[----:B---3--:R-:W-:Y:S05]  /*1b820*/  @P1 BRA `(.L_x_646) ;  /* 0x0000000000081947 */ /* 0x008fea0003800000 */
[----:B------:R-:W3:Y:S02]  /*1b830*/  SYNCS.PHASECHK.TRANS64.TRYWAIT P1, [R6+URZ+0x38850], R0 ;  /* 0x03885000060075a7 */ /* 0x000ee4000802017f */
[----:B---3--:R-:W-:Y:S05]  /*1b840*/  @!P1 BRA `(.L_x_647) ;  /* 0x000000f800489947 */ /* 0x008fea0003800000 */
.L_x_646:
[----:B------:R-:W-:Y:S05]  /*1b850*/  BSYNC B1 ;  /* 0x0000000000017941 */ /* 0x000fea0003800000 */
.L_x_645:
[----:B--23--:R-:W-:Y:S01]  /*1b860*/  VIADD R0, R23, 0x400 ;  /* 0x0000040017007836 */ /* 0x00cfe20000000000 */
[----:B------:R-:W-:Y:S01]  /*1b870*/  WARPGROUP.ARRIVE ;  /* 0x00000000000079c5 */ /* 0x000fe20000000000 */
[----:B01----:R-:W-:Y:S02]  /*1b880*/  IMAD.MOV.U32 R3, RZ, RZ, 0x40000040 ;  /* 0x40000040ff037424 */ /* 0x003fe400078e00ff */
[----:B------:R-:W-:Y:S01]  /*1b890*/  IMAD.MOV.U32 R5, RZ, RZ, 0x40000040 ;  /* 0x40000040ff057424 */ /* 0x000fe200078e00ff */
[----:B------:R-:W-:Y:S02]  /*1b8a0*/  SHF.R.U32.HI R0, RZ, 0x4, R0 ;  /* 0x00000004ff007819 */ /* 0x000fe40000011600 */
[----:B------:R-:W-:Y:S01]  /*1b8b0*/  R2UR UR7, R3 ;  /* 0x00000000030772ca */ /* 0x000fe200000e0000 */
[----:B------:R-:W-:Y:S01]  /*1b8c0*/  IMAD.MOV.U32 R3, RZ, RZ, 0x40000040 ;  /* 0x40000040ff037424 */ /* 0x000fe200078e00ff */
[----:B------:R-:W-:-:S04]  /*1b8d0*/  LOP3.LUT R0, R0, 0x3fff, RZ, 0xc0, !PT ;  /* 0x00003fff00007812 */ /* 0x000fc800078ec0ff */
[----:B------:R-:W-:-:S05]  /*1b8e0*/  LOP3.LUT R0, R0, 0x2800000, RZ, 0xfc, !PT ;  /* 0x0280000000007812 */ /* 0x000fca00078efcff */
[----:B------:R-:W-:-:S05]  /*1b8f0*/  IMAD R2, R8, 0xa00, R0 ;  /* 0x00000a0008027824 */ /* 0x000fca00078e0200 */
[C---:B------:R-:W-:Y:S02]  /*1b900*/  R2UR UR6, R2.reuse ;  /* 0x00000000020672ca */ /* 0x040fe400000e0000 */
[----:B------:R-:W-:-:S11]  /*1b910*/  IADD3 R4, R2, 0x80, RZ ;  /* 0x0000008002047810 */ /* 0x000fd60007ffe0ff */
[----:B------:R-:W-:Y:S01]  /*1b920*/  HGMMA.64x256x16.F32 R24, R208, gdesc[UR4].tnspB, R24, gsb0 ;  /* 0x43e00004d0187df0 */ /* 0x000fe20008000818 */
[----:B------:R-:W-:Y:S01]  /*1b930*/  R2UR UR6, R4 ;  /* 0x00000000040672ca */ /* 0x000fe200000e0000 */
[----:B------:R-:W-:Y:S01]  /*1b940*/  VIADD R4, R2, 0x100 ;  /* 0x0000010002047836 */ /* 0x000fe20000000000 */
[----:B------:R-:W-:Y:S02]  /*1b950*/  R2UR UR7, R5 ;  /* 0x00000000050772ca */ /* 0x000fe400000e0000 */
[----:B------:R-:W-:Y:S01]  /*1b960*/  MOV R5, 0x40000040 ;  /* 0x4000004000057802 */ /* 0x000fe20000000f00 */
[----:B------:R-:W-:Y:S02]  /*1b970*/  WARPGROUP.DEPBAR.LE gsb0, 0x0 ;  /* 0x00008000000079c5 */ /* 0x000fe40000010000 */
[----:B------:R-:W-:-:S15]  /*1b980*/  WARPGROUP.ARRIVE ;  /* 0x00000000000079c5 */ /* 0x000fde0000000000 */
[----:B------:R-:W-:-:S05]  /*1b990*/  NOP ;  /* 0x0000000000007918 */ /* 0x000fca0000000000 */
[----:B------:R-:W-:Y:S01]  /*1b9a0*/  HGMMA.64x256x16.F32 R24, R204, gdesc[UR4].tnspB, R24, gsb0 ;  /* 0x43e00004cc187df0 */ /* 0x000fe20008000818 */
[----:B------:R-:W-:Y:S01]  /*1b9b0*/  R2UR UR6, R4 ;  /* 0x00000000040672ca */ /* 0x000fe200000e0000 */
[C---:B------:R-:W-:Y:S01]  /*1b9c0*/  VIADD R4, R2.reuse, 0x180 ;  /* 0x0000018002047836 */ /* 0x040fe20000000000 */
[----:B------:R-:W-:Y:S01]  /*1b9d0*/  R2UR UR7, R5 ;  /* 0x00000000050772ca */ /* 0x000fe200000e0000 */
[----:B------:R-:W-:Y:S01]  /*1b9e0*/  IMAD.MOV.U32 R5, RZ, RZ, 0x40000040 ;  /* 0x40000040ff057424 */ /* 0x000fe200078e00ff */
[----:B------:R-:W-:Y:S01]  /*1b9f0*/  IADD3 R2, R2, 0x200, RZ ;  /* 0x0000020002027810 */ /* 0x000fe20007ffe0ff */
[----:B------:R-:W-:Y:S02]  /*1ba00*/  WARPGROUP.DEPBAR.LE gsb0, 0x0 ;  /* 0x00008000000079c5 */ /* 0x000fe40000010000 */
[----:B------:R-:W-:-:S15]  /*1ba10*/  WARPGROUP.ARRIVE ;  /* 0x00000000000079c5 */ /* 0x000fde0000000000 */
[----:B------:R-:W-:-:S05]  /*1ba20*/  NOP ;  /* 0x0000000000007918 */ /* 0x000fca0000000000 */
[----:B------:R-:W-:Y:S01]  /*1ba30*/  HGMMA.64x256x16.F32 R24, R200, gdesc[UR4].tnspB, R24, gsb0 ;  /* 0x43e00004c8187df0 */ /* 0x000fe20008000818 */
[----:B------:R-:W-:Y:S02]  /*1ba40*/  R2UR UR6, R4 ;  /* 0x00000000040672ca */ /* 0x000fe400000e0000 */
[----:B------:R-:W-:Y:S01]  /*1ba50*/  R2UR UR7, R5 ;  /* 0x00000000050772ca */ /* 0x000fe200000e0000 */
[----:B------:R-:W-:Y:S02]  /*1ba60*/  WARPGROUP.DEPBAR.LE gsb0, 0x0 ;  /* 0x00008000000079c5 */ /* 0x000fe40000010000 */
[----:B------:R-:W-:-:S15]  /*1ba70*/  WARPGROUP.ARRIVE ;  /* 0x00000000000079c5 */ /* 0x000fde0000000000 */
[----:B------:R-:W-:-:S07]  /*1ba80*/  NOP ;  /* 0x0000000000007918 */ /* 0x000fce0000000000 */
[----:B------:R-:W-:Y:S01]  /*1ba90*/  HGMMA.64x256x16.F32 R24, R196, gdesc[UR4].tnspB, R24, gsb0 ;  /* 0x43e00004c4187df0 */ /* 0x000fe20008000818 */
[----:B------:R-:W-:Y:S02]  /*1baa0*/  R2UR UR6, R2 ;  /* 0x00000000020672ca */ /* 0x000fe400000e0000 */
[----:B------:R-:W-:Y:S01]  /*1bab0*/  R2UR UR7, R3 ;  /* 0x00000000030772ca */ /* 0x000fe200000e0000 */
[----:B------:R-:W-:Y:S02]  /*1bac0*/  WARPGROUP.DEPBAR.LE gsb0, 0x0 ;  /* 0x00008000000079c5 */ /* 0x000fe40000010000 */
[----:B------:R-:W-:-:S15]  /*1bad0*/  WARPGROUP.ARRIVE ;  /* 0x00000000000079c5 */ /* 0x000fde0000000000 */
[----:B------:R-:W-:-:S07]  /*1bae0*/  NOP ;  /* 0x0000000000007918 */ /* 0x000fce0000000000 */
[----:B------:R-:W-:Y:S03]  /*1baf0*/  HGMMA.64x256x16.F32 R24, R192, gdesc[UR4].tnspB, R24, gsb0 ;  /* 0x43e00004c0187df0 */ /* 0x000fe60008000818 */
[----:B------:R-:W-:Y:S02]  /*1bb00*/  WARPGROUP.DEPBAR.LE gsb0, 0x0 ;  /* 0x00008000000079c5 */ /* 0x000fe40000010000 */
[----:B------:R-:W-:Y:S05]  /*1bb10*/  @!P0 BRA `(.L_x_648) ;  /* 0x0000000000048947 */ /* 0x000fea0003800000 */
[----:B------:R-:W-:Y:S01]  /*1bb20*/  BPT.TRAP 0x1 ;  /* 0x000000040000795c */ /* 0x000fe20000300000 */
.L_x_648:
[----:B------:R-:W2:Y:S01]  /*1bb30*/  LDL R12, [R1+0x64] ;  /* 0x00006400010c7983 */ /* 0x000ea20000100800 */
[----:B------:R-:W-:Y:S01]  /*1bb40*/  FMNMX.FTZ R0, R184, R11, !PT ;  /* 0x0000000bb8007209 */ /* 0x000fe20007810000 */
[----:B------:R-:W-:Y:S01]  /*1bb50*/  VIADD R9, R9, 0x38840 ;  /* 0x0003884009097836 */ /* 0x000fe20000000000 */
[----:B------:R-:W-:Y:S02]  /*1bb60*/  MOV R3, UR38 ;  /* 0x0000002600037c02 */ /* 0x000fe40008000f00 */
        /* <DEDUP_REMOVED lines=19> */
[----:B------:R-:W0:Y:S02]  /*1bca0*/  SHFL.BFLY PT, R2, R0, 0x2, 0x1f ;  /* 0x0c401f0000027f89 */ /* 0x000e2400000e0000 */
[----:B0-----:R-:W-:Y:S02]  /*1bcb0*/  FMNMX.FTZ R2, R0, R2, !PT ;  /* 0x0000000200027209 */ /* 0x001fe40007810000 */
[----:B------:R-:W-:-:S03]  /*1bcc0*/  FMNMX.FTZ R0, R186, R14, !PT ;  /* 0x0000000eba007209 */ /* 0x000fc60007810000 */
[----:B------:R-:W0:Y:S01]  /*1bcd0*/  SHFL.BFLY PT, R5, R2, 0x1, 0x1f ;  /* 0x0c201f0002057f89 */ /* 0x000e2200000e0000 */
[----:B------:R-:W-:-:S04]  /*1bce0*/  FMNMX.FTZ R0, R187, R0, !PT ;  /* 0x00000000bb007209 */ /* 0x000fc80007810000 */
[----:B------:R-:W-:-:S04]  /*1bcf0*/  FMNMX.FTZ R0, R190, R0, !PT ;  /* 0x00000000be007209 */ /* 0x000fc80007810000 */
[----:B------:R-:W-:-:S04]  /*1bd00*/  FMNMX.FTZ R0, R191, R0, !PT ;  /* 0x00000000bf007209 */ /* 0x000fc80007810000 */
[----:B------:R-:W-:-:S04]  /*1bd10*/  FMNMX.FTZ R0, R178, R0, !PT ;  /* 0x00000000b2007209 */ /* 0x000fc80007810000 */
[----:B------:R-:W-:-:S04]  /*1bd20*/  FMNMX.FTZ R0, R179, R0, !PT ;  /* 0x00000000b3007209 */ /* 0x000fc80007810000 */
[----:B------:R-:W-:Y:S02]  /*1bd30*/  FMNMX.FTZ R0, R182, R0, !PT ;  /* 0x00000000b6007209 */ /* 0x000fe40007810000 */
[----:B0-----:R-:W-:Y:S02]  /*1bd40*/  FMNMX.FTZ R5, R2, R5, !PT ;  /* 0x0000000502057209 */ /* 0x001fe40007810000 */
[----:B------:R-:W-:-:S03]  /*1bd50*/  FMNMX.FTZ R0, R183, R0, !PT ;  /* 0x00000000b7007209 */ /* 0x000fc60007810000 */
[----:B------:R-:W-:Y:S01]  /*1bd60*/  FMUL.FTZ R8, R5, R3 ;  /* 0x0000000305087220 */ /* 0x000fe20000410000 */
[----:B------:R-:W-:-:S03]  /*1bd70*/  FMNMX.FTZ R0, R170, R0, !PT ;  /* 0x00000000aa007209 */ /* 0x000fc60007810000 */
[-CC-:B------:R-:W-:Y:S01]  /*1bd80*/  FFMA.FTZ R184, R184, R3.reuse, -R8.reuse ;  /* 0x00000003b8b87223 */ /* 0x180fe20000010808 */
[----:B------:R-:W-:Y:S01]  /*1bd90*/  FMNMX.FTZ R0, R171, R0, !PT ;  /* 0x00000000ab007209 */ /* 0x000fe20007810000 */
[-CC-:B------:R-:W-:Y:S01]  /*1bda0*/  FFMA.FTZ R185, R185, R3.reuse, -R8.reuse ;  /* 0x00000003b9b97223 */ /* 0x180fe20000010808 */
[-CC-:B------:R-:W-:Y:S01]  /*1bdb0*/  FFMA.FTZ R188, R188, R3.reuse, -R8.reuse ;  /* 0x00000003bcbc7223 */ /* 0x180fe20000010808 */
[-CC-:B------:R-:W-:Y:S01]  /*1bdc0*/  FFMA.FTZ R189, R189, R3.reuse, -R8.reuse ;  /* 0x00000003bdbd7223 */ /* 0x180fe20000010808 */
[----:B------:R-:W-:Y:S01]  /*1bdd0*/  FMNMX.FTZ R0, R174, R0, !PT ;  /* 0x00000000ae007209 */ /* 0x000fe20007810000 */
[----:B------:R-:W-:Y:S01]  /*1bde0*/  MUFU.EX2 R184, R184 ;  /* 0x000000b800b87308 */ /* 0x000fe20000000800 */
[-CC-:B------:R-:W-:Y:S01]  /*1bdf0*/  FFMA.FTZ R176, R176, R3.reuse, -R8.reuse ;  /* 0x00000003b0b07223 */ /* 0x180fe20000010808 */
        /* <DEDUP_REMOVED lines=23> */
[----:B------:R-:W-:-:S02]  /*1bf70*/  FFMA.FTZ R8, R157, R3, -R8 ;  /* 0x000000039d087223 */ /* 0x000fc40000010808 */
[----:B------:R-:W-:-:S04]  /*1bf80*/  FMNMX.FTZ R0, R155, R0, !PT ;  /* 0x000000009b007209 */ /* 0x000fc80007810000 */
[----:B------:R-:W-:Y:S01]  /*1bf90*/  FMNMX.FTZ R0, R158, R0, !PT ;  /* 0x000000009e007209 */ /* 0x000fe20007810000 */
[----:B------:R-:W-:Y:S03]  /*1bfa0*/  MUFU.EX2 R176, R176 ;  /* 0x000000b000b07308 */ /* 0x000fe60000000800 */
[----:B------:R-:W-:-:S05]  /*1bfb0*/  FMNMX.FTZ R0, R159, R0, !PT ;  /* 0x000000009f007209 */ /* 0x000fca0007810000 */
[----:B------:R-:W0:Y:S01]  /*1bfc0*/  SHFL.BFLY PT, R2, R0, 0x2, 0x1f ;  /* 0x0c401f0000027f89 */ /* 0x000e2200000e0000 */
[----:B------:R-:W-:Y:S08]  /*1bfd0*/  MUFU.EX2 R177, R177 ;  /* 0x000000b100b17308 */ /* 0x000ff00000000800 */
[----:B------:R-:W-:Y:S08]  /*1bfe0*/  MUFU.EX2 R180, R180 ;  /* 0x000000b400b47308 */ /* 0x000ff00000000800 */
[----:B------:R-:W-:Y:S01]  /*1bff0*/  MUFU.EX2 R181, R181 ;  /* 0x000000b500b57308 */ /* 0x000fe20000000800 */
[----:B0-----:R-:W-:Y:S01]  /*1c000*/  FMNMX.FTZ R2, R0, R2, !PT ;  /* 0x0000000200027209 */ /* 0x001fe20007810000 */
[----:B------:R-:W-:-:S06]  /*1c010*/  FADD.FTZ R0, -R5, R11 ;  /* 0x0000000b05007221 */ /* 0x000fcc0000010100 */
[----:B------:R-:W-:Y:S01]  /*1c020*/  MUFU.EX2 R168, R168 ;  /* 0x000000a800a87308 */ /* 0x000fe20000000800 */
[----:B------:R-:W0:Y:S01]  /*1c030*/  SHFL.BFLY PT, R4, R2, 0x1, 0x1f ;  /* 0x0c201f0002047f89 */ /* 0x000e2200000e0000 */
[----:B------:R-:W-:-:S06]  /*1c040*/  FMUL.FTZ R0, R0, R3 ;  /* 0x0000000300007220 */ /* 0x000fcc0000410000 */
[----:B------:R-:W-:Y:S08]  /*1c050*/  MUFU.EX2 R169, R169 ;  /* 0x000000a900a97308 */ /* 0x000ff00000000800 */
[----:B------:R-:W1:Y:S08]  /*1c060*/  MUFU.EX2 R0, R0 ;  /* 0x0000000000007308 */ /* 0x000e700000000800 */
[----:B------:R-:W-:Y:S01]  /*1c070*/  MUFU.EX2 R172, R172 ;  /* 0x000000ac00ac7308 */ /* 0x000fe20000000800 */
[----:B0-----:R-:W-:-:S05]  /*1c080*/  FMNMX.FTZ R4, R2, R4, !PT ;  /* 0x0000000402047209 */ /* 0x001fca0007810000 */
[C---:B------:R-:W-:Y:S01]  /*1c090*/  FADD.FTZ R2, -R4.reuse, R14 ;  /* 0x0000000e04027221 */ /* 0x040fe20000010100 */
[----:B------:R-:W-:Y:S01]  /*1c0a0*/  FMUL.FTZ R10, R4, R3 ;  /* 0x00000003040a7220 */ /* 0x000fe20000410000 */
[----:B-1----:R-:W-:Y:S01]  /*1c0b0*/  FFMA.FTZ R21, R0, R21, R184 ;  /* 0x0000001500157223 */ /* 0x002fe200000100b8 */
[----:B------:R-:W-:Y:S01]  /*1c0c0*/  MUFU.EX2 R173, R173 ;  /* 0x000000ad00ad7308 */ /* 0x000fe20000000800 */
[-C--:B------:R-:W-:Y:S01]  /*1c0d0*/  FMUL.FTZ R2, R2, R3.reuse ;  /* 0x0000000302027220 */ /* 0x080fe20000410000 */
[-CC-:B------:R-:W-:Y:S01]  /*1c0e0*/  FFMA.FTZ R186, R186, R3.reuse, -R10.reuse ;  /* 0x00000003baba7223 */ /* 0x180fe2000001080a */
[-CC-:B------:R-:W-:Y:S01]  /*1c0f0*/  FFMA.FTZ R187, R187, R3.reuse, -R10.reuse ;  /* 0x00000003bbbb7223 */ /* 0x180fe2000001080a */
[-CC-:B------:R-:W-:Y:S01]  /*1c100*/  FFMA.FTZ R190, R190, R3.reuse, -R10.reuse ;  /* 0x00000003bebe7223 */ /* 0x180fe2000001080a */
[-CC-:B------:R-:W-:Y:S01]  /*1c110*/  FFMA.FTZ R191, R191, R3.reuse, -R10.reuse ;  /* 0x00000003bfbf7223 */ /* 0x180fe2000001080a */
[-CC-:B------:R-:W-:Y:S01]  /*1c120*/  FFMA.FTZ R178, R178, R3.reuse, -R10.reuse ;  /* 0x00000003b2b27223 */ /* 0x180fe2000001080a */
[-CC-:B------:R-:W-:Y:S01]  /*1c130*/  FFMA.FTZ R179, R179, R3.reuse, -R10.reuse ;  /* 0x00000003b3b37223 */ /* 0x180fe2000001080a */
[----:B------:R-:W-:Y:S01]  /*1c140*/  MUFU.EX2 R2, R2 ;  /* 0x0000000200027308 */ /* 0x000fe20000000800 */
[-CC-:B------:R-:W-:Y:S01]  /*1c150*/  FFMA.FTZ R182, R182, R3.reuse, -R10.reuse ;  /* 0x00000003b6b67223 */ /* 0x180fe2000001080a */
[----:B------:R-:W-:Y:S01]  /*1c160*/  FADD.FTZ R7, R185, R21 ;  /* 0x00000015b9077221 */ /* 0x000fe20000010000 */
[-CC-:B------:R-:W-:Y:S01]  /*1c170*/  FFMA.FTZ R183, R183, R3.reuse, -R10.reuse ;  /* 0x00000003b7b77223 */ /* 0x180fe2000001080a */
[-CC-:B------:R-:W-:Y:S01]  /*1c180*/  FFMA.FTZ R170, R170, R3.reuse, -R10.reuse ;  /* 0x00000003aaaa7223 */ /* 0x180fe2000001080a */
[-CC-:B------:R-:W-:Y:S01]  /*1c190*/  FFMA.FTZ R171, R171, R3.reuse, -R10.reuse ;  /* 0x00000003abab7223 */ /* 0x180fe2000001080a */
[----:B------:R-:W-:Y:S01]  /*1c1a0*/  FADD.FTZ R7, R188, R7 ;  /* 0x00000007bc077221 */ /* 0x000fe20000010000 */
[-CC-:B------:R-:W-:Y:S01]  /*1c1b0*/  FFMA.FTZ R174, R174, R3.reuse, -R10.reuse ;  /* 0x00000003aeae7223 */ /* 0x180fe2000001080a */
[----:B------:R-:W0:Y:S01]  /*1c1c0*/  MUFU.EX2 R186, R186 ;  /* 0x000000ba00ba7308 */ /* 0x000e220000000800 */
[-CC-:B------:R-:W-:Y:S01]  /*1c1d0*/  FFMA.FTZ R175, R175, R3.reuse, -R10.reuse ;  /* 0x00000003afaf7223 */ /* 0x180fe2000001080a */
[----:B------:R-:W-:Y:S01]  /*1c1e0*/  FADD.FTZ R7, R189, R7 ;  /* 0x00000007bd077221 */ /* 0x000fe20000010000 */
[-CC-:B------:R-:W-:Y:S01]  /*1c1f0*/  FFMA.FTZ R162, R162, R3.reuse, -R10.reuse ;  /* 0x00000003a2a27223 */ /* 0x180fe2000001080a */
[-CC-:B------:R-:W-:Y:S01]  /*1c200*/  FFMA.FTZ R163, R163, R3.reuse, -R10.reuse ;  /* 0x00000003a3a37223 */ /* 0x180fe2000001080a */
[-CC-:B------:R-:W-:Y:S01]  /*1c210*/  FFMA.FTZ R166, R166, R3.reuse, -R10.reuse ;  /* 0x00000003a6a67223 */ /* 0x180fe2000001080a */
[----:B------:R-:W-:Y:S01]  /*1c220*/  FADD.FTZ R7, R176, R7 ;  /* 0x00000007b0077221 */ /* 0x000fe20000010000 */
[-CC-:B------:R-:W-:Y:S01]  /*1c230*/  FFMA.FTZ R167, R167, R3.reuse, -R10.reuse ;  /* 0x00000003a7a77223 */ /* 0x180fe2000001080a */
[----:B------:R-:W1:Y:S01]  /*1c240*/  MUFU.EX2 R187, R187 ;  /* 0x000000bb00bb7308 */ /* 0x000e620000000800 */
[-CC-:B------:R-:W-:Y:S01]  /*1c250*/  FFMA.FTZ R154, R154, R3.reuse, -R10.reuse ;  /* 0x000000039a9a7223 */ /* 0x180fe2000001080a */
[----:B------:R-:W-:Y:S01]  /*1c260*/  FADD.FTZ R7, R177, R7 ;  /* 0x00000007b1077221 */ /* 0x000fe20000010000 */
[-CC-:B------:R-:W-:Y:S01]  /*1c270*/  FFMA.FTZ R155, R155, R3.reuse, -R10.reuse ;  /* 0x000000039b9b7223 */ /* 0x180fe2000001080a */
[-CC-:B------:R-:W-:Y:S01]  /*1c280*/  FFMA.FTZ R158, R158, R3.reuse, -R10.reuse ;  /* 0x000000039e9e7223 */ /* 0x180fe2000001080a */
[----:B------:R-:W-:Y:S01]  /*1c290*/  FFMA.FTZ R195, R159, R3, -R10 ;  /* 0x000000039fc37223 */ /* 0x000fe2000001080a */
[----:B------:R-:W-:-:S02]  /*1c2a0*/  FADD.FTZ R7, R180, R7 ;  /* 0x00000007b4077221 */ /* 0x000fc40000010000 */
[----:B------:R-:W3:Y:S01]  /*1c2b0*/  MUFU.EX2 R190, R190 ;  /* 0x000000be00be7308 */ /* 0x000ee20000000800 */
[----:B0-----:R-:W-:Y:S01]  /*1c2c0*/  FFMA.FTZ R20, R2, R20, R186 ;  /* 0x0000001402147223 */ /* 0x001fe200000100ba */
[----:B------:R-:W-:-:S04]  /*1c2d0*/  FADD.FTZ R7, R181, R7 ;  /* 0x00000007b5077221 */ /* 0x000fc80000010000 */
[----:B------:R-:W-:Y:S02]  /*1c2e0*/  FADD.FTZ R7, R168, R7 ;  /* 0x00000007a8077221 */ /* 0x000fe40000010000 */
[----:B------:R-:W0:Y:S02]  /*1c2f0*/  MUFU.EX2 R191, R191 ;  /* 0x000000bf00bf7308 */ /* 0x000e240000000800 */
[----:B------:R-:W-:-:S04]  /*1c300*/  FADD.FTZ R7, R169, R7 ;  /* 0x00000007a9077221 */ /* 0x000fc80000010000 */
[----:B------:R-:W-:Y:S02]  /*1c310*/  FADD.FTZ R7, R172, R7 ;  /* 0x00000007ac077221 */ /* 0x000fe40000010000 */
[----:B------:R-:W4:Y:S01]  /*1c320*/  MUFU.EX2 R178, R178 ;  /* 0x000000b200b27308 */ /* 0x000f220000000800 */
[----:B--2---:R-:W-:Y:S01]  /*1c330*/  PRMT R9, R12, 0x654, R9 ;  /* 0x000006540c097816 */ /* 0x004fe20000000009 */
[----:B------:R-:W-:-:S03]  /*1c340*/  FADD.FTZ R7, R173, R7 ;  /* 0x00000007ad077221 */ /* 0x000fc60000010000 */
[----:B------:R1:W-:Y:S03]  /*1c350*/  SYNCS.ARRIVE.TRANS64.RED.A1T0 RZ, [R9+URZ], RZ ;  /* 0x000000ff09ff79a7 */ /* 0x0003e6000810043f */
[----:B------:R-:W2:Y:S01]  /*1c360*/  MUFU.EX2 R179, R179 ;  /* 0x000000b300b37308 */ /* 0x000ea20000000800 */
[----:B-1----:R-:W-:-:S07]  /*1c370*/  FADD.FTZ R9, R187, R20 ;  /* 0x00000014bb097221 */ /* 0x002fce0000010000 */
[----:B------:R-:W1:Y:S01]  /*1c380*/  MUFU.EX2 R182, R182 ;  /* 0x000000b600b67308 */ /* 0x000e620000000800 */
[----:B---3--:R-:W-:-:S04]  /*1c390*/  FADD.FTZ R9, R190, R9 ;  /* 0x00000009be097221 */ /* 0x008fc80000010000 */
[----:B0-----:R-:W-:-:S03]  /*1c3a0*/  FADD.FTZ R9, R191, R9 ;  /* 0x00000009bf097221 */ /* 0x001fc60000010000 */
[----:B------:R-:W0:Y:S01]  /*1c3b0*/  MUFU.EX2 R183, R183 ;  /* 0x000000b700b77308 */ /* 0x000e220000000800 */
[----:B----4-:R-:W-:-:S04]  /*1c3c0*/  FADD.FTZ R9, R178, R9 ;  /* 0x00000009b2097221 */ /* 0x010fc80000010000 */
[----:B--2---:R-:W-:-:S03]  /*1c3d0*/  FADD.FTZ R9, R179, R9 ;  /* 0x00000009b3097221 */ /* 0x004fc60000010000 */
[----:B------:R-:W2:Y:S01]  /*1c3e0*/  MUFU.EX2 R170, R170 ;  /* 0x000000aa00aa7308 */ /* 0x000ea20000000800 */
[----:B-1----:R-:W-:-:S07]  /*1c3f0*/  FADD.FTZ R9, R182, R9 ;  /* 0x00000009b6097221 */ /* 0x002fce0000010000 */
[----:B------:R-:W1:Y:S01]  /*1c400*/  MUFU.EX2 R171, R171 ;  /* 0x000000ab00ab7308 */ /* 0x000e620000000800 */
[----:B0-----:R-:W-:-:S07]  /*1c410*/  FADD.FTZ R9, R183, R9 ;  /* 0x00000009b7097221 */ /* 0x001fce0000010000 */
[----:B------:R-:W0:Y:S01]  /*1c420*/  MUFU.EX2 R174, R174 ;  /* 0x000000ae00ae7308 */ /* 0x000e220000000800 */
[----:B--2---:R-:W-:-:S07]  /*1c430*/  FADD.FTZ R9, R170, R9 ;  /* 0x00000009aa097221 */ /* 0x004fce0000010000 */
        /* <DEDUP_REMOVED lines=33> */
[----:B0-----:R-:W-:Y:S01]  /*1c650*/  FADD.FTZ R9, R158, R9 ;  /* 0x000000099e097221 */ /* 0x001fe20000010000 */
[----:B--2---:R-:W-:-:S03]  /*1c660*/  FADD.FTZ R21, R8, R7 ;  /* 0x0000000708157221 */ /* 0x004fc60000010000 */
[----:B-1----:R-:W-:Y:S01]  /*1c670*/  FADD.FTZ R20, R195, R9 ;  /* 0x00000009c3147221 */ /* 0x002fe20000010000 */
[----:B------:R-:W-:Y:S06]  /*1c680*/  @!P0 BRA `(.L_x_649) ;  /* 0x0000000000048947 */ /* 0x000fec0003800000 */
[----:B------:R-:W-:Y:S01]  /*1c690*/  BPT.TRAP 0x1 ;  /* 0x000000040000795c */ /* 0x000fe20000300000 */
.L_x_649:
[----:B------:R-:W2:Y:S01]  /*1c6a0*/  LDL R7, [R1+0x54] ;  /* 0x0000540001077983 */ /* 0x000ea20000100800 */
[----:B------:R-:W-:Y:S01]  /*1c6b0*/  VIADD R6, R6, 0x38860 ;  /* 0x0003886006067836 */ /* 0x000fe20000000000 */
[----:B------:R-:W-:Y:S01]  /*1c6c0*/  F2FP.F16.F32.PACK_AB R194, R8, R156 ;  /* 0x0000009c08c2723e */ /* 0x000fe200000000ff */
[----:B------:R-:W-:Y:S01]  /*1c6d0*/  IMAD.MOV.U32 R11, RZ, RZ, R5 ;  /* 0x000000ffff0b7224 */ /* 0x000fe200078e0005 */
[----:B------:R-:W-:Y:S01]  /*1c6e0*/  F2FP.F16.F32.PACK_AB R208, R185, R184 ;  /* 0x000000b8b9d0723e */ /* 0x000fe200000000ff */
[----:B------:R-:W-:Y:S01]  /*1c6f0*/  IMAD.MOV.U32 R10, RZ, RZ, R227 ;  /* 0x000000ffff0a7224 */ /* 0x000fe200078e00e3 */
[----:B------:R-:W-:Y:S02]  /*1c700*/  PRMT R6, R12, 0x654, R6 ;  /* 0x000006540c067816 */ /* 0x000fe40000000006 */
[----:B------:R-:W-:Y:S02]  /*1c710*/  F2FP.F16.F32.PACK_AB R209, R187, R186 ;  /* 0x000000babbd1723e */ /* 0x000fe400000000ff */
[----:B------:R0:W-:Y:S01]  /*1c720*/  SYNCS.ARRIVE.TRANS64.RED.A1T0 RZ, [R6+URZ], RZ ;  /* 0x000000ff06ff79a7 */ /* 0x0001e2000810043f */
[----:B------:R-:W-:-:S02]  /*1c730*/  F2FP.F16.F32.PACK_AB R210, R189, R188 ;  /* 0x000000bcbdd2723e */ /* 0x000fc400000000ff */
[----:B------:R-:W-:Y:S02]  /*1c740*/  F2FP.F16.F32.PACK_AB R211, R191, R190 ;  /* 0x000000bebfd3723e */ /* 0x000fe400000000ff */
[----:B------:R-:W-:Y:S02]  /*1c750*/  F2FP.F16.F32.PACK_AB R204, R177, R176 ;  /* 0x000000b0b1cc723e */ /* 0x000fe400000000ff */
        /* <DEDUP_REMOVED lines=14> */
[----:B------:R-:W-:Y:S02]  /*1c840*/  MOV R14, R4 ;  /* 0x00000004000e7202 */ /* 0x000fe40000000f00 */
[----:B------:R-:W-:-:S02]  /*1c850*/  MOV R8, R226 ;  /* 0x000000e200087202 */ /* 0x000fc40000000f00 */
[C---:B--2---:R-:W-:Y:S01]  /*1c860*/  ISETP.GT.AND P1, PT, R15.reuse, R7, PT ;  /* 0x000000070f00720c */ /* 0x044fe20003f24270 */
[----:B------:R-:W-:-:S12]  /*1c870*/  VIADD R15, R15, 0xffffffff ;  /* 0xffffffff0f0f7836 */ /* 0x000fd80000000000 */
[----:B0-----:R-:W-:Y:S05]  /*1c880*/  @P1 BRA `(.L_x_650) ;  /* 0xffffffb400cc1947 */ /* 0x001fea000383ffff */
.L_x_637:
[----:B------:R-:W-:Y:S05]  /*1c890*/  BSYNC B0 ;  /* 0x0000000000007941 */ /* 0x000fea0003800000 */
.L_x_636:
        /* <DEDUP_REMOVED lines=131> */
.L_x_651:
[----:B------:R-:W-:Y:S01]  /*1d0d0*/  IMAD R2, R226, 0x8, R23 ;  /* 0x00000008e2027824 */ /* 0x000fe200078e0217 */
[----:B------:R-:W-:-:S04]  /*1d0e0*/  SHF.L.U32 R0, R227, 0x1f, RZ ;  /* 0x0000001fe3007819 */ /* 0x000fc800000006ff */
[----:B------:R0:W1:Y:S01]  /*1d0f0*/  SYNCS.PHASECHK.TRANS64.TRYWAIT P1, [R2+URZ+0x38850], R0 ;  /* 0x03885000020075a7 */ /* 0x000062000802017f */
[----:B------:R-:W-:Y:S05]  /*1d100*/  @!P0 BRA `(.L_x_652) ;  /* 0x0000000000048947 */ /* 0x000fea0003800000 */
[----:B------:R-:W-:Y:S01]  /*1d110*/  BPT.TRAP 0x1 ;  /* 0x000000040000795c */ /* 0x000fe20000300000 */
.L_x_652:
[----:B------:R-:W-:Y:S04]  /*1d120*/  BSSY B0, `(.L_x_653) ;  /* 0x0000004000007945 */ /* 0x000fe80003800000 */
[----:B-1----:R-:W-:Y:S05]  /*1d130*/  @P1 BRA `(.L_x_654) ;  /* 0x0000000000081947 */ /* 0x002fea0003800000 */
[----:B------:R-:W1:Y:S02]  /*1d140*/  SYNCS.PHASECHK.TRANS64.TRYWAIT P1, [R2+URZ+0x38850], R0 ;  /* 0x03885000020075a7 */ /* 0x000e64000802017f */
[----:B-1----:R-:W-:Y:S05]  /*1d150*/  @!P1 BRA `(.L_x_655) ;  /* 0x000000e000189947 */ /* 0x002fea0003800000 */
.L_x_654:
[----:B------:R-:W-:Y:S05]  /*1d160*/  BSYNC B0 ;  /* 0x0000000000007941 */ /* 0x000fea0003800000 */
.L_x_653:
[----:B------:R-:W-:Y:S01]  /*1d170*/  VIADD R23, R23, 0x400 ;  /* 0x0000040017177836 */ /* 0x000fe20000000000 */
[----:B------:R-:W-:Y:S01]  /*1d180*/  MOV R7, 0x40000040 ;  /* 0x4000004000077802 */ /* 0x000fe20000000f00 */
[----:B------:R-:W-:Y:S01]  /*1d190*/  WARPGROUP.ARRIVE ;  /* 0x00000000000079c5 */ /* 0x000fe20000000000 */
[----:B------:R-:W-:Y:S01]  /*1d1a0*/  IMAD.MOV.U32 R9, RZ, RZ, 0x40000040 ;  /* 0x40000040ff097424 */ /* 0x000fe200078e00ff */
[----:B01----:R-:W0:Y:S01]  /*1d1b0*/  SHFL.BFLY PT, R0, R21, 0x2, 0x1f ;  /* 0x0c401f0015007f89 */ /* 0x003e2200000e0000 */
[----:B------:R-:W-:Y:S02]  /*1d1c0*/  SHF.R.U32.HI R23, RZ, 0x4, R23 ;  /* 0x00000004ff177819 */ /* 0x000fe40000011617 */
[----:B------:R-:W-:Y:S01]  /*1d1d0*/  R2UR UR7, R7 ;  /* 0x00000000070772ca */ /* 0x000fe200000e0000 */
[----:B------:R-:W-:Y:S01]  /*1d1e0*/  IMAD.MOV.U32 R7, RZ, RZ, 0x40000040 ;  /* 0x40000040ff077424 */ /* 0x000fe200078e00ff */
[----:B------:R-:W-:Y:S02]  /*1d1f0*/  LOP3.LUT R23, R23, 0x3fff, RZ, 0xc0, !PT ;  /* 0x00003fff17177812 */ /* 0x000fe400078ec0ff */
[----:B------:R-:W-:-:S02]  /*1d200*/  MOV R184, 0xff800000 ;  /* 0xff80000000b87802 */ /* 0x000fc40000000f00 */
[----:B------:R-:W-:Y:S02]  /*1d210*/  LOP3.LUT R23, R23, 0x2800000, RZ, 0xfc, !PT ;  /* 0x0280000017177812 */ /* 0x000fe400078efcff */
[----:B------:R-:W-:-:S03]  /*1d220*/  MOV R185, 0xff800000 ;  /* 0xff80000000b97802 */ /* 0x000fc60000000f00 */
[----:B------:R-:W-:Y:S02]  /*1d230*/  IMAD R6, R226, 0xa00, R23 ;  /* 0x00000a00e2067824 */ /* 0x000fe400078e0217 */
[----:B------:R-:W-:Y:S02]  /*1d240*/  IMAD.MOV.U32 R23, RZ, RZ, RZ ;  /* 0x000000ffff177224 */ /* 0x000fe400078e00ff */
[C---:B------:R-:W-:Y:S01]  /*1d250*/  VIADD R8, R6.reuse, 0x80 ;  /* 0x0000008006087836 */ /* 0x040fe20000000000 */
[----:B------:R-:W-:Y:S01]  /*1d260*/  R2UR UR6, R6 ;  /* 0x00000000060672ca */ /* 0x000fe200000e0000 */
[----:B0-----:R-:W-:-:S12]  /*1d270*/  FADD.FTZ R0, R0, R21 ;  /* 0x0000001500007221 */ /* 0x001fd80000010000 */
[----:B------:R-:W-:Y:S01]  /*1d280*/  HGMMA.64x256x16.F32 R24, R208, gdesc[UR4].tnspB, R24, gsb0 ;  /* 0x43e00004d0187df0 */ /* 0x000fe20008000818 */
[----:B------:R-:W-:Y:S02]  /*1d290*/  R2UR UR6, R8 ;  /* 0x00000000080672ca */ /* 0x000fe400000e0000 */
[----:B------:R-:W-:Y:S01]  /*1d2a0*/  R2UR UR7, R9 ;  /* 0x00000000090772ca */ /* 0x000fe200000e0000 */
[----:B------:R-:W-:Y:S01]  /*1d2b0*/  IMAD.MOV.U32 R9, RZ, RZ, 0x40000040 ;  /* 0x40000040ff097424 */ /* 0x000fe200078e00ff */
[----:B------:R-:W-:Y:S01]  /*1d2c0*/  IADD3 R8, R6, 0x100, RZ ;  /* 0x0000010006087810 */ /* 0x000fe20007ffe0ff */
[----:B------:R-:W-:Y:S02]  /*1d2d0*/  WARPGROUP.DEPBAR.LE gsb0, 0x0 ;  /* 0x00008000000079c5 */ /* 0x000fe40000010000 */
[----:B------:R-:W-:-:S15]  /*1d2e0*/  WARPGROUP.ARRIVE ;  /* 0x00000000000079c5 */ /* 0x000fde0000000000 */
[----:B------:R-:W-:-:S05]  /*1d2f0*/  NOP ;  /* 0x0000000000007918 */ /* 0x000fca0000000000 */
[----:B------:R-:W-:Y:S01]  /*1d300*/  HGMMA.64x256x16.F32 R24, R204, gdesc[UR4].tnspB, R24, gsb0 ;  /* 0x43e00004cc187df0 */ /* 0x000fe20008000818 */
[----:B------:R-:W-:Y:S01]  /*1d310*/  R2UR UR6, R8 ;  /* 0x00000000080672ca */ /* 0x000fe200000e0000 */
[C---:B------:R-:W-:Y:S01]  /*1d320*/  VIADD R8, R6.reuse, 0x180 ;  /* 0x0000018006087836 */ /* 0x040fe20000000000 */
[----:B------:R-:W-:Y:S01]  /*1d330*/  R2UR UR7, R9 ;  /* 0x00000000090772ca */ /* 0x000fe200000e0000 */
[----:B------:R-:W-:Y:S01]  /*1d340*/  VIADD R6, R6, 0x200 ;  /* 0x0000020006067836 */ /* 0x000fe20000000000 */
[----:B------:R-:W-:Y:S01]  /*1d350*/  MOV R9, 0x40000040 ;  /* 0x4000004000097802 */ /* 0x000fe20000000f00 */
        /* <DEDUP_REMOVED lines=12> */
[----:B------:R-:W0:Y:S04]  /*1d420*/  SHFL.BFLY PT, R6, R20, 0x2, 0x1f ;  /* 0x0c401f0014067f89 */ /* 0x000e2800000e0000 */
[----:B------:R-:W1:Y:S01]  /*1d430*/  SHFL.BFLY PT, R7, R0, 0x1, 0x1f ;  /* 0x0c201f0000077f89 */ /* 0x000e6200000e0000 */
[----:B0-----:R-:W-:Y:S01]  /*1d440*/  FADD.FTZ R6, R6, R20 ;  /* 0x0000001406067221 */ /* 0x001fe20000010000 */
[----:B-1----:R-:W-:-:S04]  /*1d450*/  FADD.FTZ R0, R0, R7 ;  /* 0x0000000700007221 */ /* 0x002fc80000010000 */
[----:B------:R-:W0:Y:S01]  /*1d460*/  SHFL.BFLY PT, R8, R6, 0x1, 0x1f ;  /* 0x0c201f0006087f89 */ /* 0x000e2200000e0000 */
[----:B------:R-:W-:-:S13]  /*1d470*/  FSETP.NE.FTZ.AND P1, PT, R0, RZ, PT ;  /* 0x000000ff0000720b */ /* 0x000fda0003f35000 */
[----:B------:R-:W1:Y:S01]  /*1d480*/  @P1 MUFU.LG2 R7, R0 ;  /* 0x0000000000071308 */ /* 0x000e620000000c00 */
[----:B0-----:R-:W-:Y:S01]  /*1d490*/  FADD.FTZ R6, R6, R8 ;  /* 0x0000000806067221 */ /* 0x001fe20000010000 */
[----:B------:R-:W-:-:S06]  /*1d4a0*/  @P1 FMUL.FTZ R8, R3, 0.69314718246459960938 ;  /* 0x3f31721803081820 */ /* 0x000fcc0000410000 */
[----:B------:R0:W-:Y:S01]  /*1d4b0*/  @P1 MUFU.RCP R23, R0 ;  /* 0x0000000000171308 */ /* 0x0001e20000001000 */
[----:B------:R-:W-:Y:S01]  /*1d4c0*/  FSETP.NE.FTZ.AND P2, PT, R6, RZ, PT ;  /* 0x000000ff0600720b */ /* 0x000fe20003f55000 */
[----:B-1----:R-:W-:Y:S01]  /*1d4d0*/  @P1 FMUL.FTZ R7, R7, 0.69314718246459960938 ;  /* 0x3f31721807071820 */ /* 0x002fe20000410000 */
[----:B0-----:R-:W-:-:S03]  /*1d4e0*/  IMAD.MOV.U32 R0, RZ, RZ, RZ ;  /* 0x000000ffff007224 */ /* 0x001fc600078e00ff */
        /* <DEDUP_REMOVED lines=12> */
.L_x_656:
[----:B------:R-:W2:Y:S01]  /*1d5b0*/  LDL.LU R3, [R1+0x64] ;  /* 0x0000640001037983 */ /* 0x000ea20000300800 */
[----:B------:R-:W-:-:S03]  /*1d5c0*/  VIADD R2, R2, 0x38860 ;  /* 0x0003886002027836 */ /* 0x000fc60000000000 */
[----:B------:R-:W3:Y:S01]  /*1d5d0*/  LDL.LU R186, [R1+0x84] ;  /* 0x0000840001ba7983 */ /* 0x000ee20000300800 */
[----:B------:R-:W-:Y:S02]  /*1d5e0*/  VIADD R226, R226, 0x1 ;  /* 0x00000001e2e27836 */ /* 0x000fe40000000000 */
        /* <DEDUP_REMOVED lines=8> */
[----:B------:R-:W-:Y:S01]  /*1d670*/  ISETP.NE.AND P1, PT, R226, 0x2, PT ;  /* 0x00000002e200780c */ /* 0x000fe20003f25270 */
        /* <DEDUP_REMOVED lines=114> */
[----:B------:R-:W-:-:S02]  /*1dda0*/  PLOP3.LUT P0, PT, PT, PT, PT, 0x8, 0x0 ;  /* 0x000000000000781c */ /* 0x000fc40003f0e170 */
[----:B------:R-:W-:Y:S02]  /*1ddb0*/  SEL R226, R226, RZ, P1 ;  /* 0x000000ffe2e27207 */ /* 0x000fe40000800000 */
[----:B--2---:R-:W-:Y:S02]  /*1ddc0*/  PRMT R2, R3, 0x654, R2 ;  /* 0x0000065403027816 */ /* 0x004fe40000000002 */
[----:B---3--:R-:W-:Y:S02]  /*1ddd0*/  IADD3 R186, R186, 0x1, RZ ;  /* 0x00000001baba7810 */ /* 0x008fe40007ffe0ff */
[----:B------:R0:W-:Y:S03]  /*1dde0*/  SYNCS.ARRIVE.TRANS64.RED.A1T0 RZ, [R2+URZ], RZ ;  /* 0x000000ff02ff79a7 */ /* 0x0001e6000810043f */
[----:B------:R1:W-:Y:S01]  /*1ddf0*/  STL [R1+0x84], R186 ;  /* 0x000084ba01007387 */ /* 0x0003e20000100800 */
[-C--:B------:R-:W-:Y:S01]  /*1de00*/  FMUL.FTZ R3, R89, R23.reuse ;  /* 0x0000001759037220 */ /* 0x080fe20000410000 */
[-C--:B------:R-:W-:Y:S01]  /*1de10*/  FMUL.FTZ R89, R107, R0.reuse ;  /* 0x000000006b597220 */ /* 0x080fe20000410000 */
[----:B0-----:R-:W-:Y:S01]  /*1de20*/  FMUL.FTZ R2, R88, R23 ;  /* 0x0000001758027220 */ /* 0x001fe20000410000 */
[-C--:B------:R-:W-:Y:S01]  /*1de30*/  FMUL.FTZ R88, R106, R0.reuse ;  /* 0x000000006a587220 */ /* 0x080fe20000410000 */
[-C--:B------:R-:W-:Y:S01]  /*1de40*/  FMUL.FTZ R106, R142, R0.reuse ;  /* 0x000000008e6a7220 */ /* 0x080fe20000410000 */
[----:B------:R-:W-:Y:S01]  /*1de50*/  FMUL.FTZ R107, R143, R0 ;  /* 0x000000008f6b7220 */ /* 0x000fe20000410000 */
[----:B------:R-:W-:-:S04]  /*1de60*/  SEL R0, RZ, 0x1, P1 ;  /* 0x00000001ff007807 */ /* 0x000fc80000800000 */
[----:B-1----:R-:W-:-:S07]  /*1de70*/  LOP3.LUT R227, R227, R0, RZ, 0x3c, !PT ;  /* 0x00000000e3e37212 */ /* 0x002fce00078e3cff */
.L_x_566:
[----:B------:R-:W0:Y:S08]  /*1de80*/  S2UR UR4, SR_CgaCtaId ;  /* 0x00000000000479c3 */ /* 0x000e300000008800 */
[----:B------:R-:W-:Y:S01]  /*1de90*/  BAR.SYNC.DEFER_BLOCKING 0x5, 0x180 ;  /* 0x0146000000007b1d */ /* 0x000fe20000010000 */
[----:B------:R-:W-:-:S05]  /*1dea0*/  MOV R23, 0x400 ;  /* 0x0000040000177802 */ /* 0x000fca0000000f00 */
[----:B------:R-:W-:Y:S01]  /*1deb0*/  BSSY B0, `(.L_x_657) ;  /* 0x0000478000007945 */ /* 0x000fe20003800000 */
[----:B0-----:R-:W-:-:S05]  /*1dec0*/  IMAD.U32 R0, RZ, RZ, UR4 ;  /* 0x00000004ff007e24 */ /* 0x001fca000f8e00ff */
[----:B------:R0:W-:Y:S01]  /*1ded0*/  STL [R1+0x64], R0 ;  /* 0x0000640001007387 */ /* 0x0001e20000100800 */
[----:B------:R-:W-:-:S05]  /*1dee0*/  LEA R23, R0, R23, 0x18 ;  /* 0x0000001700177211 */ /* 0x000fca00078ec0ff */
[----:B------:R0:W1:Y:S01]  /*1def0*/  LDS.128 R128, [R23+0x388d0] ;  /* 0x0388d00017807984 */ /* 0x0000620000000c00 */
[----:B------:R-:W-:Y:S06]  /*1df00*/  BAR.ARV 0x4, 0x180 ;  /* 0x0106000000007b1d */ /* 0x000fec0000002000 */
[----:B------:R-:W-:Y:S05]  /*1df10*/  @P0 BRA `(.L_x_658) ;  /* 0x00000038001c0947 */ /* 0x000fea0003800000 */
[----:B------:R-:W2:Y:S01]  /*1df20*/  LDL R56, [R1+0x1c0] ;  /* 0x0001c00001387983 */ /* 0x000ea20000100800 */
[----:B0-----:R-:W0:Y:S01]  /*1df30*/  S2R R0, SR_SWINHI ;  /* 0x0000000000007919 */ /* 0x001e220000002f00 */
[----:B------:R-:W-:Y:S01]  /*1df40*/  F2FP.F16.F32.PACK_AB R58, R181, R180 ;  /* 0x000000b4b53a723e */ /* 0x000fe200000000ff */
[----:B------:R-:W-:Y:S01]  /*1df50*/  ULDC.64 UR6, c[0x0][0xc00] ;  /* 0x0003000000067ab9 */ /* 0x000fe20000000a00 */
[----:B------:R-:W-:Y:S01]  /*1df60*/  F2FP.F16.F32.PACK_AB R59, R31, R30 ;  /* 0x0000001e1f3b723e */ /* 0x000fe200000000ff */
[----:B------:R-:W3:Y:S01]  /*1df70*/  LDL.LU R118, [R1+0x7c] ;  /* 0x00007c0001767983 */ /* 0x000ee20000300800 */
[----:B------:R-:W-:Y:S01]  /*1df80*/  F2FP.F16.F32.PACK_AB R60, R179, R178 ;  /* 0x000000b2b33c723e */ /* 0x000fe200000000ff */
[----:B------:R-:W-:Y:S01]  /*1df90*/  ULDC.64 UR4, c[0x0][0xc08] ;  /* 0x0003020000047ab9 */ /* 0x000fe20000000a00 */
[----:B------:R-:W-:Y:S01]  /*1dfa0*/  F2FP.F16.F32.PACK_AB R61, R35, R34 ;  /* 0x00000022233d723e */ /* 0x000fe200000000ff */
[----:B------:R-:W4:Y:S01]  /*1dfb0*/  LDL.LU R117, [R1+0x80] ;  /* 0x0000800001757983 */ /* 0x000f220000300800 */
[----:B------:R-:W-:-:S02]  /*1dfc0*/  F2FP.F16.F32.PACK_AB R62, R177, R176 ;  /* 0x000000b0b13e723e */ /* 0x000fc400000000ff */
[----:B------:R-:W-:Y:S01]  /*1dfd0*/  F2FP.F16.F32.PACK_AB R63, R39, R38 ;  /* 0x00000026273f723e */ /* 0x000fe200000000ff */
[----:B------:R-:W4:Y:S01]  /*1dfe0*/  LDL.LU R116, [R1+0x74] ;  /* 0x0000740001747983 */ /* 0x000f220000300800 */
[----:B------:R-:W-:Y:S02]  /*1dff0*/  MOV R114, R23 ;  /* 0x0000001700727202 */ /* 0x000fe40000000f00 */
[----:B0-----:R-:W-:Y:S01]  /*1e000*/  MOV R115, R0 ;  /* 0x0000000000737202 */ /* 0x001fe20000000f00 */
[----:B------:R-:W-:Y:S02]  /*1e010*/  BAR.SYNC.DEFER_BLOCKING 0x1, 0x100 ;  /* 0x0044000000007b1d */ /* 0x000fe40000010000 */
[----:B--2---:R-:W-:-:S03]  /*1e020*/  IMAD.WIDE R112, R56, 0x2, R114 ;  /* 0x0000000238707825 */ /* 0x004fc600078e0272 */
[----:B------:R-:W-:Y:S01]  /*1e030*/  LOP3.LUT R0, R112, 0x380, RZ, 0xc0, !PT ;  /* 0x0000038070007812 */ /* 0x000fe200078ec0ff */
[----:B------:R-:W-:-:S03]  /*1e040*/  IMAD.MOV.U32 R57, RZ, RZ, R113 ;  /* 0x000000ffff397224 */ /* 0x000fc600078e0071 */
[----:B------:R-:W-:-:S04]  /*1e050*/  SHF.R.U64 R0, R0, 0x3, RZ ;  /* 0x0000000300007819 */ /* 0x000fc800000012ff */
[----:B------:R-:W-:-:S04]  /*1e060*/  LOP3.LUT R56, R0, R112, RZ, 0x3c, !PT ;  /* 0x0000007000387212 */ /* 0x000fc800078e3cff */
[----:B------:R-:W-:Y:S02]  /*1e070*/  MOV R0, R56 ;  /* 0x0000003800007202 */ /* 0x000fe40000000f00 */
[----:B------:R-:W-:Y:S02]  /*1e080*/  F2FP.F16.F32.PACK_AB R56, R183, R182 ;  /* 0x000000b6b738723e */ /* 0x000fe400000000ff */
[----:B------:R-:W-:-:S05]  /*1e090*/  F2FP.F16.F32.PACK_AB R57, R27, R26 ;  /* 0x0000001a1b39723e */ /* 0x000fca00000000ff */
[----:B------:R0:W-:Y:S02]  /*1e0a0*/  STSM.16.M88.4 [R0], R56 ;  /* 0x0000003800007844 */ /* 0x0001e40000000200 */
[----:B0-----:R-:W-:-:S04]  /*1e0b0*/  IADD3 R56, P0, R112, 0x20, RZ ;  /* 0x0000002070387810 */ /* 0x001fc80007f1e0ff */
[----:B------:R-:W-:-:S04]  /*1e0c0*/  LOP3.LUT R0, R56, 0x380, RZ, 0xc0, !PT ;  /* 0x0000038038007812 */ /* 0x000fc800078ec0ff */
[----:B------:R-:W-:Y:S02]  /*1e0d0*/  SHF.R.U64 R0, R0, 0x3, RZ ;  /* 0x0000000300007819 */ /* 0x000fe400000012ff */
[----:B------:R-:W-:Y:S02]  /*1e0e0*/  IADD3.X R57, RZ, R113, RZ, P0, !PT ;  /* 0x00000071ff397210 */ /* 0x000fe400007fe4ff */
[----:B------:R-:W-:-:S04]  /*1e0f0*/  LOP3.LUT R56, R0, R56, RZ, 0x3c, !PT ;  /* 0x0000003800387212 */ /* 0x000fc800078e3cff */
[----:B------:R-:W-:-:S05]  /*1e100*/  MOV R56, R56 ;  /* 0x0000003800387202 */ /* 0x000fca0000000f00 */
[----:B------:R0:W-:Y:S02]  /*1e110*/  STSM.16.M88.4 [R56], R60 ;  /* 0x0000003c38007844 */ /* 0x0001e40000000200 */
[----:B0-----:R-:W-:-:S04]  /*1e120*/  IADD3 R56, P0, R112, 0x40, RZ ;  /* 0x0000004070387810 */ /* 0x001fc80007f1e0ff */
[----:B------:R-:W-:Y:S01]  /*1e130*/  LOP3.LUT R0, R56, 0x380, RZ, 0xc0, !PT ;  /* 0x0000038038007812 */ /* 0x000fe200078ec0ff */
[----:B------:R-:W-:-:S03]  /*1e140*/  IMAD.X R57, RZ, RZ, R113, P0 ;  /* 0x000000ffff397224 */ /* 0x000fc600000e0671 */
[----:B------:R-:W-:-:S04]  /*1e150*/  SHF.R.U64 R0, R0, 0x3, RZ ;  /* 0x0000000300007819 */ /* 0x000fc800000012ff */
[----:B------:R-:W-:Y:S02]  /*1e160*/  LOP3.LUT R56, R0, R56, RZ, 0x3c, !PT ;  /* 0x0000003800387212 */ /* 0x000fe400078e3cff */
[----:B------:R-:W-:Y:S02]  /*1e170*/  F2FP.F16.F32.PACK_AB R58, R173, R172 ;  /* 0x000000acad3a723e */ /* 0x000fe400000000ff */
[----:B------:R-:W-:Y:S02]  /*1e180*/  MOV R0, R56 ;  /* 0x0000003800007202 */ /* 0x000fe40000000f00 */
[----:B------:R-:W-:Y:S02]  /*1e190*/  F2FP.F16.F32.PACK_AB R56, R175, R174 ;  /* 0x000000aeaf38723e */ /* 0x000fe400000000ff */
[----:B------:R-:W-:Y:S02]  /*1e1a0*/  F2FP.F16.F32.PACK_AB R57, R43, R42 ;  /* 0x0000002a2b39723e */ /* 0x000fe400000000ff */
[----:B------:R-:W-:-:S05]  /*1e1b0*/  F2FP.F16.F32.PACK_AB R59, R47, R46 ;  /* 0x0000002e2f3b723e */ /* 0x000fca00000000ff */
        /* <DEDUP_REMOVED lines=13> */
[----:B------:R-:W-:-:S04]  /*1e290*/  LOP3.LUT R0, R56, 0x380, RZ, 0xc0, !PT ;  /* 0x0000038038007812 */ /* 0x000fc800078ec0ff */
[----:B------:R-:W-:Y:S02]  /*1e2a0*/  SHF.R.U64 R0, R0, 0x3, RZ ;  /* 0x0000000300007819 */ /* 0x000fe400000012ff */
[----:B------:R-:W-:Y:S02]  /*1e2b0*/  IADD3.X R57, RZ, R113, RZ, P0, !PT ;  /* 0x00000071ff397210 */ /* 0x000fe400007fe4ff */
[----:B------:R-:W-:Y:S02]  /*1e2c0*/  LOP3.LUT R56, R0, R56, RZ, 0x3c, !PT ;  /* 0x0000003800387212 */ /* 0x000fe400078e3cff */
[----:B------:R-:W-:Y:S02]  /*1e2d0*/  F2FP.F16.F32.PACK_AB R58, R165, R164 ;  /* 0x000000a4a53a723e */ /* 0x000fe400000000ff */
[----:B------:R-:W-:Y:S02]  /*1e2e0*/  MOV R0, R56 ;  /* 0x0000003800007202 */ /* 0x000fe40000000f00 */
[----:B------:R-:W-:-:S02]  /*1e2f0*/  F2FP.F16.F32.PACK_AB R56, R167, R166 ;  /* 0x000000a6a738723e */ /* 0x000fc400000000ff */
        /* <DEDUP_REMOVED lines=123> */
[----:B------:R3:W-:Y:S01]  /*1eab0*/  STSM.16.M88.4 [R112], R60 ;  /* 0x0000003c70007844 */ /* 0x0007e20000000200 */
[----:B------:R-:W-:Y:S01]  /*1eac0*/  BAR.SYNC.DEFER_BLOCKING 0x1, 0x100 ;  /* 0x0044000000007b1d */ /* 0x000fe20000010000 */
[----:B---3--:R-:W-:-:S04]  /*1ead0*/  IADD3 R62, P0, R118, UR6, RZ ;  /* 0x00000006763e7c10 */ /* 0x008fc8000ff1e0ff */
[----:B----4-:R-:W-:Y:S02]  /*1eae0*/  IADD3.X R63, R117, UR7, RZ, P0, !PT ;  /* 0x00000007753f7c10 */ /* 0x010fe400087fe4ff */
[----:B------:R-:W-:-:S04]  /*1eaf0*/  ISETP.NE.U32.AND P0, PT, RZ, UR4, PT ;  /* 0x00000004ff007c0c */ /* 0x000fc8000bf05070 */
[----:B------:R-:W-:Y:S01]  /*1eb00*/  ISETP.NE.AND.EX P0, PT, RZ, UR5, PT, P0 ;  /* 0x00000005ff007c0c */ /* 0x000fe2000bf05300 */
[----:B------:R-:W-:-:S12]  /*1eb10*/  IMAD.MOV.U32 R112, RZ, RZ, 0x9b8 ;  /* 0x000009b8ff707424 */ /* 0x000fd800078e00ff */
[----:B------:R-:W-:Y:S01]  /*1eb20*/  @P0 IADD3 R58, P2, R118, UR4, RZ ;  /* 0x00000004763a0c10 */ /* 0x000fe2000ff5e0ff */
[----:B------:R-:W-:-:S03]  /*1eb30*/  ULDC UR4, c[0x0][0xa88] ;  /* 0x0002a20000047ab9 */ /* 0x000fc60000000800 */
[----:B------:R-:W-:Y:S01]  /*1eb40*/  @P0 IADD3.X R59, R117, UR5, RZ, P2, !PT ;  /* 0x00000005753b0c10 */ /* 0x000fe200097fe4ff */
[----:B------:R-:W-:Y:S01]  /*1eb50*/  IMAD.U32 R0, RZ, RZ, UR4 ;  /* 0x00000004ff007e24 */ /* 0x000fe2000f8e00ff */
[----:B------:R-:W-:Y:S01]  /*1eb60*/  ISETP.NE.AND P2, PT, R116, RZ, PT ;  /* 0x000000ff7400720c */ /* 0x000fe20003f45270 */
[----:B------:R-:W-:-:S03]  /*1eb70*/  ULDC UR4, c[0x0][0xad4] ;  /* 0x0002b50000047ab9 */ /* 0x000fc60000000800 */
[----:B------:R-:W-:-:S04]  /*1eb80*/  SEL R56, R116, UR4, P2 ;  /* 0x0000000474387c07 */ /* 0x000fc80009000000 */
[----:B------:R-:W-:Y:S01]  /*1eb90*/  ISETP.GT.AND P2, PT, R56, 0x1, PT ;  /* 0x000000013800780c */ /* 0x000fe20003f44270 */
[----:B------:R-:W-:Y:S02]  /*1eba0*/  ULDC.64 UR8, c[0x0][0x208] ;  /* 0x0000820000087ab9 */ /* 0x000fe40000000a00 */
[----:B------:R0:W5:Y:S01]  /*1ebb0*/  @P0 LDG.E R0, desc[UR8][R58.64] ;  /* 0x000000083a000981 */ /* 0x000162000c1e1900 */
[----:B------:R-:W-:-:S04]  /*1ebc0*/  SEL R112, R112, 0x978, P2 ;  /* 0x0000097870707807 */ /* 0x000fc80001000000 */
[----:B------:R2:W3:Y:S08]  /*1ebd0*/  LDC.64 R60, c[0x0][R112+0x220] ;  /* 0x00008800703c7b82 */ /* 0x0004f00000000a00 */
[----:B0-----:R2:W0:Y:S01]  /*1ebe0*/  LDC.64 R58, c[0x0][R112+0x218] ;  /* 0x00008600703a7b82 */ /* 0x0014220000000a00 */
[----:B------:R-:W-:-:S04]  /*1ebf0*/  ISETP.NE.U32.AND P1, PT, RZ, UR6, PT ;  /* 0x00000006ff007c0c */ /* 0x000fc8000bf25070 */
[----:B------:R-:W-:Y:S02]  /*1ec00*/  ISETP.NE.AND.EX P1, PT, RZ, UR7, PT, P1 ;  /* 0x00000007ff007c0c */ /* 0x000fe4000bf25310 */
[----:B------:R-:W-:-:S11]  /*1ec10*/  MOV R57, RZ ;  /* 0x000000ff00397202 */ /* 0x000fd60000000f00 */
[----:B------:R2:W5:Y:S01]  /*1ec20*/  @P1 LDG.E R57, desc[UR8][R62.64] ;  /* 0x000000083e391981 */ /* 0x000562000c1e1900 */
[----:B------:R-:W-:Y:S05]  /*1ec30*/  @P0 BRA `(.L_x_659) ;  /* 0x0000000000140947 */ /* 0x000fea0003800000 */
[----:B------:R-:W-:Y:S05]  /*1ec40*/  @!P1 BRA `(.L_x_659) ;  /* 0x0000000000109947 */ /* 0x000fea0003800000 */
[----:B------:R-:W-:Y:S02]  /*1ec50*/  ULDC.64 UR4, c[0x0][0x208] ;  /* 0x0000820000047ab9 */ /* 0x000fe40000000a00 */
[----:B-----5:R-:W4:Y:S04]  /*1ec60*/  LDG.E R0, desc[UR4][R62.64] ;  /* 0x000000043e007981 */ /* 0x020f28000c1e1900 */
[----:B--2---:R-:W4:Y:S02]  /*1ec70*/  LDG.E R62, desc[UR4][R62.64+0x4] ;  /* 0x000004043e3e7981 */ /* 0x004f24000c1e1900 */
[----:B----4-:R-:W-:-:S07]  /*1ec80*/  IADD3 R0, -R0, R62, RZ ;  /* 0x0000003e00007210 */ /* 0x010fce0007ffe1ff */
.L_x_659:
[----:B------:R-:W4:Y:S01]  /*1ec90*/  LDL.LU R56, [R1+0x78] ;  /* 0x0000780001387983 */ /* 0x000f220000300800 */
[----:B------:R-:W1:Y:S03]  /*1eca0*/  LDC R119, c[0x0][0xbe8] ;  /* 0x0002fa00ff777b82 */ /* 0x000e660000000800 */
[----:B------:R-:W3:Y:S04]  /*1ecb0*/  LDL.LU R113, [R1+0x110] ;  /* 0x0001100001717983 */ /* 0x000ee80000300800 */
[----:B------:R-:W3:Y:S04]  /*1ecc0*/  LDL R120, [R1+0x8c] ;  /* 0x00008c0001787983 */ /* 0x000ee80000100800 */
[----:B------:R-:W3:Y:S04]  /*1ecd0*/  LDL R124, [R1+0x1bc] ;  /* 0x0001bc00017c7983 */ /* 0x000ee80000100800 */
[----:B------:R-:W3:Y:S04]  /*1ece0*/  LDL R121, [R1+0x88] ;  /* 0x0000880001797983 */ /* 0x000ee80000100800 */
[----:B------:R-:W3:Y:S04]  /*1ecf0*/  LDL R123, [R1+0x1b8] ;  /* 0x0001b800017b7983 */ /* 0x000ee80000100800 */
[----:B------:R-:W3:Y:S01]  /*1ed00*/  LDL R122, [R1+0x120] ;  /* 0x00012000017a7983 */ /* 0x000ee20000100800 */
[----:B--2---:R-:W2:Y:S01]  /*1ed10*/  LDC.64 R62, c[0x0][R112+0x228] ;  /* 0x00008a00703e7b82 */ /* 0x004ea20000000a00 */
[----:B------:R-:W-:-:S02]  /*1ed20*/  ISETP.NE.U32.AND P0, PT, RZ, UR6, PT ;  /* 0x00000006ff007c0c */ /* 0x000fc4000bf05070 */
[----:B-1----:R-:W-:Y:S02]  /*1ed30*/  ISETP.NE.AND P1, PT, R119, 0x1, PT ;  /* 0x000000017700780c */ /* 0x002fe40003f25270 */
[----:B------:R-:W-:Y:S01]  /*1ed40*/  ISETP.NE.AND.EX P0, PT, RZ, UR7, PT, P0 ;  /* 0x00000007ff007c0c */ /* 0x000fe2000bf05300 */
[-C--:B0-----:R-:W-:Y:S02]  /*1ed50*/  IMAD R116, R59, R223.reuse, RZ ;  /* 0x000000df3b747224 */ /* 0x081fe400078e02ff */
[----:B------:R-:W-:-:S08]  /*1ed60*/  IMAD.WIDE.U32 R58, R58, R223, RZ ;  /* 0x000000df3a3a7225 */ /* 0x000fd000078e00ff */
[----:B------:R-:W0:Y:S01]  /*1ed70*/  @P1 LDC R118, c[0x0][0xbec] ;  /* 0x0002fb00ff761b82 */ /* 0x000e220000000800 */
[----:B------:R-:W-:Y:S02]  /*1ed80*/  IMAD.IADD R116, R59, 0x1, R116 ;  /* 0x000000013b747824 */ /* 0x000fe400078e0274 */
[----:B-----5:R-:W-:Y:S01]  /*1ed90*/  IMAD R0, R0, R119, RZ ;  /* 0x0000007700007224 */ /* 0x020fe200078e02ff */
[----:B------:R-:W-:Y:S01]  /*1eda0*/  ULDC.64 UR4, c[0x0][0x208] ;  /* 0x0000820000047ab9 */ /* 0x000fe20000000a00 */
[----:B----4-:R-:W-:Y:S02]  /*1edb0*/  SEL R56, R56, RZ, !P0 ;  /* 0x000000ff38387207 */ /* 0x010fe40004000000 */
[----:B---3--:R-:W-:-:S03]  /*1edc0*/  SEL R113, R113, RZ, !P0 ;  /* 0x000000ff71717207 */ /* 0x008fc60004000000 */
[----:B------:R-:W-:-:S04]  /*1edd0*/  IMAD R61, R61, R56, RZ ;  /* 0x000000383d3d7224 */ /* 0x000fc800078e02ff */
[C---:B------:R-:W-:Y:S02]  /*1ede0*/  IMAD R113, R60.reuse, R113, R61 ;  /* 0x000000713c717224 */ /* 0x040fe400078e023d */
[----:B------:R-:W-:-:S04]  /*1edf0*/  IMAD.WIDE.U32 R60, R60, R56, RZ ;  /* 0x000000383c3c7225 */ /* 0x000fc800078e00ff */
[----:B------:R-:W-:Y:S01]  /*1ee00*/  IMAD.IADD R61, R61, 0x1, R113 ;  /* 0x000000013d3d7824 */ /* 0x000fe200078e0271 */
[----:B------:R-:W-:Y:S02]  /*1ee10*/  IADD3 R113, P0, P3, R60, R58, R57 ;  /* 0x0000003a3c717210 */ /* 0x000fe40007b1e039 */
[----:B------:R-:W1:Y:S01]  /*1ee20*/  @P1 LDC R60, c[0x0][0xbf0] ;  /* 0x0002fc00ff3c1b82 */ /* 0x000e620000000800 */
[----:B------:R-:W-:-:S05]  /*1ee30*/  SEL R58, R120, RZ, P2 ;  /* 0x000000ff783a7207 */ /* 0x000fca0001000000 */
[-C--:B--2---:R-:W-:Y:S02]  /*1ee40*/  IMAD R59, R63, R58.reuse, RZ ;  /* 0x0000003a3f3b7224 */ /* 0x084fe400078e02ff */
[----:B------:R-:W-:Y:S01]  /*1ee50*/  IMAD.WIDE.U32 R62, R62, R58, RZ ;  /* 0x0000003a3e3e7225 */ /* 0x000fe200078e00ff */
[----:B------:R-:W-:-:S04]  /*1ee60*/  SHF.R.S32.HI R58, RZ, 0x1f, R57 ;  /* 0x0000001fff3a7819 */ /* 0x000fc80000011439 */
[----:B------:R-:W-:Y:S02]  /*1ee70*/  IADD3.X R117, R61, R116, R58, P0, P3 ;  /* 0x000000743d757210 */ /* 0x000fe400007e643a */
[----:B------:R-:W-:-:S05]  /*1ee80*/  LEA R116, R121, R124, 0x7 ;  /* 0x0000007c79747211 */ /* 0x000fca00078e38ff */
[----:B0-----:R-:W-:-:S04]  /*1ee90*/  @P1 IMAD.HI.U32 R61, R116, R118, RZ ;  /* 0x00000076743d1227 */ /* 0x001fc800078e00ff */
[----:B------:R-:W-:Y:S01]  /*1eea0*/  IMAD.MOV.U32 R118, RZ, RZ, R116 ;  /* 0x000000ffff767224 */ /* 0x000fe200078e0074 */
[----:B-1----:R-:W-:Y:S02]  /*1eeb0*/  @P1 SHF.R.U32.HI R118, RZ, R60, R61 ;  /* 0x0000003cff761219 */ /* 0x002fe4000001163d */
[----:B------:R0:W1:Y:S02]  /*1eec0*/  LDC.64 R60, c[0x0][R112+0x210] ;  /* 0x00008400703c7b82 */ /* 0x0000640000000a00 */
[----:B------:R-:W-:-:S06]  /*1eed0*/  IADD3 R62, P0, P3, R118, R113, R62 ;  /* 0x00000071763e7210 */ /* 0x000fcc0007b1e03e */
[----:B0-----:R-:W0:Y:S01]  /*1eee0*/  LDC.64 R112, c[0x0][0xba8] ;  /* 0x0002ea00ff707b82 */ /* 0x001e220000000a00 */
[----:B------:R-:W-:Y:S01]  /*1eef0*/  IMAD.IADD R59, R63, 0x1, R59 ;  /* 0x000000013f3b7824 */ /* 0x000fe200078e023b */
[----:B------:R-:W-:-:S04]  /*1ef00*/  SHF.R.S32.HI R63, RZ, 0x1f, R118 ;  /* 0x0000001fff3f7819 */ /* 0x000fc80000011476 */
[----:B------:R-:W-:Y:S02]  /*1ef10*/  IADD3.X R63, R63, R117, R59, P0, P3 ;  /* 0x000000753f3f7210 */ /* 0x000fe400007e643b */
[----:B------:R-:W-:-:S05]  /*1ef20*/  IADD3 R117, -R118, RZ, RZ ;  /* 0x000000ff76757210 */ /* 0x000fca0007ffe1ff */
[----:B------:R-:W-:Y:S01]  /*1ef30*/  IMAD R117, R119, R117, R116 ;  /* 0x0000007577757224 */ /* 0x000fe200078e0274 */
[----:B0-----:R-:W0:Y:S08]  /*1ef40*/  @!P2 LDC R112, c[0x0][0xb50] ;  /* 0x0002d400ff70ab82 */ /* 0x001e300000000800 */
[----:B------:R-:W2:Y:S01]  /*1ef50*/  @!P2 LDC R113, c[0x0][0xb54] ;  /* 0x0002d500ff71ab82 */ /* 0x000ea20000000800 */
[----:B------:R-:W-:Y:S01]  /*1ef60*/  SHF.R.S32.HI R59, RZ, 0x1f, R117 ;  /* 0x0000001fff3b7819 */ /* 0x000fe20000011475 */
[----:B-1----:R-:W-:-:S02]  /*1ef70*/  IMAD R61, R61, R117, RZ ;  /* 0x000000753d3d7224 */ /* 0x002fc400078e02ff */
[----:B------:R-:W-:-:S04]  /*1ef80*/  IMAD.WIDE.U32 R62, R60, R117, R62 ;  /* 0x000000753c3e7225 */ /* 0x000fc800078e003e */
[----:B------:R-:W-:Y:S01]  /*1ef90*/  IMAD R59, R60, R59, R61 ;  /* 0x0000003b3c3b7224 */ /* 0x000fe200078e023d */
[----:B0-----:R-:W-:-:S03]  /*1efa0*/  LEA R112, P0, R62, R112, 0x2 ;  /* 0x000000703e707211 */ /* 0x001fc600078010ff */
[----:B------:R-:W-:-:S05]  /*1efb0*/  IMAD.IADD R59, R63, 0x1, R59 ;  /* 0x000000013f3b7824 */ /* 0x000fca00078e023b */
[----:B--2---:R-:W-:Y:S01]  /*1efc0*/  LEA.HI.X R59, R62, R113, R59, 0x2, P0 ;  /* 0x000000713e3b7211 */ /* 0x004fe200000f143b */
[----:B------:R-:W-:Y:S01]  /*1efd0*/  SHFL.IDX PT, R60, R112, RZ, 0x1c1f ;  /* 0x001c1fff703c7589 */ /* 0x000fe200000e0000 */
[----:B------:R-:W-:-:S03]  /*1efe0*/  IMAD R113, R121, 0x80, R123 ;  /* 0x0000008079717824 */ /* 0x000fc600078e027b */
[----:B------:R-:W0:Y:S04]  /*1eff0*/  SHFL.IDX PT, R61, R59, RZ, 0x1c1f ;  /* 0x001c1fff3b3d7589 */ /* 0x000e2800000e0000 */
[----:B------:R1:W-:Y:S04]  /*1f000*/  SHFL.IDX PT, R62, R112, 0x1, 0x1c1f ;  /* 0x003c1f00703e7f89 */ /* 0x0003e800000e0000 */
[----:B------:R-:W2:Y:S01]  /*1f010*/  SHFL.IDX PT, R63, R59, 0x1, 0x1c1f ;  /* 0x003c1f003b3f7f89 */ /* 0x000ea200000e0000 */
[----:B------:R-:W-:Y:S02]  /*1f020*/  LOP3.LUT P0, RZ, R122, 0x3, RZ, 0xc0, !PT ;  /* 0x000000037aff7812 */ /* 0x000fe4000780c0ff */
[----:B-1----:R-:W-:-:S02]  /*1f030*/  IADD3 R112, R113, 0x8, RZ ;  /* 0x0000000871707810 */ /* 0x002fc40007ffe0ff */
[-C--:B------:R-:W-:Y:S02]  /*1f040*/  ISETP.GE.OR P3, PT, R113, R0.reuse, P0 ;  /* 0x000000007100720c */ /* 0x080fe40000766670 */
[----:B------:R-:W-:-:S11]  /*1f050*/  ISETP.GE.OR P0, PT, R112, R0, P0 ;  /* 0x000000007000720c */ /* 0x000fd60000706670 */
[----:B0-----:R0:W-:Y:S04]  /*1f060*/  @!P3 ST.E desc[UR4][R60.64], R184 ;  /* 0x000000b83c00b985 */ /* 0x0011e8000c101904 */
[----:B--2---:R0:W-:Y:S01]  /*1f070*/  @!P0 ST.E desc[UR4][R62.64], R185 ;  /* 0x000000b93e008985 */ /* 0x0041e2000c101904 */
[----:B------:R-:W-:Y:S05]  /*1f080*/  @P2 BRA `(.L_x_660) ;  /* 0x0000000c00e02947 */ /* 0x000fea0003800000 */
[----:B------:R-:W2:Y:S01]  /*1f090*/  LDL R122, [R1+0x70] ;  /* 0x00007000017a7983 */ /* 0x000ea20000100800 */
[----:B------:R-:W1:Y:S01]  /*1f0a0*/  @P1 LDC R59, c[0x0][0xbec] ;  /* 0x0002fb00ff3b1b82 */ /* 0x000e620000000800 */
[----:B------:R-:W-:-:S07]  /*1f0b0*/  ULDC.64 UR4, c[0x0][0x208] ;  /* 0x0000820000047ab9 */ /* 0x000fce0000000a00 */
[----:B------:R-:W3:Y:S01]  /*1f0c0*/  @P1 LDC R81, c[0x0][0xbf0] ;  /* 0x0002fc00ff511b82 */ /* 0x000ee20000000800 */
[----:B------:R-:W-:Y:S01]  /*1f0d0*/  IMAD R80, R121, 0x80, R224 ;  /* 0x0000008079507824 */ /* 0x000fe200078e02e0 */
[----:B------:R-:W-:Y:S01]  /*1f0e0*/  BSSY B1, `(.L_x_661) ;  /* 0x00000aa000017945 */ /* 0x000fe20003800000 */
[----:B--2---:R-:W-:-:S04]  /*1f0f0*/  IMAD R3, R224, 0x8, R122 ;  /* 0x00000008e0037824 */ /* 0x004fc800078e027a */
[----:B------:R-:W-:-:S04]  /*1f100*/  IMAD.SHL.U32 R3, R3, 0x8, RZ ;  /* 0x0000000803037824 */ /* 0x000fc800078e00ff */
[----:B------:R-:W-:-:S03]  /*1f110*/  IMAD.WIDE R114, R3, 0x2, R114 ;  /* 0x0000000203727825 */ /* 0x000fc600078e0272 */
        /* <DEDUP_REMOVED lines=9> */
[----:B------:R-:W-:Y:S02]  /*1f1b0*/  LOP3.LUT R8, R8, R9, RZ, 0x3c, !PT ;  /* 0x0000000908087212 */ /* 0x000fe400078e3cff */
[----:B------:R-:W-:Y:S01]  /*1f1c0*/  LOP3.LUT R12, R12, R13, RZ, 0x3c, !PT ;  /* 0x0000000d0c0c7212 */ /* 0x000fe200078e3cff */
[--C-:B------:R-:W-:Y:S01]  /*1f1d0*/  IMAD.X R13, RZ, RZ, R115.reuse, P3 ;  /* 0x000000ffff0d7224 */ /* 0x100fe200018e0673 */
[----:B------:R-:W-:Y:S01]  /*1f1e0*/  LOP3.LUT R24, R24, R25, RZ, 0x3c, !PT ;  /* 0x0000001918187212 */ /* 0x000fe200078e3cff */
[----:B------:R-:W-:Y:S01]  /*1f1f0*/  IMAD.X R25, RZ, RZ, R115, P2 ;  /* 0x000000ffff197224 */ /* 0x000fe200010e0673 */
[----:B------:R-:W-:-:S02]  /*1f200*/  IADD3.X R9, RZ, R115, RZ, P4, !PT ;  /* 0x00000073ff097210 */ /* 0x000fc400027fe4ff */
[C---:B------:R-:W-:Y:S01]  /*1f210*/  IADD3 R29, P0, R114.reuse, 0x4000, RZ ;  /* 0x00004000721d7810 */ /* 0x040fe20007f1e0ff */
[----:B------:R-:W5:Y:S01]  /*1f220*/  LD.E.128 R12, desc[UR4][R12.64] ;  /* 0x000000040c0c7980 */ /* 0x000f62000c101d00 */
[C---:B------:R-:W-:Y:S02]  /*1f230*/  IADD3 R33, P6, R114.reuse, 0x5000, RZ ;  /* 0x0000500072217810 */ /* 0x040fe40007fde0ff */
[C---:B------:R-:W-:Y:S01]  /*1f240*/  IADD3 R37, P5, R114.reuse, 0x6000, RZ ;  /* 0x0000600072257810 */ /* 0x040fe20007fbe0ff */
[----:B------:R-:W5:Y:S01]  /*1f250*/  LD.E.128 R8, desc[UR4][R8.64] ;  /* 0x0000000408087980 */ /* 0x000f62000c101d00 */
[C---:B------:R-:W-:Y:S02]  /*1f260*/  IADD3 R41, P4, R114.reuse, 0x7000, RZ ;  /* 0x0000700072297810 */ /* 0x040fe40007f9e0ff */
[C---:B------:R-:W-:Y:S01]  /*1f270*/  IADD3 R45, P3, R114.reuse, 0x8000, RZ ;  /* 0x00008000722d7810 */ /* 0x040fe20007f7e0ff */
[----:B------:R-:W5:Y:S01]  /*1f280*/  LD.E.128 R24, desc[UR4][R24.64] ;  /* 0x0000000418187980 */ /* 0x000f62000c101d00 */
[----:B------:R-:W-:-:S02]  /*1f290*/  IADD3 R49, P2, R114, 0x9000, RZ ;  /* 0x0000900072317810 */ /* 0x000fc40007f5e0ff */
[----:B------:R-:W-:Y:S02]  /*1f2a0*/  LOP3.LUT R28, R29, 0x380, RZ, 0xc0, !PT ;  /* 0x000003801d1c7812 */ /* 0x000fe400078ec0ff */
[----:B------:R-:W-:Y:S02]  /*1f2b0*/  LOP3.LUT R32, R33, 0x380, RZ, 0xc0, !PT ;  /* 0x0000038021207812 */ /* 0x000fe400078ec0ff */
[----:B------:R-:W-:Y:S02]  /*1f2c0*/  LOP3.LUT R36, R37, 0x380, RZ, 0xc0, !PT ;  /* 0x0000038025247812 */ /* 0x000fe400078ec0ff */
[----:B------:R-:W-:Y:S02]  /*1f2d0*/  LOP3.LUT R40, R41, 0x380, RZ, 0xc0, !PT ;  /* 0x0000038029287812 */ /* 0x000fe400078ec0ff */
[----:B------:R-:W-:Y:S02]  /*1f2e0*/  LOP3.LUT R44, R45, 0x380, RZ, 0xc0, !PT ;  /* 0x000003802d2c7812 */ /* 0x000fe400078ec0ff */
[----:B------:R-:W-:-:S02]  /*1f2f0*/  LOP3.LUT R48, R49, 0x380, RZ, 0xc0, !PT ;  /* 0x0000038031307812 */ /* 0x000fc400078ec0ff */
[----:B------:R-:W-:Y:S02]  /*1f300*/  SHF.R.U64 R28, R28, 0x3, RZ ;  /* 0x000000031c1c7819 */ /* 0x000fe400000012ff */
[----:B------:R-:W-:Y:S02]  /*1f310*/  SHF.R.U64 R32, R32, 0x3, RZ ;  /* 0x0000000320207819 */ /* 0x000fe400000012ff */
[----:B------:R-:W-:Y:S02]  /*1f320*/  SHF.R.U64 R36, R36, 0x3, RZ ;  /* 0x0000000324247819 */ /* 0x000fe400000012ff */
[----:B------:R-:W-:Y:S02]  /*1f330*/  SHF.R.U64 R40, R40, 0x3, RZ ;  /* 0x0000000328287819 */ /* 0x000fe400000012ff */
[----:B------:R-:W-:Y:S02]  /*1f340*/  SHF.R.U64 R44, R44, 0x3, RZ ;  /* 0x000000032c2c7819 */ /* 0x000fe400000012ff */
[----:B------:R-:W-:-:S02]  /*1f350*/  SHF.R.U64 R48, R48, 0x3, RZ ;  /* 0x0000000330307819 */ /* 0x000fc400000012ff */
[----:B------:R-:W-:Y:S02]  /*1f360*/  LOP3.LUT R28, R28, R29, RZ, 0x3c, !PT ;  /* 0x0000001d1c1c7212 */ /* 0x000fe400078e3cff */
[----:B------:R-:W-:Y:S01]  /*1f370*/  LOP3.LUT R32, R32, R33, RZ, 0x3c, !PT ;  /* 0x0000002120207212 */ /* 0x000fe200078e3cff */
[--C-:B------:R-:W-:Y:S01]  /*1f380*/  IMAD.X R33, RZ, RZ, R115.reuse, P6 ;  /* 0x000000ffff217224 */ /* 0x100fe200030e0673 */
[----:B------:R-:W-:Y:S01]  /*1f390*/  LOP3.LUT R36, R36, R37, RZ, 0x3c, !PT ;  /* 0x0000002524247212 */ /* 0x000fe200078e3cff */
[--C-:B------:R-:W-:Y:S01]  /*1f3a0*/  IMAD.X R37, RZ, RZ, R115.reuse, P5 ;  /* 0x000000ffff257224 */ /* 0x100fe200028e0673 */
[----:B------:R-:W-:Y:S02]  /*1f3b0*/  LOP3.LUT R40, R40, R41, RZ, 0x3c, !PT ;  /* 0x0000002928287212 */ /* 0x000fe400078e3cff */
[----:B------:R-:W-:Y:S01]  /*1f3c0*/  LOP3.LUT R44, R44, R45, RZ, 0x3c, !PT ;  /* 0x0000002d2c2c7212 */ /* 0x000fe200078e3cff */
[--C-:B------:R-:W-:Y:S01]  /*1f3d0*/  IMAD.X R45, RZ, RZ, R115.reuse, P3 ;  /* 0x000000ffff2d7224 */ /* 0x100fe200018e0673 */
[----:B------:R-:W-:Y:S01]  /*1f3e0*/  IADD3.X R29, RZ, R115, RZ, P0, !PT ;  /* 0x00000073ff1d7210 */ /* 0x000fe200007fe4ff */
[----:B------:R-:W5:Y:S01]  /*1f3f0*/  LD.E.128 R32, desc[UR4][R32.64] ;  /* 0x0000000420207980 */ /* 0x000f62000c101d00 */
[----:B------:R-:W-:Y:S01]  /*1f400*/  LOP3.LUT R48, R48, R49, RZ, 0x3c, !PT ;  /* 0x0000003130307212 */ /* 0x000fe200078e3cff */
[----:B------:R-:W-:Y:S01]  /*1f410*/  IMAD.X R49, RZ, RZ, R115, P2 ;  /* 0x000000ffff317224 */ /* 0x000fe200010e0673 */
[----:B------:R-:W-:Y:S01]  /*1f420*/  IADD3.X R41, RZ, R115, RZ, P4, !PT ;  /* 0x00000073ff297210 */ /* 0x000fe200027fe4ff */
[----:B------:R-:W5:Y:S01]  /*1f430*/  LD.E.128 R36, desc[UR4][R36.64] ;  /* 0x0000000424247980 */ /* 0x000f62000c101d00 */
[----:B------:R-:W-:-:S02]  /*1f440*/  IADD3 R53, P0, R114, 0xa000, RZ ;  /* 0x0000a00072357810 */ /* 0x000fc40007f1e0ff */
[C---:B0-----:R-:W-:Y:S01]  /*1f450*/  IADD3 R61, P6, R114.reuse, 0xb000, RZ ;  /* 0x0000b000723d7810 */ /* 0x041fe20007fde0ff */
[----:B------:R-:W5:Y:S01]  /*1f460*/  LD.E.128 R28, desc[UR4][R28.64] ;  /* 0x000000041c1c7980 */ /* 0x000f62000c101d00 */
[C---:B------:R-:W-:Y:S02]  /*1f470*/  IADD3 R65, P5, R114.reuse, 0xc000, RZ ;  /* 0x0000c00072417810 */ /* 0x040fe40007fbe0ff */
[C---:B------:R-:W-:Y:S01]  /*1f480*/  IADD3 R69, P4, R114.reuse, 0xd000, RZ ;  /* 0x0000d00072457810 */ /* 0x040fe20007f9e0ff */
[----:B------:R-:W5:Y:S01]  /*1f490*/  LD.E.128 R40, desc[UR4][R40.64] ;  /* 0x0000000428287980 */ /* 0x000f62000c101d00 */
[C---:B------:R-:W-:Y:S02]  /*1f4a0*/  IADD3 R73, P3, R114.reuse, 0xe000, RZ ;  /* 0x0000e00072497810 */ /* 0x040fe40007f7e0ff */
[----:B------:R-:W-:Y:S01]  /*1f4b0*/  IADD3 R3, P2, R114, 0xf000, RZ ;  /* 0x0000f00072037810 */ /* 0x000fe20007f5e0ff */
[----:B------:R-:W5:Y:S01]  /*1f4c0*/  LD.E.128 R44, desc[UR4][R44.64] ;  /* 0x000000042c2c7980 */ /* 0x000f62000c101d00 */
[----:B------:R-:W-:-:S02]  /*1f4d0*/  LOP3.LUT R52, R53, 0x380, RZ, 0xc0, !PT ;  /* 0x0000038035347812 */ /* 0x000fc400078ec0ff */
[----:B------:R-:W-:Y:S01]  /*1f4e0*/  LOP3.LUT R60, R61, 0x380, RZ, 0xc0, !PT ;  /* 0x000003803d3c7812 */ /* 0x000fe200078ec0ff */
[----:B------:R-:W-:Y:S01]  /*1f4f0*/  IMAD.X R77, RZ, RZ, R115, P2 ;  /* 0x000000ffff4d7224 */ /* 0x000fe200010e0673 */
[----:B------:R-:W-:Y:S01]  /*1f500*/  LOP3.LUT R64, R65, 0x380, RZ, 0xc0, !PT ;  /* 0x0000038041407812 */ /* 0x000fe200078ec0ff */
[----:B------:R-:W5:Y:S01]  /*1f510*/  LD.E.128 R48, desc[UR4][R48.64] ;  /* 0x0000000430307980 */ /* 0x000f62000c101d00 */
        /* <DEDUP_REMOVED lines=10> */
[----:B------:R-:W-:Y:S02]  /*1f5c0*/  SHF.R.U64 R2, R2, 0x3, RZ ;  /* 0x0000000302027819 */ /* 0x000fe400000012ff */
[----:B------:R-:W-:Y:S02]  /*1f5d0*/  LOP3.LUT R52, R52, R53, RZ, 0x3c, !PT ;  /* 0x0000003534347212 */ /* 0x000fe400078e3cff */
[----:B------:R-:W-:Y:S01]  /*1f5e0*/  LOP3.LUT R60, R60, R61, RZ, 0x3c, !PT ;  /* 0x0000003d3c3c7212 */ /* 0x000fe200078e3cff */
[--C-:B------:R-:W-:Y:S01]  /*1f5f0*/  IMAD.X R61, RZ, RZ, R115.reuse, P6 ;  /* 0x000000ffff3d7224 */ /* 0x100fe200030e0673 */
[----:B------:R-:W-:Y:S01]  /*1f600*/  LOP3.LUT R64, R64, R65, RZ, 0x3c, !PT ;  /* 0x0000004140407212 */ /* 0x000fe200078e3cff */
[--C-:B------:R-:W-:Y:S01]  /*1f610*/  IMAD.X R65, RZ, RZ, R115.reuse, P5 ;  /* 0x000000ffff417224 */ /* 0x100fe200028e0673 */
[----:B------:R-:W-:Y:S02]  /*1f620*/  LOP3.LUT R68, R68, R69, RZ, 0x3c, !PT ;  /* 0x0000004544447212 */ /* 0x000fe400078e3cff */
[----:B------:R-:W-:Y:S01]  /*1f630*/  LOP3.LUT R72, R72, R73, RZ, 0x3c, !PT ;  /* 0x0000004948487212 */ /* 0x000fe200078e3cff */
[----:B------:R-:W-:Y:S01]  /*1f640*/  IMAD.X R73, RZ, RZ, R115, P3 ;  /* 0x000000ffff497224 */ /* 0x000fe200018e0673 */
[----:B------:R-:W-:Y:S01]  /*1f650*/  LOP3.LUT R4, R5, R114, RZ, 0x3c, !PT ;  /* 0x0000007205047212 */ /* 0x000fe200078e3cff */
[----:B------:R-:W5:Y:S01]  /*1f660*/  LD.E.128 R60, desc[UR4][R60.64] ;  /* 0x000000043c3c7980 */ /* 0x000f62000c101d00 */
[----:B------:R-:W-:-:S02]  /*1f670*/  IADD3.X R53, RZ, R115, RZ, P0, !PT ;  /* 0x00000073ff357210 */ /* 0x000fc400007fe4ff */
[-C--:B------:R-:W-:Y:S01]  /*1f680*/  IADD3.X R69, RZ, R115.reuse, RZ, P4, !PT ;  /* 0x00000073ff457210 */ /* 0x080fe200027fe4ff */
[----:B------:R-:W5:Y:S01]  /*1f690*/  LD.E.128 R64, desc[UR4][R64.64] ;  /* 0x0000000440407980 */ /* 0x000f62000c101d00 */
[----:B------:R-:W-:Y:S02]  /*1f6a0*/  MOV R5, R115 ;  /* 0x0000007300057202 */ /* 0x000fe40000000f00 */
[----:B------:R-:W-:Y:S01]  /*1f6b0*/  LOP3.LUT R76, R2, R3, RZ, 0x3c, !PT ;  /* 0x00000003024c7212 */ /* 0x000fe200078e3cff */
[----:B------:R-:W5:Y:S04]  /*1f6c0*/  LD.E.128 R52, desc[UR4][R52.64] ;  /* 0x0000000434347980 */ /* 0x000f68000c101d00 */
[----:B------:R-:W5:Y:S04]  /*1f6d0*/  LD.E.128 R4, desc[UR4][R4.64] ;  /* 0x0000000404047980 */ /* 0x000f68000c101d00 */
[----:B------:R-:W5:Y:S04]  /*1f6e0*/  LD.E.128 R68, desc[UR4][R68.64] ;  /* 0x0000000444447980 */ /* 0x000f68000c101d00 */
[----:B------:R-:W5:Y:S04]  /*1f6f0*/  LD.E.128 R72, desc[UR4][R72.64] ;  /* 0x0000000448487980 */ /* 0x000f68000c101d00 */
[----:B------:R-:W5:Y:S01]  /*1f700*/  LD.E.128 R76, desc[UR4][R76.64] ;  /* 0x000000044c4c7980 */ /* 0x000f62000c101d00 */
[----:B------:R-:W-:-:S02]  /*1f710*/  ULDC.64 UR4, c[0x0][0xaa0] ;  /* 0x0002a80000047ab9 */ /* 0x000fc40000000a00 */
[----:B------:R-:W-:Y:S01]  /*1f720*/  IMAD R58, R58, UR4, RZ ;  /* 0x000000043a3a7c24 */ /* 0x000fe2000f8e02ff */
[----:B------:R-:W-:Y:S01]  /*1f730*/  @!PT LDS RZ, [RZ] ;  /* 0x00000000fffff984 */ /* 0x000fe20000000800 */
[----:B------:R-:W-:Y:S01]  /*1f740*/  @!PT LDS RZ, [RZ] ;  /* 0x00000000fffff984 */ /* 0x000fe20000000800 */
[----:B------:R-:W-:Y:S01]  /*1f750*/  @!PT LDS RZ, [RZ] ;  /* 0x00000000fffff984 */ /* 0x000fe20000000800 */
[----:B------:R-:W-:Y:S01]  /*1f760*/  @!PT LDS RZ, [RZ] ;  /* 0x00000000fffff984 */ /* 0x000fe20000000800 */
[----:B------:R0:W-:Y:S06]  /*1f770*/  MEMBAR.ALL.CTA ;  /* 0x0000000000007992 */ /* 0x0001ec0000008000 */
[----:B0-----:R-:W0:Y:S01]  /*1f780*/  FENCE.VIEW.ASYNC.S ;  /* 0x00000000000073c6 */ /* 0x001e220000000000 */
[----:B------:R-:W-:-:S04]  /*1f790*/  IMAD.WIDE.U32 R2, R57, UR4, RZ ;  /* 0x0000000439027c25 */ /* 0x000fc8000f8e00ff */
[----:B------:R-:W-:Y:S01]  /*1f7a0*/  IMAD R21, R57, UR5, R58 ;  /* 0x0000000539157c24 */ /* 0x000fe2000f8e023a */
[----:B------:R-:W-:Y:S01]  /*1f7b0*/  ULDC.64 UR4, c[0x0][0xae8] ;  /* 0x0002ba0000047ab9 */ /* 0x000fe20000000a00 */
[----:B------:R-:W-:Y:S02]  /*1f7c0*/  IMAD R58, R122, 0x20, R224 ;  /* 0x000000207a3a7824 */ /* 0x000fe400078e02e0 */
[----:B------:R-:W-:-:S03]  /*1f7d0*/  IMAD.IADD R3, R3, 0x1, R21 ;  /* 0x0000000103037824 */ /* 0x000fc600078e0215 */
[----:B------:R-:W-:Y:S01]  /*1f7e0*/  LEA R58, R121, R58, 0x7 ;  /* 0x0000003a793a7211 */ /* 0x000fe200078e38ff */
[----:B------:R-:W-:Y:S01]  /*1f7f0*/  IMAD.WIDE.U32 R2, R223, UR4, R2 ;  /* 0x00000004df027c25 */ /* 0x000fe2000f8e0002 */
[----:B------:R-:W-:-:S03]  /*1f800*/  SHF.R.S32.HI R57, RZ, 0x1f, R56 ;  /* 0x0000001fff397819 */ /* 0x000fc60000011438 */
[----:B-1----:R-:W-:-:S04]  /*1f810*/  @P1 IMAD.HI.U32 R20, R58, R59, RZ ;  /* 0x0000003b3a141227 */ /* 0x002fc800078e00ff */
[----:B------:R-:W-:Y:S01]  /*1f820*/  IMAD R3, R223, UR5, R3 ;  /* 0x00000005df037c24 */ /* 0x000fe2000f8e0203 */
[----:B------:R-:W-:Y:S01]  /*1f830*/  ULDC.64 UR4, c[0x0][0xaf0] ;  /* 0x0002bc0000047ab9 */ /* 0x000fe20000000a00 */
[----:B------:R-:W-:Y:S01]  /*1f840*/  IMAD.MOV.U32 R21, RZ, RZ, R58 ;  /* 0x000000ffff157224 */ /* 0x000fe200078e003a */
[----:B---3--:R-:W-:Y:S01]  /*1f850*/  @P1 SHF.R.U32.HI R21, RZ, R81, R20 ;  /* 0x00000051ff151219 */ /* 0x008fe20000011614 */
[----:B------:R-:W-:Y:S02]  /*1f860*/  IMAD R57, R57, UR4, RZ ;  /* 0x0000000439397c24 */ /* 0x000fe4000f8e02ff */
[----:B------:R-:W-:Y:S01]  /*1f870*/  IMAD.WIDE.U32 R2, R56, UR4, R2 ;  /* 0x0000000438027c25 */ /* 0x000fe2000f8e0002 */
[----:B------:R-:W-:-:S03]  /*1f880*/  SHF.R.S32.HI R20, RZ, 0x1f, R21 ;  /* 0x0000001fff147819 */ /* 0x000fc60000011415 */
[----:B------:R-:W-:Y:S01]  /*1f890*/  IMAD R57, R56, UR5, R57 ;  /* 0x0000000538397c24 */ /* 0x000fe2000f8e0239 */
[----:B------:R-:W-:Y:S01]  /*1f8a0*/  ULDC.64 UR4, c[0x0][0xae0] ;  /* 0x0002b80000047ab9 */ /* 0x000fe20000000a00 */
[----:B------:R-:W-:Y:S02]  /*1f8b0*/  IMAD.MOV R56, RZ, RZ, -R21 ;  /* 0x000000ffff387224 */ /* 0x000fe400078e0a15 */
[----:B------:R-:W-:Y:S01]  /*1f8c0*/  IMAD R20, R20, UR4, RZ ;  /* 0x0000000414147c24 */ /* 0x000fe2000f8e02ff */
[----:B------:R-:W-:Y:S01]  /*1f8d0*/  IADD3 R3, R3, R57, RZ ;  /* 0x0000003903037210 */ /* 0x000fe20007ffe0ff */
[----:B------:R-:W-:Y:S02]  /*1f8e0*/  IMAD R119, R119, R56, R58 ;  /* 0x0000003877777224 */ /* 0x000fe400078e023a */
[C---:B------:R-:W-:Y:S02]  /*1f8f0*/  IMAD R57, R21.reuse, UR5, R20 ;  /* 0x0000000515397c24 */ /* 0x040fe4000f8e0214 */
[----:B------:R-:W-:Y:S01]  /*1f900*/  IMAD.WIDE.U32 R2, R21, UR4, R2 ;  /* 0x0000000415027c25 */ /* 0x000fe2000f8e0002 */
[----:B------:R-:W-:Y:S01]  /*1f910*/  SHF.R.S32.HI R20, RZ, 0x1f, R119 ;  /* 0x0000001fff147819 */ /* 0x000fe20000011477 */
[----:B------:R-:W-:-:S02]  /*1f920*/  ULDC.64 UR4, c[0x0][0xad8] ;  /* 0x0002b60000047ab9 */ /* 0x000fc40000000a00 */
[----:B------:R-:W-:Y:S02]  /*1f930*/  IMAD.IADD R3, R3, 0x1, R57 ;  /* 0x0000000103037824 */ /* 0x000fe400078e0239 */
[----:B------:R-:W-:Y:S02]  /*1f940*/  IMAD R20, R20, UR4, RZ ;  /* 0x0000000414147c24 */ /* 0x000fe4000f8e02ff */
[----:B------:R-:W-:Y:S01]  /*1f950*/  IMAD.WIDE.U32 R2, R119, UR4, R2 ;  /* 0x0000000477027c25 */ /* 0x000fe2000f8e0002 */
[----:B------:R-:W-:-:S03]  /*1f960*/  ISETP.GE.AND P2, PT, R80, R0, PT ;  /* 0x000000005000720c */ /* 0x000fc60003f46270 */
[----:B------:R-:W-:Y:S01]  /*1f970*/  IMAD R57, R119, UR5, R20 ;  /* 0x0000000577397c24 */ /* 0x000fe2000f8e0214 */
[----:B------:R-:W-:Y:S01]  /*1f980*/  ULDC.64 UR4, c[0x0][0xa80] ;  /* 0x0002a00000047ab9 */ /* 0x000fe20000000a00 */
[----:B------:R-:W-:Y:S01]  /*1f990*/  VIADD R20, R23, 0x38820 ;  /* 0x0003882017147836 */ /* 0x000fe20000000000 */
[----:B------:R-:W-:Y:S02]  /*1f9a0*/  LEA R81, P3, R2, UR4, 0x1 ;  /* 0x0000000402517c11 */ /* 0x000fe4000f8608ff */
[----:B------:R-:W-:Y:S02]  /*1f9b0*/  IADD3 R3, R3, R57, RZ ;  /* 0x0000003903037210 */ /* 0x000fe40007ffe0ff */
[----:B------:R-:W-:Y:S02]  /*1f9c0*/  IADD3 R21, R80, 0x20, RZ ;  /* 0x0000002050157810 */ /* 0x000fe40007ffe0ff */
[----:B------:R-:W-:Y:S02]  /*1f9d0*/  LEA.HI.X R82, R2, UR5, R3, 0x1, P3 ;  /* 0x0000000502527c11 */ /* 0x000fe400098f0c03 */
[----:B------:R-:W-:-:S02]  /*1f9e0*/  PRMT R20, RZ, 0x654, R20 ;  /* 0x00000654ff147816 */ /* 0x000fc40000000014 */
[-C--:B------:R-:W-:Y:S01]  /*1f9f0*/  ISETP.GE.AND P1, PT, R21, R0.reuse, PT ;  /* 0x000000001500720c */ /* 0x080fe20003f26270 */
[----:B------:R-:W-:Y:S01]  /*1fa00*/  VIADD R21, R80, 0x40 ;  /* 0x0000004050157836 */ /* 0x000fe20000000000 */
[----:B0-----:R0:W-:Y:S01]  /*1fa10*/  SYNCS.ARRIVE.TRANS64.RED.A1T0 RZ, [R20+URZ], RZ ;  /* 0x000000ff14ff79a7 */ /* 0x0011e2000810043f */
[----:B------:R0:W1:Y:S04]  /*1fa20*/  SHFL.IDX PT, R83, R81, RZ, 0x181f ;  /* 0x00181fff51537589 */ /* 0x00006800000e0000 */
[----:B------:R0:W2:Y:S01]  /*1fa30*/  SHFL.IDX PT, R59, R82, RZ, 0x181f ;  /* 0x00181fff523b7589 */ /* 0x0000a200000e0000 */
[----:B------:R-:W-:Y:S01]  /*1fa40*/  ISETP.GE.AND P0, PT, R21, R0, PT ;  /* 0x000000001500720c */ /* 0x000fe20003f06270 */
[----:B------:R-:W-:-:S12]  /*1fa50*/  @P2 BRA `(.L_x_662) ;  /* 0x0000000000482947 */ /* 0x000fd80003800000 */
[----:B------:R-:W-:Y:S01]  /*1fa60*/  ULDC UR4, c[0x0][0xac8] ;  /* 0x0002b20000047ab9 */ /* 0x000fe20000000800 */
[----:B------:R-:W-:Y:S01]  /*1fa70*/  ULDC.64 UR6, c[0x0][0x208] ;  /* 0x0000820000067ab9 */ /* 0x000fe20000000a00 */
[----:B------:R-:W-:Y:S02]  /*1fa80*/  ISETP.GE.AND P5, PT, R16, UR4, PT ;  /* 0x0000000410007c0c */ /* 0x000fe4000bfa6270 */
[----:B------:R-:W-:Y:S02]  /*1fa90*/  ISETP.GE.AND P4, PT, R214, UR4, PT ;  /* 0x00000004d6007c0c */ /* 0x000fe4000bf86270 */
[----:B------:R-:W-:Y:S02]  /*1faa0*/  ISETP.GE.AND P3, PT, R19, UR4, PT ;  /* 0x0000000413007c0c */ /* 0x000fe4000bf66270 */
[----:B------:R-:W-:-:S07]  /*1fab0*/  ISETP.GE.AND P2, PT, R22, UR4, PT ;  /* 0x0000000416007c0c */ /* 0x000fce000bf46270 */
[----:B-1----:R-:W-:-:S04]  /*1fac0*/  @!P5 LEA R2, P6, R16, R83, 0x1 ;  /* 0x000000531002d211 */ /* 0x002fc800078c08ff */
[----:B--2---:R-:W-:Y:S02]  /*1fad0*/  @!P5 LEA.HI.X R3, R16, R59, R17, 0x1, P6 ;  /* 0x0000003b1003d211 */ /* 0x004fe400030f0c11 */
[----:B0-----:R-:W-:-:S03]  /*1fae0*/  @!P4 LEA R20, P6, R212, R83, 0x1 ;  /* 0x00000053d414c211 */ /* 0x001fc600078c08ff */
        /* <DEDUP_REMOVED lines=9> */
.L_x_662:
[----:B------:R-:W-:Y:S05]  /*1fb80*/  BSYNC B1 ;  /* 0x0000000000017941 */ /* 0x000fea0003800000 */
.L_x_661:
[----:B---3--:R3:W4:Y:S01]  /*1fb90*/  SHFL.IDX PT, R21, R82, 0x1, 0x181f ;  /* 0x00381f0052157f89 */ /* 0x00872200000e0000 */
[----:B------:R-:W-:Y:S03]  /*1fba0*/  BSSY B1, `(.L_x_663) ;  /* 0x0000015000017945 */ /* 0x000fe60003800000 */
[----:B-----5:R3:W0:Y:S01]  /*1fbb0*/  SHFL.IDX PT, R7, R81, 0x1, 0x181f ;  /* 0x00381f0051077f89 */ /* 0x02062200000e0000 */
[----:B------:R-:W-:Y:S05]  /*1fbc0*/  @P1 BRA `(.L_x_664) ;  /* 0x0000000000481947 */ /* 0x000fea0003800000 */
[----:B------:R-:W-:Y:S01]  /*1fbd0*/  ULDC UR4, c[0x0][0xac8] ;  /* 0x0002b20000047ab9 */ /* 0x000fe20000000800 */
[----:B------:R-:W-:Y:S01]  /*1fbe0*/  ULDC.64 UR6, c[0x0][0x208] ;  /* 0x0000820000067ab9 */ /* 0x000fe20000000a00 */
[----:B------:R-:W-:Y:S02]  /*1fbf0*/  ISETP.GE.AND P4, PT, R16, UR4, PT ;  /* 0x0000000410007c0c */ /* 0x000fe4000bf86270 */
[----:B------:R-:W-:Y:S02]  /*1fc00*/  ISETP.GE.AND P3, PT, R214, UR4, PT ;  /* 0x00000004d6007c0c */ /* 0x000fe4000bf66270 */
[----:B------:R-:W-:Y:S02]  /*1fc10*/  ISETP.GE.AND P2, PT, R19, UR4, PT ;  /* 0x0000000413007c0c */ /* 0x000fe4000bf46270 */
[----:B------:R-:W-:-:S07]  /*1fc20*/  ISETP.GE.AND P1, PT, R22, UR4, PT ;  /* 0x0000000416007c0c */ /* 0x000fce000bf26270 */
[-C--:B0-----:R-:W-:Y:S02]  /*1fc30*/  @!P4 LEA R2, P6, R16, R7.reuse, 0x1 ;  /* 0x000000071002c211 */ /* 0x081fe400078c08ff */
[----:B------:R-:W-:Y:S02]  /*1fc40*/  @!P3 LEA R4, P5, R212, R7, 0x1 ;  /* 0x00000007d404b211 */ /* 0x000fe400078a08ff */
[----:B----4-:R-:W-:Y:S02]  /*1fc50*/  @!P4 LEA.HI.X R3, R16, R21, R17, 0x1, P6 ;  /* 0x000000151003c211 */ /* 0x010fe400030f0c11 */
        /* <DEDUP_REMOVED lines=9> */
.L_x_664:
[----:B------:R-:W-:Y:S05]  /*1fcf0*/  BSYNC B1 ;  /* 0x0000000000017941 */ /* 0x000fea0003800000 */
.L_x_663:
[----:B0-----:R0:W0:Y:S01]  /*1fd00*/  SHFL.IDX PT, R9, R82, 0x2, 0x181f ;  /* 0x00581f0052097f89 */ /* 0x00102200000e0000 */
[----:B------:R-:W-:Y:S03]  /*1fd10*/  BSSY B1, `(.L_x_665) ;  /* 0x0000015000017945 */ /* 0x000fe60003800000 */
[----:B------:R0:W0:Y:S01]  /*1fd20*/  SHFL.IDX PT, R5, R81, 0x2, 0x181f ;  /* 0x00581f0051057f89 */ /* 0x00002200000e0000 */
        /* <DEDUP_REMOVED lines=8> */
[-C--:B------:R-:W-:Y:S02]  /*1fdb0*/  @!P2 LEA R4, P5, R212, R5.reuse, 0x1 ;  /* 0x00000005d404a211 */ /* 0x080fe400078a08ff */
[C---:B------:R-:W-:Y:S02]  /*1fdc0*/  @!P1 LEA R6, P4, R19.reuse, R5, 0x1 ;  /* 0x0000000513069211 */ /* 0x040fe400078808ff */
[----:B------:R-:W-:Y:S02]  /*1fdd0*/  @!P3 LEA.HI.X R3, R16, R9, R17, 0x1, P6 ;  /* 0x000000091003b211 */ /* 0x000fe400030f0c11 */
[----:B------:R-:W-:Y:S02]  /*1fde0*/  @!P0 LEA R8, P6, R22, R5, 0x1 ;  /* 0x0000000516088211 */ /* 0x000fe400078c08ff */
[-C--:B------:R-:W-:Y:S01]  /*1fdf0*/  @!P2 LEA.HI.X R5, R212, R9.reuse, R215, 0x1, P5 ;  /* 0x00000009d405a211 */ /* 0x080fe200028f0cd7 */
[----:B------:R0:W-:Y:S01]  /*1fe00*/  @!P3 ST.E.128 desc[UR6][R2.64], R12 ;  /* 0x0000000c0200b985 */ /* 0x0001e2000c101d06 */
[----:B------:R-:W-:-:S02]  /*1fe10*/  @!P1 LEA.HI.X R7, R19, R9, R219, 0x1, P4 ;  /* 0x0000000913079211 */ /* 0x000fc400020f0cdb */
[----:B------:R-:W-:Y:S01]  /*1fe20*/  @!P0 LEA.HI.X R9, R22, R9, R218, 0x1, P6 ;  /* 0x0000000916098211 */ /* 0x000fe200030f0cda */
[----:B------:R0:W-:Y:S04]  /*1fe30*/  @!P2 ST.E.128 desc[UR6][R4.64], R36 ;  /* 0x000000240400a985 */ /* 0x0001e8000c101d06 */
[----:B------:R0:W-:Y:S04]  /*1fe40*/  @!P1 ST.E.128 desc[UR6][R6.64], R52 ;  /* 0x0000003406009985 */ /* 0x0001e8000c101d06 */
[----:B------:R0:W-:Y:S02]  /*1fe50*/  @!P0 ST.E.128 desc[UR6][R8.64], R72 ;  /* 0x0000004808008985 */ /* 0x0001e4000c101d06 */
.L_x_666:
[----:B------:R-:W-:Y:S05]  /*1fe60*/  BSYNC B1 ;  /* 0x0000000000017941 */ /* 0x000fea0003800000 */
.L_x_665:
[----:B0-----:R-:W-:Y:S01]  /*1fe70*/  VIADD R3, R80, 0x60 ;  /* 0x0000006050037836 */ /* 0x001fe20000000000 */
[----:B------:R0:W0:Y:S04]  /*1fe80*/  SHFL.IDX PT, R9, R82, 0x3, 0x181f ;  /* 0x00781f0052097f89 */ /* 0x00002800000e0000 */
[----:B------:R-:W-:Y:S01]  /*1fe90*/  ISETP.GE.AND P0, PT, R3, R0, PT ;  /* 0x000000000300720c */ /* 0x000fe20003f06270 */
[----:B---3--:R-:W3:-:S12]  /*1fea0*/  SHFL.IDX PT, R81, R81, 0x3, 0x181f ;  /* 0x00781f0051517f89 */ /* 0x008ed800000e0000 */
[----:B------:R-:W-:Y:S05]  /*1feb0*/  @P0 BRA `(.L_x_667) ;  /* 0x0000002400dc0947 */ /* 0x000fea0003800000 */
[----:B------:R-:W-:Y:S01]  /*1fec0*/  ULDC UR4, c[0x0][0xac8] ;  /* 0x0002b20000047ab9 */ /* 0x000fe20000000800 */
[----:B------:R-:W-:Y:S01]  /*1fed0*/  ULDC.64 UR6, c[0x0][0x208] ;  /* 0x0000820000067ab9 */ /* 0x000fe20000000a00 */
[----:B------:R-:W-:Y:S02]  /*1fee0*/  ISETP.GE.AND P3, PT, R16, UR4, PT ;  /* 0x0000000410007c0c */ /* 0x000fe4000bf66270 */
[----:B------:R-:W-:Y:S02]  /*1fef0*/  ISETP.GE.AND P4, PT, R214, UR4, PT ;  /* 0x00000004d6007c0c */ /* 0x000fe4000bf86270 */
[----:B------:R-:W-:-:S09]  /*1ff00*/  ISETP.GE.AND P5, PT, R19, UR4, PT ;  /* 0x0000000413007c0c */ /* 0x000fd2000bfa6270 */
[-C--:B---3--:R-:W-:Y:S02]  /*1ff10*/  @!P3 LEA R2, P0, R16, R81.reuse, 0x1 ;  /* 0x000000511002b211 */ /* 0x088fe400078008ff */
[----:B------:R-:W-:Y:S02]  /*1ff20*/  @!P4 LEA R4, P1, R212, R81, 0x1 ;  /* 0x00000051d404c211 */ /* 0x000fe400078208ff */
[----:B0-----:R-:W-:Y:S02]  /*1ff30*/  @!P3 LEA.HI.X R3, R16, R9, R17, 0x1, P0 ;  /* 0x000000091003b211 */ /* 0x001fe400000f0c11 */
[----:B------:R-:W-:Y:S02]  /*1ff40*/  ISETP.GE.AND P0, PT, R22, UR4, PT ;  /* 0x0000000416007c0c */ /* 0x000fe4000bf06270 */
[----:B------:R-:W-:Y:S01]  /*1ff50*/  @!P5 LEA R6, P2, R19, R81, 0x1 ;  /* 0x000000511306d211 */ /* 0x000fe200078408ff */
[----:B------:R0:W-:Y:S01]  /*1ff60*/  @!P3 ST.E.128 desc[UR6][R2.64], R24 ;  /* 0x000000180200b985 */ /* 0x0001e2000c101d06 */
[----:B------:R-:W-:-:S02]  /*1ff70*/  @!P4 LEA.HI.X R5, R212, R9, R215, 0x1, P1 ;  /* 0x00000009d405c211 */ /* 0x000fc400008f0cd7 */
[----:B------:R-:W-:-:S03]  /*1ff80*/  @!P5 LEA.HI.X R7, R19, R9, R219, 0x1, P2 ;  /* 0x000000091307d211 */ /* 0x000fc600010f0cdb */
[----:B------:R0:W-:Y:S04]  /*1ff90*/  @!P4 ST.E.128 desc[UR6][R4.64], R40 ;  /* 0x000000280400c985 */ /* 0x0001e8000c101d06 */
[----:B------:R0:W-:Y:S01]  /*1ffa0*/  @!P5 ST.E.128 desc[UR6][R6.64], R60 ;  /* 0x0000003c0600d985 */ /* 0x0001e2000c101d06 */
[----:B------:R-:W-:Y:S05]  /*1ffb0*/  @P0 BRA `(.L_x_667) ;  /* 0x00000024009c0947 */ /* 0x000fea0003800000 */
[----:B0-----:R-:W-:Y:S01]  /*1ffc0*/  LEA R2, P0, R22, R81, 0x1 ;  /* 0x0000005116027211 */ /* 0x001fe200078008ff */
[----:B------:R-:W-:-:S03]  /*1ffd0*/  ULDC.64 UR4, c[0x0][0x208] ;  /* 0x0000820000047ab9 */ /* 0x000fc60000000a00 */
[----:B------:R-:W-:-:S05]  /*1ffe0*/  LEA.HI.X R3, R22, R9, R218, 0x1, P0 ;  /* 0x0000000916037211 */ /* 0x000fca00000f0cda */
[----:B------:R0:W-:Y:S01]  /*1fff0*/  ST.E.128 desc[UR4][R2.64], R76 ;  /* 0x0000004c02007985 */ /* 0x0001e2000c101d04 */
[----:B------:R-:W-:Y:S05]  /*20000*/  BRA `(.L_x_667) ;  /* 0x0000002400887947 */ /* 0x000fea0003800000 */
.L_x_660:
[----:B0-----:R-:W0:Y:S01]  /*20010*/  @P1 LDC R61, c[0x0][0xbec] ;  /* 0x0002fb00ff3d1b82 */ /* 0x001e220000000800 */
[----:B------:R-:W-:Y:S01]  /*20020*/  IMAD.MOV.U32 R60, RZ, RZ, R116 ;  /* 0x000000ffff3c7224 */ /* 0x000fe200078e0074 */
[----:B------:R-:W-:Y:S01]  /*20030*/  ULDC.64 UR4, c[0x0][0xb08] ;  /* 0x0002c20000047ab9 */ /* 0x000fe20000000a00 */
[----:B------:R1:W5:Y:S04]  /*20040*/  LDL R211, [R1+0x10c] ;  /* 0x00010c0001d37983 */ /* 0x0003680000100800 */
[----:B------:R1:W5:Y:S01]  /*20050*/  LDL R210, [R1+0x198] ;  /* 0x0001980001d27983 */ /* 0x0003620000100800 */
[----:B------:R-:W2:Y:S03]  /*20060*/  @P1 LDC R59, c[0x0][0xbf0] ;  /* 0x0002fc00ff3b1b82 */ /* 0x000ea60000000800 */
[----:B------:R1:W5:Y:S04]  /*20070*/  LDL R209, [R1+0x108] ;  /* 0x0001080001d17983 */ /* 0x0003680000100800 */
[----:B------:R1:W5:Y:S04]  /*20080*/  LDL R208, [R1+0x194] ;  /* 0x0001940001d07983 */ /* 0x0003680000100800 */
[----:B------:R1:W5:Y:S04]  /*20090*/  LDL R207, [R1+0x104] ;  /* 0x0001040001cf7983 */ /* 0x0003680000100800 */
[----:B------:R1:W5:Y:S01]  /*200a0*/  LDL R206, [R1+0x190] ;  /* 0x0001900001ce7983 */ /* 0x0003620000100800 */
[----:B0-----:R-:W-:-:S03]  /*200b0*/  @P1 IMAD.HI.U32 R61, R116, R61, RZ ;  /* 0x0000003d743d1227 */ /* 0x001fc600078e00ff */
[----:B------:R1:W5:Y:S04]  /*200c0*/  LDL R205, [R1+0x100] ;  /* 0x0001000001cd7983 */ /* 0x0003680000100800 */
[----:B------:R1:W5:Y:S01]  /*200d0*/  LDL R204, [R1+0x18c] ;  /* 0x00018c0001cc7983 */ /* 0x0003620000100800 */
[----:B--2---:R-:W-:Y:S01]  /*200e0*/  @P1 SHF.R.U32.HI R60, RZ, R59, R61 ;  /* 0x0000003bff3c1219 */ /* 0x004fe2000001163d */
[----:B------:R-:W-:Y:S02]  /*200f0*/  IMAD R61, R58, UR4, RZ ;  /* 0x000000043a3d7c24 */ /* 0x000fe4000f8e02ff */
[C---:B------:R-:W-:Y:S01]  /*20100*/  IMAD.WIDE.U32 R58, R57.reuse, UR4, RZ ;  /* 0x00000004393a7c25 */ /* 0x040fe2000f8e00ff */
[----:B------:R1:W5:Y:S03]  /*20110*/  LDL R203, [R1+0xfc] ;  /* 0x0000fc0001cb7983 */ /* 0x0003660000100800 */
[----:B------:R-:W-:Y:S01]  /*20120*/  IMAD R61, R57, UR5, R61 ;  /* 0x00000005393d7c24 */ /* 0x000fe2000f8e023d */
[----:B------:R-:W-:Y:S01]  /*20130*/  ULDC.64 UR4, c[0x0][0xb38] ;  /* 0x0002ce0000047ab9 */ /* 0x000fe20000000a00 */
[----:B------:R-:W-:Y:S01]  /*20140*/  SHF.R.S32.HI R57, RZ, 0x1f, R56 ;  /* 0x0000001fff397819 */ /* 0x000fe20000011438 */
[----:B------:R1:W5:Y:S02]  /*20150*/  LDL R202, [R1+0x188] ;  /* 0x0001880001ca7983 */ /* 0x0003640000100800 */
[----:B------:R-:W-:-:S02]  /*20160*/  IADD3 R59, R59, R61, RZ ;  /* 0x0000003d3b3b7210 */ /* 0x000fc40007ffe0ff */
[----:B------:R1:W5:Y:S01]  /*20170*/  LDL R201, [R1+0xf8] ;  /* 0x0000f80001c97983 */ /* 0x0003620000100800 */
[----:B------:R-:W-:-:S03]  /*20180*/  IMAD.WIDE.U32 R58, R223, UR4, R58 ;  /* 0x00000004df3a7c25 */ /* 0x000fc6000f8e003a */
[----:B------:R1:W5:Y:S01]  /*20190*/  LDL R200, [R1+0x184] ;  /* 0x0001840001c87983 */ /* 0x0003620000100800 */
[----:B------:R-:W-:Y:S01]  /*201a0*/  IMAD R59, R223, UR5, R59 ;  /* 0x00000005df3b7c24 */ /* 0x000fe2000f8e023b */
[----:B------:R-:W-:Y:S02]  /*201b0*/  ULDC.64 UR4, c[0x0][0xb40] ;  /* 0x0002d00000047ab9 */ /* 0x000fe40000000a00 */
[----:B------:R1:W5:Y:S01]  /*201c0*/  LDL R223, [R1+0x19c] ;  /* 0x00019c0001df7983 */ /* 0x0003620000100800 */
[----:B------:R-:W-:Y:S02]  /*201d0*/  IMAD R57, R57, UR4, RZ ;  /* 0x0000000439397c24 */ /* 0x000fe4000f8e02ff */
[C---:B------:R-:W-:Y:S01]  /*201e0*/  IMAD.WIDE.U32 R58, R56.reuse, UR4, R58 ;  /* 0x00000004383a7c25 */ /* 0x040fe2000f8e003a */
[----:B------:R1:W5:Y:S03]  /*201f0*/  LDL R199, [R1+0xf4] ;  /* 0x0000f40001c77983 */ /* 0x0003660000100800 */
[----:B------:R-:W-:Y:S01]  /*20200*/  IMAD R57, R56, UR5, R57 ;  /* 0x0000000538397c24 */ /* 0x000fe2000f8e0239 */
[----:B------:R-:W-:Y:S01]  /*20210*/  ULDC.64 UR4, c[0x0][0xb48] ;  /* 0x0002d20000047ab9 */ /* 0x000fe20000000a00 */
[--C-:B------:R-:W-:Y:S01]  /*20220*/  IMAD.MOV R56, RZ, RZ, -R60.reuse ;  /* 0x000000ffff387224 */ /* 0x100fe200078e0a3c */
[----:B------:R1:W5:Y:S01]  /*20230*/  LDL R198, [R1+0x180] ;  /* 0x0001800001c67983 */ /* 0x0003620000100800 */
[----:B------:R-:W-:Y:S01]  /*20240*/  IMAD.IADD R59, R59, 0x1, R57 ;  /* 0x000000013b3b7824 */ /* 0x000fe200078e0239 */
[----:B------:R-:W-:Y:S01]  /*20250*/  SHF.R.S32.HI R57, RZ, 0x1f, R60 ;  /* 0x0000001fff397819 */ /* 0x000fe2000001143c */
[----:B------:R-:W-:Y:S01]  /*20260*/  IMAD R56, R119, R56, R116 ;  /* 0x0000003877387224 */ /* 0x000fe200078e0274 */
[----:B------:R1:W5:Y:S01]  /*20270*/  LDL R197, [R1+0xf0] ;  /* 0x0000f00001c57983 */ /* 0x0003620000100800 */
[----:B------:R-:W-:-:S03]  /*20280*/  IMAD.WIDE.U32 R58, R120, UR4, R58 ;  /* 0x00000004783a7c25 */ /* 0x000fc6000f8e003a */
[----:B------:R1:W5:Y:S01]  /*20290*/  LDL R196, [R1+0x17c] ;  /* 0x00017c0001c47983 */ /* 0x0003620000100800 */
[----:B------:R-:W-:Y:S01]  /*202a0*/  IMAD R59, R120, UR5, R59 ;  /* 0x00000005783b7c24 */ /* 0x000fe2000f8e023b */
[----:B------:R-:W-:Y:S02]  /*202b0*/  ULDC.64 UR4, c[0x0][0xb30] ;  /* 0x0002cc0000047ab9 */ /* 0x000fe40000000a00 */
[----:B------:R-:W-:Y:S01]  /*202c0*/  IMAD R57, R57, UR4, RZ ;  /* 0x0000000439397c24 */ /* 0x000fe2000f8e02ff */
[----:B------:R1:W5:Y:S01]  /*202d0*/  LDL R195, [R1+0xec] ;  /* 0x0000ec0001c37983 */ /* 0x0003620000100800 */
[----:B------:R-:W-:-:S03]  /*202e0*/  IMAD.WIDE.U32 R58, R60, UR4, R58 ;  /* 0x000000043c3a7c25 */ /* 0x000fc6000f8e003a */
[----:B------:R1:W5:Y:S01]  /*202f0*/  LDL R194, [R1+0x178] ;  /* 0x0001780001c27983 */ /* 0x0003620000100800 */
[----:B------:R-:W-:Y:S01]  /*20300*/  IMAD R57, R60, UR5, R57 ;  /* 0x000000053c397c24 */ /* 0x000fe2000f8e0239 */
[----:B------:R-:W-:Y:S01]  /*20310*/  SHF.R.S32.HI R60, RZ, 0x1f, R56 ;  /* 0x0000001fff3c7819 */ /* 0x000fe20000011438 */
[----:B------:R-:W-:Y:S01]  /*20320*/  ULDC.64 UR4, c[0x0][0xb28] ;  /* 0x0002ca0000047ab9 */ /* 0x000fe20000000a00 */
[----:B------:R1:W5:Y:S02]  /*20330*/  LDL R193, [R1+0xe8] ;  /* 0x0000e80001c17983 */ /* 0x0003640000100800 */
[----:B------:R-:W-:Y:S01]  /*20340*/  IADD3 R59, R59, R57, RZ ;  /* 0x000000393b3b7210 */ /* 0x000fe20007ffe0ff */
[----:B------:R-:W-:Y:S01]  /*20350*/  IMAD R60, R60, UR4, RZ ;  /* 0x000000043c3c7c24 */ /* 0x000fe2000f8e02ff */
[----:B------:R1:W5:Y:S03]  /*20360*/  LDL R192, [R1+0x174] ;  /* 0x0001740001c07983 */ /* 0x0003660000100800 */
[C---:B------:R-:W-:Y:S01]  /*20370*/  IMAD R60, R56.reuse, UR5, R60 ;  /* 0x00000005383c7c24 */ /* 0x040fe2000f8e023c */
[----:B------:R1:W5:Y:S01]  /*20380*/  LDL R191, [R1+0xe4] ;  /* 0x0000e40001bf7983 */ /* 0x0003620000100800 */
[----:B------:R-:W-:Y:S01]  /*20390*/  IMAD.WIDE.U32 R58, R56, UR4, R58 ;  /* 0x00000004383a7c25 */ /* 0x000fe2000f8e003a */
[----:B------:R-:W-:-:S02]  /*203a0*/  ULDC.64 UR4, c[0x0][0xb00] ;  /* 0x0002c00000047ab9 */ /* 0x000fc40000000a00 */
[----:B------:R1:W5:Y:S01]  /*203b0*/  LDL R190, [R1+0x170] ;  /* 0x0001700001be7983 */ /* 0x0003620000100800 */
[----:B------:R-:W-:Y:S01]  /*203c0*/  IMAD.IADD R61, R59, 0x1, R60 ;  /* 0x000000013b3d7824 */ /* 0x000fe200078e023c */
[C---:B------:R-:W-:Y:S02]  /*203d0*/  LEA R60, P0, R58.reuse, UR4, 0x2 ;  /* 0x000000043a3c7c11 */ /* 0x040fe4000f8010ff */
[----:B------:R1:W5:Y:S02]  /*203e0*/  LDL R189, [R1+0xe0] ;  /* 0x0000e00001bd7983 */ /* 0x0003640000100800 */
[----:B------:R-:W-:Y:S02]  /*203f0*/  LEA.HI.X R61, R58, UR5, R61, 0x2, P0 ;  /* 0x000000053a3d7c11 */ /* 0x000fe400080f143d */
[----:B------:R-:W-:Y:S01]  /*20400*/  ISETP.GE.AND P0, PT, R113, R0, PT ;  /* 0x000000007100720c */ /* 0x000fe20003f06270 */
[----:B------:R1:W5:Y:S04]  /*20410*/  LDL R188, [R1+0x16c] ;  /* 0x00016c0001bc7983 */ /* 0x0003680000100800 */
        /* <DEDUP_REMOVED lines=37> */
[----:B------:R1:W5:Y:S01]  /*20670*/  LDL R113, [R1+0x90] ;  /* 0x0000900001717983 */ /* 0x0003620000100800 */
[----:B------:R-:W-:-:S05]  /*20680*/  VIADD R56, R23, 0x38820 ;  /* 0x0003882017387836 */ /* 0x000fca0000000000 */
[----:B------:R-:W-:Y:S01]  /*20690*/  PRMT R56, RZ, 0x654, R56 ;  /* 0x00000654ff387816 */ /* 0x000fe20000000038 */
[----:B------:R1:W0:Y:S01]  /*206a0*/  SHFL.IDX PT, R57, R61, RZ, 0x1c1f ;  /* 0x001c1fff3d397589 */ /* 0x00022200000e0000 */
[----:B------:R-:W-:Y:S02]  /*206b0*/  BSSY B1, `(.L_x_668) ;  /* 0x0000085000017945 */ /* 0x000fe40003800000 */
[----:B------:R2:W-:Y:S02]  /*206c0*/  SYNCS.ARRIVE.TRANS64.RED.A1T0 RZ, [R56+URZ], RZ ;  /* 0x000000ff38ff79a7 */ /* 0x0005e4000810043f */
[----:B--2---:R1:W2:Y:S01]  /*206d0*/  SHFL.IDX PT, R56, R60, RZ, 0x1c1f ;  /* 0x001c1fff3c387589 */ /* 0x0042a200000e0000 */
[----:B------:R-:W-:Y:S05]  /*206e0*/  @P0 BRA `(.L_x_669) ;  /* 0x0000000800040947 */ /* 0x000fea0003800000 */
[----:B------:R-:W-:Y:S01]  /*206f0*/  ULDC UR4, c[0x0][0xac8] ;  /* 0x0002b20000047ab9 */ /* 0x000fe20000000800 */
[----:B------:R-:W-:Y:S01]  /*20700*/  ULDC.64 UR6, c[0x0][0x208] ;  /* 0x0000820000067ab9 */ /* 0x000fe20000000a00 */
[----:B-----5:R-:W-:Y:S02]  /*20710*/  ISETP.GE.AND P0, PT, R113, UR4, PT ;  /* 0x0000000471007c0c */ /* 0x020fe4000bf06270 */
[----:B------:R-:W-:Y:S02]  /*20720*/  ISETP.GE.AND P5, PT, R191, UR4, PT ;  /* 0x00000004bf007c0c */ /* 0x000fe4000bfa6270 */
[----:B------:R-:W-:Y:S02]  /*20730*/  ISETP.GE.AND P4, PT, R189, UR4, PT ;  /* 0x00000004bd007c0c */ /* 0x000fe4000bf86270 */
[----:B------:R-:W-:-:S07]  /*20740*/  ISETP.GE.AND P3, PT, R187, UR4, PT ;  /* 0x00000004bb007c0c */ /* 0x000fce000bf66270 */
[----:B0-2---:R-:W-:-:S05]  /*20750*/  @!P0 IMAD.WIDE R58, R113, 0x4, R56 ;  /* 0x00000004713a8825 */ /* 0x005fca00078e0238 */
[----:B------:R0:W-:Y:S01]  /*20760*/  @!P0 ST.E.64 desc[UR6][R58.64], R182 ;  /* 0x000000b63a008985 */ /* 0x0001e2000c101b06 */
[----:B------:R-:W-:-:S13]  /*20770*/  ISETP.GE.AND P0, PT, R211, UR4, PT ;  /* 0x00000004d3007c0c */ /* 0x000fda000bf06270 */
[----:B0-----:R-:W-:-:S04]  /*20780*/  @!P0 LEA R58, P1, R211, R56, 0x2 ;  /* 0x00000038d33a8211 */ /* 0x001fc800078210ff */
[----:B------:R-:W-:Y:S02]  /*20790*/  @!P0 LEA.HI.X R59, R211, R57, R223, 0x2, P1 ;  /* 0x00000039d33b8211 */ /* 0x000fe400008f14df */
[----:B------:R-:W-:-:S03]  /*207a0*/  ISETP.GE.AND P1, PT, R207, UR4, PT ;  /* 0x00000004cf007c0c */ /* 0x000fc6000bf26270 */
[----:B------:R0:W-:Y:S01]  /*207b0*/  @!P0 ST.E.64 desc[UR6][R58.64], R180 ;  /* 0x000000b43a008985 */ /* 0x0001e2000c101b06 */
[----:B------:R-:W-:-:S13]  /*207c0*/  ISETP.GE.AND P0, PT, R209, UR4, PT ;  /* 0x00000004d1007c0c */ /* 0x000fda000bf06270 */
[----:B0-----:R-:W-:-:S04]  /*207d0*/  @!P0 LEA R58, P2, R209, R56, 0x2 ;  /* 0x00000038d13a8211 */ /* 0x001fc800078410ff */
[----:B------:R-:W-:-:S05]  /*207e0*/  @!P0 LEA.HI.X R59, R209, R57, R210, 0x2, P2 ;  /* 0x00000039d13b8211 */ /* 0x000fca00010f14d2 */
[----:B------:R0:W-:Y:S01]  /*207f0*/  @!P0 ST.E.64 desc[UR6][R58.64], R178 ;  /* 0x000000b23a008985 */ /* 0x0001e2000c101b06 */
[----:B------:R-:W-:Y:S02]  /*20800*/  ISETP.GE.AND P0, PT, R205, UR4, PT ;  /* 0x00000004cd007c0c */ /* 0x000fe4000bf06270 */
        /* <DEDUP_REMOVED lines=25> */
[----:B------:R-:W-:Y:S02]  /*209a0*/  @!P1 LEA.HI.X R59, R195, R57, R196, 0x2, P2 ;  /* 0x00000039c33b9211 */ /* 0x000fe400010f14c4 */
[----:B------:R-:W-:-:S03]  /*209b0*/  @!P4 LEA R62, P2, R189, R56, 0x2 ;  /* 0x00000038bd3ec211 */ /* 0x000fc600078410ff */
[----:B------:R0:W-:Y:S01]  /*209c0*/  @!P1 ST.E.64 desc[UR6][R58.64], R164 ;  /* 0x000000a43a009985 */ /* 0x0001e2000c101b06 */
[----:B------:R-:W-:Y:S02]  /*209d0*/  @!P4 LEA.HI.X R63, R189, R57, R190, 0x2, P2 ;  /* 0x00000039bd3fc211 */ /* 0x000fe400010f14be */
[----:B------:R-:W-:Y:S02]  /*209e0*/  ISETP.GE.AND P2, PT, R149, UR4, PT ;  /* 0x0000000495007c0c */ /* 0x000fe4000bf46270 */
[----:B0-----:R-:W-:-:S04]  /*209f0*/  @!P0 LEA R58, P1, R193, R56, 0x2 ;  /* 0x00000038c13a8211 */ /* 0x001fc800078210ff */
[----:B------:R-:W-:Y:S02]  /*20a00*/  @!P0 LEA.HI.X R59, R193, R57, R194, 0x2, P1 ;  /* 0x00000039c13b8211 */ /* 0x000fe400008f14c2 */
[----:B------:R-:W-:-:S03]  /*20a10*/  ISETP.GE.AND P1, PT, R151, UR4, PT ;  /* 0x0000000497007c0c */ /* 0x000fc6000bf26270 */
[----:B------:R0:W-:Y:S01]  /*20a20*/  @!P0 ST.E.64 desc[UR6][R58.64], R162 ;  /* 0x000000a23a008985 */ /* 0x0001e2000c101b06 */
[----:B------:R-:W-:Y:S02]  /*20a30*/  ISETP.GE.AND P0, PT, R185, UR4, PT ;  /* 0x00000004b9007c0c */ /* 0x000fe4000bf06270 */
[----:B0-----:R-:W-:-:S04]  /*20a40*/  @!P5 LEA R58, P6, R191, R56, 0x2 ;  /* 0x00000038bf3ad211 */ /* 0x001fc800078c10ff */
[----:B------:R-:W-:Y:S02]  /*20a50*/  @!P5 LEA.HI.X R59, R191, R57, R192, 0x2, P6 ;  /* 0x00000039bf3bd211 */ /* 0x000fe400030f14c0 */
[----:B------:R-:W-:-:S03]  /*20a60*/  @!P3 LEA R114, P6, R187, R56, 0x2 ;  /* 0x00000038bb72b211 */ /* 0x000fc600078c10ff */
[----:B------:R0:W-:Y:S01]  /*20a70*/  @!P5 ST.E.64 desc[UR6][R58.64], R160 ;  /* 0x000000a03a00d985 */ /* 0x0001e2000c101b06 */
[----:B------:R-:W-:-:S03]  /*20a80*/  @!P3 LEA.HI.X R115, R187, R57, R188, 0x2, P6 ;  /* 0x00000039bb73b211 */ /* 0x000fc600030f14bc */
[----:B------:R2:W-:Y:S04]  /*20a90*/  @!P4 ST.E.64 desc[UR6][R62.64], R158 ;  /* 0x0000009e3e00c985 */ /* 0x0005e8000c101b06 */
[----:B------:R3:W-:Y:S01]  /*20aa0*/  @!P3 ST.E.64 desc[UR6][R114.64], R156 ;  /* 0x0000009c7200b985 */ /* 0x0007e2000c101b06 */
[----:B------:R-:W-:Y:S02]  /*20ab0*/  ISETP.GE.AND P3, PT, R147, UR4, PT ;  /* 0x0000000493007c0c */ /* 0x000fe4000bf66270 */
[----:B0-----:R-:W-:-:S04]  /*20ac0*/  @!P0 LEA R58, P4, R185, R56, 0x2 ;  /* 0x00000038b93a8211 */ /* 0x001fc800078810ff */
[-C--:B------:R-:W-:Y:S02]  /*20ad0*/  @!P0 LEA.HI.X R59, R185, R57.reuse, R186, 0x2, P4 ;  /* 0x00000039b93b8211 */ /* 0x080fe400020f14ba */
[----:B------:R-:W-:Y:S02]  /*20ae0*/  ISETP.GE.AND P4, PT, R145, UR4, PT ;  /* 0x0000000491007c0c */ /* 0x000fe4000bf86270 */
[-C--:B--2---:R-:W-:Y:S01]  /*20af0*/  @!P1 LEA R62, P5, R151, R56.reuse, 0x2 ;  /* 0x00000038973e9211 */ /* 0x084fe200078a10ff */
[----:B------:R0:W-:Y:S01]  /*20b00*/  @!P0 ST.E.64 desc[UR6][R58.64], R154 ;  /* 0x0000009a3a008985 */ /* 0x0001e2000c101b06 */
[----:B---3--:R-:W-:Y:S02]  /*20b10*/  @!P2 LEA R114, P6, R149, R56, 0x2 ;  /* 0x000000389572a211 */ /* 0x008fe400078c10ff */
[----:B------:R-:W-:Y:S02]  /*20b20*/  @!P1 LEA.HI.X R63, R151, R57, R184, 0x2, P5 ;  /* 0x00000039973f9211 */ /* 0x000fe400028f14b8 */
[----:B------:R-:W-:-:S02]  /*20b30*/  ISETP.GE.AND P5, PT, R143, UR4, PT ;  /* 0x000000048f007c0c */ /* 0x000fc4000bfa6270 */
[----:B------:R-:W-:Y:S01]  /*20b40*/  @!P2 LEA.HI.X R115, R149, R57, R150, 0x2, P6 ;  /* 0x000000399573a211 */ /* 0x000fe200030f1496 */
[----:B------:R-:W-:Y:S01]  /*20b50*/  @!P1 ST.E.64 desc[UR6][R62.64], R152 ;  /* 0x000000983e009985 */ /* 0x000fe2000c101b06 */
[----:B------:R-:W-:-:S03]  /*20b60*/  ISETP.GE.AND P1, PT, R139, UR4, PT ;  /* 0x000000048b007c0c */ /* 0x000fc6000bf26270 */
[----:B------:R2:W-:Y:S01]  /*20b70*/  @!P2 ST.E.64 desc[UR6][R114.64], R2 ;  /* 0x000000027200a985 */ /* 0x0005e2000c101b06 */
[----:B------:R-:W-:Y:S02]  /*20b80*/  ISETP.GE.AND P2, PT, R141, UR4, PT ;  /* 0x000000048d007c0c */ /* 0x000fe4000bf46270 */
[----:B0-----:R-:W-:-:S04]  /*20b90*/  @!P4 LEA R58, P0, R145, R56, 0x2 ;  /* 0x00000038913ac211 */ /* 0x001fc800078010ff */
[----:B------:R-:W-:Y:S02]  /*20ba0*/  @!P4 LEA.HI.X R59, R145, R57, R146, 0x2, P0 ;  /* 0x00000039913bc211 */ /* 0x000fe400000f1492 */
[----:B------:R-:W-:Y:S02]  /*20bb0*/  ISETP.GE.AND P0, PT, R137, UR4, PT ;  /* 0x0000000489007c0c */ /* 0x000fe4000bf06270 */
[----:B--2---:R-:W-:-:S04]  /*20bc0*/  @!P3 LEA R2, P6, R147, R56, 0x2 ;  /* 0x000000389302b211 */ /* 0x004fc800078c10ff */
[----:B------:R-:W-:Y:S02]  /*20bd0*/  @!P3 LEA.HI.X R3, R147, R57, R148, 0x2, P6 ;  /* 0x000000399303b211 */ /* 0x000fe400030f1494 */
[----:B------:R-:W-:-:S03]  /*20be0*/  @!P5 LEA R62, P6, R143, R56, 0x2 ;  /* 0x000000388f3ed211 */ /* 0x000fc600078c10ff */
[----:B------:R0:W-:Y:S01]  /*20bf0*/  @!P3 ST.E.64 desc[UR6][R2.64], R4 ;  /* 0x000000040200b985 */ /* 0x0001e2000c101b06 */
[----:B------:R-:W-:-:S03]  /*20c00*/  @!P5 LEA.HI.X R63, R143, R57, R144, 0x2, P6 ;  /* 0x000000398f3fd211 */ /* 0x000fc600030f1490 */
[----:B------:R2:W-:Y:S01]  /*20c10*/  @!P4 ST.E.64 desc[UR6][R58.64], R6 ;  /* 0x000000063a00c985 */ /* 0x0005e2000c101b06 */
[----:B------:R-:W-:-:S03]  /*20c20*/  ISETP.GE.AND P4, PT, R133, UR4, PT ;  /* 0x0000000485007c0c */ /* 0x000fc6000bf86270 */
[----:B------:R-:W-:Y:S01]  /*20c30*/  @!P5 ST.E.64 desc[UR6][R62.64], R8 ;  /* 0x000000083e00d985 */ /* 0x000fe2000c101b06 */
[----:B------:R-:W-:Y:S02]  /*20c40*/  ISETP.GE.AND P5, PT, R135, UR4, PT ;  /* 0x0000000487007c0c */ /* 0x000fe4000bfa6270 */
[-C--:B0-----:R-:W-:Y:S02]  /*20c50*/  @!P2 LEA R2, P6, R141, R56.reuse, 0x2 ;  /* 0x000000388d02a211 */ /* 0x081fe400078c10ff */
[-C--:B------:R-:W-:Y:S02]  /*20c60*/  @!P1 LEA R4, P3, R139, R56.reuse, 0x2 ;  /* 0x000000388b049211 */ /* 0x080fe400078610ff */
[-C--:B------:R-:W-:Y:S02]  /*20c70*/  @!P2 LEA.HI.X R3, R141, R57.reuse, R142, 0x2, P6 ;  /* 0x000000398d03a211 */ /* 0x080fe400030f148e */
[----:B--2---:R-:W-:Y:S02]  /*20c80*/  @!P0 LEA R6, P6, R137, R56, 0x2 ;  /* 0x0000003889068211 */ /* 0x004fe400078c10ff */
[----:B------:R-:W-:Y:S01]  /*20c90*/  @!P1 LEA.HI.X R5, R139, R57, R140, 0x2, P3 ;  /* 0x000000398b059211 */ /* 0x000fe200018f148c */
[----:B------:R0:W-:Y:S01]  /*20ca0*/  @!P2 ST.E.64 desc[UR6][R2.64], R10 ;  /* 0x0000000a0200a985 */ /* 0x0001e2000c101b06 */
[----:B------:R-:W-:-:S02]  /*20cb0*/  ISETP.GE.AND P3, PT, R128, UR4, PT ;  /* 0x0000000480007c0c */ /* 0x000fc4000bf66270 */
[----:B------:R-:W-:Y:S01]  /*20cc0*/  @!P0 LEA.HI.X R7, R137, R57, R138, 0x2, P6 ;  /* 0x0000003989078211 */ /* 0x000fe200030f148a */
[----:B------:R2:W-:Y:S04]  /*20cd0*/  @!P1 ST.E.64 desc[UR6][R4.64], R12 ;  /* 0x0000000c04009985 */ /* 0x0005e8000c101b06 */
[----:B------:R3:W-:Y:S01]  /*20ce0*/  @!P0 ST.E.64 desc[UR6][R6.64], R14 ;  /* 0x0000000e06008985 */ /* 0x0007e2000c101b06 */
[----:B------:R-:W-:Y:S02]  /*20cf0*/  ISETP.GE.AND P0, PT, R126, UR4, PT ;  /* 0x000000047e007c0c */ /* 0x000fe4000bf06270 */
[-C--:B0-----:R-:W-:Y:S02]  /*20d00*/  @!P5 LEA R2, P1, R135, R56.reuse, 0x2 ;  /* 0x000000388702d211 */ /* 0x081fe400078210ff */
[----:B--2---:R-:W-:-:S02]  /*20d10*/  @!P4 LEA R4, P2, R133, R56, 0x2 ;  /* 0x000000388504c211 */ /* 0x004fc400078410ff */
[-C--:B------:R-:W-:Y:S02]  /*20d20*/  @!P5 LEA.HI.X R3, R135, R57.reuse, R136, 0x2, P1 ;  /* 0x000000398703d211 */ /* 0x080fe400008f1488 */
[----:B---3--:R-:W-:Y:S02]  /*20d30*/  @!P3 LEA R6, P6, R128, R56, 0x2 ;  /* 0x000000388006b211 */ /* 0x008fe400078c10ff */
[----:B------:R-:W-:Y:S01]  /*20d40*/  ISETP.GE.AND P1, PT, R124, UR4, PT ;  /* 0x000000047c007c0c */ /* 0x000fe2000bf26270 */
[----:B------:R0:W-:Y:S01]  /*20d50*/  @!P5 ST.E.64 desc[UR6][R2.64], R20 ;  /* 0x000000140200d985 */ /* 0x0001e2000c101b06 */
[-C--:B------:R-:W-:Y:S02]  /*20d60*/  @!P4 LEA.HI.X R5, R133, R57.reuse, R134, 0x2, P2 ;  /* 0x000000398505c211 */ /* 0x080fe400010f1486 */
[----:B------:R-:W-:Y:S02]  /*20d70*/  @!P3 LEA.HI.X R7, R128, R57, R132, 0x2, P6 ;  /* 0x000000398007b211 */ /* 0x000fe400030f1484 */
[----:B------:R-:W-:Y:S01]  /*20d80*/  ISETP.GE.AND P2, PT, R118, UR4, PT ;  /* 0x0000000476007c0c */ /* 0x000fe2000bf46270 */
[----:B------:R2:W-:Y:S01]  /*20d90*/  @!P4 ST.E.64 desc[UR6][R4.64], R24 ;  /* 0x000000180400c985 */ /* 0x0005e2000c101b06 */
[----:B------:R-:W-:-:S03]  /*20da0*/  ISETP.GE.AND P4, PT, R122, UR4, PT ;  /* 0x000000047a007c0c */ /* 0x000fc6000bf86270 */
[----:B------:R3:W-:Y:S01]  /*20db0*/  @!P3 ST.E.64 desc[UR6][R6.64], R28 ;  /* 0x0000001c0600b985 */ /* 0x0007e2000c101b06 */
[----:B------:R-:W-:Y:S02]  /*20dc0*/  ISETP.GE.AND P3, PT, R120, UR4, PT ;  /* 0x0000000478007c0c */ /* 0x000fe4000bf66270 */
[----:B0-----:R-:W-:-:S04]  /*20dd0*/  @!P0 LEA R2, P5, R126, R56, 0x2 ;  /* 0x000000387e028211 */ /* 0x001fc800078a10ff */
[-C--:B------:R-:W-:Y:S02]  /*20de0*/  @!P0 LEA.HI.X R3, R126, R57.reuse, R127, 0x2, P5 ;  /* 0x000000397e038211 */ /* 0x080fe400028f147f */
[----:B------:R-:W-:Y:S02]  /*20df0*/  ISETP.GE.AND P5, PT, R116, UR4, PT ;  /* 0x0000000474007c0c */ /* 0x000fe4000bfa6270 */
[CC--:B--2---:R-:W-:Y:S01]  /*20e00*/  @!P1 LEA R4, P6, R124.reuse, R56.reuse, 0x2 ;  /* 0x000000387c049211 */ /* 0x0c4fe200078c10ff */
[----:B------:R0:W-:Y:S03]  /*20e10*/  @!P0 ST.E.64 desc[UR6][R2.64], R32 ;  /* 0x0000002002008985 */ /* 0x0001e6000c101b06 */
[----:B------:R-:W-:Y:S02]  /*20e20*/  @!P1 LEA.HI.X R5, R124, R57, R125, 0x2, P6 ;  /* 0x000000397c059211 */ /* 0x000fe400030f147d */
[----:B---3--:R-:W-:-:S03]  /*20e30*/  @!P3 LEA R6, P6, R120, R56, 0x2 ;  /* 0x000000387806b211 */ /* 0x008fc600078c10ff */
[----:B------:R2:W-:Y:S01]  /*20e40*/  @!P1 ST.E.64 desc[UR6][R4.64], R36 ;  /* 0x0000002404009985 */ /* 0x0005e2000c101b06 */
[----:B------:R-:W-:Y:S02]  /*20e50*/  @!P3 LEA.HI.X R7, R120, R57, R121, 0x2, P6 ;  /* 0x000000397807b211 */ /* 0x000fe400030f1479 */
[----:B0-----:R-:W-:-:S04]  /*20e60*/  @!P4 LEA R2, P0, R122, R56, 0x2 ;  /* 0x000000387a02c211 */ /* 0x001fc800078010ff */
[-C--:B------:R-:W-:Y:S02]  /*20e70*/  @!P4 LEA.HI.X R3, R122, R57.reuse, R123, 0x2, P0 ;  /* 0x000000397a03c211 */ /* 0x080fe400000f147b */
[-C--:B------:R-:W-:Y:S02]  /*20e80*/  @!P5 LEA R8, P0, R116, R56.reuse, 0x2 ;  /* 0x000000387408d211 */ /* 0x080fe400078010ff */
[----:B--2---:R-:W-:Y:S01]  /*20e90*/  @!P2 LEA R4, P1, R118, R56, 0x2 ;  /* 0x000000387604a211 */ /* 0x004fe200078210ff */
[----:B------:R3:W-:Y:S01]  /*20ea0*/  @!P4 ST.E.64 desc[UR6][R2.64], R40 ;  /* 0x000000280200c985 */ /* 0x0007e2000c101b06 */
[-C--:B------:R-:W-:Y:S02]  /*20eb0*/  @!P5 LEA.HI.X R9, R116, R57.reuse, R117, 0x2, P0 ;  /* 0x000000397409d211 */ /* 0x080fe400000f1475 */
[----:B------:R-:W-:Y:S01]  /*20ec0*/  @!P2 LEA.HI.X R5, R118, R57, R119, 0x2, P1 ;  /* 0x000000397605a211 */ /* 0x000fe200008f1477 */
[----:B------:R3:W-:Y:S04]  /*20ed0*/  @!P3 ST.E.64 desc[UR6][R6.64], R44 ;  /* 0x0000002c0600b985 */ /* 0x0007e8000c101b06 */
[----:B------:R3:W-:Y:S04]  /*20ee0*/  @!P2 ST.E.64 desc[UR6][R4.64], R48 ;  /* 0x000000300400a985 */ /* 0x0007e8000c101b06 */
[----:B------:R3:W-:Y:S02]  /*20ef0*/  @!P5 ST.E.64 desc[UR6][R8.64], R52 ;  /* 0x000000340800d985 */ /* 0x0007e4000c101b06 */
.L_x_669:
[----:B------:R-:W-:Y:S05]  /*20f00*/  BSYNC B1 ;  /* 0x0000000000017941 */ /* 0x000fea0003800000 */
.L_x_668:
[----:B------:R-:W-:Y:S01]  /*20f10*/  ISETP.GE.AND P0, PT, R112, R0, PT ;  /* 0x000000007000720c */ /* 0x000fe20003f06270 */
[----:B---3--:R3:W4:Y:S04]  /*20f20*/  SHFL.IDX PT, R3, R61, 0x1, 0x1c1f ;  /* 0x003c1f003d037f89 */ /* 0x00872800000e0000 */
[----:B------:R3:W0:Y:S08]  /*20f30*/  SHFL.IDX PT, R2, R60, 0x1, 0x1c1f ;  /* 0x003c1f003c027f89 */ /* 0x00063000000e0000 */
[----:B---3--:R-:W-:Y:S05]  /*20f40*/  @P0 BRA `(.L_x_667) ;  /* 0x0000001400b80947 */ /* 0x008fea0003800000 */
[----:B------:R-:W-:Y:S01]  /*20f50*/  ULDC UR4, c[0x0][0xac8] ;  /* 0x0002b20000047ab9 */ /* 0x000fe20000000800 */
[----:B------:R-:W-:Y:S01]  /*20f60*/  ULDC.64 UR6, c[0x0][0x208] ;  /* 0x0000820000067ab9 */ /* 0x000fe20000000a00 */
[----:B-----5:R-:W-:Y:S02]  /*20f70*/  ISETP.GE.AND P3, PT, R113, UR4, PT ;  /* 0x0000000471007c0c */ /* 0x020fe4000bf66270 */
[----:B------:R-:W-:Y:S02]  /*20f80*/  ISETP.GE.AND P2, PT, R211, UR4, PT ;  /* 0x00000004d3007c0c */ /* 0x000fe4000bf46270 */
[----:B------:R-:W-:Y:S02]  /*20f90*/  ISETP.GE.AND P1, PT, R209, UR4, PT ;  /* 0x00000004d1007c0c */ /* 0x000fe4000bf26270 */
[----:B------:R-:W-:Y:S02]  /*20fa0*/  ISETP.GE.AND P0, PT, R207, UR4, PT ;  /* 0x00000004cf007c0c */ /* 0x000fe4000bf06270 */
[----:B------:R-:W-:-:S05]  /*20fb0*/  ISETP.GE.AND P4, PT, R203, UR4, PT ;  /* 0x00000004cb007c0c */ /* 0x000fca000bf86270 */
[----:B0---4-:R-:W-:-:S04]  /*20fc0*/  @!P3 IMAD.WIDE R4, R113, 0x4, R2 ;  /* 0x000000047104b825 */ /* 0x011fc800078e0202 */
[-C--:B------:R-:W-:Y:S01]  /*20fd0*/  @!P1 LEA R6, P5, R209, R2.reuse, 0x2 ;  /* 0x00000002d1069211 */ /* 0x080fe200078a10ff */
[----:B------:R0:W-:Y:S01]  /*20fe0*/  @!P3 ST.E.64 desc[UR6][R4.64], R26 ;  /* 0x0000001a0400b985 */ /* 0x0001e2000c101b06 */
[----:B------:R-:W-:Y:S02]  /*20ff0*/  ISETP.GE.AND P3, PT, R205, UR4, PT ;  /* 0x00000004cd007c0c */ /* 0x000fe4000bf66270 */
[----:B------:R-:W-:Y:S02]  /*21000*/  @!P1 LEA.HI.X R7, R209, R3, R210, 0x2, P5 ;  /* 0x00000003d1079211 */ /* 0x000fe400028f14d2 */
        /* <DEDUP_REMOVED lines=9> */
[-C--:B0-----:R-:W-:Y:S02]  /*210a0*/  @!P3 LEA R4, P1, R205, R2.reuse, 0x2 ;  /* 0x00000002cd04b211 */ /* 0x081fe400078210ff */
[----:B---3--:R-:W-:Y:S02]  /*210b0*/  @!P4 LEA R6, P2, R203, R2, 0x2 ;  /* 0x00000002cb06c211 */ /* 0x008fe400078410ff */
[----:B------:R-:W-:-:S02]  /*210c0*/  @!P3 LEA.HI.X R5, R205, R3, R206, 0x2, P1 ;  /* 0x00000003cd05b211 */ /* 0x000fc400008f14ce */
[----:B------:R-:W-:Y:S02]  /*210d0*/  ISETP.GE.AND P1, PT, R197, UR4, PT ;  /* 0x00000004c5007c0c */ /* 0x000fe4000bf26270 */
[-C--:B------:R-:W-:Y:S01]  /*210e0*/  @!P4 LEA.HI.X R7, R203, R3.reuse, R204, 0x2, P2 ;  /* 0x00000003cb07c211 */ /* 0x080fe200010f14cc */
[----:B------:R0:W-:Y:S01]  /*210f0*/  @!P3 ST.E.64 desc[UR6][R4.64], R42 ;  /* 0x0000002a0400b985 */ /* 0x0001e2000c101b06 */
[----:B------:R-:W-:Y:S02]  /*21100*/  ISETP.GE.AND P2, PT, R195, UR4, PT ;  /* 0x00000004c3007c0c */ /* 0x000fe4000bf46270 */
[----:B----4-:R-:W-:Y:S01]  /*21110*/  @!P5 LEA R8, P6, R201, R2, 0x2 ;  /* 0x00000002c908d211 */ /* 0x010fe200078c10ff */
[----:B------:R3:W-:Y:S01]  /*21120*/  @!P4 ST.E.64 desc[UR6][R6.64], R46 ;  /* 0x0000002e0600c985 */ /* 0x0007e2000c101b06 */
[----:B------:R-:W-:Y:S02]  /*21130*/  ISETP.GE.AND P3, PT, R193, UR4, PT ;  /* 0x00000004c1007c0c */ /* 0x000fe4000bf66270 */
[----:B------:R-:W-:-:S02]  /*21140*/  @!P5 LEA.HI.X R9, R201, R3, R202, 0x2, P6 ;  /* 0x00000003c909d211 */ /* 0x000fc400030f14ca */
[----:B------:R-:W-:-:S03]  /*21150*/  ISETP.GE.AND P4, PT, R191, UR4, PT ;  /* 0x00000004bf007c0c */ /* 0x000fc6000bf86270 */
[----:B------:R4:W-:Y:S01]  /*21160*/  @!P5 ST.E.64 desc[UR6][R8.64], R50 ;  /* 0x000000320800d985 */ /* 0x0009e2000c101b06 */
[-C--:B0-----:R-:W-:Y:S02]  /*21170*/  @!P0 LEA R4, P6, R199, R2.reuse, 0x2 ;  /* 0x00000002c7048211 */ /* 0x081fe400078c10ff */
[-C--:B---3--:R-:W-:Y:S02]  /*21180*/  @!P1 LEA R6, P5, R197, R2.reuse, 0x2 ;  /* 0x00000002c5069211 */ /* 0x088fe400078a10ff */
[-C--:B------:R-:W-:Y:S02]  /*21190*/  @!P0 LEA.HI.X R5, R199, R3.reuse, R200, 0x2, P6 ;  /* 0x00000003c7058211 */ /* 0x080fe400030f14c8 */
[----:B------:R-:W-:Y:S02]  /*211a0*/  @!P1 LEA.HI.X R7, R197, R3, R198, 0x2, P5 ;  /* 0x00000003c5079211 */ /* 0x000fe400028f14c6 */
[----:B------:R-:W-:Y:S01]  /*211b0*/  ISETP.GE.AND P5, PT, R189, UR4, PT ;  /* 0x00000004bd007c0c */ /* 0x000fe2000bfa6270 */
[----:B------:R0:W-:Y:S01]  /*211c0*/  @!P0 ST.E.64 desc[UR6][R4.64], R54 ;  /* 0x0000003604008985 */ /* 0x0001e2000c101b06 */
[----:B----4-:R-:W-:-:S02]  /*211d0*/  @!P2 LEA R8, P6, R195, R2, 0x2 ;  /* 0x00000002c308a211 */ /* 0x010fc400078c10ff */
[----:B------:R-:W-:Y:S01]  /*211e0*/  ISETP.GE.AND P0, PT, R187, UR4, PT ;  /* 0x00000004bb007c0c */ /* 0x000fe2000bf06270 */
[----:B------:R3:W-:Y:S01]  /*211f0*/  @!P1 ST.E.64 desc[UR6][R6.64], R64 ;  /* 0x0000004006009985 */ /* 0x0007e2000c101b06 */
[----:B------:R-:W-:Y:S02]  /*21200*/  @!P2 LEA.HI.X R9, R195, R3, R196, 0x2, P6 ;  /* 0x00000003c309a211 */ /* 0x000fe400030f14c4 */
        /* <DEDUP_REMOVED lines=8> */
[----:B----4-:R-:W-:-:S03]  /*21290*/  @!P5 LEA R8, P6, R189, R2, 0x2 ;  /* 0x00000002bd08d211 */ /* 0x010fc600078c10ff */
[----:B------:R3:W-:Y:S01]  /*212a0*/  @!P4 ST.E.64 desc[UR6][R6.64], R70 ;  /* 0x000000460600c985 */ /* 0x0007e2000c101b06 */
[----:B------:R-:W-:-:S05]  /*212b0*/  @!P5 LEA.HI.X R9, R189, R3, R190, 0x2, P6 ;  /* 0x00000003bd09d211 */ /* 0x000fca00030f14be */
[----:B------:R4:W-:Y:S01]  /*212c0*/  @!P5 ST.E.64 desc[UR6][R8.64], R74 ;  /* 0x0000004a0800d985 */ /* 0x0009e2000c101b06 */
[----:B------:R-:W-:Y:S02]  /*212d0*/  ISETP.GE.AND P5, PT, R149, UR4, PT ;  /* 0x0000000495007c0c */ /* 0x000fe4000bfa6270 */
[----:B0-----:R-:W-:-:S04]  /*212e0*/  @!P0 LEA R4, P4, R187, R2, 0x2 ;  /* 0x00000002bb048211 */ /* 0x001fc800078810ff */
[-C--:B------:R-:W-:Y:S02]  /*212f0*/  @!P0 LEA.HI.X R5, R187, R3.reuse, R188, 0x2, P4 ;  /* 0x00000003bb058211 */ /* 0x080fe400020f14bc */
[----:B------:R-:W-:Y:S02]  /*21300*/  ISETP.GE.AND P4, PT, R147, UR4, PT ;  /* 0x0000000493007c0c */ /* 0x000fe4000bf86270 */
[-C--:B---3--:R-:W-:Y:S01]  /*21310*/  @!P1 LEA R6, P3, R185, R2.reuse, 0x2 ;  /* 0x00000002b9069211 */ /* 0x088fe200078610ff */
[----:B------:R0:W-:Y:S01]  /*21320*/  @!P0 ST.E.64 desc[UR6][R4.64], R72 ;  /* 0x0000004804008985 */ /* 0x0001e2000c101b06 */
[----:B----4-:R-:W-:Y:S02]  /*21330*/  @!P2 LEA R8, P6, R151, R2, 0x2 ;  /* 0x000000029708a211 */ /* 0x010fe400078c10ff */
[----:B------:R-:W-:Y:S02]  /*21340*/  @!P1 LEA.HI.X R7, R185, R3, R186, 0x2, P3 ;  /* 0x00000003b9079211 */ /* 0x000fe400018f14ba */
[----:B------:R-:W-:-:S02]  /*21350*/  ISETP.GE.AND P3, PT, R145, UR4, PT ;  /* 0x0000000491007c0c */ /* 0x000fc4000bf66270 */
[----:B------:R-:W-:Y:S01]  /*21360*/  @!P2 LEA.HI.X R9, R151, R3, R184, 0x2, P6 ;  /* 0x000000039709a211 */ /* 0x000fe200030f14b8 */
[----:B------:R3:W-:Y:S01]  /*21370*/  @!P1 ST.E.64 desc[UR6][R6.64], R76 ;  /* 0x0000004c06009985 */ /* 0x0007e2000c101b06 */
[----:B------:R-:W-:-:S03]  /*21380*/  ISETP.GE.AND P1, PT, R141, UR4, PT ;  /* 0x000000048d007c0c */ /* 0x000fc6000bf26270 */
[----:B------:R4:W-:Y:S01]  /*21390*/  @!P2 ST.E.64 desc[UR6][R8.64], R78 ;  /* 0x0000004e0800a985 */ /* 0x0009e2000c101b06 */
[----:B------:R-:W-:Y:S02]  /*213a0*/  ISETP.GE.AND P2, PT, R143, UR4, PT ;  /* 0x000000048f007c0c */ /* 0x000fe4000bf46270 */
[----:B0-----:R-:W-:-:S04]  /*213b0*/  @!P5 LEA R4, P6, R149, R2, 0x2 ;  /* 0x000000029504d211 */ /* 0x001fc800078c10ff */
[----:B------:R-:W-:Y:S02]  /*213c0*/  @!P5 LEA.HI.X R5, R149, R3, R150, 0x2, P6 ;  /* 0x000000039505d211 */ /* 0x000fe400030f1496 */
[----:B---3--:R-:W-:-:S03]  /*213d0*/  @!P4 LEA R6, P0, R147, R2, 0x2 ;  /* 0x000000029306c211 */ /* 0x008fc600078010ff */
[----:B------:R0:W-:Y:S01]  /*213e0*/  @!P5 ST.E.64 desc[UR6][R4.64], R80 ;  /* 0x000000500400d985 */ /* 0x0001e2000c101b06 */
[----:B------:R-:W-:Y:S02]  /*213f0*/  ISETP.GE.AND P5, PT, R137, UR4, PT ;  /* 0x0000000489007c0c */ /* 0x000fe4000bfa6270 */
[-C--:B------:R-:W-:Y:S02]  /*21400*/  @!P4 LEA.HI.X R7, R147, R3.reuse, R148, 0x2, P0 ;  /* 0x000000039307c211 */ /* 0x080fe400000f1494 */
[----:B------:R-:W-:Y:S02]  /*21410*/  ISETP.GE.AND P0, PT, R139, UR4, PT ;  /* 0x000000048b007c0c */ /* 0x000fe4000bf06270 */
[----:B----4-:R-:W-:Y:S01]  /*21420*/  @!P3 LEA R8, P6, R145, R2, 0x2 ;  /* 0x000000029108b211 */ /* 0x010fe200078c10ff */
[----:B------:R3:W-:Y:S01]  /*21430*/  @!P4 ST.E.64 desc[UR6][R6.64], R82 ;  /* 0x000000520600c985 */ /* 0x0007e2000c101b06 */
[----:B------:R-:W-:Y:S02]  /*21440*/  ISETP.GE.AND P4, PT, R135, UR4, PT ;  /* 0x0000000487007c0c */ /* 0x000fe4000bf86270 */
[----:B------:R-:W-:-:S02]  /*21450*/  @!P3 LEA.HI.X R9, R145, R3, R146, 0x2, P6 ;  /* 0x000000039109b211 */ /* 0x000fc400030f1492 */
[----:B0-----:R-:W-:-:S03]  /*21460*/  @!P2 LEA R4, P6, R143, R2, 0x2 ;  /* 0x000000028f04a211 */ /* 0x001fc600078c10ff */
[----:B------:R0:W-:Y:S01]  /*21470*/  @!P3 ST.E.64 desc[UR6][R8.64], R84 ;  /* 0x000000540800b985 */ /* 0x0001e2000c101b06 */
[----:B------:R-:W-:Y:S02]  /*21480*/  @!P2 LEA.HI.X R5, R143, R3, R144, 0x2, P6 ;  /* 0x000000038f05a211 */ /* 0x000fe400030f1490 */
[----:B---3--:R-:W-:-:S03]  /*21490*/  @!P1 LEA R6, P3, R141, R2, 0x2 ;  /* 0x000000028d069211 */ /* 0x008fc600078610ff */
[----:B------:R3:W-:Y:S01]  /*214a0*/  @!P2 ST.E.64 desc[UR6][R4.64], R86 ;  /* 0x000000560400a985 */ /* 0x0007e2000c101b06 */
[-C--:B------:R-:W-:Y:S02]  /*214b0*/  @!P1 LEA.HI.X R7, R141, R3.reuse, R142, 0x2, P3 ;  /* 0x000000038d079211 */ /* 0x080fe400018f148e */
[----:B------:R-:W-:Y:S02]  /*214c0*/  ISETP.GE.AND P3, PT, R133, UR4, PT ;  /* 0x0000000485007c0c */ /* 0x000fe4000bf66270 */
[CC--:B0-----:R-:W-:Y:S01]  /*214d0*/  @!P0 LEA R8, P6, R139.reuse, R2.reuse, 0x2 ;  /* 0x000000028b088211 */ /* 0x0c1fe200078c10ff */
[----:B------:R0:W-:Y:S03]  /*214e0*/  @!P1 ST.E.64 desc[UR6][R6.64], R88 ;  /* 0x0000005806009985 */ /* 0x0001e6000c101b06 */
[----:B------:R-:W-:Y:S02]  /*214f0*/  @!P0 LEA.HI.X R9, R139, R3, R140, 0x2, P6 ;  /* 0x000000038b098211 */ /* 0x000fe400030f148c */
[----:B---3--:R-:W-:-:S03]  /*21500*/  @!P5 LEA R4, P1, R137, R2, 0x2 ;  /* 0x000000028904d211 */ /* 0x008fc600078210ff */
[----:B------:R3:W-:Y:S01]  /*21510*/  @!P0 ST.E.64 desc[UR6][R8.64], R90 ;  /* 0x0000005a08008985 */ /* 0x0007e2000c101b06 */
[----:B------:R-:W-:Y:S02]  /*21520*/  ISETP.GE.AND P0, PT, R128, UR4, PT ;  /* 0x0000000480007c0c */ /* 0x000fe4000bf06270 */
[-C--:B------:R-:W-:Y:S02]  /*21530*/  @!P5 LEA.HI.X R5, R137, R3.reuse, R138, 0x2, P1 ;  /* 0x000000038905d211 */ /* 0x080fe400008f148a */
[----:B------:R-:W-:Y:S02]  /*21540*/  ISETP.GE.AND P1, PT, R126, UR4, PT ;  /* 0x000000047e007c0c */ /* 0x000fe4000bf26270 */
[C---:B0-----:R-:W-:Y:S01]  /*21550*/  @!P4 LEA R6, P2, R135.reuse, R2, 0x2 ;  /* 0x000000028706c211 */ /* 0x041fe200078410ff */
[----:B------:R0:W-:Y:S03]  /*21560*/  @!P5 ST.E.64 desc[UR6][R4.64], R92 ;  /* 0x0000005c0400d985 */ /* 0x0001e6000c101b06 */
[----:B------:R-:W-:-:S02]  /*21570*/  @!P4 LEA.HI.X R7, R135, R3, R136, 0x2, P2 ;  /* 0x000000038707c211 */ /* 0x000fc400010f1488 */
[----:B------:R-:W-:Y:S02]  /*21580*/  ISETP.GE.AND P2, PT, R120, UR4, PT ;  /* 0x0000000478007c0c */ /* 0x000fe4000bf46270 */
[CC--:B---3--:R-:W-:Y:S01]  /*21590*/  @!P3 LEA R8, P6, R133.reuse, R2.reuse, 0x2 ;  /* 0x000000028508b211 */ /* 0x0c8fe200078c10ff */
[----:B------:R3:W-:Y:S01]  /*215a0*/  @!P4 ST.E.64 desc[UR6][R6.64], R94 ;  /* 0x0000005e0600c985 */ /* 0x0007e2000c101b06 */
[----:B------:R-:W-:Y:S02]  /*215b0*/  ISETP.GE.AND P4, PT, R124, UR4, PT ;  /* 0x000000047c007c0c */ /* 0x000fe4000bf86270 */
[----:B------:R-:W-:Y:S02]  /*215c0*/  @!P3 LEA.HI.X R9, R133, R3, R134, 0x2, P6 ;  /* 0x000000038509b211 */ /* 0x000fe400030f1486 */
[----:B0-----:R-:W-:-:S03]  /*215d0*/  @!P1 LEA R4, P6, R126, R2, 0x2 ;  /* 0x000000027e049211 */ /* 0x001fc600078c10ff */
[----:B------:R0:W-:Y:S01]  /*215e0*/  @!P3 ST.E.64 desc[UR6][R8.64], R96 ;  /* 0x000000600800b985 */ /* 0x0001e2000c101b06 */
[----:B------:R-:W-:Y:S02]  /*215f0*/  ISETP.GE.AND P3, PT, R122, UR4, PT ;  /* 0x000000047a007c0c */ /* 0x000fe4000bf66270 */
[----:B------:R-:W-:Y:S02]  /*21600*/  @!P1 LEA.HI.X R5, R126, R3, R127, 0x2, P6 ;  /* 0x000000037e059211 */ /* 0x000fe400030f147f */
[----:B---3--:R-:W-:-:S04]  /*21610*/  @!P0 LEA R6, P5, R128, R2, 0x2 ;  /* 0x0000000280068211 */ /* 0x008fc800078a10ff */
[----:B------:R-:W-:Y:S02]  /*21620*/  @!P0 LEA.HI.X R7, R128, R3, R132, 0x2, P5 ;  /* 0x0000000380078211 */ /* 0x000fe400028f1484 */
[----:B------:R-:W-:-:S03]  /*21630*/  ISETP.GE.AND P5, PT, R118, UR4, PT ;  /* 0x0000000476007c0c */ /* 0x000fc6000bfa6270 */
[----:B------:R3:W-:Y:S04]  /*21640*/  @!P0 ST.E.64 desc[UR6][R6.64], R98 ;  /* 0x0000006206008985 */ /* 0x0007e8000c101b06 */
[----:B------:R4:W-:Y:S01]  /*21650*/  @!P1 ST.E.64 desc[UR6][R4.64], R100 ;  /* 0x0000006404009985 */ /* 0x0009e2000c101b06 */
[----:B0-----:R-:W-:-:S04]  /*21660*/  @!P2 LEA R8, P1, R120, R2, 0x2 ;  /* 0x000000027808a211 */ /* 0x001fc800078210ff */
[----:B------:R-:W-:Y:S02]  /*21670*/  @!P2 LEA.HI.X R9, R120, R3, R121, 0x2, P1 ;  /* 0x000000037809a211 */ /* 0x000fe400008f1479 */
[----:B---3--:R-:W-:-:S04]  /*21680*/  @!P4 LEA R6, P0, R124, R2, 0x2 ;  /* 0x000000027c06c211 */ /* 0x008fc800078010ff */
[-C--:B------:R-:W-:Y:S02]  /*21690*/  @!P4 LEA.HI.X R7, R124, R3.reuse, R125, 0x2, P0 ;  /* 0x000000037c07c211 */ /* 0x080fe400000f147d */
[-C--:B------:R-:W-:Y:S02]  /*216a0*/  @!P5 LEA R10, P0, R118, R2.reuse, 0x2 ;  /* 0x00000002760ad211 */ /* 0x080fe400078010ff */
[----:B----4-:R-:W-:Y:S01]  /*216b0*/  @!P3 LEA R4, P6, R122, R2, 0x2 ;  /* 0x000000027a04b211 */ /* 0x010fe200078c10ff */
[----:B------:R0:W-:Y:S01]  /*216c0*/  @!P4 ST.E.64 desc[UR6][R6.64], R102 ;  /* 0x000000660600c985 */ /* 0x0001e2000c101b06 */
[-C--:B------:R-:W-:Y:S02]  /*216d0*/  @!P5 LEA.HI.X R11, R118, R3.reuse, R119, 0x2, P0 ;  /* 0x00000003760bd211 */ /* 0x080fe400000f1477 */
[----:B------:R-:W-:Y:S02]  /*216e0*/  ISETP.GE.AND P0, PT, R116, UR4, PT ;  /* 0x0000000474007c0c */ /* 0x000fe4000bf06270 */
[----:B------:R-:W-:-:S05]  /*216f0*/  @!P3 LEA.HI.X R5, R122, R3, R123, 0x2, P6 ;  /* 0x000000037a05b211 */ /* 0x000fca00030f147b */
[----:B------:R0:W-:Y:S04]  /*21700*/  @!P3 ST.E.64 desc[UR6][R4.64], R104 ;  /* 0x000000680400b985 */ /* 0x0001e8000c101b06 */
[----:B------:R0:W-:Y:S04]  /*21710*/  @!P2 ST.E.64 desc[UR6][R8.64], R106 ;  /* 0x0000006a0800a985 */ /* 0x0001e8000c101b06 */
[----:B------:R0:W-:Y:S01]  /*21720*/  @!P5 ST.E.64 desc[UR6][R10.64], R108 ;  /* 0x0000006c0a00d985 */ /* 0x0001e2000c101b06 */
[----:B------:R-:W-:Y:S05]  /*21730*/  @P0 BRA `(.L_x_667) ;  /* 0x0000000c00bc0947 */ /* 0x000fea0003800000 */
[----:B------:R-:W-:Y:S01]  /*21740*/  LEA R2, P0, R116, R2, 0x2 ;  /* 0x0000000274027211 */ /* 0x000fe200078010ff */
[----:B------:R-:W-:-:S03]  /*21750*/  ULDC.64 UR4, c[0x0][0x208] ;  /* 0x0000820000047ab9 */ /* 0x000fc60000000a00 */
[----:B------:R-:W-:-:S05]  /*21760*/  LEA.HI.X R3, R116, R3, R117, 0x2, P0 ;  /* 0x0000000374037211 */ /* 0x000fca00000f1475 */
[----:B------:R3:W-:Y:S01]  /*21770*/  ST.E.64 desc[UR4][R2.64], R110 ;  /* 0x0000006e02007985 */ /* 0x0007e2000c101b04 */
[----:B------:R-:W-:Y:S05]  /*21780*/  BRA `(.L_x_667) ;  /* 0x0000000c00a87947 */ /* 0x000fea0003800000 */
.L_x_658:
[----:B------:R-:W2:Y:S01]  /*21790*/  LDL.LU R4, [R1+0x7c] ;  /* 0x00007c0001047983 */ /* 0x000ea20000300800 */
[----:B------:R-:W-:Y:S01]  /*217a0*/  ULDC.64 UR6, c[0x0][0xc08] ;  /* 0x0003020000067ab9 */ /* 0x000fe20000000a00 */
[----:B------:R-:W-:Y:S02]  /*217b0*/  ULDC.64 UR4, c[0x0][0xc00] ;  /* 0x0003000000047ab9 */ /* 0x000fe40000000a00 */
[----:B0-----:R-:W3:Y:S04]  /*217c0*/  LDL.LU R0, [R1+0x80] ;  /* 0x0000800001007983 */ /* 0x001ee80000300800 */
[----:B------:R-:W4:Y:S01]  /*217d0*/  LDL R8, [R1+0x74] ;  /* 0x0000740001087983 */ /* 0x000f220000100800 */
[----:B------:R-:W-:Y:S01]  /*217e0*/  ISETP.NE.U32.AND P1, PT, RZ, UR6, PT ;  /* 0x00000006ff007c0c */ /* 0x000fe2000bf25070 */
[----:B------:R-:W-:Y:S01]  /*217f0*/  ULDC.64 UR8, c[0x0][0x208] ;  /* 0x0000820000087ab9 */ /* 0x000fe20000000a00 */
[----:B------:R-:W-:-:S02]  /*21800*/  ISETP.NE.U32.AND P0, PT, RZ, UR4, PT ;  /* 0x00000004ff007c0c */ /* 0x000fc4000bf05070 */
[----:B------:R-:W-:Y:S01]  /*21810*/  ISETP.NE.AND.EX P1, PT, RZ, UR7, PT, P1 ;  /* 0x00000007ff007c0c */ /* 0x000fe2000bf25310 */
[----:B------:R-:W0:Y:S01]  /*21820*/  S2R R6, SR_TID.X ;  /* 0x0000000000067919 */ /* 0x000e220000002100 */
[----:B------:R-:W-:Y:S02]  /*21830*/  ISETP.NE.AND.EX P0, PT, RZ, UR5, PT, P0 ;  /* 0x00000005ff007c0c */ /* 0x000fe4000bf05300 */
[----:B------:R-:W-:Y:S01]  /*21840*/  MOV R15, RZ ;  /* 0x000000ff000f7202 */ /* 0x000fe20000000f00 */
[----:B0-----:R-:W-:-:S05]  /*21850*/  VIADD R7, R6, 0xffffff80 ;  /* 0xffffff8006077836 */ /* 0x001fca0000000000 */
[----:B------:R-:W-:Y:S02]  /*21860*/  ISETP.GT.AND P3, PT, R7, 0x7f, PT ;  /* 0x0000007f0700780c */ /* 0x000fe40003f64270 */
[----:B--2---:R-:W-:-:S04]  /*21870*/  IADD3 R2, P2, R4, UR4, RZ ;  /* 0x0000000404027c10 */ /* 0x004fc8000ff5e0ff */
[----:B---3--:R-:W-:Y:S02]  /*21880*/  IADD3.X R3, R0, UR5, RZ, P2, !PT ;  /* 0x0000000500037c10 */ /* 0x008fe400097fe4ff */
[----:B------:R-:W-:Y:S01]  /*21890*/  @P1 IADD3 R4, P2, R4, UR6, RZ ;  /* 0x0000000604041c10 */ /* 0x000fe2000ff5e0ff */
[----:B------:R-:W-:Y:S02]  /*218a0*/  ULDC UR4, c[0x0][0xa88] ;  /* 0x0002a20000047ab9 */ /* 0x000fe40000000800 */
[----:B------:R0:W5:Y:S01]  /*218b0*/  @P0 LDG.E R15, desc[UR8][R2.64] ;  /* 0x00000008020f0981 */ /* 0x000162000c1e1900 */
[----:B------:R-:W-:Y:S01]  /*218c0*/  @P1 IADD3.X R5, R0, UR7, RZ, P2, !PT ;  /* 0x0000000700051c10 */ /* 0x000fe200097fe4ff */
[----:B------:R-:W-:Y:S01]  /*218d0*/  IMAD.U32 R0, RZ, RZ, UR4 ;  /* 0x00000004ff007e24 */ /* 0x000fe2000f8e00ff */
[----:B----4-:R-:W-:-:S05]  /*218e0*/  ISETP.NE.AND P2, PT, R8, RZ, PT ;  /* 0x000000ff0800720c */ /* 0x010fca0003f45270 */
[----:B------:R0:W5:Y:S08]  /*218f0*/  @P1 LDG.E R0, desc[UR8][R4.64] ;  /* 0x0000000804001981 */ /* 0x000170000c1e1900 */
[----:B------:R-:W2:Y:S02]  /*21900*/  @!P2 LDC R8, c[0x0][0xad4] ;  /* 0x0002b500ff08ab82 */ /* 0x000ea40000000800 */
[----:B--2---:R0:W-:Y:S01]  /*21910*/  @!P2 STL [R1+0x74], R8 ;  /* 0x000074080100a387 */ /* 0x0041e20000100800 */
[----:B------:R-:W-:Y:S01]  /*21920*/  ISETP.GT.AND P2, PT, R8, 0x1, PT ;  /* 0x000000010800780c */ /* 0x000fe20003f44270 */
[----:B------:R-:W-:-:S12]  /*21930*/  @P1 BRA `(.L_x_670) ;  /* 0x0000000000141947 */ /* 0x000fd80003800000 */
[----:B------:R-:W-:Y:S05]  /*21940*/  @!P0 BRA `(.L_x_670) ;  /* 0x0000000000108947 */ /* 0x000fea0003800000 */
[----:B------:R-:W-:Y:S02]  /*21950*/  ULDC.64 UR4, c[0x0][0x208] ;  /* 0x0000820000047ab9 */ /* 0x000fe40000000a00 */
[----:B0-----:R-:W2:Y:S04]  /*21960*/  LDG.E R5, desc[UR4][R2.64] ;  /* 0x0000000402057981 */ /* 0x001ea8000c1e1900 */
[----:B-----5:R-:W2:Y:S02]  /*21970*/  LDG.E R0, desc[UR4][R2.64+0x4] ;  /* 0x0000040402007981 */ /* 0x020ea4000c1e1900 */
[----:B--2---:R-:W-:-:S07]  /*21980*/  IADD3 R0, -R5, R0, RZ ;  /* 0x0000000005007210 */ /* 0x004fce0007ffe1ff */
.L_x_670:
[----:B0-----:R-:W2:Y:S04]  /*21990*/  LDL.LU R3, [R1+0x78] ;  /* 0x0000780001037983 */ /* 0x001ea80000300800 */
[----:B------:R-:W3:Y:S01]  /*219a0*/  LDL.LU R2, [R1+0x110] ;  /* 0x0001100001027983 */ /* 0x000ee20000300800 */
[----:B------:R-:W-:Y:S01]  /*219b0*/  BSSY B1, `(.L_x_671) ;  /* 0x0000039000017945 */ /* 0x000fe20003800000 */
[----:B-----5:R-:W-:Y:S02]  /*219c0*/  SHF.R.S32.HI R24, RZ, 0x1f, R15 ;  /* 0x0000001fff187819 */ /* 0x020fe4000001140f */
[----:B--2---:R-:W-:Y:S02]  /*219d0*/  SEL R29, R3, RZ, !P0 ;  /* 0x000000ff031d7207 */ /* 0x004fe40004000000 */
[----:B---3--:R-:W-:Y:S01]  /*219e0*/  SEL R26, R2, RZ, !P0 ;  /* 0x000000ff021a7207 */ /* 0x008fe20004000000 */
[----:B------:R-:W-:Y:S06]  /*219f0*/  @P3 BRA `(.L_x_672) ;  /* 0x0000000000d03947 */ /* 0x000fec0003800000 */
[----:B------:R-:W2:Y:S01]  /*21a00*/  LDL R2, [R1+0x88] ;  /* 0x0000880001027983 */ /* 0x000ea20000100800 */
[----:B------:R-:W0:Y:S02]  /*21a10*/  LDC R31, c[0x0][0xbe8] ;  /* 0x0002fa00ff1f7b82 */ /* 0x000e240000000800 */
[----:B0-----:R-:W-:Y:S02]  /*21a20*/  IMAD R3, R0, R31, RZ ;  /* 0x0000001f00037224 */ /* 0x001fe400078e02ff */
[----:B--2---:R-:W-:-:S04]  /*21a30*/  IMAD R2, R2, 0x80, R6 ;  /* 0x0000008002027824 */ /* 0x004fc800078e0206 */
[----:B------:R-:W-:-:S05]  /*21a40*/  VIADD R28, R2, 0xffffff80 ;  /* 0xffffff80021c7836 */ /* 0x000fca0000000000 */
[----:B------:R-:W-:-:S13]  /*21a50*/  ISETP.GE.AND P0, PT, R28, R3, PT ;  /* 0x000000031c00720c */ /* 0x000fda0003f06270 */
[----:B------:R-:W-:Y:S05]  /*21a60*/  @P0 BRA `(.L_x_672) ;  /* 0x0000000000b40947 */ /* 0x000fea0003800000 */
[----:B------:R-:W2:Y:S01]  /*21a70*/  LDL.LU R30, [R1+0x8c] ;  /* 0x00008c00011e7983 */ /* 0x000ea20000300800 */
[----:B------:R-:W-:Y:S01]  /*21a80*/  ISETP.GT.AND P0, PT, R8, 0x1, PT ;  /* 0x000000010800780c */ /* 0x000fe20003f04270 */
[----:B------:R-:W-:Y:S01]  /*21a90*/  IMAD.MOV.U32 R21, RZ, RZ, R28 ;  /* 0x000000ffff157224 */ /* 0x000fe200078e001c */
[----:B------:R-:W-:Y:S01]  /*21aa0*/  MOV R20, 0x9b8 ;  /* 0x000009b800147802 */ /* 0x000fe20000000f00 */
[----:B------:R-:W0:Y:S01]  /*21ab0*/  LDC.64 R8, c[0x0][0xba8] ;  /* 0x0002ea00ff087b82 */ /* 0x000e220000000a00 */
[----:B------:R-:W-:Y:S01]  /*21ac0*/  ISETP.NE.AND P1, PT, R31, 0x1, PT ;  /* 0x000000011f00780c */ /* 0x000fe20003f25270 */
[----:B------:R-:W-:Y:S01]  /*21ad0*/  ULDC.64 UR4, c[0x0][0x208] ;  /* 0x0000820000047ab9 */ /* 0x000fe20000000a00 */
[----:B------:R-:W-:-:S05]  /*21ae0*/  SEL R20, R20, 0x978, P0 ;  /* 0x0000097814147807 */ /* 0x000fca0000000000 */
[----:B------:R-:W3:Y:S08]  /*21af0*/  LDC.64 R2, c[0x0][R20+0x220] ;  /* 0x0000880014027b82 */ /* 0x000ef00000000a00 */
[----:B------:R-:W4:Y:S08]  /*21b00*/  LDC.64 R10, c[0x0][R20+0x218] ;  /* 0x00008600140a7b82 */ /* 0x000f300000000a00 */
[----:B------:R-:W5:Y:S08]  /*21b10*/  LDC.64 R4, c[0x0][R20+0x228] ;  /* 0x00008a0014047b82 */ /* 0x000f700000000a00 */
[----:B------:R-:W1:Y:S08]  /*21b20*/  @P1 LDC R13, c[0x0][0xbec] ;  /* 0x0002fb00ff0d1b82 */ /* 0x000e700000000800 */
[----:B------:R-:W5:Y:S08]  /*21b30*/  LDC.64 R6, c[0x0][R20+0x210] ;  /* 0x0000840014067b82 */ /* 0x000f700000000a00 */
[----:B------:R-:W5:Y:S01]  /*21b40*/  @P1 LDC R27, c[0x0][0xbf0] ;  /* 0x0002fc00ff1b1b82 */ /* 0x000f620000000800 */
[----:B-1----:R-:W-:-:S07]  /*21b50*/  @P1 IMAD.HI.U32 R14, R28, R13, RZ ;  /* 0x0000000d1c0e1227 */ /* 0x002fce00078e00ff */
[----:B0-----:R-:W0:Y:S01]  /*21b60*/  @!P0 LDC R8, c[0x0][0xb50] ;  /* 0x0002d400ff088b82 */ /* 0x001e220000000800 */
[-C--:B---3--:R-:W-:Y:S02]  /*21b70*/  IMAD R3, R3, R29.reuse, RZ ;  /* 0x0000001d03037224 */ /* 0x088fe400078e02ff */
[----:B------:R-:W-:-:S05]  /*21b80*/  IMAD.WIDE.U32 R12, R2, R29, RZ ;  /* 0x0000001d020c7225 */ /* 0x000fca00078e00ff */
[----:B------:R-:W1:Y:S01]  /*21b90*/  @!P0 LDC R9, c[0x0][0xb54] ;  /* 0x0002d500ff098b82 */ /* 0x000e620000000800 */
[-C--:B----4-:R-:W-:Y:S02]  /*21ba0*/  IMAD R25, R11, R223.reuse, RZ ;  /* 0x000000df0b197224 */ /* 0x090fe400078e02ff */
[----:B------:R-:W-:Y:S01]  /*21bb0*/  IMAD.WIDE.U32 R10, R10, R223, RZ ;  /* 0x000000df0a0a7225 */ /* 0x000fe200078e00ff */
[----:B-----5:R-:W-:-:S03]  /*21bc0*/  @P1 SHF.R.U32.HI R21, RZ, R27, R14 ;  /* 0x0000001bff151219 */ /* 0x020fc6000001160e */
[----:B------:R-:W-:Y:S01]  /*21bd0*/  IMAD R27, R2, R26, R3 ;  /* 0x0000001a021b7224 */ /* 0x000fe200078e0203 */
[----:B------:R-:W-:Y:S01]  /*21be0*/  IADD3 R10, P1, P3, R12, R10, R15 ;  /* 0x0000000a0c0a7210 */ /* 0x000fe20007b3e00f */
[----:B------:R-:W-:Y:S01]  /*21bf0*/  IMAD.IADD R25, R11, 0x1, R25 ;  /* 0x000000010b197824 */ /* 0x000fe200078e0219 */
[----:B------:R-:W-:Y:S01]  /*21c00*/  IADD3 R2, -R21, RZ, RZ ;  /* 0x000000ff15027210 */ /* 0x000fe20007ffe1ff */
[----:B------:R-:W-:Y:S01]  /*21c10*/  IMAD.IADD R27, R13, 0x1, R27 ;  /* 0x000000010d1b7824 */ /* 0x000fe200078e021b */
[----:B--2---:R-:W-:-:S05]  /*21c20*/  SEL R3, R30, RZ, P0 ;  /* 0x000000ff1e037207 */ /* 0x004fca0000000000 */
[-C--:B------:R-:W-:Y:S02]  /*21c30*/  IMAD R11, R5, R3.reuse, RZ ;  /* 0x00000003050b7224 */ /* 0x080fe400078e02ff */
[----:B------:R-:W-:-:S04]  /*21c40*/  IMAD.WIDE.U32 R4, R4, R3, RZ ;  /* 0x0000000304047225 */ /* 0x000fc800078e00ff */
[----:B------:R-:W-:Y:S01]  /*21c50*/  IMAD R3, R31, R2, R28 ;  /* 0x000000021f037224 */ /* 0x000fe200078e021c */
[----:B------:R-:W-:Y:S01]  /*21c60*/  IADD3.X R2, R27, R25, R24, P1, P3 ;  /* 0x000000191b027210 */ /* 0x000fe20000fe6418 */
[----:B------:R-:W-:Y:S01]  /*21c70*/  IMAD.IADD R11, R5, 0x1, R11 ;  /* 0x00000001050b7824 */ /* 0x000fe200078e020b */
[----:B------:R-:W-:Y:S02]  /*21c80*/  IADD3 R4, P0, P1, R21, R10, R4 ;  /* 0x0000000a15047210 */ /* 0x000fe4000791e004 */
[----:B------:R-:W-:-:S04]  /*21c90*/  SHF.R.S32.HI R21, RZ, 0x1f, R21 ;  /* 0x0000001fff157819 */ /* 0x000fc80000011415 */
[----:B------:R-:W-:Y:S01]  /*21ca0*/  IADD3.X R5, R21, R2, R11, P0, P1 ;  /* 0x0000000215057210 */ /* 0x000fe200007e240b */
[-C--:B------:R-:W-:Y:S01]  /*21cb0*/  IMAD R2, R7, R3.reuse, RZ ;  /* 0x0000000307027224 */ /* 0x080fe200078e02ff */
[----:B------:R-:W-:Y:S01]  /*21cc0*/  SHF.R.S32.HI R11, RZ, 0x1f, R3 ;  /* 0x0000001fff0b7819 */ /* 0x000fe20000011403 */
[----:B------:R-:W-:-:S04]  /*21cd0*/  IMAD.WIDE.U32 R4, R6, R3, R4 ;  /* 0x0000000306047225 */ /* 0x000fc800078e0004 */
[----:B------:R-:W-:Y:S01]  /*21ce0*/  IMAD R11, R6, R11, R2 ;  /* 0x0000000b060b7224 */ /* 0x000fe200078e0202 */
[----:B0-----:R-:W-:Y:S01]  /*21cf0*/  LEA R8, P0, R4, R8, 0x2 ;  /* 0x0000000804087211 */ /* 0x001fe200078010ff */
[----:B------:R-:W-:-:S03]  /*21d00*/  IMAD.MOV.U32 R3, RZ, RZ, -0x800000 ;  /* 0xff800000ff037424 */ /* 0x000fc600078e00ff */
[----:B------:R-:W-:-:S04]  /*21d10*/  IADD3 R2, R5, R11, RZ ;  /* 0x0000000b05027210 */ /* 0x000fc80007ffe0ff */
[----:B-1----:R-:W-:-:S05]  /*21d20*/  LEA.HI.X R9, R4, R9, R2, 0x2, P0 ;  /* 0x0000000904097211 */ /* 0x002fca00000f1402 */
[----:B------:R0:W-:Y:S02]  /*21d30*/  STG.E desc[UR4][R8.64], R3 ;  /* 0x0000000308007986 */ /* 0x0001e4000c101904 */
.L_x_672:
[----:B------:R-:W-:Y:S05]  /*21d40*/  BSYNC B1 ;  /* 0x0000000000017941 */ /* 0x000fea0003800000 */
.L_x_671:
[----:B------:R-:W-:Y:S05]  /*21d50*/  @P2 BRA `(.L_x_667) ;  /* 0x0000000800342947 */ /* 0x000fea0003800000 */
[----:B------:R-:W0:Y:S01]  /*21d60*/  LDL.LU R2, [R1+0x88] ;  /* 0x0000880001027983 */ /* 0x000e220000300800 */
[----:B------:R-:W2:Y:S01]  /*21d70*/  LDC R11, c[0x0][0xbe8] ;  /* 0x0002fa00ff0b7b82 */ /* 0x000ea20000000800 */
[----:B------:R-:W-:Y:S01]  /*21d80*/  ULDC.64 UR4, c[0x0][0xaa0] ;  /* 0x0002a80000047ab9 */ /* 0x000fe20000000a00 */
[----:B------:R-:W-:Y:S01]  /*21d90*/  ULDC.64 UR6, c[0x0][0xaf0] ;  /* 0x0002bc0000067ab9 */ /* 0x000fe20000000a00 */
[----:B------:R-:W3:Y:S01]  /*21da0*/  LDL R4, [R1+0x70] ;  /* 0x0000700001047983 */ /* 0x000ee20000100800 */
[----:B------:R-:W-:Y:S01]  /*21db0*/  BSSY B1, `(.L_x_673) ;  /* 0x0000042000017945 */ /* 0x000fe20003800000 */
[----:B--2---:R-:W-:-:S13]  /*21dc0*/  ISETP.NE.AND P0, PT, R11, 0x1, PT ;  /* 0x000000010b00780c */ /* 0x004fda0003f05270 */
[----:B------:R-:W2:Y:S08]  /*21dd0*/  @P0 LDC R6, c[0x0][0xbec] ;  /* 0x0002fb00ff060b82 */ /* 0x000eb00000000800 */
[----:B------:R-:W4:Y:S01]  /*21de0*/  @P0 LDC R7, c[0x0][0xbf0] ;  /* 0x0002fc00ff070b82 */ /* 0x000f220000000800 */
[----:B0-----:R-:W-:Y:S02]  /*21df0*/  IMAD.MOV.U32 R8, RZ, RZ, R2 ;  /* 0x000000ffff087224 */ /* 0x001fe400078e0002 */
[----:B------:R-:W-:Y:S01]  /*21e00*/  IMAD R2, R24, UR4, RZ ;  /* 0x0000000418027c24 */ /* 0x000fe2000f8e02ff */
[----:B---3--:R-:W-:Y:S01]  /*21e10*/  LEA R4, R4, R224, 0x5 ;  /* 0x000000e004047211 */ /* 0x008fe200078e28ff */
[----:B------:R-:W-:-:S02]  /*21e20*/  IMAD R12, R8, 0x80, R224 ;  /* 0x00000080080c7824 */ /* 0x000fc400078e02e0 */
[C---:B------:R-:W-:Y:S02]  /*21e30*/  IMAD R5, R15.reuse, UR5, R2 ;  /* 0x000000050f057c24 */ /* 0x040fe4000f8e0202 */
[----:B------:R-:W-:Y:S01]  /*21e40*/  IMAD.WIDE.U32 R2, R15, UR4, RZ ;  /* 0x000000040f027c25 */ /* 0x000fe2000f8e00ff */
[----:B------:R-:W-:-:S03]  /*21e50*/  ULDC.64 UR4, c[0x0][0xae8] ;  /* 0x0002ba0000047ab9 */ /* 0x000fc60000000a00 */
[----:B------:R-:W-:Y:S02]  /*21e60*/  IMAD R9, R8, 0x80, R4 ;  /* 0x0000008008097824 */ /* 0x000fe400078e0204 */
[----:B------:R-:W-:Y:S02]  /*21e70*/  IMAD.IADD R3, R3, 0x1, R5 ;  /* 0x0000000103037824 */ /* 0x000fe400078e0205 */
[----:B--2---:R-:W-:Y:S01]  /*21e80*/  @P0 IMAD.HI.U32 R4, R9, R6, RZ ;  /* 0x0000000609040227 */ /* 0x004fe200078e00ff */
[----:B------:R-:W-:-:S03]  /*21e90*/  MOV R5, R9 ;  /* 0x0000000900057202 */ /* 0x000fc60000000f00 */
[----:B------:R-:W-:Y:S01]  /*21ea0*/  IMAD.WIDE.U32 R2, R223, UR4, R2 ;  /* 0x00000004df027c25 */ /* 0x000fe2000f8e0002 */
[----:B----4-:R-:W-:-:S03]  /*21eb0*/  @P0 SHF.R.U32.HI R5, RZ, R7, R4 ;  /* 0x00000007ff050219 */ /* 0x010fc60000011604 */
[----:B------:R-:W-:Y:S01]  /*21ec0*/  IMAD R6, R26, UR6, RZ ;  /* 0x000000061a067c24 */ /* 0x000fe2000f8e02ff */
[----:B------:R-:W-:Y:S01]  /*21ed0*/  SHF.R.S32.HI R4, RZ, 0x1f, R5 ;  /* 0x0000001fff047819 */ /* 0x000fe20000011405 */
[----:B------:R-:W-:Y:S01]  /*21ee0*/  IMAD R3, R223, UR5, R3 ;  /* 0x00000005df037c24 */ /* 0x000fe2000f8e0203 */
[----:B------:R-:W-:Y:S01]  /*21ef0*/  ULDC.64 UR4, c[0x0][0xae0] ;  /* 0x0002b80000047ab9 */ /* 0x000fe20000000a00 */
[C---:B------:R-:W-:Y:S02]  /*21f00*/  IMAD R7, R29.reuse, UR7, R6 ;  /* 0x000000071d077c24 */ /* 0x040fe4000f8e0206 */
[----:B------:R-:W-:-:S04]  /*21f10*/  IMAD.WIDE.U32 R2, R29, UR6, R2 ;  /* 0x000000061d027c25 */ /* 0x000fc8000f8e0002 */
[----:B------:R-:W-:Y:S02]  /*21f20*/  IMAD.MOV R6, RZ, RZ, -R5 ;  /* 0x000000ffff067224 */ /* 0x000fe400078e0a05 */
[----:B------:R-:W-:Y:S02]  /*21f30*/  IMAD.IADD R3, R3, 0x1, R7 ;  /* 0x0000000103037824 */ /* 0x000fe400078e0207 */
[----:B------:R-:W-:Y:S02]  /*21f40*/  IMAD R4, R4, UR4, RZ ;  /* 0x0000000404047c24 */ /* 0x000fe4000f8e02ff */
[----:B------:R-:W-:Y:S02]  /*21f50*/  IMAD R7, R11, R6, R9 ;  /* 0x000000060b077224 */ /* 0x000fe400078e0209 */
[C---:B------:R-:W-:Y:S02]  /*21f60*/  IMAD R9, R5.reuse, UR5, R4 ;  /* 0x0000000505097c24 */ /* 0x040fe4000f8e0204 */
[----:B------:R-:W-:Y:S01]  /*21f70*/  IMAD.WIDE.U32 R2, R5, UR4, R2 ;  /* 0x0000000405027c25 */ /* 0x000fe2000f8e0002 */
[----:B------:R-:W-:Y:S01]  /*21f80*/  SHF.R.S32.HI R4, RZ, 0x1f, R7 ;  /* 0x0000001fff047819 */ /* 0x000fe20000011407 */
[----:B------:R-:W-:-:S02]  /*21f90*/  ULDC.64 UR4, c[0x0][0xad8] ;  /* 0x0002b60000047ab9 */ /* 0x000fc40000000a00 */
[----:B------:R-:W-:Y:S01]  /*21fa0*/  IMAD R15, R0, R11, RZ ;  /* 0x0000000b000f7224 */ /* 0x000fe200078e02ff */
[----:B------:R-:W-:Y:S01]  /*21fb0*/  IADD3 R3, R3, R9, RZ ;  /* 0x0000000903037210 */ /* 0x000fe20007ffe0ff */
[----:B------:R-:W-:Y:S02]  /*21fc0*/  IMAD R4, R4, UR4, RZ ;  /* 0x0000000404047c24 */ /* 0x000fe4000f8e02ff */
[C---:B------:R-:W-:Y:S01]  /*21fd0*/  VIADD R0, R12.reuse, 0x20 ;  /* 0x000000200c007836 */ /* 0x040fe20000000000 */
[-C--:B------:R-:W-:Y:S01]  /*21fe0*/  ISETP.GE.AND P2, PT, R12, R15.reuse, PT ;  /* 0x0000000f0c00720c */ /* 0x080fe20003f46270 */
[C---:B------:R-:W-:Y:S02]  /*21ff0*/  IMAD R5, R7.reuse, UR5, R4 ;  /* 0x0000000507057c24 */ /* 0x040fe4000f8e0204 */
[----:B------:R-:W-:Y:S01]  /*22000*/  IMAD.WIDE.U32 R2, R7, UR4, R2 ;  /* 0x0000000407027c25 */ /* 0x000fe2000f8e0002 */
[----:B------:R-:W-:Y:S01]  /*22010*/  ULDC.64 UR4, c[0x0][0xa80] ;  /* 0x0002a00000047ab9 */ /* 0x000fe20000000a00 */
[----:B------:R-:W-:-:S02]  /*22020*/  ISETP.GE.AND P1, PT, R0, R15, PT ;  /* 0x0000000f0000720c */ /* 0x000fc40003f26270 */
[----:B------:R-:W-:Y:S01]  /*22030*/  IMAD.IADD R3, R3, 0x1, R5 ;  /* 0x0000000103037824 */ /* 0x000fe200078e0205 */
[----:B------:R-:W-:Y:S02]  /*22040*/  LEA R10, P3, R2, UR4, 0x1 ;  /* 0x00000004020a7c11 */ /* 0x000fe4000f8608ff */
[----:B------:R-:W-:Y:S02]  /*22050*/  IADD3 R0, R12, 0x40, RZ ;  /* 0x000000400c007810 */ /* 0x000fe40007ffe0ff */
[----:B------:R-:W-:Y:S01]  /*22060*/  LEA.HI.X R11, R2, UR5, R3, 0x1, P3 ;  /* 0x00000005020b7c11 */ /* 0x000fe200098f0c03 */
[----:B------:R0:W2:Y:S01]  /*22070*/  SHFL.IDX PT, R13, R10, RZ, 0x181f ;  /* 0x00181fff0a0d7589 */ /* 0x0000a200000e0000 */
[----:B------:R-:W-:-:S03]  /*22080*/  ISETP.GE.AND P0, PT, R0, R15, PT ;  /* 0x0000000f0000720c */ /* 0x000fc60003f06270 */
[----:B------:R0:W3:Y:S01]  /*22090*/  SHFL.IDX PT, R9, R11, RZ, 0x181f ;  /* 0x00181fff0b097589 */ /* 0x0000e200000e0000 */
[----:B------:R-:W-:Y:S09]  /*220a0*/  @P2 BRA `(.L_x_674) ;  /* 0x0000000000482947 */ /* 0x000ff20003800000 */
[----:B------:R-:W-:Y:S01]  /*220b0*/  ULDC UR4, c[0x0][0xac8] ;  /* 0x0002b20000047ab9 */ /* 0x000fe20000000800 */
[----:B------:R-:W-:Y:S01]  /*220c0*/  ULDC.64 UR6, c[0x0][0x208] ;  /* 0x0000820000067ab9 */ /* 0x000fe20000000a00 */
[----:B------:R-:W-:Y:S02]  /*220d0*/  ISETP.GE.AND P5, PT, R16, UR4, PT ;  /* 0x0000000410007c0c */ /* 0x000fe4000bfa6270 */
[----:B------:R-:W-:Y:S02]  /*220e0*/  ISETP.GE.AND P4, PT, R214, UR4, PT ;  /* 0x00000004d6007c0c */ /* 0x000fe4000bf86270 */
[----:B------:R-:W-:Y:S02]  /*220f0*/  ISETP.GE.AND P3, PT, R19, UR4, PT ;  /* 0x0000000413007c0c */ /* 0x000fe4000bf66270 */
[----:B------:R-:W-:-:S07]  /*22100*/  ISETP.GE.AND P2, PT, R22, UR4, PT ;  /* 0x0000000416007c0c */ /* 0x000fce000bf46270 */
[----:B--2---:R-:W-:-:S04]  /*22110*/  @!P5 LEA R2, P6, R16, R13, 0x1 ;  /* 0x0000000d1002d211 */ /* 0x004fc800078c08ff */
[----:B---3--:R-:W-:Y:S02]  /*22120*/  @!P5 LEA.HI.X R3, R16, R9, R17, 0x1, P6 ;  /* 0x000000091003d211 */ /* 0x008fe400030f0c11 */
        /* <DEDUP_REMOVED lines=10> */
.L_x_674:
[----:B------:R-:W-:Y:S05]  /*221d0*/  BSYNC B1 ;  /* 0x0000000000017941 */ /* 0x000fea0003800000 */
.L_x_673:
[----:B---34-:R3:W4:Y:S01]  /*221e0*/  SHFL.IDX PT, R9, R11, 0x1, 0x181f ;  /* 0x00381f000b097f89 */ /* 0x01872200000e0000 */
        /* <DEDUP_REMOVED lines=21> */
.L_x_676:
[----:B------:R-:W-:Y:S05]  /*22340*/  BSYNC B1 ;  /* 0x0000000000017941 */ /* 0x000fea0003800000 */
.L_x_675:
[----:B0---4-:R0:W4:Y:S01]  /*22350*/  SHFL.IDX PT, R9, R11, 0x2, 0x181f ;  /* 0x00581f000b097f89 */ /* 0x01112200000e0000 */
        /* <DEDUP_REMOVED lines=12> */
[----:B----4-:R-:W-:Y:S02]  /*22420*/  @!P3 LEA.HI.X R3, R16, R9, R17, 0x1, P6 ;  /* 0x000000091003b211 */ /* 0x010fe400030f0c11 */
        /* <DEDUP_REMOVED lines=8> */
.L_x_678:
[----:B------:R-:W-:Y:S05]  /*224b0*/  BSYNC B1 ;  /* 0x0000000000017941 */ /* 0x000fea0003800000 */
.L_x_677:
[----:B------:R-:W-:Y:S01]  /*224c0*/  VIADD R0, R12, 0x60 ;  /* 0x000000600c007836 */ /* 0x000fe20000000000 */
[----:B0--3--:R-:W0:Y:S04]  /*224d0*/  SHFL.IDX PT, R11, R11, 0x3, 0x181f ;  /* 0x00781f000b0b7f89 */ /* 0x009e2800000e0000 */
[----:B------:R-:W-:Y:S01]  /*224e0*/  ISETP.GE.AND P0, PT, R0, R15, PT ;  /* 0x0000000f0000720c */ /* 0x000fe20003f06270 */
[----:B----4-:R3:W4:-:S12]  /*224f0*/  SHFL.IDX PT, R9, R10, 0x3, 0x181f ;  /* 0x00781f000a097f89 */ /* 0x01071800000e0000 */
[----:B---3--:R-:W-:Y:S05]  /*22500*/  @P0 BRA `(.L_x_667) ;  /* 0x0000000000480947 */ /* 0x008fea0003800000 */
[----:B------:R-:W-:Y:S01]  /*22510*/  ULDC UR4, c[0x0][0xac8] ;  /* 0x0002b20000047ab9 */ /* 0x000fe20000000800 */
[----:B------:R-:W-:Y:S01]  /*22520*/  ULDC.64 UR6, c[0x0][0x208] ;  /* 0x0000820000067ab9 */ /* 0x000fe20000000a00 */
[----:B------:R-:W-:Y:S02]  /*22530*/  ISETP.GE.AND P3, PT, R16, UR4, PT ;  /* 0x0000000410007c0c */ /* 0x000fe4000bf66270 */
[----:B------:R-:W-:Y:S02]  /*22540*/  ISETP.GE.AND P2, PT, R214, UR4, PT ;  /* 0x00000004d6007c0c */ /* 0x000fe4000bf46270 */
[----:B------:R-:W-:Y:S02]  /*22550*/  ISETP.GE.AND P1, PT, R19, UR4, PT ;  /* 0x0000000413007c0c */ /* 0x000fe4000bf26270 */
[----:B------:R-:W-:-:S07]  /*22560*/  ISETP.GE.AND P0, PT, R22, UR4, PT ;  /* 0x0000000416007c0c */ /* 0x000fce000bf06270 */
[-C--:B----4-:R-:W-:Y:S02]  /*22570*/  @!P3 LEA R2, P6, R16, R9.reuse, 0x1 ;  /* 0x000000091002b211 */ /* 0x090fe400078c08ff */
[-C--:B------:R-:W-:Y:S02]  /*22580*/  @!P2 LEA R4, P5, R212, R9.reuse, 0x1 ;  /* 0x00000009d404a211 */ /* 0x080fe400078a08ff */
[C---:B------:R-:W-:Y:S02]  /*22590*/  @!P1 LEA R6, P4, R19.reuse, R9, 0x1 ;  /* 0x0000000913069211 */ /* 0x040fe400078808ff */
        /* <DEDUP_REMOVED lines=9> */
.L_x_667:
[----:B------:R-:W-:Y:S05]  /*22630*/  BSYNC B0 ;  /* 0x0000000000007941 */ /* 0x000fea0003800000 */
.L_x_657:
[----:B------:R-:W-:Y:S02]  /*22640*/  ULDC UR4, c[0x0][0xc3c] ;  /* 0x00030f0000047ab9 */ /* 0x000fe40000000800 */
[----:B-1----:R-:W-:-:S13]  /*22650*/  ISETP.GE.AND P0, PT, R131, UR4, PT ;  /* 0x0000000483007c0c */ /* 0x002fda000bf06270 */
[----:B------:R-:W-:Y:S05]  /*22660*/  @!P0 BRA `(.L_x_679) ;  /* 0xfffffdf400408947 */ /* 0x000fea000383ffff */
[----:B------:R-:W-:Y:S05]  /*22670*/  BRA `(.L_x_434) ;  /* 0x0000007800807947 */ /* 0x000fea0003800000 */
.L_x_432:
[----:B------:R-:W-:-:S08]  /*22680*/  NOP ;  /* 0x0000000000007918 */ /* 0x000fd00000000000 */
[----:B------:R-:W0:-:S00]  /*22690*/  USETMAXREG.DEALLOC.CTAPOOL 0x28 ;  /* 0x00000028000079c8 */ /* 0x000e0000080e0500 */
[----:B0-----:R-:W-:Y:S02]  /*226a0*/  LOP3.LUT R2, R2, 0x3, RZ, 0xc0, !PT ;  /* 0x0000000302027812 */ /* 0x001fe400078ec0ff */
[----:B------:R-:W-:Y:S02]  /*226b0*/  LOP3.LUT R18, R18, 0xffffffbf, RZ, 0xc0, !PT ;  /* 0xffffffbf12127812 */ /* 0x000fe400078ec0ff */
[----:B------:R-:W-:Y:S02]  /*226c0*/  MOV R6, RZ ;  /* 0x000000ff00067202 */ /* 0x000fe40000000f00 */
        /* <DEDUP_REMOVED lines=11> */
.L_x_680:
[----:B------:R-:W-:Y:S01]  /*22780*/  LOP3.LUT R7, R0, 0x1f, RZ, 0xc0, !PT ;  /* 0x0000001f00077812 */ /* 0x000fe200078ec0ff */
[----:B------:R-:W-:Y:S01]  /*22790*/  ULDC UR4, c[0x0][0xc3c] ;  /* 0x00030f0000047ab9 */ /* 0x000fe20000000800 */
[----:B------:R-:W-:Y:S01]  /*227a0*/  IMAD.MOV.U32 R9, RZ, RZ, RZ ;  /* 0x000000ffff097224 */ /* 0x000fe200078e00ff */
[----:B------:R-:W-:Y:S01]  /*227b0*/  ULDC.64 UR6, c[0x0][0x208] ;  /* 0x0000820000067ab9 */ /* 0x000fe20000000a00 */
[----:B------:R-:W-:Y:S01]  /*227c0*/  ISETP.NE.AND P0, PT, R7, 0x1f, PT ;  /* 0x0000001f0700780c */ /* 0x000fe20003f05270 */
[----:B------:R-:W-:-:S03]  /*227d0*/  ULDC UR5, c[0x0][0xc38] ;  /* 0x00030e0000057ab9 */ /* 0x000fc60000000800 */
[----:B------:R-:W-:-:S13]  /*227e0*/  ISETP.GE.OR P1, PT, R7, UR4, !P0 ;  /* 0x0000000407007c0c */ /* 0x000fda000c726670 */
[----:B------:R-:W0:Y:S08]  /*227f0*/  @!P1 LDC.64 R4, c[0x0][0xc80] ;  /* 0x00032000ff049b82 */ /* 0x000e300000000a00 */
[----:B------:R-:W1:Y:S01]  /*22800*/  @!P1 LDC.64 R2, c[0x0][0xc78] ;  /* 0x00031e00ff029b82 */ /* 0x000e620000000a00 */
[----:B0-----:R-:W-:-:S05]  /*22810*/  @!P1 IMAD.WIDE.U32 R4, R7, 0x4, R4 ;  /* 0x0000000407049825 */ /* 0x001fca00078e0004 */
[----:B------:R-:W2:Y:S01]  /*22820*/  @!P1 LDG.E R6, desc[UR6][R4.64] ;  /* 0x0000000604069981 */ /* 0x000ea2000c1e1900 */
[----:B-1----:R-:W-:-:S05]  /*22830*/  @!P1 IMAD.WIDE.U32 R2, R7, 0x4, R2 ;  /* 0x0000000407029825 */ /* 0x002fca00078e0002 */
[----:B------:R-:W2:Y:S01]  /*22840*/  @!P1 LDG.E R9, desc[UR6][R2.64] ;  /* 0x0000000602099981 */ /* 0x000ea2000c1e1900 */
[C---:B------:R-:W-:Y:S02]  /*22850*/  ISETP.NE.AND P1, PT, R7.reuse, RZ, PT ;  /* 0x000000ff0700720c */ /* 0x040fe40003f25270 */
[C---:B------:R-:W-:Y:S02]  /*22860*/  ISETP.GE.U32.AND P2, PT, R7.reuse, 0x2, PT ;  /* 0x000000020700780c */ /* 0x040fe40003f46070 */
[C---:B------:R-:W-:Y:S02]  /*22870*/  ISETP.GE.U32.AND P3, PT, R7.reuse, 0x4, PT ;  /* 0x000000040700780c */ /* 0x040fe40003f66070 */
[C---:B------:R-:W-:Y:S02]  /*22880*/  ISETP.GE.U32.AND P4, PT, R7.reuse, 0x8, PT ;  /* 0x000000080700780c */ /* 0x040fe40003f86070 */
[----:B------:R-:W-:Y:S01]  /*22890*/  ISETP.GE.U32.AND P5, PT, R7, 0x10, PT ;  /* 0x000000100700780c */ /* 0x000fe20003fa6070 */
[----:B------:R-:W0:Y:S01]  /*228a0*/  S2UR UR6, SR_CTAID.X ;  /* 0x00000000000679c3 */ /* 0x000e220000002500 */
[----:B------:R-:W-:Y:S01]  /*228b0*/  UMOV UR4, URZ ;  /* 0x0000003f00047c82 */ /* 0x000fe20008000000 */
[----:B--2---:R-:W-:-:S05]  /*228c0*/  IMAD R8, R6, R9, RZ ;  /* 0x0000000906087224 */ /* 0x004fca00078e02ff */
[----:B------:R-:W1:Y:S02]  /*228d0*/  SHFL.UP PT, R10, R8, 0x1, RZ ;  /* 0x04200000080a7989 */ /* 0x000e6400000e00ff */
[----:B-1----:R-:W-:-:S05]  /*228e0*/  SEL R11, R10, RZ, P1 ;  /* 0x000000ff0a0b7207 */ /* 0x002fca0000800000 */
[----:B------:R-:W-:-:S05]  /*228f0*/  IMAD.IADD R11, R8, 0x1, R11 ;  /* 0x00000001080b7824 */ /* 0x000fca00078e020b */
[----:B------:R-:W1:Y:S02]  /*22900*/  SHFL.UP PT, R10, R11, 0x2, RZ ;  /* 0x044000000b0a7989 */ /* 0x000e6400000e00ff */
[----:B-1----:R-:W-:-:S04]  /*22910*/  SEL R10, R10, RZ, P2 ;  /* 0x000000ff0a0a7207 */ /* 0x002fc80001000000 */
[----:B------:R-:W-:-:S05]  /*22920*/  IADD3 R10, R11, R10, RZ ;  /* 0x0000000a0b0a7210 */ /* 0x000fca0007ffe0ff */
[----:B------:R-:W1:Y:S02]  /*22930*/  SHFL.UP PT, R4, R10, 0x4, RZ ;  /* 0x048000000a047989 */ /* 0x000e6400000e00ff */
[----:B-1----:R-:W-:-:S05]  /*22940*/  SEL R3, R4, RZ, P3 ;  /* 0x000000ff04037207 */ /* 0x002fca0001800000 */
[----:B------:R-:W-:-:S05]  /*22950*/  IMAD.IADD R3, R10, 0x1, R3 ;  /* 0x000000010a037824 */ /* 0x000fca00078e0203 */
[----:B------:R-:W1:Y:S02]  /*22960*/  SHFL.UP PT, R2, R3, 0x8, RZ ;  /* 0x0500000003027989 */ /* 0x000e6400000e00ff */
[----:B-1----:R-:W-:-:S05]  /*22970*/  SEL R2, R2, RZ, P4 ;  /* 0x000000ff02027207 */ /* 0x002fca0002000000 */
[----:B------:R-:W-:-:S05]  /*22980*/  IMAD.IADD R2, R3, 0x1, R2 ;  /* 0x0000000103027824 */ /* 0x000fca00078e0202 */
[----:B------:R-:W1:Y:S02]  /*22990*/  SHFL.UP PT, R4, R2, 0x10, RZ ;  /* 0x0600000002047989 */ /* 0x000e6400000e00ff */
[----:B-1----:R-:W-:-:S04]  /*229a0*/  SEL R5, R4, RZ, P5 ;  /* 0x000000ff04057207 */ /* 0x002fc80002800000 */
[----:B------:R-:W-:-:S05]  /*229b0*/  IADD3 R5, R2, R5, RZ ;  /* 0x0000000502057210 */ /* 0x000fca0007ffe0ff */
        /* <DEDUP_REMOVED lines=8> */
.L_x_684:
[----:B------:R-:W0:Y:S01]  /*22a40*/  LDC R2, c[0x0][0xc3c] ;  /* 0x00030f00ff027b82 */ /* 0x000e220000000800 */
[----:B------:R-:W-:Y:S01]  /*22a50*/  UIADD3 UR4, UR4, 0x1f, URZ ;  /* 0x0000001f04047890 */ /* 0x000fe2000fffe03f */
[----:B------:R-:W-:Y:S02]  /*22a60*/  ULDC UR7, c[0x0][0xc3c] ;  /* 0x00030f0000077ab9 */ /* 0x000fe40000000800 */
[----:B------:R-:W-:-:S03]  /*22a70*/  MOV R27, UR7 ;  /* 0x00000007001b7c02 */ /* 0x000fc60008000f00 */
[----:B0-----:R-:W-:-:S13]  /*22a80*/  ISETP.LE.AND P6, PT, R2, UR4, PT ;  /* 0x0000000402007c0c */ /* 0x001fda000bfc3270 */
[----:B------:R-:W-:Y:S05]  /*22a90*/  @P6 BRA `(.L_x_683) ;  /* 0x0000000400b06947 */ /* 0x000fea0003800000 */
[----:B------:R-:W-:Y:S01]  /*22aa0*/  VIADD R9, R7, UR4 ;  /* 0x0000000407097c36 */ /* 0x000fe20008000000 */
[----:B------:R-:W-:Y:S01]  /*22ab0*/  ULDC.64 UR8, c[0x0][0x208] ;  /* 0x0000820000087ab9 */ /* 0x000fe20000000a00 */
[----:B------:R-:W-:-:S03]  /*22ac0*/  IMAD.MOV.U32 R6, RZ, RZ, RZ ;  /* 0x000000ffff067224 */ /* 0x000fc600078e00ff */
[----:B------:R-:W-:-:S13]  /*22ad0*/  ISETP.GE.OR P6, PT, R9, R2, !P0 ;  /* 0x000000020900720c */ /* 0x000fda00047c6670 */
[----:B------:R-:W0:Y:S08]  /*22ae0*/  @!P6 LDC.64 R4, c[0x0][0xc80] ;  /* 0x00032000ff04eb82 */ /* 0x000e300000000a00 */
[----:B------:R-:W1:Y:S01]  /*22af0*/  @!P6 LDC.64 R2, c[0x0][0xc78] ;  /* 0x00031e00ff02eb82 */ /* 0x000e620000000a00 */
[----:B0-----:R-:W-:-:S05]  /*22b00*/  @!P6 IMAD.WIDE R4, R9, 0x4, R4 ;  /* 0x000000040904e825 */ /* 0x001fca00078e0204 */
[----:B------:R-:W2:Y:S01]  /*22b10*/  @!P6 LDG.E R6, desc[UR8][R4.64] ;  /* 0x000000080406e981 */ /* 0x000ea2000c1e1900 */
[----:B-1----:R-:W-:Y:S01]  /*22b20*/  @!P6 IMAD.WIDE R2, R9, 0x4, R2 ;  /* 0x000000040902e825 */ /* 0x002fe200078e0202 */
[----:B------:R-:W-:-:S06]  /*22b30*/  MOV R9, RZ ;  /* 0x000000ff00097202 */ /* 0x000fcc0000000f00 */
        /* <DEDUP_REMOVED lines=9> */
[----:B0-----:R-:W-:-:S04]  /*22bd0*/  SEL R12, R12, RZ, P3 ;  /* 0x000000ff0c0c7207 */ /* 0x001fc80001800000 */
[----:B------:R-:W-:-:S05]  /*22be0*/  IADD3 R12, R11, R12, RZ ;  /* 0x0000000c0b0c7210 */ /* 0x000fca0007ffe0ff */
[----:B------:R-:W0:Y:S02]  /*22bf0*/  SHFL.UP PT, R2, R12, 0x8, RZ ;  /* 0x050000000c027989 */ /* 0x000e2400000e00ff */
[----:B0-----:R-:W-:-:S05]  /*22c00*/  SEL R3, R2, RZ, P4 ;  /* 0x000000ff02037207 */ /* 0x001fca0002000000 */
[----:B------:R-:W-:-:S05]  /*22c10*/  IMAD.IADD R3, R12, 0x1, R3 ;  /* 0x000000010c037824 */ /* 0x000fca00078e0203 */
[----:B------:R-:W0:Y:S02]  /*22c20*/  SHFL.UP PT, R2, R3, 0x10, RZ ;  /* 0x0600000003027989 */ /* 0x000e2400000e00ff */
[----:B0-----:R-:W-:-:S05]  /*22c30*/  SEL R2, R2, RZ, P5 ;  /* 0x000000ff02027207 */ /* 0x001fca0002800000 */
[----:B------:R-:W-:-:S05]  /*22c40*/  IMAD.IADD R5, R3, 0x1, R2 ;  /* 0x0000000103057824 */ /* 0x000fca00078e0202 */
[----:B------:R-:W0:Y:S02]  /*22c50*/  SHFL.IDX PT, R2, R5, 0x1f, 0x1f ;  /* 0x03e01f0005027f89 */ /* 0x000e2400000e0000 */
[----:B0-----:R-:W-:-:S05]  /*22c60*/  IMAD R3, R2, UR5, RZ ;  /* 0x0000000502037c24 */ /* 0x001fca000f8e02ff */
[----:B------:R-:W-:-:S04]  /*22c70*/  IADD3 R8, R3, R8, RZ ;  /* 0x0000000803087210 */ /* 0x000fc80007ffe0ff */
[----:B------:R-:W-:-:S13]  /*22c80*/  ISETP.GT.AND P6, PT, R8, UR6, PT ;  /* 0x0000000608007c0c */ /* 0x000fda000bfc4270 */
[----:B------:R-:W-:Y:S05]  /*22c90*/  @!P6 BRA `(.L_x_684) ;  /* 0xfffffffc0068e947 */ /* 0x000fea000383ffff */
.L_x_682:
        /* <DEDUP_REMOVED lines=14> */
[----:B0-----:R-:W-:Y:S01]  /*22d80*/  IADD3 R12, RZ, -R3, RZ ;  /* 0x80000003ff0c7210 */ /* 0x001fe20007ffe0ff */
[----:B-12---:R-:W-:Y:S06]  /*22d90*/  @!P0 BRA `(.L_x_685) ;  /* 0x0000000000088947 */ /* 0x006fec0003800000 */
[----:B------:R-:W-:-:S06]  /*22da0*/  VIADD R24, R27, 0xffffffff ;  /* 0xffffffff1b187836 */ /* 0x000fcc0000000000 */
[----:B------:R0:W1:Y:S02]  /*22db0*/  SHFL.IDX PT, R24, R5, R24, 0x1f ;  /* 0x00001f1805187589 */ /* 0x00006400000e0000 */
.L_x_685:
[----:B-1----:R-:W-:Y:S01]  /*22dc0*/  IMAD R24, R24, UR5, R11 ;  /* 0x0000000518187c24 */ /* 0x002fe2000f8e020b */
[----:B------:R-:W-:Y:S01]  /*22dd0*/  MOV R11, R12 ;  /* 0x0000000c000b7202 */ /* 0x000fe20000000f00 */
[----:B------:R-:W-:Y:S01]  /*22de0*/  IMAD.MOV.U32 R2, RZ, RZ, RZ ;  /* 0x000000ffff027224 */ /* 0x000fe200078e00ff */
[----:B------:R-:W-:Y:S01]  /*22df0*/  IABS R12, R6 ;  /* 0x00000006000c7213 */ /* 0x000fe20000000000 */
[----:B------:R-:W-:Y:S01]  /*22e00*/  VIADD R27, R27, UR4 ;  /* 0x000000041b1b7c36 */ /* 0x000fe20008000000 */
[----:B------:R-:W-:Y:S01]  /*22e10*/  IADD3 R25, -R24, UR6, RZ ;  /* 0x0000000618197c10 */ /* 0x000fe2000fffe1ff */
[----:B------:R-:W-:Y:S01]  /*22e20*/  IMAD R11, R11, R4, RZ ;  /* 0x000000040b0b7224 */ /* 0x000fe200078e02ff */
[----:B0-----:R-:W-:Y:S01]  /*22e30*/  IABS R5, R9 ;  /* 0x0000000900057213 */ /* 0x001fe20000000000 */
[----:B------:R-:W-:Y:S01]  /*22e40*/  IMAD.MOV R12, RZ, RZ, -R12 ;  /* 0x000000ffff0c7224 */ /* 0x000fe200078e0a0c */
[----:B------:R-:W-:Y:S01]  /*22e50*/  IABS R10, R25 ;  /* 0x00000019000a7213 */ /* 0x000fe20000000000 */
[----:B------:R-:W-:Y:S01]  /*22e60*/  IMAD.HI.U32 R2, R3, R11, R2 ;  /* 0x0000000b03027227 */ /* 0x000fe200078e0002 */
[----:B------:R-:W0:Y:S02]  /*22e70*/  I2F.RP R8, R5 ;  /* 0x0000000500087306 */ /* 0x000e240000209400 */
[----:B------:R-:W-:Y:S01]  /*22e80*/  MOV R3, R10 ;  /* 0x0000000a00037202 */ /* 0x000fe20000000f00 */
[----:B------:R-:W-:-:S04]  /*22e90*/  IMAD.MOV.U32 R10, RZ, RZ, R12 ;  /* 0x000000ffff0a7224 */ /* 0x000fc800078e000c */
[----:B------:R-:W-:-:S04]  /*22ea0*/  IMAD.HI.U32 R2, R2, R3, RZ ;  /* 0x0000000302027227 */ /* 0x000fc800078e00ff */
[----:B------:R-:W-:Y:S01]  /*22eb0*/  IMAD R3, R2, R10, R3 ;  /* 0x0000000a02037224 */ /* 0x000fe200078e0203 */
[----:B0-----:R-:W0:Y:S04]  /*22ec0*/  MUFU.RCP R8, R8 ;  /* 0x0000000800087308 */ /* 0x001e280000001000 */
[----:B------:R-:W-:-:S13]  /*22ed0*/  ISETP.GT.U32.AND P1, PT, R4, R3, PT ;  /* 0x000000030400720c */ /* 0x000fda0003f24070 */
[----:B------:R-:W-:Y:S02]  /*22ee0*/  @!P1 IMAD.IADD R3, R3, 0x1, -R4 ;  /* 0x0000000103039824 */ /* 0x000fe400078e0a04 */
[----:B------:R-:W-:Y:S01]  /*22ef0*/  @!P1 VIADD R2, R2, 0x1 ;  /* 0x0000000102029836 */ /* 0x000fe20000000000 */
[----:B0-----:R-:W-:Y:S02]  /*22f00*/  IADD3 R10, R8, 0xffffffe, RZ ;  /* 0x0ffffffe080a7810 */ /* 0x001fe40007ffe0ff */
[----:B------:R-:W-:Y:S02]  /*22f10*/  ISETP.GE.U32.AND P0, PT, R3, R4, PT ;  /* 0x000000040300720c */ /* 0x000fe40003f06070 */
[----:B------:R-:W-:Y:S01]  /*22f20*/  LOP3.LUT R4, R25, R6, RZ, 0x3c, !PT ;  /* 0x0000000619047212 */ /* 0x000fe200078e3cff */
[----:B------:R0:W1:Y:S01]  /*22f30*/  F2I.FTZ.U32.TRUNC.NTZ R3, R10 ;  /* 0x0000000a00037305 */ /* 0x000062000021f000 */
[----:B------:R-:W-:Y:S02]  /*22f40*/  ISETP.NE.AND P1, PT, R6, RZ, PT ;  /* 0x000000ff0600720c */ /* 0x000fe40003f25270 */
[----:B------:R-:W-:-:S02]  /*22f50*/  ISETP.GE.AND P2, PT, R4, RZ, PT ;  /* 0x000000ff0400720c */ /* 0x000fc40003f46270 */
[----:B0-----:R-:W-:-:S05]  /*22f60*/  IABS R10, R9 ;  /* 0x00000009000a7213 */ /* 0x001fca0000000000 */
[----:B------:R-:W-:Y:S01]  /*22f70*/  @P0 VIADD R2, R2, 0x1 ;  /* 0x0000000102020836 */ /* 0x000fe20000000000 */
[----:B------:R-:W-:-:S04]  /*22f80*/  IADD3 R10, RZ, -R10, RZ ;  /* 0x8000000aff0a7210 */ /* 0x000fc80007ffe0ff */
[----:B------:R-:W-:Y:S01]  /*22f90*/  MOV R8, R2 ;  /* 0x0000000200087202 */ /* 0x000fe20000000f00 */
[----:B-1----:R-:W-:-:S04]  /*22fa0*/  IMAD.MOV R2, RZ, RZ, -R3 ;  /* 0x000000ffff027224 */ /* 0x002fc800078e0a03 */
[----:B------:R-:W-:Y:S01]  /*22fb0*/  @!P2 IMAD.MOV R8, RZ, RZ, -R8 ;  /* 0x000000ffff08a224 */ /* 0x000fe200078e0a08 */
[----:B------:R-:W-:Y:S01]  /*22fc0*/  @!P1 LOP3.LUT R8, RZ, R6, RZ, 0x33, !PT ;  /* 0x00000006ff089212 */ /* 0x000fe200078e33ff */
[----:B------:R-:W-:Y:S02]  /*22fd0*/  IMAD R11, R2, R5, RZ ;  /* 0x00000005020b7224 */ /* 0x000fe400078e02ff */
[----:B------:R-:W-:Y:S01]  /*22fe0*/  IMAD.MOV.U32 R2, RZ, RZ, RZ ;  /* 0x000000ffff027224 */ /* 0x000fe200078e00ff */
[-C--:B------:R-:W-:Y:S01]  /*22ff0*/  IABS R4, R8.reuse ;  /* 0x0000000800047213 */ /* 0x080fe20000000000 */
[----:B------:R-:W-:Y:S02]  /*23000*/  IMAD R6, R6, R8, RZ ;  /* 0x0000000806067224 */ /* 0x000fe400078e02ff */
[----:B------:R-:W-:-:S04]  /*23010*/  IMAD.HI.U32 R2, R3, R11, R2 ;  /* 0x0000000b03027227 */ /* 0x000fc800078e0002 */
[----:B------:R-:W-:Y:S01]  /*23020*/  IMAD.MOV.U32 R3, RZ, RZ, R4 ;  /* 0x000000ffff037224 */ /* 0x000fe200078e0004 */
[----:B------:R-:W-:Y:S01]  /*23030*/  MOV R4, R10 ;  /* 0x0000000a00047202 */ /* 0x000fe20000000f00 */
[----:B------:R-:W-:Y:S02]  /*23040*/  IMAD.IADD R25, R25, 0x1, -R6 ;  /* 0x0000000119197824 */ /* 0x000fe400078e0a06 */
[----:B------:R-:W-:-:S04]  /*23050*/  IMAD.HI.U32 R2, R2, R3, RZ ;  /* 0x0000000302027227 */ /* 0x000fc800078e00ff */
[----:B------:R-:W-:Y:S01]  /*23060*/  IMAD R4, R2, R4, R3 ;  /* 0x0000000402047224 */ /* 0x000fe200078e0203 */
[----:B------:R-:W-:-:S04]  /*23070*/  LOP3.LUT R3, R8, R9, RZ, 0x3c, !PT ;  /* 0x0000000908037212 */ /* 0x000fc800078e3cff */
[----:B------:R-:W-:Y:S02]  /*23080*/  ISETP.GT.U32.AND P1, PT, R5, R4, PT ;  /* 0x000000040500720c */ /* 0x000fe40003f24070 */
[----:B------:R-:W-:-:S11]  /*23090*/  ISETP.GE.AND P2, PT, R3, RZ, PT ;  /* 0x000000ff0300720c */ /* 0x000fd60003f46270 */
[----:B------:R-:W-:Y:S02]  /*230a0*/  @!P1 IMAD.IADD R4, R4, 0x1, -R5 ;  /* 0x0000000104049824 */ /* 0x000fe400078e0a05 */
[----:B------:R-:W-:Y:S01]  /*230b0*/  @!P1 VIADD R2, R2, 0x1 ;  /* 0x0000000102029836 */ /* 0x000fe20000000000 */
[----:B------:R-:W-:Y:S02]  /*230c0*/  ISETP.NE.AND P1, PT, R9, RZ, PT ;  /* 0x000000ff0900720c */ /* 0x000fe40003f25270 */
[----:B------:R-:W-:-:S13]  /*230d0*/  ISETP.GE.U32.AND P0, PT, R4, R5, PT ;  /* 0x000000050400720c */ /* 0x000fda0003f06070 */
[----:B------:R-:W-:-:S05]  /*230e0*/  @P0 IADD3 R2, R2, 0x1, RZ ;  /* 0x0000000102020810 */ /* 0x000fca0007ffe0ff */
[----:B------:R-:W-:Y:S01]  /*230f0*/  @!P2 IMAD.MOV R2, RZ, RZ, -R2 ;  /* 0x000000ffff02a224 */ /* 0x000fe200078e0a02 */
[----:B------:R-:W-:-:S05]  /*23100*/  @!P1 LOP3.LUT R2, RZ, R9, RZ, 0x33, !PT ;  /* 0x00000009ff029212 */ /* 0x000fca00078e33ff */
[----:B------:R-:W-:-:S04]  /*23110*/  IMAD.MOV R26, RZ, RZ, -R2 ;  /* 0x000000ffff1a7224 */ /* 0x000fc800078e0a02 */
[C---:B------:R-:W-:Y:S01]  /*23120*/  IMAD R26, R9.reuse, R26, R8 ;  /* 0x0000001a091a7224 */ /* 0x040fe200078e0208 */
[----:B------:R-:W-:-:S04]  /*23130*/  LEA R9, R9, R2, 0x18 ;  /* 0x0000000209097211 */ /* 0x000fc800078ec0ff */
[----:B------:R-:W-:Y:S01]  /*23140*/  LEA R26, R26, R9, 0x10 ;  /* 0x000000091a1a7211 */ /* 0x000fe200078e80ff */
[----:B------:R-:W-:Y:S06]  /*23150*/  BRA `(.L_x_686) ;  /* 0x00000000000c7947 */ /* 0x000fec0003800000 */
.L_x_683:
[----:B------:R-:W-:Y:S01]  /*23160*/  IMAD.MOV.U32 R25, RZ, RZ, RZ ;  /* 0x000000ffff197224 */ /* 0x000fe200078e00ff */
[----:B------:R-:W-:Y:S01]  /*23170*/  MOV R26, RZ ;  /* 0x000000ff001a7202 */ /* 0x000fe20000000f00 */
[----:B------:R-:W-:-:S07]  /*23180*/  IMAD.U32 R24, RZ, RZ, UR6 ;  /* 0x00000006ff187e24 */ /* 0x000fce000f8e00ff */
.L_x_686:
[----:B------:R-:W-:-:S13]  /*23190*/  ISETP.NE.AND P0, PT, R7, RZ, PT ;  /* 0x000000ff0700720c */ /* 0x000fda0003f05270 */
[----:B------:R-:W0:Y:S01]  /*231a0*/  @!P0 S2R R3, SR_CgaCtaId ;  /* 0x0000000000038919 */ /* 0x000e220000008800 */
[----:B------:R-:W-:-:S04]  /*231b0*/  @!P0 MOV R2, 0x400 ;  /* 0x0000040000028802 */ /* 0x000fc80000000f00 */
[----:B0-----:R-:W-:-:S05]  /*231c0*/  @!P0 LEA R2, R3, R2, 0x18 ;  /* 0x0000000203028211 */ /* 0x001fca00078ec0ff */
[----:B------:R1:W-:Y:S01]  /*231d0*/  @!P0 STS.128 [R2+0x388d0], R24 ;  /* 0x0388d01802008388 */ /* 0x0003e20000000c00 */
[----:B------:R-:W-:Y:S06]  /*231e0*/  BAR.ARV 0x5, 0x180 ;  /* 0x0146000000007b1d */ /* 0x000fec0000002000 */
.L_x_681:
[----:B------:R2:W-:Y:S01]  /*231f0*/  STL [R1+0x2c], RZ ;  /* 0x00002cff01007387 */ /* 0x0005e20000100800 */
[----:B------:R-:W-:Y:S01]  /*23200*/  ULDC UR4, c[0x0][0xc3c] ;  /* 0x00030f0000047ab9 */ /* 0x000fe20000000800 */
[----:B------:R-:W-:Y:S01]  /*23210*/  IMAD.MOV.U32 R29, RZ, RZ, 0x1 ;  /* 0x00000001ff1d7424 */ /* 0x000fe200078e00ff */
[----:B0-----:R-:W-:Y:S01]  /*23220*/  ISETP.GE.AND P0, PT, R27, UR4, PT ;  /* 0x000000041b007c0c */ /* 0x001fe2000bf06270 */
[----:B------:R-:W-:-:S12]  /*23230*/  IMAD.MOV.U32 R23, RZ, RZ, RZ ;  /* 0x000000ffff177224 */ /* 0x000fd800078e00ff */
[----:B--2---:R-:W-:Y:S05]  /*23240*/  @P0 BRA `(.L_x_687) ;  /* 0x0000006800b00947 */ /* 0x004fea0003800000 */
[----:B------:R-:W0:Y:S01]  /*23250*/  S2UR UR5, SR_CgaCtaId ;  /* 0x00000000000579c3 */ /* 0x000e220000008800 */
[----:B------:R2:W-:Y:S01]  /*23260*/  STL [R1+0x2c], RZ ;  /* 0x00002cff01007387 */ /* 0x0005e20000100800 */
[C---:B------:R-:W-:Y:S01]  /*23270*/  SHF.L.U32 R34, R0.reuse, 0x3, RZ ;  /* 0x0000000300227819 */ /* 0x040fe200000006ff */
[----:B------:R-:W-:Y:S01]  /*23280*/  UMOV UR4, 0x400 ;  /* 0x0000040000047882 */ /* 0x000fe20000000000 */
[----:B------:R-:W-:Y:S01]  /*23290*/  LOP3.LUT R4, R0, 0x7f, RZ, 0xc0, !PT ;  /* 0x0000007f00047812 */ /* 0x000fe200078ec0ff */
[----:B------:R-:W-:Y:S01]  /*232a0*/  BSSY B8, `(.L_x_687) ;  /* 0x00006a6000087945 */ /* 0x000fe20003800000 */
[C---:B------:R-:W-:Y:S01]  /*232b0*/  LOP3.LUT R3, R34.reuse, 0x1f8, RZ, 0xc0, !PT ;  /* 0x000001f822037812 */ /* 0x040fe200078ec0ff */
[----:B------:R-:W-:Y:S01]  /*232c0*/  IMAD.MOV.U32 R28, RZ, RZ, RZ ;  /* 0x000000ffff1c7224 */ /* 0x000fe200078e00ff */
[----:B------:R-:W-:Y:S01]  /*232d0*/  LOP3.LUT R34, R34, 0x38, RZ, 0xc0, !PT ;  /* 0x0000003822227812 */ /* 0x000fe200078ec0ff */
[----:B------:R-:W-:Y:S01]  /*232e0*/  IMAD.SHL.U32 R33, R4, 0x8, RZ ;  /* 0x0000000804217824 */ /* 0x000fe200078e00ff */
[----:B-1----:R-:W-:Y:S01]  /*232f0*/  LOP3.LUT R2, R3, 0x38, R0, 0x78, !PT ;  /* 0x0000003803027812 */ /* 0x002fe200078e7800 */
[----:B------:R-:W-:Y:S01]  /*23300*/  IMAD.SHL.U32 R0, R0, 0x10, RZ ;  /* 0x0000001000007824 */ /* 0x000fe200078e00ff */
[----:B------:R-:W-:Y:S01]  /*23310*/  MOV R30, 0x1 ;  /* 0x00000001001e7802 */ /* 0x000fe20000000f00 */
[----:B------:R-:W-:Y:S01]  /*23320*/  IMAD.MOV.U32 R23, RZ, RZ, RZ ;  /* 0x000000ffff177224 */ /* 0x000fe200078e00ff */
[----:B------:R-:W-:Y:S01]  /*23330*/  LOP3.LUT R33, R2, 0x200, R33, 0xf8, !PT ;  /* 0x0000020002217812 */ /* 0x000fe200078ef821 */
[----:B------:R-:W-:Y:S01]  /*23340*/  ULDC.64 UR38, c[0x0][0x198] ;  /* 0x0000660000267ab9 */ /* 0x000fe20000000a00 */
[----:B------:R-:W-:Y:S01]  /*23350*/  SHF.R.U32.HI R2, RZ, 0x3, R4 ;  /* 0x00000003ff027819 */ /* 0x000fe20000011604 */
[----:B------:R-:W-:Y:S01]  /*23360*/  ULOP3.LUT UR37, UR60, 0x2, URZ, 0xfc, !UPT ;  /* 0x000000023c257892 */ /* 0x000fe2000f8efc3f */
[----:B------:R-:W-:Y:S01]  /*23370*/  MOV R29, 0x1 ;  /* 0x00000001001d7802 */ /* 0x000fe20000000f00 */
[----:B------:R-:W-:Y:S01]  /*23380*/  ULDC UR36, c[0x0][0xc] ;  /* 0x0000030000247ab9 */ /* 0x000fe20000000800 */
[----:B------:R-:W-:-:S02]  /*23390*/  LOP3.LUT R0, R2, 0x70, R0, 0xf8, !PT ;  /* 0x0000007002007812 */ /* 0x000fc400078ef800 */
[C---:B------:R-:W-:Y:S01]  /*233a0*/  LOP3.LUT R2, R34.reuse, 0x40, RZ, 0xfc, !PT ;  /* 0x0000004022027812 */ /* 0x040fe200078efcff */
[----:B0-----:R-:W-:Y:S01]  /*233b0*/  ULEA UR4, UR5, UR4, 0x18 ;  /* 0x0000000405047291 */ /* 0x001fe2000f8ec03f */
[C---:B------:R-:W-:Y:S02]  /*233c0*/  LOP3.LUT R0, R34.reuse, 0x80, RZ, 0xfc, !PT ;  /* 0x0000008022007812 */ /* 0x040fe400078efcff */
[----:B------:R-:W-:-:S03]  /*233d0*/  LOP3.LUT R37, R34, 0xc0, RZ, 0xfc, !PT ;  /* 0x000000c022257812 */ /* 0x000fc600078efcff */
[----:B------:R-:W-:-:S04]  /*233e0*/  IMAD.U32 R16, RZ, RZ, UR4 ;  /* 0x00000004ff107e24 */ /* 0x000fc8000f8e00ff */
[----:B--2---:R-:W-:-:S07]  /*233f0*/  IMAD R36, R33, 0x2, R16 ;  /* 0x0000000221247824 */ /* 0x004fce00078e0210 */
.L_x_798:
[----:B0-----:R-:W0:Y:S01]  /*23400*/  LDC.64 R2, c[0x0][0xc88] ;  /* 0x00032200ff027b82 */ /* 0x001e220000000a00 */
[----:B------:R-:W-:Y:S01]  /*23410*/  ULDC.64 UR4, c[0x0][0x208] ;  /* 0x0000820000047ab9 */ /* 0x000fe20000000a00 */
[----:B0-----:R-:W-:-:S05]  /*23420*/  IMAD.WIDE R2, R27, 0x4, R2 ;  /* 0x000000041b027825 */ /* 0x001fca00078e0202 */
[----:B--2---:R-:W2:Y:S01]  /*23430*/  LDG.E R31, desc[UR4][R2.64] ;  /* 0x00000004021f7981 */ /* 0x004ea2000c1e1900 */
[----:B------:R-:W-:Y:S05]  /*23440*/  YIELD ;  /* 0x0000000000007946 */ /* 0x000fea0003800000 */
[----:B------:R-:W-:Y:S01]  /*23450*/  ULDC.64 UR4, c[0x0][0xa28] ;  /* 0x00028a0000047ab9 */ /* 0x000fe20000000a00 */
[----:B------:R-:W-:Y:S01]  /*23460*/  ULDC.64 UR8, c[0x0][0xa18] ;  /* 0x0002860000087ab9 */ /* 0x000fe20000000a00 */
[----:B------:R-:W-:Y:S01]  /*23470*/  ISETP.NE.U32.AND P0, PT, RZ, UR4, PT ;  /* 0x00000004ff007c0c */ /* 0x000fe2000bf05070 */
[----:B------:R-:W-:Y:S01]  /*23480*/  ULDC.64 UR10, c[0x0][0x208] ;  /* 0x00008200000a7ab9 */ /* 0x000fe20000000a00 */
[----:B------:R-:W-:Y:S01]  /*23490*/  MOV R11, RZ ;  /* 0x000000ff000b7202 */ /* 0x000fe20000000f00 */
[----:B------:R-:W-:Y:S01]  /*234a0*/  ULDC.64 UR6, c[0x0][0xa10] ;  /* 0x0002840000067ab9 */ /* 0x000fe20000000a00 */
[----:B------:R-:W-:-:S02]  /*234b0*/  ISETP.NE.AND.EX P0, PT, RZ, UR5, PT, P0 ;  /* 0x00000005ff007c0c */ /* 0x000fc4000bf05300 */
[----:B--2---:R-:W-:-:S11]  /*234c0*/  SHF.R.S32.HI R0, RZ, 0x1f, R31 ;  /* 0x0000001fff007819 */ /* 0x004fd6000001141f */
[C---:B------:R-:W-:Y:S01]  /*234d0*/  @P0 LEA R2, P1, R31.reuse, UR4, 0x2 ;  /* 0x000000041f020c11 */ /* 0x040fe2000f8210ff */
[C---:B------:R-:W-:Y:S01]  /*234e0*/  IMAD.SHL.U32 R17, R31.reuse, 0x4, RZ ;  /* 0x000000041f117824 */ /* 0x040fe200078e00ff */
[C-C-:B------:R-:W-:Y:S01]  /*234f0*/  SHF.L.U64.HI R19, R31.reuse, 0x2, R0.reuse ;  /* 0x000000021f137819 */ /* 0x140fe20000010200 */
[----:B------:R0:W-:Y:S01]  /*23500*/  STL [R1+0x20], R0 ;  /* 0x0000200001007387 */ /* 0x0001e20000100800 */
[----:B------:R-:W-:Y:S01]  /*23510*/  @P0 LEA.HI.X R3, R31, UR5, R0, 0x2, P1 ;  /* 0x000000051f030c11 */ /* 0x000fe200088f1400 */
[----:B------:R-:W-:Y:S01]  /*23520*/  ULDC.64 UR4, c[0x0][0xa00] ;  /* 0x0002800000047ab9 */ /* 0x000fe20000000a00 */
[----:B------:R-:W-:-:S03]  /*23530*/  ISETP.NE.U32.AND P1, PT, RZ, UR8, PT ;  /* 0x00000008ff007c0c */ /* 0x000fc6000bf25070 */
[----:B------:R1:W2:Y:S01]  /*23540*/  @P0 LDG.E R11, desc[UR10][R2.64] ;  /* 0x0000000a020b0981 */ /* 0x0002a2000c1e1900 */
[----:B------:R-:W-:Y:S01]  /*23550*/  ISETP.NE.AND.EX P1, PT, RZ, UR9, PT, P1 ;  /* 0x00000009ff007c0c */ /* 0x000fe2000bf25310 */
[----:B------:R-:W-:Y:S01]  /*23560*/  IMAD.MOV.U32 R35, RZ, RZ, RZ ;  /* 0x000000ffff237224 */ /* 0x000fe200078e00ff */
[----:B------:R-:W-:Y:S02]  /*23570*/  ISETP.NE.U32.AND P0, PT, RZ, UR4, PT ;  /* 0x00000004ff007c0c */ /* 0x000fe4000bf05070 */
[----:B------:R-:W-:Y:S02]  /*23580*/  ISETP.NE.U32.AND P2, PT, RZ, UR6, PT ;  /* 0x00000006ff007c0c */ /* 0x000fe4000bf45070 */
[----:B------:R-:W-:Y:S02]  /*23590*/  ISETP.NE.AND.EX P0, PT, RZ, UR5, PT, P0 ;  /* 0x00000005ff007c0c */ /* 0x000fe4000bf05300 */
[----:B------:R-:W-:Y:S02]  /*235a0*/  ISETP.NE.AND.EX P2, PT, RZ, UR7, PT, P2 ;  /* 0x00000007ff007c0c */ /* 0x000fe4000bf45320 */
[C---:B-1----:R-:W-:Y:S01]  /*235b0*/  IADD3 R2, P3, R17.reuse, UR4, RZ ;  /* 0x0000000411027c10 */ /* 0x042fe2000ff7e0ff */
[----:B------:R-:W-:Y:S01]  /*235c0*/  ULDC UR4, c[0x0][0x288] ;  /* 0x0000a20000047ab9 */ /* 0x000fe20000000800 */
[----:B------:R-:W-:-:S02]  /*235d0*/  IADD3 R4, P4, R17, UR6, RZ ;  /* 0x0000000611047c10 */ /* 0x000fc4000ff9e0ff */
[----:B------:R-:W-:Y:S02]  /*235e0*/  IADD3.X R3, R19, UR5, RZ, P3, !PT ;  /* 0x0000000513037c10 */ /* 0x000fe40009ffe4ff */
[----:B------:R-:W-:Y:S01]  /*235f0*/  @P1 IADD3 R6, P3, R17, UR8, RZ ;  /* 0x0000000811061c10 */ /* 0x000fe2000ff7e0ff */
[----:B------:R-:W-:Y:S01]  /*23600*/  IMAD.U32 R8, RZ, RZ, UR4 ;  /* 0x00000004ff087e24 */ /* 0x000fe2000f8e00ff */
[----:B------:R-:W-:Y:S01]  /*23610*/  ULDC.64 UR4, c[0x0][0x418] ;  /* 0x0001060000047ab9 */ /* 0x000fe20000000a00 */
[----:B0-----:R-:W-:Y:S01]  /*23620*/  MOV R0, RZ ;  /* 0x000000ff00007202 */ /* 0x001fe20000000f00 */
[----:B------:R-:W5:Y:S01]  /*23630*/  @P0 LDG.E R35, desc[UR10][R2.64] ;  /* 0x0000000a02230981 */ /* 0x000f62000c1e1900 */
[C---:B------:R-:W-:Y:S02]  /*23640*/  @P1 IADD3.X R7, R19.reuse, UR9, RZ, P3, !PT ;  /* 0x0000000913071c10 */ /* 0x040fe40009ffe4ff */
[----:B------:R-:W-:-:S03]  /*23650*/  IADD3.X R5, R19, UR7, RZ, P4, !PT ;  /* 0x0000000713057c10 */ /* 0x000fc6000a7fe4ff */
[----:B------:R0:W3:Y:S01]  /*23660*/  @P1 LDG.E R8, desc[UR10][R6.64] ;  /* 0x0000000a06081981 */ /* 0x0000e2000c1e1900 */
[----:B------:R-:W-:-:S03]  /*23670*/  UISETP.NE.U32.AND UP0, UPT, UR4, URZ, UPT ;  /* 0x0000003f0400728c */ /* 0x000fc6000bf05070 */
[----:B------:R-:W-:Y:S01]  /*23680*/  ULDC UR4, c[0x0][0x424] ;  /* 0x0001090000047ab9 */ /* 0x000fe20000000800 */
[----:B------:R-:W-:Y:S01]  /*23690*/  UISETP.NE.AND.EX UP0, UPT, UR5, URZ, UPT, UP0 ;  /* 0x0000003f0500728c */ /* 0x000fe2000bf05300 */
[----:B------:R1:W5:Y:S02]  /*236a0*/  @P2 LDG.E R0, desc[UR10][R4.64] ;  /* 0x0000000a04002981 */ /* 0x000364000c1e1900 */
[----:B------:R-:W-:Y:S01]  /*236b0*/  ULDC UR5, c[0x0][0x2f0] ;  /* 0x0000bc0000057ab9 */ /* 0x000fe20000000800 */
[----:B------:R-:W-:-:S04]  /*236c0*/  USEL UR4, UR4, 0x1, UP0 ;  /* 0x0000000104047887 */ /* 0x000fc80008000000 */
[----:B------:R-:W-:-:S03]  /*236d0*/  UIMAD UR4, UR4, UR5, URZ ;  /* 0x00000005040472a4 */ /* 0x000fc6000f8e023f */
[----:B------:R-:W-:Y:S02]  /*236e0*/  ULDC UR5, c[0x0][0x348] ;  /* 0x0000d20000057ab9 */ /* 0x000fe40000000800 */
[----:B0-----:R-:W-:Y:S01]  /*236f0*/  IMAD.U32 R6, RZ, RZ, UR5 ;  /* 0x00000005ff067e24 */ /* 0x001fe2000f8e00ff */
[----:B------:R-:W-:Y:S01]  /*23700*/  MOV R9, UR4 ;  /* 0x0000000400097c02 */ /* 0x000fe20008000f00 */
[----:B--2---:R1:W-:Y:S04]  /*23710*/  STL [R1+0x10], R11 ;  /* 0x0000100b01007387 */ /* 0x0043e80000100800 */
[----:B---3--:R1:W-:Y:S01]  /*23720*/  STL [R1+0x28], R8 ;  /* 0x0000280801007387 */ /* 0x0083e20000100800 */
[----:B------:R-:W-:Y:S05]  /*23730*/  @P1 BRA `(.L_x_688) ;  /* 0x0000000000181947 */ /* 0x000fea0003800000 */
[----:B------:R-:W-:Y:S05]  /*23740*/  @!P0 BRA `(.L_x_688) ;  /* 0x0000000000148947 */ /* 0x000fea0003800000 */
[----:B------:R-:W-:Y:S02]  /*23750*/  ULDC.64 UR4, c[0x0][0x208] ;  /* 0x0000820000047ab9 */ /* 0x000fe40000000a00 */
[----:B-1----:R-:W2:Y:S04]  /*23760*/  LDG.E R8, desc[UR4][R2.64] ;  /* 0x0000000402087981 */ /* 0x002ea8000c1e1900 */
[----:B------:R-:W2:Y:S02]  /*23770*/  LDG.E R7, desc[UR4][R2.64+0x4] ;  /* 0x0000040402077981 */ /* 0x000ea4000c1e1900 */
[----:B--2---:R-:W-:-:S05]  /*23780*/  IMAD.IADD R2, R7, 0x1, -R8 ;  /* 0x0000000107027824 */ /* 0x004fca00078e0a08 */
[----:B------:R0:W-:Y:S02]  /*23790*/  STL [R1+0x28], R2 ;  /* 0x0000280201007387 */ /* 0x0001e40000100800 */
.L_x_688:
[----:B------:R-:W-:Y:S01]  /*237a0*/  ULDC.64 UR4, c[0x0][0xa20] ;  /* 0x0002880000047ab9 */ /* 0x000fe20000000a00 */
[C---:B0-----:R-:W-:Y:S01]  /*237b0*/  LOP3.LUT R2, R26.reuse, 0xff000000, RZ, 0xc0, !PT ;  /* 0xff0000001a027812 */ /* 0x041fe200078ec0ff */
[----:B------:R-:W-:Y:S01]  /*237c0*/  IMAD.MOV.U32 R32, RZ, RZ, R31 ;  /* 0x000000ffff207224 */ /* 0x000fe200078e001f */
[----:B------:R-:W-:Y:S02]  /*237d0*/  ISETP.NE.U32.AND P0, PT, RZ, UR4, PT ;  /* 0x00000004ff007c0c */ /* 0x000fe4000bf05070 */
[----:B------:R-:W-:Y:S02]  /*237e0*/  SHF.R.U32.HI R3, RZ, 0x8, R2 ;  /* 0x00000008ff037819 */ /* 0x000fe40000011602 */
[----:B------:R-:W-:Y:S02]  /*237f0*/  ISETP.NE.AND.EX P0, PT, RZ, UR5, PT, P0 ;  /* 0x00000005ff007c0c */ /* 0x000fe4000bf05300 */
[C---:B-1----:R-:W-:Y:S02]  /*23800*/  LOP3.LUT R8, R26.reuse, 0xff0000, RZ, 0xc0, !PT ;  /* 0x00ff00001a087812 */ /* 0x042fe400078ec0ff */
[----:B------:R-:W-:-:S02]  /*23810*/  LOP3.LUT R26, R26, 0xffff, RZ, 0xc0, !PT ;  /* 0x0000ffff1a1a7812 */ /* 0x000fc400078ec0ff */
[----:B------:R-:W-:-:S07]  /*23820*/  LEA.HI R8, R8, R3, RZ, 0x10 ;  /* 0x0000000308087211 */ /* 0x000fce00078f80ff */
[----:B------:R-:W-:Y:S05]  /*23830*/  @!P0 BRA `(.L_x_689) ;  /* 0x0000000000148947 */ /* 0x000fea0003800000 */
[----:B------:R-:W-:Y:S01]  /*23840*/  IADD3 R2, P0, R17, UR4, RZ ;  /* 0x0000000411027c10 */ /* 0x000fe2000ff1e0ff */
[----:B------:R-:W-:-:S03]  /*23850*/  ULDC.64 UR6, c[0x0][0x208] ;  /* 0x0000820000067ab9 */ /* 0x000fc60000000a00 */
[----:B------:R-:W-:-:S05]  /*23860*/  IADD3.X R3, R19, UR5, RZ, P0, !PT ;  /* 0x0000000513037c10 */ /* 0x000fca00087fe4ff */
[----:B------:R0:W5:Y:S01]  /*23870*/  LDG.E R9, desc[UR6][R2.64] ;  /* 0x0000000602097981 */ /* 0x000162000c1e1900 */
[----:B------:R-:W-:Y:S05]  /*23880*/  BRA `(.L_x_690) ;  /* 0x0000000000287947 */ /* 0x000fea0003800000 */
.L_x_689:
[----:B------:R-:W-:Y:S02]  /*23890*/  ULDC.64 UR4, c[0x0][0xa08] ;  /* 0x0002820000047ab9 */ /* 0x000fe40000000a00 */
[----:B------:R-:W-:-:S04]  /*238a0*/  ISETP.NE.U32.AND P0, PT, RZ, UR4, PT ;  /* 0x00000004ff007c0c */ /* 0x000fc8000bf05070 */
[----:B------:R-:W-:-:S13]  /*238b0*/  ISETP.NE.AND.EX P0, PT, RZ, UR5, PT, P0 ;  /* 0x00000005ff007c0c */ /* 0x000fda000bf05300 */
[----:B------:R-:W-:Y:S05]  /*238c0*/  @!P0 BRA `(.L_x_690) ;  /* 0x0000000000188947 */ /* 0x000fea0003800000 */
[----:B------:R-:W0:Y:S01]  /*238d0*/  LDC.64 R2, c[0x0][0xa08] ;  /* 0x00028200ff027b82 */ /* 0x000e220000000a00 */
[----:B------:R-:W-:Y:S01]  /*238e0*/  ULDC.64 UR4, c[0x0][0x208] ;  /* 0x0000820000047ab9 */ /* 0x000fe20000000a00 */
[----:B0-----:R-:W-:-:S05]  /*238f0*/  IMAD.WIDE R2, R32, 0x4, R2 ;  /* 0x0000000420027825 */ /* 0x001fca00078e0202 */
[----:B------:R-:W2:Y:S04]  /*23900*/  LDG.E R9, desc[UR4][R2.64] ;  /* 0x0000000402097981 */ /* 0x000ea8000c1e1900 */
[----:B------:R-:W2:Y:S02]  /*23910*/  LDG.E R10, desc[UR4][R2.64+0x4] ;  /* 0x00000404020a7981 */ /* 0x000ea4000c1e1900 */
[----:B--2---:R-:W-:-:S07]  /*23920*/  IADD3 R9, -R9, R10, RZ ;  /* 0x0000000a09097210 */ /* 0x004fce0007ffe1ff */
.L_x_690:
[----:B------:R-:W-:Y:S02]  /*23930*/  ULDC.64 UR4, c[0x0][0x208] ;  /* 0x0000820000047ab9 */ /* 0x000fe40000000a00 */
[----:B0-----:R-:W2:Y:S04]  /*23940*/  @P2 LDG.E R2, desc[UR4][R4.64] ;  /* 0x0000000404022981 */ /* 0x001ea8000c1e1900 */
[----:B------:R0:W2:Y:S01]  /*23950*/  @P2 LDG.E R3, desc[UR4][R4.64+0x4] ;  /* 0x0000040404032981 */ /* 0x0000a2000c1e1900 */
[----:B-----5:R-:W-:Y:S01]  /*23960*/  IMAD.IADD R9, R9, 0x1, -R11 ;  /* 0x0000000109097824 */ /* 0x020fe200078e0a0b */
[----:B------:R-:W-:Y:S01]  /*23970*/  BSSY B0, `(.L_x_691) ;  /* 0x000002a000007945 */ /* 0x000fe20003800000 */
[----:B------:R-:W-:Y:S02]  /*23980*/  LOP3.LUT R7, R8, 0xff, RZ, 0xc0, !PT ;  /* 0x000000ff08077812 */ /* 0x000fe400078ec0ff */
[----:B0-----:R-:W-:Y:S01]  /*23990*/  SHF.R.U32.HI R5, RZ, 0x10, R8 ;  /* 0x00000010ff057819 */ /* 0x001fe20000011608 */
[----:B--2---:R-:W-:-:S05]  /*239a0*/  @P2 IMAD.IADD R6, R3, 0x1, -R2 ;  /* 0x0000000103062824 */ /* 0x004fca00078e0a02 */
[----:B------:R-:W-:-:S04]  /*239b0*/  IADD3 R3, R9, R6, RZ ;  /* 0x0000000609037210 */ /* 0x000fc80007ffe0ff */
[C---:B------:R-:W-:Y:S01]  /*239c0*/  ISETP.GE.AND P1, PT, R3.reuse, 0x1, PT ;  /* 0x000000010300780c */ /* 0x040fe20003f26270 */
[----:B------:R-:W-:Y:S01]  /*239d0*/  VIADD R2, R3, 0x4f ;  /* 0x0000004f03027836 */ /* 0x000fe20000000000 */
[----:B------:R0:W-:Y:S03]  /*239e0*/  STL [R1+0x8], R3 ;  /* 0x0000080301007387 */ /* 0x0001e60000100800 */
[----:B------:R-:W-:-:S05]  /*239f0*/  IMAD.HI R2, R2, 0x66666667, RZ ;  /* 0x6666666702027827 */ /* 0x000fca00078e02ff */
[----:B0-----:R-:W-:-:S04]  /*23a00*/  SHF.R.U32.HI R3, RZ, 0x1f, R2 ;  /* 0x0000001fff037819 */ /* 0x001fc80000011602 */
[----:B------:R-:W-:Y:S01]  /*23a10*/  LEA.HI.SX32 R4, R2, R3, 0x1b ;  /* 0x0000000302047211 */ /* 0x000fe200078fdaff */
[----:B------:R-:W-:Y:S01]  /*23a20*/  IMAD.MOV.U32 R3, RZ, RZ, RZ ;  /* 0x000000ffff037224 */ /* 0x000fe200078e00ff */
[----:B------:R-:W-:Y:S06]  /*23a30*/  @!P1 BRA `(.L_x_692) ;  /* 0x0000000000749947 */ /* 0x000fec0003800000 */
[----:B------:R-:W-:Y:S01]  /*23a40*/  ISETP.NE.AND P0, PT, R5, RZ, PT ;  /* 0x000000ff0500720c */ /* 0x000fe20003f05270 */
[----:B------:R-:W-:-:S03]  /*23a50*/  ULDC UR4, c[0x0][0x9f0] ;  /* 0x00027c0000047ab9 */ /* 0x000fc60000000800 */
[----:B------:R-:W-:-:S04]  /*23a60*/  SEL R8, R5, UR4, P0 ;  /* 0x0000000405087c07 */ /* 0x000fc80008000000 */
[----:B------:R-:W-:Y:S02]  /*23a70*/  IABS R10, R8 ;  /* 0x00000008000a7213 */ /* 0x000fe40000000000 */
[----:B------:R-:W-:Y:S02]  /*23a80*/  IADD3 R11, R8, -0x1, R4 ;  /* 0xffffffff080b7810 */ /* 0x000fe40007ffe004 */
[----:B------:R-:W0:Y:S08]  /*23a90*/  I2F.RP R2, R10 ;  /* 0x0000000a00027306 */ /* 0x000e300000209400 */
[----:B0-----:R-:W0:Y:S02]  /*23aa0*/  MUFU.RCP R2, R2 ;  /* 0x0000000200027308 */ /* 0x001e240000001000 */
[----:B0-----:R-:W-:-:S06]  /*23ab0*/  IADD3 R2, R2, 0xffffffe, RZ ;  /* 0x0ffffffe02027810 */ /* 0x001fcc0007ffe0ff */
[----:B------:R0:W1:Y:S02]  /*23ac0*/  F2I.FTZ.U32.TRUNC.NTZ R3, R2 ;  /* 0x0000000200037305 */ /* 0x000064000021f000 */
[----:B0-----:R-:W-:-:S04]  /*23ad0*/  LOP3.LUT R2, R11, R8, RZ, 0x3c, !PT ;  /* 0x000000080b027212 */ /* 0x001fc800078e3cff */
[----:B------:R-:W-:Y:S01]  /*23ae0*/  ISETP.GE.AND P4, PT, R2, RZ, PT ;  /* 0x000000ff0200720c */ /* 0x000fe20003f86270 */
[----:B-1----:R-:W-:-:S04]  /*23af0*/  IMAD.MOV R2, RZ, RZ, -R3 ;  /* 0x000000ffff027224 */ /* 0x002fc800078e0a03 */
[----:B------:R-:W-:Y:S02]  /*23b00*/  IMAD R12, R2, R10, RZ ;  /* 0x0000000a020c7224 */ /* 0x000fe400078e02ff */
[----:B------:R-:W-:-:S04]  /*23b10*/  IMAD.MOV.U32 R2, RZ, RZ, RZ ;  /* 0x000000ffff027224 */ /* 0x000fc800078e00ff */
[----:B------:R-:W-:Y:S01]  /*23b20*/  IMAD.HI.U32 R2, R3, R12, R2 ;  /* 0x0000000c03027227 */ /* 0x000fe200078e0002 */
[----:B------:R-:W-:Y:S02]  /*23b30*/  IABS R3, R11 ;  /* 0x0000000b00037213 */ /* 0x000fe40000000000 */
[----:B------:R-:W-:-:S03]  /*23b40*/  IABS R11, R8 ;  /* 0x00000008000b7213 */ /* 0x000fc60000000000 */
[----:B------:R-:W-:Y:S01]  /*23b50*/  IMAD.HI.U32 R2, R2, R3, RZ ;  /* 0x0000000302027227 */ /* 0x000fe200078e00ff */
[----:B------:R-:W-:-:S05]  /*23b60*/  IADD3 R11, RZ, -R11, RZ ;  /* 0x8000000bff0b7210 */ /* 0x000fca0007ffe0ff */
        /* <DEDUP_REMOVED lines=8> */
[----:B------:R-:W-:-:S05]  /*23bf0*/  @!P3 LOP3.LUT R2, RZ, R8, RZ, 0x33, !PT ;  /* 0x00000008ff02b212 */ /* 0x000fca00078e33ff */
[----:B------:R-:W-:-:S07]  /*23c00*/  IMAD.MOV.U32 R3, RZ, RZ, R2 ;  /* 0x000000ffff037224 */ /* 0x000fce00078e0002 */
.L_x_692:
[----:B------:R-:W-:Y:S05]  /*23c10*/  BSYNC B0 ;  /* 0x0000000000007941 */ /* 0x000fea0003800000 */
.L_x_691:
[-C--:B------:R-:W-:Y:S01]  /*23c20*/  IMAD R2, R7, R3.reuse, RZ ;  /* 0x0000000307027224 */ /* 0x080fe200078e02ff */
[----:B------:R-:W-:Y:S04]  /*23c30*/  BSSY B0, `(.L_x_693) ;  /* 0x0000191000007945 */ /* 0x000fe80003800000 */
[C---:B------:R-:W-:Y:S01]  /*23c40*/  VIADDMNMX R3, R2.reuse, R3, R4, PT ;  /* 0x0000000302037246 */ /* 0x040fe20003800104 */
[----:B------:R-:W-:-:S04]  /*23c50*/  IMAD R2, R2, 0x50, -R9 ;  /* 0x0000005002027824 */ /* 0x000fc800078e0a09 */
[----:B------:R-:W-:Y:S01]  /*23c60*/  IMAD R3, R3, 0x50, -R9 ;  /* 0x0000005003037824 */ /* 0x000fe200078e0a09 */
[----:B------:R-:W-:-:S04]  /*23c70*/  VIMNMX R2, RZ, R2, !PT ;  /* 0x00000002ff027248 */ /* 0x000fc80007fe0100 */
[----:B------:R-:W-:-:S04]  /*23c80*/  VIMNMX R3, R3, R6, PT ;  /* 0x0000000603037248 */ /* 0x000fc80003fe0100 */
[----:B------:R-:W-:-:S13]  /*23c90*/  ISETP.GT.AND P0, PT, R3, R2, PT ;  /* 0x000000020300720c */ /* 0x000fda0003f04270 */
[----:B------:R-:W-:Y:S01]  /*23ca0*/  @P0 IADD3 R8, R3, 0x4f, RZ ;  /* 0x0000004f03080810 */ /* 0x000fe20007ffe0ff */
[----:B------:R-:W-:-:S04]  /*23cb0*/  IMAD.WIDE.U32 R2, R2, -0x33333333, RZ ;  /* 0xcccccccd02027825 */ /* 0x000fc800078e00ff */
[----:B------:R-:W-:Y:S01]  /*23cc0*/  @P0 IMAD.HI R8, R8, 0x66666667, RZ ;  /* 0x6666666708080827 */ /* 0x000fe200078e02ff */
[----:B------:R-:W-:-:S04]  /*23cd0*/  SHF.R.U32.HI R6, RZ, 0x6, R3 ;  /* 0x00000006ff067819 */ /* 0x000fc80000011603 */
[----:B------:R-:W-:Y:S01]  /*23ce0*/  @P0 SHF.R.U32.HI R2, RZ, 0x1f, R8 ;  /* 0x0000001fff020819 */ /* 0x000fe20000011608 */
[----:B------:R-:W-:-:S03]  /*23cf0*/  IMAD.MOV.U32 R3, RZ, RZ, R6 ;  /* 0x000000ffff037224 */ /* 0x000fc600078e0006 */
[----:B------:R-:W-:Y:S02]  /*23d00*/  @P0 LEA.HI.SX32 R3, R8, R2, 0x1b ;  /* 0x0000000208030211 */ /* 0x000fe400078fdaff */
[----:B------:R-:W-:Y:S02]  /*23d10*/  PLOP3.LUT P0, PT, PT, PT, PT, 0x80, 0x0 ;  /* 0x000000000000781c */ /* 0x000fe40003f0f070 */
[----:B------:R-:W-:-:S13]  /*23d20*/  ISETP.GT.AND P3, PT, R3, R6, PT ;  /* 0x000000060300720c */ /* 0x000fda0003f64270 */
[----:B------:R-:W-:Y:S05]  /*23d30*/  @!P3 BRA `(.L_x_694) ;  /* 0x000000180000b947 */ /* 0x000fea0003800000 */
[----:B------:R-:W-:Y:S01]  /*23d40*/  UMOV UR4, 0xffffffff ;  /* 0xffffffff00047882 */ /* 0x000fe20000000000 */
[----:B------:R-:W-:Y:S02]  /*23d50*/  SEL R2, R32, RZ, !P2 ;  /* 0x000000ff20027207 */ /* 0x000fe40005000000 */
[----:B------:R-:W-:Y:S05]  /*23d60*/  BRA.DIV UR4, `(.L_x_695) ;  /* 0x0000007604287947 */ /* 0x000fea000b800000 */
[----:B------:R-:W0:Y:S02]  /*23d70*/  S2R R8, SR_TID.X ;  /* 0x0000000000087919 */ /* 0x000e240000002100 */
[----:B0-----:R-:W-:-:S04]  /*23d80*/  SHF.R.U32.HI R8, RZ, 0x5, R8 ;  /* 0x00000005ff087819 */ /* 0x001fc80000011608 */
[----:B------:R-:W-:-:S05]  /*23d90*/  LOP3.LUT R8, R8, 0x3, RZ, 0xc0, !PT ;  /* 0x0000000308087812 */ /* 0x000fca00078ec0ff */
[----:B------:R0:W1:Y:S02]  /*23da0*/  SHFL.IDX PT, R14, R8, RZ, 0x1f ;  /* 0x00001fff080e7589 */ /* 0x00006400000e0000 */
.L_x_866:
[----:B-1----:R-:W-:Y:S02]  /*23db0*/  ISETP.NE.AND P0, PT, R14, RZ, PT ;  /* 0x000000ff0e00720c */ /* 0x002fe40003f05270 */
[----:B------:R-:W-:-:S11]  /*23dc0*/  PLOP3.LUT P6, PT, PT, PT, PT, 0x8, 0x0 ;  /* 0x000000000000781c */ /* 0x000fd60003fce170 */
[----:B------:R-:W-:Y:S05]  /*23dd0*/  @P0 BRA `(.L_x_696) ;  /* 0x00000000000c0947 */ /* 0x000fea0003800000 */
[----:B------:R-:W-:-:S03]  /*23de0*/  UMOV UR4, 0xffffffff ;  /* 0xffffffff00047882 */ /* 0x000fc60000000000 */
[----:B------:R-:W-:Y:S05]  /*23df0*/  BRA.DIV UR4, `(.L_x_697) ;  /* 0x0000007604387947 */ /* 0x000fea000b800000 */
[----:B------:R-:W-:-:S13]  /*23e00*/  ELECT P6, URZ, PT ;  /* 0x00000000003f782f */ /* 0x000fda00038c0000 */
.L_x_696:
[----:B0-----:R-:W2:Y:S01]  /*23e10*/  LDL R8, [R1+0x2c] ;  /* 0x00002c0001087983 */ /* 0x001ea20000100800 */
[----:B------:R-:W-:Y:S01]  /*23e20*/  BSSY B1, `(.L_x_698) ;  /* 0x0000008000017945 */ /* 0x000fe20003800000 */
[----:B--2---:R-:W-:-:S05]  /*23e30*/  VIADD R8, R8, 0x1 ;  /* 0x0000000108087836 */ /* 0x004fca0000000000 */
[----:B------:R-:W-:-:S04]  /*23e40*/  LEA.HI R9, R8, R8, RZ, 0x1 ;  /* 0x0000000808097211 */ /* 0x000fc800078f08ff */
[----:B------:R-:W-:-:S04]  /*23e50*/  LOP3.LUT R9, R9, 0xfffffffe, RZ, 0xc0, !PT ;  /* 0xfffffffe09097812 */ /* 0x000fc800078ec0ff */
[----:B------:R-:W-:-:S04]  /*23e60*/  IADD3 R8, R8, -R9, RZ ;  /* 0x8000000908087210 */ /* 0x000fc80007ffe0ff */
[----:B------:R-:W-:-:S04]  /*23e70*/  SHF.L.U32 R8, R8, 0x1f, RZ ;  /* 0x0000001f08087819 */ /* 0x000fc800000006ff */
[----:B------:R-:W0:Y:S02]  /*23e80*/  SYNCS.PHASECHK.TRANS64.TRYWAIT P0, [R16+URZ+0x38820], R8 ;  /* 0x03882008100075a7 */ /* 0x000e24000800017f */
[----:B0-----:R-:W-:Y:S05]  /*23e90*/  @!P0 BRA `(.L_x_699) ;  /* 0x0000007400308947 */ /* 0x001fea0003800000 */
.L_x_869:
[----:B------:R-:W-:Y:S05]  /*23ea0*/  BSYNC B1 ;  /* 0x0000000000017941 */ /* 0x000fea0003800000 */
.L_x_698:
[----:B------:R-:W-:Y:S04]  /*23eb0*/  BSSY B1, `(.L_x_700) ;  /* 0x00000ab000017945 */ /* 0x000fe80003800000 */
[----:B------:R-:W-:Y:S05]  /*23ec0*/  @!P6 BRA `(.L_x_701) ;  /* 0x0000000800a4e947 */ /* 0x000fea0003800000 */
[----:B------:R-:W-:Y:S01]  /*23ed0*/  IMAD R12, R28, 0x8, R16 ;  /* 0x000000081c0c7824 */ /* 0x000fe200078e0210 */
[----:B------:R-:W-:Y:S01]  /*23ee0*/  SHF.L.U32 R11, R30, 0x1f, RZ ;  /* 0x0000001f1e0b7819 */ /* 0x000fe200000006ff */
[----:B------:R-:W1:Y:S01]  /*23ef0*/  S2R R9, SR_TID.X ;  /* 0x0000000000097919 */ /* 0x000e620000002100 */
[----:B------:R-:W-:Y:S02]  /*23f00*/  BSSY B2, `(.L_x_702) ;  /* 0x0000005000027945 */ /* 0x000fe40003800000 */
[----:B------:R-:W2:Y:S01]  /*23f10*/  SYNCS.PHASECHK.TRANS64.TRYWAIT P0, [R12+URZ+0x388a0], R11 ;  /* 0x0388a00b0c0075a7 */ /* 0x000ea2000800017f */
[----:B-1----:R-:W-:-:S04]  /*23f20*/  LOP3.LUT R9, R9, 0x7f, RZ, 0xc0, !PT ;  /* 0x0000007f09097812 */ /* 0x002fc800078ec0ff */
[----:B------:R-:W-:Y:S01]  /*23f30*/  ISETP.NE.AND P2, PT, R9, RZ, PT ;  /* 0x000000ff0900720c */ /* 0x000fe20003f45270 */
[----:B--2---:R-:W-:-:S12]  /*23f40*/  @!P0 BRA `(.L_x_703) ;  /* 0x0000007400188947 */ /* 0x004fd80003800000 */
.L_x_870:
[----:B------:R-:W-:Y:S05]  /*23f50*/  BSYNC B2 ;  /* 0x0000000000027941 */ /* 0x000fea0003800000 */
.L_x_702:
[----:B------:R-:W-:Y:S04]  /*23f60*/  BSSY B2, `(.L_x_704) ;  /* 0x0000009000027945 */ /* 0x000fe80003800000 */
[----:B------:R-:W-:Y:S05]  /*23f70*/  @P2 BRA `(.L_x_705) ;  /* 0x00000000001c2947 */ /* 0x000fea0003800000 */
[----:B------:R-:W2:Y:S01]  /*23f80*/  S2R R9, SR_TID.X ;  /* 0x0000000000097919 */ /* 0x000ea20000002100 */
[----:B0-----:R-:W-:-:S04]  /*23f90*/  IMAD.MOV.U32 R8, RZ, RZ, 0xa000 ;  /* 0x0000a000ff087424 */ /* 0x001fc800078e00ff */
[----:B------:R3:W-:Y:S01]  /*23fa0*/  SYNCS.ARRIVE.TRANS64 RZ, [R12+URZ+0x38890], R8 ;  /* 0x038890080cff79a7 */ /* 0x0007e2000800003f */
[----:B--2---:R-:W-:-:S04]  /*23fb0*/  LOP3.LUT R9, R9, 0x1f, RZ, 0xc0, !PT ;  /* 0x0000001f09097812 */ /* 0x004fc800078ec0ff */
[----:B------:R-:W-:-:S13]  /*23fc0*/  ISETP.NE.AND P0, PT, R9, RZ, PT ;  /* 0x000000ff0900720c */ /* 0x000fda0003f05270 */
[----:B---3--:R-:W-:Y:S05]  /*23fd0*/  @!P0 BRA `(.L_x_705) ;  /* 0x0000000000048947 */ /* 0x008fea0003800000 */
[----:B------:R-:W-:Y:S01]  /*23fe0*/  BPT.TRAP 0x1 ;  /* 0x000000040000795c */ /* 0x000fe20000300000 */
.L_x_705:
[----:B------:R-:W-:Y:S05]  /*23ff0*/  BSYNC B2 ;  /* 0x0000000000027941 */ /* 0x000fea0003800000 */
.L_x_704:
[----:B0-----:R-:W-:Y:S01]  /*24000*/  MOV R8, RZ ;  /* 0x000000ff00087202 */ /* 0x001fe20000000f00 */
[----:B------:R-:W-:Y:S01]  /*24010*/  IMAD R10, R28, 0xa000, R16 ;  /* 0x0000a0001c0a7824 */ /* 0x000fe200078e0210 */
[----:B------:R-:W-:Y:S01]  /*24020*/  UIADD3 UR4, UP0, UR38, 0x570, URZ ;  /* 0x0000057026047890 */ /* 0x000fe2000ff1e03f */
[----:B------:R-:W-:Y:S01]  /*24030*/  IMAD R9, R3, 0x50, R0 ;  /* 0x0000005003097824 */ /* 0x000fe200078e0200 */
[----:B------:R-:W-:Y:S01]  /*24040*/  R2UR UR10, R8 ;  /* 0x00000000080a72ca */ /* 0x000fe200000e0000 */
[----:B------:R-:W-:Y:S01]  /*24050*/  VIADD R8, R12, 0x38890 ;  /* 0x000388900c087836 */ /* 0x000fe20000000000 */
[----:B------:R-:W-:Y:S01]  /*24060*/  PLOP3.LUT P0, PT, PT, PT, PT, 0x80, 0x0 ;  /* 0x000000000000781c */ /* 0x000fe20003f0f070 */
[----:B------:R-:W-:Y:S01]  /*24070*/  VIADD R9, R9, 0xffffffb0 ;  /* 0xffffffb009097836 */ /* 0x000fe20000000000 */
[----:B------:R-:W-:Y:S01]  /*24080*/  IADD3 R13, R10, 0x24400, RZ ;  /* 0x000244000a0d7810 */ /* 0x000fe20007ffe0ff */
[----:B------:R-:W-:Y:S01]  /*24090*/  UIADD3.X UR5, URZ, UR39, URZ, UP0, !UPT ;  /* 0x000000273f057290 */ /* 0x000fe200087fe43f */
[----:B------:R-:W-:Y:S01]  /*240a0*/  UMOV UR6, 0x0 ;  /* 0x0000000000067882 */ /* 0x000fe20000000000 */
[----:B------:R-:W-:-:S10]  /*240b0*/  UMOV UR7, 0x12f00000 ;  /* 0x12f0000000077882 */ /* 0x000fd40000000000 */
.L_x_706:
[----:B------:R-:W-:-:S13]  /*240c0*/  @P0 ELECT P3, URZ, PT ;  /* 0x00000000003f082f */ /* 0x000fda0003860000 */
[----:B------:R-:W-:Y:S02]  /*240d0*/  @P3 R2UR UR13, R2 ;  /* 0x00000000020d32ca */ /* 0x000fe400000e0000 */
[----:B------:R-:W-:Y:S02]  /*240e0*/  @P3 R2UR UR12, R26 ;  /* 0x000000001a0c32ca */ /* 0x000fe400000e0000 */
[----:B------:R-:W-:Y:S02]  /*240f0*/  @P3 R2UR UR11, R9 ;  /* 0x00000000090b32ca */ /* 0x000fe400000e0000 */
[----:B------:R-:W-:Y:S02]  /*24100*/  @P3 R2UR UR9, R8 ;  /* 0x00000000080932ca */ /* 0x000fe400000e0000 */
[----:B------:R-:W-:Y:S02]  /*24110*/  @P3 R2UR UR8, R13 ;  /* 0x000000000d0832ca */ /* 0x000fe400000e0000 */
[----:B------:R-:W-:-:S02]  /*24120*/  @P3 PLOP3.LUT P0, PT, P3, PT, PT, 0x8, 0x0 ;  /* 0x000000000000381c */ /* 0x000fc40001f0e170 */
[----:B------:R-:W-:-:S09]  /*24130*/  PLOP3.LUT P3, PT, PT, PT, PT, 0x8, 0x0 ;  /* 0x000000000000781c */ /* 0x000fd20003f6e170 */
[----:B------:R0:W-:Y:S02]  /*24140*/  UTMALDG.4D [UR8], [UR4], desc[UR6] ;  /* 0x00000608040075b4 */ /* 0x0001e40008019000 */
[----:B0-----:R-:W-:Y:S05]  /*24150*/  @P0 BRA.U.ANY `(.L_x_706) ;  /* 0xfffffffd00d80947 */ /* 0x001fea000393ffff */
[----:B------:R-:W-:Y:S01]  /*24160*/  IMAD.MOV.U32 R22, RZ, RZ, 0x40 ;  /* 0x00000040ff167424 */ /* 0x000fe200078e00ff */
[----:B------:R-:W-:Y:S01]  /*24170*/  PLOP3.LUT P0, PT, PT, PT, PT, 0x80, 0x0 ;  /* 0x000000000000781c */ /* 0x000fe20003f0f070 */
[----:B------:R-:W-:Y:S01]  /*24180*/  VIADD R13, R10, 0x26c00 ;  /* 0x00026c000a0d7836 */ /* 0x000fe20000000000 */
[----:B------:R-:W-:Y:S01]  /*24190*/  UMOV UR6, 0x0 ;  /* 0x0000000000067882 */ /* 0x000fe20000000000 */
[----:B------:R-:W-:Y:S01]  /*241a0*/  UMOV UR7, 0x12f00000 ;  /* 0x12f0000000077882 */ /* 0x000fe20000000000 */
[----:B------:R-:W-:-:S15]  /*241b0*/  R2UR UR10, R22 ;  /* 0x00000000160a72ca */ /* 0x000fde00000e0000 */
.L_x_707:
        /* <DEDUP_REMOVED lines=10> */
[----:B------:R-:W-:Y:S01]  /*24260*/  MOV R21, 0x80 ;  /* 0x0000008000157802 */ /* 0x000fe20000000f00 */
[----:B------:R-:W-:Y:S01]  /*24270*/  VIADD R13, R10, 0x29400 ;  /* 0x000294000a0d7836 */ /* 0x000fe20000000000 */
[----:B------:R-:W-:Y:S01]  /*24280*/  PLOP3.LUT P0, PT, PT, PT, PT, 0x80, 0x0 ;  /* 0x000000000000781c */ /* 0x000fe20003f0f070 */
[----:B------:R-:W-:Y:S01]  /*24290*/  UMOV UR6, 0x0 ;  /* 0x0000000000067882 */ /* 0x000fe20000000000 */
[----:B------:R-:W-:Y:S01]  /*242a0*/  R2UR UR10, R21 ;  /* 0x00000000150a72ca */ /* 0x000fe200000e0000 */
[----:B------:R-:W-:-:S14]  /*242b0*/  UMOV UR7, 0x12f00000 ;  /* 0x12f0000000077882 */ /* 0x000fdc0000000000 */
.L_x_708:
        /* <DEDUP_REMOVED lines=12> */
[----:B------:R-:W-:Y:S01]  /*24380*/  UMOV UR6, 0x0 ;  /* 0x0000000000067882 */ /* 0x000fe20000000000 */
[----:B------:R-:W-:Y:S01]  /*24390*/  IADD3 R13, R10, 0x2bc00, RZ ;  /* 0x0002bc000a0d7810 */ /* 0x000fe20007ffe0ff */
[----:B------:R-:W-:Y:S01]  /*243a0*/  UMOV UR7, 0x12f00000 ;  /* 0x12f0000000077882 */ /* 0x000fe20000000000 */
[----:B------:R-:W-:-:S15]  /*243b0*/  R2UR UR10, R20 ;  /* 0x00000000140a72ca */ /* 0x000fde00000e0000 */
.L_x_709:
        /* <DEDUP_REMOVED lines=10> */
[----:B------:R-:W0:Y:S01]  /*24460*/  SYNCS.PHASECHK.TRANS64.TRYWAIT P0, [R12+URZ+0x388c0], R11 ;  /* 0x0388c00b0c0075a7 */ /* 0x000e22000800017f */
[----:B------:R-:W-:Y:S04]  /*24470*/  BSSY B2, `(.L_x_710) ;  /* 0x0000002000027945 */ /* 0x000fe80003800000 */
[----:B0-----:R-:W-:Y:S05]  /*24480*/  @!P0 BRA `(.L_x_711) ;  /* 0x0000006c00dc8947 */ /* 0x001fea0003800000 */
.L_x_871:
[----:B------:R-:W-:Y:S05]  /*24490*/  BSYNC B2 ;  /* 0x0000000000027941 */ /* 0x000fea0003800000 */
.L_x_710:
[----:B------:R-:W-:Y:S01]  /*244a0*/  BSSY B2, `(.L_x_712) ;  /* 0x000000b000027945 */ /* 0x000fe20003800000 */
[----:B------:R-:W-:Y:S02]  /*244b0*/  IMAD.MOV.U32 R14, RZ, RZ, 0x0 ;  /* 0x00000000ff0e7424 */ /* 0x000fe400078e00ff */
[----:B------:R-:W-:Y:S01]  /*244c0*/  IMAD.MOV.U32 R15, RZ, RZ, 0x12f00000 ;  /* 0x12f00000ff0f7424 */ /* 0x000fe200078e00ff */
[----:B------:R-:W-:Y:S06]  /*244d0*/  @P2 BRA `(.L_x_713) ;  /* 0x00000000001c2947 */ /* 0x000fec0003800000 */
[----:B------:R-:W2:Y:S01]  /*244e0*/  S2R R13, SR_TID.X ;  /* 0x00000000000d7919 */ /* 0x000ea20000002100 */
[----:B------:R-:W-:-:S04]  /*244f0*/  MOV R8, 0xa000 ;  /* 0x0000a00000087802 */ /* 0x000fc80000000f00 */
[----:B------:R3:W-:Y:S01]  /*24500*/  SYNCS.ARRIVE.TRANS64 RZ, [R12+URZ+0x388b0], R8 ;  /* 0x0388b0080cff79a7 */ /* 0x0007e2000800003f */
[----:B--2---:R-:W-:-:S04]  /*24510*/  LOP3.LUT R13, R13, 0x1f, RZ, 0xc0, !PT ;  /* 0x0000001f0d0d7812 */ /* 0x004fc800078ec0ff */
[----:B------:R-:W-:-:S13]  /*24520*/  ISETP.NE.AND P0, PT, R13, RZ, PT ;  /* 0x000000ff0d00720c */ /* 0x000fda0003f05270 */
[----:B---3--:R-:W-:Y:S05]  /*24530*/  @!P0 BRA `(.L_x_713) ;  /* 0x0000000000048947 */ /* 0x008fea0003800000 */
[----:B------:R-:W-:Y:S01]  /*24540*/  BPT.TRAP 0x1 ;  /* 0x000000040000795c */ /* 0x000fe20000300000 */
.L_x_713:
[----:B------:R-:W-:Y:S05]  /*24550*/  BSYNC B2 ;  /* 0x0000000000027941 */ /* 0x000fea0003800000 */
.L_x_712:
[----:B------:R-:W-:Y:S01]  /*24560*/  R2UR UR6, R14 ;  /* 0x000000000e0672ca */ /* 0x000fe200000e0000 */
[----:B------:R-:W-:Y:S01]  /*24570*/  IMAD.MOV.U32 R8, RZ, RZ, RZ ;  /* 0x000000ffff087224 */ /* 0x000fe200078e00ff */
[----:B------:R-:W-:Y:S01]  /*24580*/  R2UR UR7, R15 ;  /* 0x000000000f0772ca */ /* 0x000fe200000e0000 */
[----:B------:R-:W-:Y:S01]  /*24590*/  UIADD3 UR4, UP0, UR38, 0x670, URZ ;  /* 0x0000067026047890 */ /* 0x000fe2000ff1e03f */
[----:B------:R-:W-:Y:S01]  /*245a0*/  PLOP3.LUT P0, PT, PT, PT, PT, 0x80, 0x0 ;  /* 0x000000000000781c */ /* 0x000fe20003f0f070 */
[----:B01----:R-:W-:Y:S01]  /*245b0*/  VIADD R12, R12, 0x388b0 ;  /* 0x000388b00c0c7836 */ /* 0x003fe20000000000 */
[----:B------:R-:W-:Y:S01]  /*245c0*/  R2UR UR10, R8 ;  /* 0x00000000080a72ca */ /* 0x000fe200000e0000 */
[----:B------:R-:W-:Y:S01]  /*245d0*/  UIADD3.X UR5, URZ, UR39, URZ, UP0, !UPT ;  /* 0x000000273f057290 */ /* 0x000fe200087fe43f */
[----:B------:R-:W-:-:S13]  /*245e0*/  IADD3 R8, R10, 0x400, RZ ;  /* 0x000004000a087810 */ /* 0x000fda0007ffe0ff */
.L_x_714:
        /* <DEDUP_REMOVED lines=10> */
[----:B------:R-:W-:Y:S01]  /*24690*/  R2UR UR10, R22 ;  /* 0x00000000160a72ca */ /* 0x000fe200000e0000 */
[----:B------:R-:W-:Y:S01]  /*246a0*/  VIADD R8, R10, 0x2c00 ;  /* 0x00002c000a087836 */ /* 0x000fe20000000000 */
[----:B------:R-:W-:Y:S02]  /*246b0*/  R2UR UR6, R14 ;  /* 0x000000000e0672ca */ /* 0x000fe400000e0000 */
[----:B------:R-:W-:Y:S02]  /*246c0*/  R2UR UR7, R15 ;  /* 0x000000000f0772ca */ /* 0x000fe400000e0000 */
[----:B------:R-:W-:-:S13]  /*246d0*/  PLOP3.LUT P0, PT, PT, PT, PT, 0x80, 0x0 ;  /* 0x000000000000781c */ /* 0x000fda0003f0f070 */
.L_x_715:
        /* <DEDUP_REMOVED lines=15> */
.L_x_716:
        /* <DEDUP_REMOVED lines=10> */
[----:B------:R-:W-:Y:S02]  /*24870*/  R2UR UR10, R20 ;  /* 0x00000000140a72ca */ /* 0x000fe400000e0000 */
[----:B------:R-:W-:Y:S02]  /*24880*/  R2UR UR6, R14 ;  /* 0x000000000e0672ca */ /* 0x000fe400000e0000 */
[----:B------:R-:W-:Y:S02]  /*24890*/  R2UR UR7, R15 ;  /* 0x000000000f0772ca */ /* 0x000fe400000e0000 */
[----:B------:R-:W-:Y:S02]  /*248a0*/  PLOP3.LUT P0, PT, PT, PT, PT, 0x80, 0x0 ;  /* 0x000000000000781c */ /* 0x000fe40003f0f070 */
[----:B------:R-:W-:-:S11]  /*248b0*/  IADD3 R10, R10, 0x7c00, RZ ;  /* 0x00007c000a0a7810 */ /* 0x000fd60007ffe0ff */
.L_x_717:
        /* <DEDUP_REMOVED lines=9> */
[----:B-1----:R-:W-:Y:S05]  /*24950*/  @P0 BRA.U.ANY `(.L_x_717) ;  /* 0xfffffffd00d80947 */ /* 0x002fea000393ffff */
.L_x_701:
[----:B------:R-:W-:Y:S05]  /*24960*/  BSYNC B1 ;  /* 0x0000000000017941 */ /* 0x000fea0003800000 */
.L_x_700:
[----:B------:R-:W-:Y:S01]  /*24970*/  VIADD R12, R3, 0xfffffffe ;  /* 0xfffffffe030c7836 */ /* 0x000fe20000000000 */
[----:B------:R-:W-:Y:S01]  /*24980*/  PLOP3.LUT P0, PT, PT, PT, PT, 0x8, 0x0 ;  /* 0x000000000000781c */ /* 0x000fe20003f0e170 */
[----:B------:R-:W-:-:S03]  /*24990*/  VIADD R28, R28, 0x1 ;  /* 0x000000011c1c7836 */ /* 0x000fc60000000000 */
[----:B------:R-:W-:Y:S02]  /*249a0*/  ISETP.GE.AND P3, PT, R12, R6, PT ;  /* 0x000000060c00720c */ /* 0x000fe40003f66270 */
[----:B------:R-:W-:-:S04]  /*249b0*/  ISETP.NE.AND P2, PT, R28, 0x2, PT ;  /* 0x000000021c00780c */ /* 0x000fc80003f45270 */
[----:B------:R-:W-:Y:S02]  /*249c0*/  SEL R3, RZ, 0x1, P2 ;  /* 0x00000001ff037807 */ /* 0x000fe40001000000 */
[----:B------:R-:W-:Y:S02]  /*249d0*/  SEL R28, R28, RZ, P2 ;  /* 0x000000ff1c1c7207 */ /* 0x000fe40001000000 */
[----:B------:R-:W-:-:S03]  /*249e0*/  LOP3.LUT R30, R30, R3, RZ, 0x3c, !PT ;  /* 0x000000031e1e7212 */ /* 0x000fc600078e3cff */
[----:B------:R-:W-:Y:S05]  /*249f0*/  @!P3 BRA `(.L_x_694) ;  /* 0x0000000800d0b947 */ /* 0x000fea0003800000 */
.L_x_736:
[----:B------:R-:W-:Y:S05]  /*24a00*/  YIELD ;  /* 0x0000000000007946 */ /* 0x000fea0003800000 */
[----:B------:R-:W-:Y:S04]  /*24a10*/  BSSY B1, `(.L_x_718) ;  /* 0x00000aa000017945 */ /* 0x000fe80003800000 */
[----:B------:R-:W-:Y:S05]  /*24a20*/  @!P6 BRA `(.L_x_719) ;  /* 0x0000000800a0e947 */ /* 0x000fea0003800000 */
[----:B------:R-:W-:Y:S01]  /*24a30*/  LEA R11, R28, R16, 0x3 ;  /* 0x000000101c0b7211 */ /* 0x000fe200078e18ff */
[----:B------:R-:W1:Y:S01]  /*24a40*/  S2R R3, SR_TID.X ;  /* 0x0000000000037919 */ /* 0x000e620000002100 */
[----:B------:R-:W-:Y:S01]  /*24a50*/  SHF.L.U32 R10, R30, 0x1f, RZ ;  /* 0x0000001f1e0a7819 */ /* 0x000fe200000006ff */
[----:B------:R-:W-:Y:S03]  /*24a60*/  BSSY B2, `(.L_x_720) ;  /* 0x0000005000027945 */ /* 0x000fe60003800000 */
[----:B------:R-:W2:Y:S01]  /*24a70*/  SYNCS.PHASECHK.TRANS64.TRYWAIT P2, [R11+URZ+0x388a0], R10 ;  /* 0x0388a00a0b0075a7 */ /* 0x000ea2000804017f */
[----:B-1----:R-:W-:-:S04]  /*24a80*/  LOP3.LUT R3, R3, 0x7f, RZ, 0xc0, !PT ;  /* 0x0000007f03037812 */ /* 0x002fc800078ec0ff */
[----:B------:R-:W-:Y:S01]  /*24a90*/  ISETP.NE.AND P3, PT, R3, RZ, PT ;  /* 0x000000ff0300720c */ /* 0x000fe20003f65270 */
[----:B--2---:R-:W-:-:S12]  /*24aa0*/  @!P2 BRA `(.L_x_721) ;  /* 0x000000680068a947 */ /* 0x004fd80003800000 */
.L_x_872:
[----:B------:R-:W-:Y:S05]  /*24ab0*/  BSYNC B2 ;  /* 0x0000000000027941 */ /* 0x000fea0003800000 */
.L_x_720:
[----:B------:R-:W-:Y:S04]  /*24ac0*/  BSSY B2, `(.L_x_722) ;  /* 0x0000009000027945 */ /* 0x000fe80003800000 */
[----:B------:R-:W-:Y:S05]  /*24ad0*/  @P3 BRA `(.L_x_723) ;  /* 0x00000000001c3947 */ /* 0x000fea0003800000 */
[----:B0-----:R-:W0:Y:S01]  /*24ae0*/  S2R R8, SR_TID.X ;  /* 0x0000000000087919 */ /* 0x001e220000002100 */
[----:B------:R-:W-:-:S04]  /*24af0*/  IMAD.MOV.U32 R3, RZ, RZ, 0xa000 ;  /* 0x0000a000ff037424 */ /* 0x000fc800078e00ff */
[----:B------:R2:W-:Y:S01]  /*24b00*/  SYNCS.ARRIVE.TRANS64 RZ, [R11+URZ+0x38890], R3 ;  /* 0x038890030bff79a7 */ /* 0x0005e2000800003f */
[----:B0-----:R-:W-:-:S04]  /*24b10*/  LOP3.LUT R8, R8, 0x1f, RZ, 0xc0, !PT ;  /* 0x0000001f08087812 */ /* 0x001fc800078ec0ff */
[----:B------:R-:W-:-:S13]  /*24b20*/  ISETP.NE.AND P2, PT, R8, RZ, PT ;  /* 0x000000ff0800720c */ /* 0x000fda0003f45270 */
[----:B--2---:R-:W-:Y:S05]  /*24b30*/  @!P2 BRA `(.L_x_723) ;  /* 0x000000000004a947 */ /* 0x004fea0003800000 */
[----:B------:R-:W-:Y:S01]  /*24b40*/  BPT.TRAP 0x1 ;  /* 0x000000040000795c */ /* 0x000fe20000300000 */
.L_x_723:
[----:B------:R-:W-:Y:S05]  /*24b50*/  BSYNC B2 ;  /* 0x0000000000027941 */ /* 0x000fea0003800000 */
.L_x_722:
[----:B------:R-:W-:Y:S01]  /*24b60*/  IMAD.MOV.U32 R20, RZ, RZ, RZ ;  /* 0x000000ffff147224 */ /* 0x000fe200078e00ff */
[----:B------:R-:W-:Y:S01]  /*24b70*/  UIADD3 UR4, UP0, UR38, 0x570, URZ ;  /* 0x0000057026047890 */ /* 0x000fe2000ff1e03f */
[----:B------:R-:W-:Y:S01]  /*24b80*/  IMAD R9, R28, 0xa000, R16 ;  /* 0x0000a0001c097824 */ /* 0x000fe200078e0210 */
[----:B------:R-:W-:Y:S01]  /*24b90*/  PLOP3.LUT P2, PT, PT, PT, PT, 0x80, 0x0 ;  /* 0x000000000000781c */ /* 0x000fe20003f4f070 */
[----:B0-----:R-:W-:Y:S01]  /*24ba0*/  IMAD R8, R12, 0x50, R0 ;  /* 0x000000500c087824 */ /* 0x001fe200078e0200 */
[----:B------:R-:W-:Y:S01]  /*24bb0*/  R2UR UR10, R20 ;  /* 0x00000000140a72ca */ /* 0x000fe200000e0000 */
[----:B------:R-:W-:Y:S01]  /*24bc0*/  VIADD R13, R9, 0x24400 ;  /* 0x00024400090d7836 */ /* 0x000fe20000000000 */
[----:B------:R-:W-:Y:S01]  /*24bd0*/  IADD3 R3, R11, 0x38890, RZ ;  /* 0x000388900b037810 */ /* 0x000fe20007ffe0ff */
[----:B------:R-:W-:Y:S01]  /*24be0*/  UIADD3.X UR5, URZ, UR39, URZ, UP0, !UPT ;  /* 0x000000273f057290 */ /* 0x000fe200087fe43f */
[----:B------:R-:W-:Y:S01]  /*24bf0*/  UMOV UR6, 0x0 ;  /* 0x0000000000067882 */ /* 0x000fe20000000000 */
[----:B------:R-:W-:-:S10]  /*24c00*/  UMOV UR7, 0x12f00000 ;  /* 0x12f0000000077882 */ /* 0x000fd40000000000 */
.L_x_724:
        /* <DEDUP_REMOVED lines=13> */
[----:B------:R-:W-:Y:S02]  /*24ce0*/  UMOV UR7, 0x12f00000 ;  /* 0x12f0000000077882 */ /* 0x000fe40000000000 */
[----:B------:R-:W-:Y:S02]  /*24cf0*/  R2UR UR10, R13 ;  /* 0x000000000d0a72ca */ /* 0x000fe400000e0000 */
[----:B------:R-:W-:-:S13]  /*24d00*/  IADD3 R13, R9, 0x26c00, RZ ;  /* 0x00026c00090d7810 */ /* 0x000fda0007ffe0ff */
.L_x_725:
        /* <DEDUP_REMOVED lines=16> */
.L_x_726:
        /* <DEDUP_REMOVED lines=16> */
.L_x_727:
        /* <DEDUP_REMOVED lines=13> */
.L_x_873:
[----:B------:R-:W-:Y:S05]  /*24fe0*/  BSYNC B2 ;  /* 0x0000000000027941 */ /* 0x000fea0003800000 */
.L_x_728:
[----:B------:R-:W-:Y:S01]  /*24ff0*/  BSSY B2, `(.L_x_730) ;  /* 0x000000b000027945 */ /* 0x000fe20003800000 */
[----:B------:R-:W-:Y:S01]  /*25000*/  IMAD.MOV.U32 R14, RZ, RZ, 0x0 ;  /* 0x00000000ff0e7424 */ /* 0x000fe200078e00ff */
[----:B------:R-:W-:Y:S02]  /*25010*/  MOV R15, 0x12f00000 ;  /* 0x12f00000000f7802 */ /* 0x000fe40000000f00 */
[----:B------:R-:W-:Y:S05]  /*25020*/  @P3 BRA `(.L_x_731) ;  /* 0x00000000001c3947 */ /* 0x000fea0003800000 */
[----:B------:R-:W2:Y:S01]  /*25030*/  S2R R13, SR_TID.X ;  /* 0x00000000000d7919 */ /* 0x000ea20000002100 */
[----:B------:R-:W-:-:S04]  /*25040*/  IMAD.MOV.U32 R3, RZ, RZ, 0xa000 ;  /* 0x0000a000ff037424 */ /* 0x000fc800078e00ff */
[----:B------:R3:W-:Y:S01]  /*25050*/  SYNCS.ARRIVE.TRANS64 RZ, [R11+URZ+0x388b0], R3 ;  /* 0x0388b0030bff79a7 */ /* 0x0007e2000800003f */
[----:B--2---:R-:W-:-:S04]  /*25060*/  LOP3.LUT R13, R13, 0x1f, RZ, 0xc0, !PT ;  /* 0x0000001f0d0d7812 */ /* 0x004fc800078ec0ff */
[----:B------:R-:W-:-:S13]  /*25070*/  ISETP.NE.AND P2, PT, R13, RZ, PT ;  /* 0x000000ff0d00720c */ /* 0x000fda0003f45270 */
[----:B---3--:R-:W-:Y:S05]  /*25080*/  @!P2 BRA `(.L_x_731) ;  /* 0x000000000004a947 */ /* 0x008fea0003800000 */
[----:B------:R-:W-:Y:S01]  /*25090*/  BPT.TRAP 0x1 ;  /* 0x000000040000795c */ /* 0x000fe20000300000 */
.L_x_731:
[----:B------:R-:W-:Y:S05]  /*250a0*/  BSYNC B2 ;  /* 0x0000000000027941 */ /* 0x000fea0003800000 */
.L_x_730:
[----:B------:R-:W-:Y:S01]  /*250b0*/  R2UR UR10, R20 ;  /* 0x00000000140a72ca */ /* 0x000fe200000e0000 */
[----:B------:R-:W-:Y:S01]  /*250c0*/  UIADD3 UR4, UP0, UR38, 0x670, URZ ;  /* 0x0000067026047890 */ /* 0x000fe2000ff1e03f */
[----:B------:R-:W-:Y:S01]  /*250d0*/  R2UR UR6, R14 ;  /* 0x000000000e0672ca */ /* 0x000fe200000e0000 */
[----:B01----:R-:W-:Y:S01]  /*250e0*/  VIADD R11, R11, 0x388b0 ;  /* 0x000388b00b0b7836 */ /* 0x003fe20000000000 */
[----:B------:R-:W-:Y:S01]  /*250f0*/  R2UR UR7, R15 ;  /* 0x000000000f0772ca */ /* 0x000fe200000e0000 */
[----:B------:R-:W-:Y:S01]  /*25100*/  UIADD3.X UR5, URZ, UR39, URZ, UP0, !UPT ;  /* 0x000000273f057290 */ /* 0x000fe200087fe43f */
[----:B------:R-:W-:Y:S02]  /*25110*/  PLOP3.LUT P2, PT, PT, PT, PT, 0x80, 0x0 ;  /* 0x000000000000781c */ /* 0x000fe40003f4f070 */
[----:B------:R-:W-:-:S11]  /*25120*/  IADD3 R3, R9, 0x400, RZ ;  /* 0x0000040009037810 */ /* 0x000fd60007ffe0ff */
.L_x_732:
        /* <DEDUP_REMOVED lines=11> */
[----:B------:R-:W-:Y:S01]  /*251e0*/  R2UR UR6, R14 ;  /* 0x000000000e0672ca */ /* 0x000fe200000e0000 */
[----:B------:R-:W-:Y:S01]  /*251f0*/  VIADD R3, R9, 0x2c00 ;  /* 0x00002c0009037836 */ /* 0x000fe20000000000 */
[----:B------:R-:W-:Y:S02]  /*25200*/  R2UR UR7, R15 ;  /* 0x000000000f0772ca */ /* 0x000fe400000e0000 */
[----:B------:R-:W-:Y:S02]  /*25210*/  R2UR UR10, R10 ;  /* 0x000000000a0a72ca */ /* 0x000fe400000e0000 */
[----:B------:R-:W-:-:S13]  /*25220*/  PLOP3.LUT P2, PT, PT, PT, PT, 0x80, 0x0 ;  /* 0x000000000000781c */ /* 0x000fda0003f4f070 */
.L_x_733:
        /* <DEDUP_REMOVED lines=15> */
.L_x_734:
        /* <DEDUP_REMOVED lines=15> */
.L_x_735:
        /* <DEDUP_REMOVED lines=10> */
.L_x_719:
[----:B------:R-:W-:Y:S05]  /*254b0*/  BSYNC B1 ;  /* 0x0000000000017941 */ /* 0x000fea0003800000 */
.L_x_718:
[----:B------:R-:W-:Y:S01]  /*254c0*/  ISETP.GT.AND P3, PT, R12, R6, PT ;  /* 0x000000060c00720c */ /* 0x000fe20003f64270 */
[----:B------:R-:W-:Y:S01]  /*254d0*/  VIADD R28, R28, 0x1 ;  /* 0x000000011c1c7836 */ /* 0x000fe20000000000 */
[----:B------:R-:W-:-:S04]  /*254e0*/  IADD3 R12, R12, -0x1, RZ ;  /* 0xffffffff0c0c7810 */ /* 0x000fc80007ffe0ff */
[----:B------:R-:W-:-:S04]  /*254f0*/  ISETP.NE.AND P2, PT, R28, 0x2, PT ;  /* 0x000000021c00780c */ /* 0x000fc80003f45270 */
[----:B------:R-:W-:Y:S02]  /*25500*/  SEL R3, RZ, 0x1, P2 ;  /* 0x00000001ff037807 */ /* 0x000fe40001000000 */
[----:B------:R-:W-:Y:S02]  /*25510*/  SEL R28, R28, RZ, P2 ;  /* 0x000000ff1c1c7207 */ /* 0x000fe40001000000 */
[----:B------:R-:W-:Y:S01]  /*25520*/  LOP3.LUT R30, R30, R3, RZ, 0x3c, !PT ;  /* 0x000000031e1e7212 */ /* 0x000fe200078e3cff */
[----:B------:R-:W-:Y:S06]  /*25530*/  @P3 BRA `(.L_x_736) ;  /* 0xfffffff400303947 */ /* 0x000fec000383ffff */
.L_x_694:
[----:B------:R-:W-:Y:S05]  /*25540*/  BSYNC B0 ;  /* 0x0000000000007941 */ /* 0x000fea0003800000 */
.L_x_693:
[----:B------:R-:W-:Y:S05]  /*25550*/  @!P0 WARPSYNC.ALL ;  /* 0x0000000000008948 */ /* 0x000fea0003800000 */
[----:B------:R-:W-:Y:S01]  /*25560*/  @!P0 BAR.SYNC.DEFER_BLOCKING 0xc, 0x180 ;  /* 0x0306000000008b1d */ /* 0x000fe20000010000 */
[----:B------:R-:W-:-:S05]  /*25570*/  IMAD.MOV.U32 R0, RZ, RZ, RZ ;  /* 0x000000ffff007224 */ /* 0x000fca00078e00ff */
[----:B------:R-:W-:Y:S04]  /*25580*/  BSSY B0, `(.L_x_737) ;  /* 0x000001e000007945 */ /* 0x000fe80003800000 */
[----:B------:R-:W-:Y:S05]  /*25590*/  @!P1 BRA `(.L_x_738) ;  /* 0x0000000000709947 */ /* 0x000fea0003800000 */
[----:B------:R-:W-:-:S13]  /*255a0*/  ISETP.NE.AND P0, PT, R5, RZ, PT ;  /* 0x000000ff0500720c */ /* 0x000fda0003f05270 */
[----:B------:R-:W1:Y:S02]  /*255b0*/  @!P0 LDC R5, c[0x0][0x9f0] ;  /* 0x00027c00ff058b82 */ /* 0x000e640000000800 */
[-C--:B-1----:R-:W-:Y:S02]  /*255c0*/  IABS R0, R5.reuse ;  /* 0x0000000500007213 */ /* 0x082fe40000000000 */
[----:B0-----:R-:W-:Y:S02]  /*255d0*/  IABS R8, R5 ;  /* 0x0000000500087213 */ /* 0x001fe40000000000 */
[----:B------:R-:W0:Y:S03]  /*255e0*/  I2F.RP R9, R0 ;  /* 0x0000000000097306 */ /* 0x000e260000209400 */
[----:B------:R-:W-:-:S05]  /*255f0*/  IMAD.MOV R8, RZ, RZ, -R8 ;  /* 0x000000ffff087224 */ /* 0x000fca00078e0a08 */
[----:B0-----:R-:W0:Y:S02]  /*25600*/  MUFU.RCP R9, R9 ;  /* 0x0000000900097308 */ /* 0x001e240000001000 */
[----:B0-----:R-:W-:-:S06]  /*25610*/  VIADD R10, R9, 0xffffffe ;  /* 0x0ffffffe090a7836 */ /* 0x001fcc0000000000 */
[----:B------:R-:W0:Y:S02]  /*25620*/  F2I.FTZ.U32.TRUNC.NTZ R3, R10 ;  /* 0x0000000a00037305 */ /* 0x000e24000021f000 */
[----:B0-----:R-:W-:-:S05]  /*25630*/  IADD3 R2, RZ, -R3, RZ ;  /* 0x80000003ff027210 */ /* 0x001fca0007ffe0ff */
[----:B------:R-:W-:Y:S02]  /*25640*/  IMAD R6, R2, R0, RZ ;  /* 0x0000000002067224 */ /* 0x000fe400078e02ff */
[----:B------:R-:W-:-:S04]  /*25650*/  IMAD.MOV.U32 R2, RZ, RZ, RZ ;  /* 0x000000ffff027224 */ /* 0x000fc800078e00ff */
[----:B------:R-:W-:Y:S01]  /*25660*/  IMAD.HI.U32 R6, R3, R6, R2 ;  /* 0x0000000603067227 */ /* 0x000fe200078e0002 */
[----:B------:R-:W-:-:S04]  /*25670*/  IADD3 R3, R4, -0x1, R5 ;  /* 0xffffffff04037810 */ /* 0x000fc80007ffe005 */
[----:B------:R-:W-:Y:S02]  /*25680*/  IABS R2, R3 ;  /* 0x0000000300027213 */ /* 0x000fe40000000000 */
[----:B------:R-:W-:-:S03]  /*25690*/  LOP3.LUT R3, R3, R5, RZ, 0x3c, !PT ;  /* 0x0000000503037212 */ /* 0x000fc600078e3cff */
[----:B------:R-:W-:Y:S01]  /*256a0*/  IMAD.HI.U32 R6, R6, R2, RZ ;  /* 0x0000000206067227 */ /* 0x000fe200078e00ff */
[----:B------:R-:W-:-:S03]  /*256b0*/  ISETP.GE.AND P2, PT, R3, RZ, PT ;  /* 0x000000ff0300720c */ /* 0x000fc60003f46270 */
[----:B------:R-:W-:-:S05]  /*256c0*/  IMAD R2, R6, R8, R2 ;  /* 0x0000000806027224 */ /* 0x000fca00078e0202 */
[----:B------:R-:W-:-:S13]  /*256d0*/  ISETP.GT.U32.AND P1, PT, R0, R2, PT ;  /* 0x000000020000720c */ /* 0x000fda0003f24070 */
[-C--:B------:R-:W-:Y:S01]  /*256e0*/  @!P1 IADD3 R2, R2, -R0.reuse, RZ ;  /* 0x8000000002029210 */ /* 0x080fe20007ffe0ff */
[----:B------:R-:W-:Y:S01]  /*256f0*/  @!P1 VIADD R6, R6, 0x1 ;  /* 0x0000000106069836 */ /* 0x000fe20000000000 */
[----:B------:R-:W-:Y:S02]  /*25700*/  ISETP.NE.AND P1, PT, R5, RZ, PT ;  /* 0x000000ff0500720c */ /* 0x000fe40003f25270 */
[----:B------:R-:W-:-:S13]  /*25710*/  ISETP.GE.U32.AND P0, PT, R2, R0, PT ;  /* 0x000000000200720c */ /* 0x000fda0003f06070 */
[----:B------:R-:W-:-:S05]  /*25720*/  @P0 VIADD R6, R6, 0x1 ;  /* 0x0000000106060836 */ /* 0x000fca0000000000 */
[----:B------:R-:W-:-:S05]  /*25730*/  MOV R0, R6 ;  /* 0x0000000600007202 */ /* 0x000fca0000000f00 */
[----:B------:R-:W-:Y:S01]  /*25740*/  @!P2 IMAD.MOV R0, RZ, RZ, -R0 ;  /* 0x000000ffff00a224 */ /* 0x000fe200078e0a00 */
[----:B------:R-:W-:-:S07]  /*25750*/  @!P1 LOP3.LUT R0, RZ, R5, RZ, 0x33, !PT ;  /* 0x00000005ff009212 */ /* 0x000fce00078e33ff */
.L_x_738:
[----:B------:R-:W-:Y:S05]  /*25760*/  BSYNC B0 ;  /* 0x0000000000007941 */ /* 0x000fea0003800000 */
.L_x_737:
[-C--:B------:R-:W-:Y:S01]  /*25770*/  IMAD R3, R7, R0.reuse, RZ ;  /* 0x0000000007037224 */ /* 0x080fe200078e02ff */
[----:B------:R-:W-:Y:S04]  /*25780*/  BSSY B7, `(.L_x_739) ;  /* 0x0000393000077945 */ /* 0x000fe80003800000 */
[----:B------:R-:W-:Y:S01]  /*25790*/  VIADDMNMX R2, R3, R0, R4, PT ;  /* 0x0000000003027246 */ /* 0x000fe20003800104 */
[----:B------:R1:W-:Y:S03]  /*257a0*/  STL [R1+0xc], R3 ;  /* 0x00000c0301007387 */ /* 0x0003e60000100800 */
[----:B------:R-:W-:Y:S01]  /*257b0*/  ISETP.GT.AND P0, PT, R2, R3, PT ;  /* 0x000000030200720c */ /* 0x000fe20003f04270 */
[----:B------:R1:W-:-:S12]  /*257c0*/  STL [R1+0x1c], R2 ;  /* 0x00001c0201007387 */ /* 0x0003d80000100800 */
[----:B-1----:R-:W-:Y:S05]  /*257d0*/  @P0 BRA `(.L_x_740) ;  /* 0x0000000000480947 */ /* 0x002fea0003800000 */
[----:B------:R-:W1:Y:S02]  /*257e0*/  S2R R2, SR_TID.X ;  /* 0x0000000000027919 */ /* 0x000e640000002100 */
[----:B-1----:R-:W-:-:S04]  /*257f0*/  LOP3.LUT R2, R2, 0x7f, RZ, 0xc0, !PT ;  /* 0x0000007f02027812 */ /* 0x002fc800078ec0ff */
[----:B------:R-:W-:-:S13]  /*25800*/  ISETP.NE.AND P0, PT, R2, RZ, PT ;  /* 0x000000ff0200720c */ /* 0x000fda0003f05270 */
[----:B------:R-:W-:Y:S05]  /*25810*/  @P0 BRA `(.L_x_741) ;  /* 0x0000003800240947 */ /* 0x000fea0003800000 */
[----:B------:R-:W1:Y:S01]  /*25820*/  S2R R5, SR_LANEID ;  /* 0x0000000000057919 */ /* 0x000e620000000000 */
[----:B------:R-:W-:Y:S01]  /*25830*/  VOTEU.ANY UR4, UPT, PT ;  /* 0x0000000000047886 */ /* 0x000fe200038e0100 */
[----:B------:R-:W2:Y:S01]  /*25840*/  LDC.64 R2, c[0x0][0xc60] ;  /* 0x00031800ff027b82 */ /* 0x000ea20000000a00 */
[----:B------:R-:W1:Y:S01]  /*25850*/  FLO.U32 R0, UR4 ;  /* 0x0000000400007d00 */ /* 0x000e6200080e0000 */
[----:B------:R-:W-:Y:S01]  /*25860*/  ULDC.64 UR6, c[0x0][0x208] ;  /* 0x0000820000067ab9 */ /* 0x000fe20000000a00 */
[----:B-1----:R-:W-:-:S06]  /*25870*/  ISETP.EQ.U32.AND P0, PT, R0, R5, PT ;  /* 0x000000050000720c */ /* 0x002fcc0003f02070 */
[----:B------:R-:W2:Y:S07]  /*25880*/  POPC R5, UR4 ;  /* 0x0000000400057d09 */ /* 0x000eae0008000000 */
[----:B--2---:R-:W2:Y:S01]  /*25890*/  @P0 ATOMG.E.ADD.STRONG.GPU PT, R3, desc[UR6][R2.64], R5 ;  /* 0x00000005020309a8 */ /* 0x004ea200081ee1c6 */
[----:B------:R-:W1:Y:S02]  /*258a0*/  S2R R4, SR_LTMASK ;  /* 0x0000000000047919 */ /* 0x000e640000003900 */
[----:B-1----:R-:W-:-:S04]  /*258b0*/  LOP3.LUT R4, R4, UR4, RZ, 0xc0, !PT ;  /* 0x0000000404047c12 */ /* 0x002fc8000f8ec0ff */
[----:B------:R-:W1:Y:S01]  /*258c0*/  POPC R7, R4 ;  /* 0x0000000400077309 */ /* 0x000e620000000000 */
[----:B--2---:R-:W1:Y:S02]  /*258d0*/  SHFL.IDX PT, R0, R3, R0, 0x1f ;  /* 0x00001f0003007589 */ /* 0x004e6400000e0000 */
[----:B-1----:R-:W-:Y:S01]  /*258e0*/  IADD3 R24, R0, UR36, R7 ;  /* 0x0000002400187c10 */ /* 0x002fe2000fffe007 */
[----:B------:R-:W-:Y:S06]  /*258f0*/  BRA `(.L_x_741) ;  /* 0x0000003400ec7947 */ /* 0x000fec0003800000 */
.L_x_740:
        /* <DEDUP_REMOVED lines=8> */
[----:B------:R-:W-:Y:S01]  /*25980*/  MOV R4, UR6 ;  /* 0x0000000600047c02 */ /* 0x000fe20008000f00 */
[----:B------:R-:W-:Y:S01]  /*25990*/  IMAD.U32 R5, RZ, RZ, UR7 ;  /* 0x00000007ff057e24 */ /* 0x000fe2000f8e00ff */
[----:B------:R-:W1:Y:S01]  /*259a0*/  LDC.64 R2, c[0x4][R2] ;  /* 0x0100000002027b82 */ /* 0x000e620000000a00 */
[----:B------:R-:W-:Y:S01]  /*259b0*/  IMAD.U32 R6, RZ, RZ, UR8 ;  /* 0x00000008ff067e24 */ /* 0x000fe2000f8e00ff */
[----:B------:R-:W-:Y:S01]  /*259c0*/  MOV R7, UR9 ;  /* 0x0000000900077c02 */ /* 0x000fe20008000f00 */
[----:B------:R-:W-:Y:S01]  /*259d0*/  IMAD.U32 R10, RZ, RZ, UR4 ;  /* 0x00000004ff0a7e24 */ /* 0x000fe2000f8e00ff */
[----:B0-----:R-:W-:Y:S01]  /*259e0*/  MOV R8, 0x70 ;  /* 0x0000007000087802 */ /* 0x001fe20000000f00 */
[----:B------:R-:W-:-:S02]  /*259f0*/  IMAD.U32 R11, RZ, RZ, UR5 ;  /* 0x00000005ff0b7e24 */ /* 0x000fc4000f8e00ff */
[----:B------:R-:W-:Y:S02]  /*25a00*/  IMAD.MOV.U32 R12, RZ, RZ, 0x1 ;  /* 0x00000001ff0c7424 */ /* 0x000fe400078e00ff */
[----:B------:R-:W-:-:S07]  /*25a10*/  IMAD.MOV.U32 R13, RZ, RZ, RZ ;  /* 0x000000ffff0d7224 */ /* 0x000fce00078e00ff */
[----:B------:R-:W-:-:S07]  /*25a20*/  LEPC R20, `(.L_x_743) ;  /* 0x000000001014794e */ /* 0x000fce0000000000 */
[----:B-1----:R-:W-:Y:S05]  /*25a30*/  CALL.ABS.NOINC R2 ;  /* 0x0000000002007343 */ /* 0x002fea0003c00000 */
.L_x_743:
[----:B------:R-:W-:Y:S05]  /*25a40*/  BSYNC B6 ;  /* 0x0000000000067941 */ /* 0x000fea0003800000 */
.L_x_742:
[----:B------:R-:W-:Y:S01]  /*25a50*/  IADD3 R0, R16, 0x400, RZ ;  /* 0x0000040010007810 */ /* 0x000fe20007ffe0ff */
[----:B------:R-:W-:Y:S03]  /*25a60*/  BSSY B6, `(.L_x_744) ;  /* 0x0000022000067945 */ /* 0x000fe60003800000 */
[----:B------:R-:W-:-:S13]  /*25a70*/  LOP3.LUT P0, RZ, R0, 0x3ff, RZ, 0xc0, !PT ;  /* 0x000003ff00ff7812 */ /* 0x000fda000780c0ff */
[----:B------:R-:W-:Y:S05]  /*25a80*/  @!P0 BRA `(.L_x_745) ;  /* 0x00000000007c8947 */ /* 0x000fea0003800000 */
[----:B------:R-:W-:Y:S01]  /*25a90*/  MOV R22, 0x0 ;  /* 0x0000000000167802 */ /* 0x000fe20000000f00 */
[----:B------:R-:W-:Y:S01]  /*25aa0*/  ULDC.64 UR6, c[0x4][0xa8] ;  /* 0x01002a0000067ab9 */ /* 0x000fe20000000a00 */
[----:B------:R-:W-:Y:S01]  /*25ab0*/  ULDC.64 UR8, c[0x4][0xb0] ;  /* 0x01002c0000087ab9 */ /* 0x000fe20000000a00 */
[----:B------:R-:W-:Y:S01]  /*25ac0*/  ULDC.64 UR4, c[0x4][0x10] ;  /* 0x0100040000047ab9 */ /* 0x000fe20000000a00 */
[----:B------:R1:W2:Y:S01]  /*25ad0*/  LDC.64 R2, c[0x4][R22] ;  /* 0x0100000016027b82 */ /* 0x0002a20000000a00 */
[----:B------:R-:W-:Y:S01]  /*25ae0*/  IMAD.U32 R4, RZ, RZ, UR6 ;  /* 0x00000006ff047e24 */ /* 0x000fe2000f8e00ff */
[----:B------:R-:W-:Y:S01]  /*25af0*/  MOV R6, UR8 ;  /* 0x0000000800067c02 */ /* 0x000fe20008000f00 */
[----:B------:R-:W-:Y:S01]  /*25b00*/  IMAD.U32 R5, RZ, RZ, UR7 ;  /* 0x00000007ff057e24 */ /* 0x000fe2000f8e00ff */
[----:B------:R-:W-:Y:S01]  /*25b10*/  MOV R11, UR5 ;  /* 0x00000005000b7c02 */ /* 0x000fe20008000f00 */
[----:B------:R-:W-:Y:S01]  /*25b20*/  IMAD.U32 R7, RZ, RZ, UR9 ;  /* 0x00000009ff077e24 */ /* 0x000fe2000f8e00ff */
[----:B------:R-:W-:Y:S01]  /*25b30*/  MOV R13, RZ ;  /* 0x000000ff000d7202 */ /* 0x000fe20000000f00 */
[----:B------:R-:W-:-:S02]  /*25b40*/  IMAD.U32 R10, RZ, RZ, UR4 ;  /* 0x00000004ff0a7e24 */ /* 0x000fc4000f8e00ff */
[----:B0-----:R-:W-:Y:S02]  /*25b50*/  IMAD.MOV.U32 R8, RZ, RZ, 0x70 ;  /* 0x00000070ff087424 */ /* 0x001fe400078e00ff */
[----:B-1----:R-:W-:-:S07]  /*25b60*/  IMAD.MOV.U32 R12, RZ, RZ, 0x1 ;  /* 0x00000001ff0c7424 */ /* 0x002fce00078e00ff */
[----:B------:R-:W-:-:S07]  /*25b70*/  LEPC R20, `(.L_x_746) ;  /* 0x000000001014794e */ /* 0x000fce0000000000 */
[----:B--2---:R-:W-:Y:S05]  /*25b80*/  CALL.ABS.NOINC R2 ;  /* 0x0000000002007343 */ /* 0x004fea0003c00000 */
.L_x_746:
[----:B------:R0:W1:Y:S01]  /*25b90*/  LDC.64 R2, c[0x4][R22] ;  /* 0x0100000016027b82 */ /* 0x0000620000000a00 */
[----:B------:R-:W-:Y:S01]  /*25ba0*/  ULDC.64 UR4, c[0x4][0xa8] ;  /* 0x01002a0000047ab9 */ /* 0x000fe20000000a00 */
[----:B------:R-:W-:Y:S01]  /*25bb0*/  ULDC.64 UR6, c[0x4][0xb0] ;  /* 0x01002c0000067ab9 */ /* 0x000fe20000000a00 */
[----:B------:R-:W-:Y:S01]  /*25bc0*/  ULDC.64 UR8, c[0x4][0x18] ;  /* 0x0100060000087ab9 */ /* 0x000fe20000000a00 */
[----:B------:R-:W-:Y:S01]  /*25bd0*/  IMAD.U32 R4, RZ, RZ, UR4 ;  /* 0x00000004ff047e24 */ /* 0x000fe2000f8e00ff */
[----:B------:R-:W-:Y:S01]  /*25be0*/  MOV R6, UR6 ;  /* 0x0000000600067c02 */ /* 0x000fe20008000f00 */
[----:B------:R-:W-:Y:S01]  /*25bf0*/  IMAD.U32 R5, RZ, RZ, UR5 ;  /* 0x00000005ff057e24 */ /* 0x000fe2000f8e00ff */
[----:B------:R-:W-:Y:S01]  /*25c00*/  MOV R11, UR9 ;  /* 0x00000009000b7c02 */ /* 0x000fe20008000f00 */
[----:B------:R-:W-:Y:S01]  /*25c10*/  IMAD.U32 R7, RZ, RZ, UR7 ;  /* 0x00000007ff077e24 */ /* 0x000fe2000f8e00ff */
[----:B------:R-:W-:Y:S01]  /*25c20*/  MOV R13, RZ ;  /* 0x000000ff000d7202 */ /* 0x000fe20000000f00 */
[----:B------:R-:W-:-:S02]  /*25c30*/  IMAD.U32 R10, RZ, RZ, UR8 ;  /* 0x00000008ff0a7e24 */ /* 0x000fc4000f8e00ff */
[----:B------:R-:W-:Y:S02]  /*25c40*/  IMAD.MOV.U32 R8, RZ, RZ, 0x70 ;  /* 0x00000070ff087424 */ /* 0x000fe400078e00ff */
[----:B0-----:R-:W-:-:S07]  /*25c50*/  IMAD.MOV.U32 R12, RZ, RZ, 0x1 ;  /* 0x00000001ff0c7424 */ /* 0x001fce00078e00ff */
[----:B------:R-:W-:-:S07]  /*25c60*/  LEPC R20, `(.L_x_745) ;  /* 0x000000001014794e */ /* 0x000fce0000000000 */
[----:B-1----:R-:W-:Y:S05]  /*25c70*/  CALL.ABS.NOINC R2 ;  /* 0x0000000002007343 */ /* 0x002fea0003c00000 */
.L_x_745:
[----:B------:R-:W-:Y:S05]  /*25c80*/  BSYNC B6 ;  /* 0x0000000000067941 */ /* 0x000fea0003800000 */
.L_x_744:
[----:B------:R-:W2:Y:S01]  /*25c90*/  LDL R22, [R1+0x1c] ;  /* 0x00001c0001167983 */ /* 0x000ea20000100800 */
[----:B------:R-:W-:-:S03]  /*25ca0*/  ULDC.64 UR4, c[0x0][0x9f8] ;  /* 0x00027e0000047ab9 */ /* 0x000fc60000000a00 */
[----:B------:R-:W3:Y:S01]  /*25cb0*/  LDL R7, [R1+0x8] ;  /* 0x0000080001077983 */ /* 0x000ee20000100800 */
[----:B------:R-:W-:-:S03]  /*25cc0*/  ISETP.NE.U32.AND P0, PT, RZ, UR4, PT ;  /* 0x00000004ff007c0c */ /* 0x000fc6000bf05070 */
[----:B------:R-:W4:Y:S01]  /*25cd0*/  LDL R21, [R1+0x10] ;  /* 0x0000100001157983 */ /* 0x000f220000100800 */
[----:B------:R-:W-:Y:S01]  /*25ce0*/  ISETP.NE.AND.EX P0, PT, RZ, UR5, PT, P0 ;  /* 0x00000005ff007c0c */ /* 0x000fe2000bf05300 */
[----:B------:R-:W-:Y:S01]  /*25cf0*/  ULDC.64 UR6, c[0x0][0x208] ;  /* 0x0000820000067ab9 */ /* 0x000fe20000000a00 */
[----:B------:R-:W1:Y:S01]  /*25d00*/  LDC R0, c[0x0][0x430] ;  /* 0x00010c00ff007b82 */ /* 0x000e620000000800 */
[----:B------:R-:W0:Y:S10]  /*25d10*/  S2R R20, SR_TID.X ;  /* 0x0000000000147919 */ /* 0x000e340000002100 */
[----:B------:R-:W-:Y:S01]  /*25d20*/  @P0 IADD3 R2, P1, R17, UR4, RZ ;  /* 0x0000000411020c10 */ /* 0x000fe2000ff3e0ff */
[----:B------:R-:W-:-:S03]  /*25d30*/  ULDC UR4, c[0x0][0x2f4] ;  /* 0x0000bd0000047ab9 */ /* 0x000fc60000000800 */
[----:B------:R-:W-:-:S05]  /*25d40*/  @P0 IADD3.X R3, R19, UR5, RZ, P1, !PT ;  /* 0x0000000513030c10 */ /* 0x000fca0008ffe4ff */
[----:B------:R4:W4:Y:S01]  /*25d50*/  @P0 LDG.E R32, desc[UR6][R2.64] ;  /* 0x0000000602200981 */ /* 0x000922000c1e1900 */
[----:B0-----:R-:W-:-:S04]  /*25d60*/  LOP3.LUT R20, R20, 0x7f, RZ, 0xc0, !PT ;  /* 0x0000007f14147812 */ /* 0x001fc800078ec0ff */
[----:B------:R-:W-:Y:S02]  /*25d70*/  SHF.R.U32.HI R4, RZ, 0x3, R20 ;  /* 0x00000003ff047819 */ /* 0x000fe40000011614 */
[----:B------:R-:W0:Y:S01]  /*25d80*/  S2R R20, SR_TID.X ;  /* 0x0000000000147919 */ /* 0x000e220000002100 */
[----:B-1----:R-:W-:-:S13]  /*25d90*/  ISETP.NE.AND P1, PT, R0, 0x1, PT ;  /* 0x000000010000780c */ /* 0x002fda0003f25270 */
[----:B------:R-:W1:Y:S01]  /*25da0*/  @P1 LDC R6, c[0x0][0x438] ;  /* 0x00010e00ff061b82 */ /* 0x000e620000000800 */
[----:B0-----:R-:W-:-:S05]  /*25db0*/  IMAD.SHL.U32 R20, R20, 0x10, RZ ;  /* 0x0000001014147824 */ /* 0x001fca00078e00ff */
[----:B------:R-:W-:Y:S02]  /*25dc0*/  LOP3.LUT R20, R4, 0x70, R20, 0xf8, !PT ;  /* 0x0000007004147812 */ /* 0x000fe400078ef814 */
[----:B------:R-:W0:Y:S01]  /*25dd0*/  @P1 LDC R4, c[0x0][0x434] ;  /* 0x00010d00ff041b82 */ /* 0x000e220000000800 */
[----:B------:R-:W-:Y:S02]  /*25de0*/  LOP3.LUT R18, R18, 0xfffffffe, RZ, 0xc0, !PT ;  /* 0xfffffffe12127812 */ /* 0x000fe400078ec0ff */
[----:B------:R-:W-:-:S04]  /*25df0*/  LOP3.LUT R9, R34, 0x40, RZ, 0xfc, !PT ;  /* 0x0000004022097812 */ /* 0x000fc800078efcff */
[----:B------:R-:W-:Y:S01]  /*25e00*/  ISETP.GE.AND P3, PT, R9, UR4, PT ;  /* 0x0000000409007c0c */ /* 0x000fe2000bf66270 */
[----:B------:R-:W-:Y:S01]  /*25e10*/  UMOV UR5, 0xffffffff ;  /* 0xffffffff00057882 */ /* 0x000fe20000000000 */
[----:B--2---:R-:W-:-:S04]  /*25e20*/  VIADD R22, R22, 0xffffffff ;  /* 0xffffffff16167836 */ /* 0x004fc80000000000 */
[----:B------:R-:W-:-:S05]  /*25e30*/  IMAD R5, R22, 0x50, R20 ;  /* 0x0000005016057824 */ /* 0x000fca00078e0214 */
[----:B---3--:R-:W-:-:S04]  /*25e40*/  ISETP.GE.AND P0, PT, R5, R7, PT ;  /* 0x000000070500720c */ /* 0x008fc80003f06270 */
[----:B------:R-:W-:Y:S02]  /*25e50*/  ISETP.GT.U32.OR P0, PT, R20, 0x4f, P0 ;  /* 0x0000004f1400780c */ /* 0x000fe40000704470 */
[----:B----4-:R-:W-:-:S11]  /*25e60*/  IADD3 R5, R5, R21, RZ ;  /* 0x0000001505057210 */ /* 0x010fd60007ffe0ff */
[----:B------:R-:W2:Y:S01]  /*25e70*/  @!P0 LDC.64 R2, c[0x0][0x428] ;  /* 0x00010a00ff028b82 */ /* 0x000ea20000000a00 */
[----:B0-----:R-:W-:-:S04]  /*25e80*/  @P1 IMAD.HI.U32 R7, R5, R4, RZ ;  /* 0x0000000405071227 */ /* 0x001fc800078e00ff */
[----:B------:R-:W-:Y:S01]  /*25e90*/  IMAD.MOV.U32 R4, RZ, RZ, R5 ;  /* 0x000000ffff047224 */ /* 0x000fe200078e0005 */
[----:B-1----:R-:W-:Y:S02]  /*25ea0*/  @P1 SHF.R.U32.HI R4, RZ, R6, R7 ;  /* 0x00000006ff041219 */ /* 0x002fe40000011607 */
[----:B------:R-:W-:-:S03]  /*25eb0*/  SHF.R.S32.HI R8, RZ, 0x1f, R32 ;  /* 0x0000001fff087819 */ /* 0x000fc60000011420 */
[----:B------:R-:W-:-:S04]  /*25ec0*/  IMAD.MOV R6, RZ, RZ, -R4 ;  /* 0x000000ffff067224 */ /* 0x000fc800078e0a04 */
[----:B------:R-:W-:Y:S01]  /*25ed0*/  IMAD R0, R0, R6, R5 ;  /* 0x0000000600007224 */ /* 0x000fe200078e0205 */
[--C-:B------:R-:W-:Y:S01]  /*25ee0*/  @!P0 SHF.R.S32.HI R5, RZ, 0x1f, R4.reuse ;  /* 0x0000001fff058819 */ /* 0x100fe20000011404 */
[-C--:B--2---:R-:W-:Y:S02]  /*25ef0*/  @!P0 IMAD R6, R8, R2.reuse, RZ ;  /* 0x0000000208068224 */ /* 0x084fe400078e02ff */
[----:B------:R-:W-:-:S04]  /*25f00*/  @!P0 IMAD.WIDE.U32 R4, R32, R2, R4 ;  /* 0x0000000220048225 */ /* 0x000fc800078e0004 */
[----:B------:R-:W-:Y:S02]  /*25f10*/  @!P0 IMAD R6, R32, R3, R6 ;  /* 0x0000000320068224 */ /* 0x000fe400078e0206 */
[----:B------:R-:W0:Y:S03]  /*25f20*/  @!P0 LDC.64 R2, c[0x0][0x418] ;  /* 0x00010600ff028b82 */ /* 0x000e260000000a00 */
[----:B------:R-:W-:Y:S01]  /*25f30*/  @!P0 IADD3 R6, R5, R6, RZ ;  /* 0x0000000605068210 */ /* 0x000fe20007ffe0ff */
[----:B------:R-:W-:Y:S01]  /*25f40*/  IMAD.U32 R7, RZ, RZ, UR37 ;  /* 0x00000025ff077e24 */ /* 0x000fe2000f8e00ff */
[----:B0-----:R-:W-:-:S04]  /*25f50*/  @!P0 LEA R2, P1, R4, R2, 0x2 ;  /* 0x0000000204028211 */ /* 0x001fc800078210ff */
[----:B------:R-:W-:Y:S01]  /*25f60*/  @!P0 LEA.HI.X R3, R4, R3, R6, 0x2, P1 ;  /* 0x0000000304038211 */ /* 0x000fe200008f1406 */
[----:B------:R-:W-:-:S06]  /*25f70*/  IMAD.MOV.U32 R4, RZ, RZ, RZ ;  /* 0x000000ffff047224 */ /* 0x000fcc00078e00ff */
[----:B------:R0:W5:Y:S01]  /*25f80*/  @!P0 LDG.E R4, desc[UR6][R2.64] ;  /* 0x0000000602048981 */ /* 0x000162000c1e1900 */
[----:B------:R-:W-:Y:S02]  /*25f90*/  ISETP.GT.U32.AND P0, PT, R20, 0x4f, PT ;  /* 0x0000004f1400780c */ /* 0x000fe40003f04070 */
[----:B------:R-:W-:-:S11]  /*25fa0*/  ISETP.NE.AND P2, PT, R7, 0x3, PT ;  /* 0x000000030700780c */ /* 0x000fd60003f45270 */
[----:B------:R-:W-:Y:S02]  /*25fb0*/  @P0 LOP3.LUT R18, R18, 0x1, RZ, 0xfc, !PT ;  /* 0x0000000112120812 */ /* 0x000fe400078efcff */
[----:B------:R-:W-:Y:S02]  /*25fc0*/  ISETP.GE.AND P0, PT, R34, UR4, PT ;  /* 0x0000000422007c0c */ /* 0x000fe4000bf06270 */
[----:B------:R-:W-:-:S04]  /*25fd0*/  LOP3.LUT R18, R18, 0xffffffdf, RZ, 0xc0, !PT ;  /* 0xffffffdf12127812 */ /* 0x000fc800078ec0ff */
[----:B------:R-:W-:-:S04]  /*25fe0*/  @P2 LOP3.LUT R18, R18, 0x20, RZ, 0xfc, !PT ;  /* 0x0000002012122812 */ /* 0x000fc800078efcff */
[----:B------:R-:W-:Y:S01]  /*25ff0*/  LOP3.LUT R18, R18, 0xffffffef, RZ, 0xc0, !PT ;  /* 0xffffffef12127812 */ /* 0x000fe200078ec0ff */
[----:B------:R1:W-:Y:S03]  /*26000*/  STL [R1+0x14], R8 ;  /* 0x0000140801007387 */ /* 0x0003e60000100800 */
[----:B------:R-:W-:-:S04]  /*26010*/  @P0 LOP3.LUT R18, R18, 0x10, RZ, 0xfc, !PT ;  /* 0x0000001012120812 */ /* 0x000fc800078efcff */
[----:B------:R-:W-:Y:S02]  /*26020*/  LOP3.LUT R18, R18, 0xfffffff7, RZ, 0xc0, !PT ;  /* 0xfffffff712127812 */ /* 0x000fe400078ec0ff */
[----:B-1----:R-:W-:Y:S02]  /*26030*/  LOP3.LUT R8, R34, 0x80, RZ, 0xfc, !PT ;  /* 0x0000008022087812 */ /* 0x002fe400078efcff */
[----:B------:R-:W-:Y:S02]  /*26040*/  @P3 LOP3.LUT R18, R18, 0x8, RZ, 0xfc, !PT ;  /* 0x0000000812123812 */ /* 0x000fe400078efcff */
[----:B------:R-:W-:Y:S02]  /*26050*/  ISETP.GE.AND P1, PT, R8, UR4, PT ;  /* 0x0000000408007c0c */ /* 0x000fe4000bf26270 */
[----:B------:R-:W-:Y:S02]  /*26060*/  ISETP.GE.AND P0, PT, R37, UR4, PT ;  /* 0x0000000425007c0c */ /* 0x000fe4000bf06270 */
[----:B------:R-:W-:-:S04]  /*26070*/  LOP3.LUT R18, R18, 0xfffffffd, RZ, 0xc0, !PT ;  /* 0xfffffffd12127812 */ /* 0x000fc800078ec0ff */
[----:B------:R-:W-:-:S05]  /*26080*/  LOP3.LUT R18, R18, 0xfffffffb, RZ, 0xc0, !PT ;  /* 0xfffffffb12127812 */ /* 0x000fca00078ec0ff */
[----:B------:R-:W-:-:S04]  /*26090*/  @P1 LOP3.LUT R18, R18, 0x4, RZ, 0xfc, !PT ;  /* 0x0000000412121812 */ /* 0x000fc800078efcff */
[----:B------:R-:W-:Y:S01]  /*260a0*/  @P0 LOP3.LUT R18, R18, 0x2, RZ, 0xfc, !PT ;  /* 0x0000000212120812 */ /* 0x000fe200078efcff */
[----:B0-----:R-:W-:Y:S06]  /*260b0*/  BRA.DIV UR5, `(.L_x_747) ;  /* 0x00000056050c7947 */ /* 0x001fec000b800000 */
.L_x_876:
[----:B------:R-:W-:Y:S05]  /*260c0*/  @!P2 BRA `(.L_x_748) ;  /* 0x000000000004a947 */ /* 0x000fea0003800000 */
[----:B------:R-:W-:Y:S01]  /*260d0*/  BPT.TRAP 0x1 ;  /* 0x000000040000795c */ /* 0x000fe20000300000 */
.L_x_748:
        /* <DEDUP_REMOVED lines=8> */
[----:B------:R-:W-:-:S04]  /*26160*/  ULDC.64 UR4, c[0x0][0x338] ;  /* 0x0000ce0000047ab9 */ /* 0x000fc80000000a00 */
[----:B------:R-:W-:Y:S01]  /*26170*/  IADD3 R3, R3, R5, RZ ;  /* 0x0000000503037210 */ /* 0x000fe20007ffe0ff */
[----:B------:R-:W-:-:S04]  /*26180*/  IMAD R5, R7, UR4, RZ ;  /* 0x0000000407057c24 */ /* 0x000fc8000f8e02ff */
[C---:B------:R-:W-:Y:S02]  /*26190*/  IMAD R5, R4.reuse, UR5, R5 ;  /* 0x0000000504057c24 */ /* 0x040fe4000f8e0205 */
[----:B------:R-:W-:Y:S01]  /*261a0*/  IMAD.WIDE.U32 R2, R4, UR4, R2 ;  /* 0x0000000404027c25 */ /* 0x000fe2000f8e0002 */
        /* <DEDUP_REMOVED lines=10> */
.L_x_877:
[----:B------:R-:W-:Y:S05]  /*26250*/  BSYNC B0 ;  /* 0x0000000000007941 */ /* 0x000fea0003800000 */
.L_x_749:
[----:B------:R-:W2:Y:S01]  /*26260*/  LDL R9, [R1+0x8] ;  /* 0x0000080001097983 */ /* 0x000ea20000100800 */
        /* <DEDUP_REMOVED lines=8> */
[----:B------:R-:W-:Y:S02]  /*262f0*/  IADD3 R3, R3, R6, RZ ;  /* 0x0000000603037210 */ /* 0x000fe40007ffe0ff */
        /* <DEDUP_REMOVED lines=8> */
[----:B------:R-:W-:Y:S02]  /*26380*/  LEA R0, P0, R2, UR6, 0x1 ;  /* 0x0000000602007c11 */ /* 0x000fe4000f8008ff */
[----:B-1----:R-:W-:Y:S02]  /*26390*/  LOP3.LUT R8, R8, 0x7f, RZ, 0xc0, !PT ;  /* 0x0000007f08087812 */ /* 0x002fe400078ec0ff */
[----:B------:R-:W-:Y:S02]  /*263a0*/  LEA.HI.X R6, R2, UR7, R6, 0x1, P0 ;  /* 0x0000000702067c11 */ /* 0x000fe400080f0c06 */
[----:B------:R-:W-:Y:S01]  /*263b0*/  SHF.R.U32.HI R8, RZ, 0x3, R8 ;  /* 0x00000003ff087819 */ /* 0x000fe20000011608 */
[----:B--2---:R-:W-:-:S04]  /*263c0*/  IMAD R4, R22, -0x50, R9 ;  /* 0xffffffb016047824 */ /* 0x004fc800078e0209 */
[----:B------:R-:W-:-:S05]  /*263d0*/  IMAD.IADD R4, R4, 0x1, -R8 ;  /* 0x0000000104047824 */ /* 0x000fca00078e0a08 */
[----:B------:R-:W-:Y:S01]  /*263e0*/  ISETP.GE.AND P0, PT, R4, 0x1, PT ;  /* 0x000000010400780c */ /* 0x000fe20003f06270 */
[----:B------:R-:W-:-:S12]  /*263f0*/  BRA.DIV UR4, `(.L_x_751) ;  /* 0x0000005204847947 */ /* 0x000fd8000b800000 */
[----:B------:R-:W0:Y:S01]  /*26400*/  SHFL.IDX PT, R3, R0, RZ, 0x181f ;  /* 0x00181fff00037589 */ /* 0x000e2200000e0000 */
[C---:B------:R-:W-:Y:S01]  /*26410*/  LOP3.LUT P5, RZ, R18.reuse, 0x10, RZ, 0xc0, !PT ;  /* 0x0000001012ff7812 */ /* 0x040fe200078ac0ff */
[----:B------:R-:W-:Y:S01]  /*26420*/  @P0 IMAD R9, R7, 0x2, R16 ;  /* 0x0000000207090824 */ /* 0x000fe200078e0210 */
[C---:B------:R-:W-:Y:S01]  /*26430*/  LOP3.LUT P4, RZ, R18.reuse, 0x8, RZ, 0xc0, !PT ;  /* 0x0000000812ff7812 */ /* 0x040fe2000788c0ff */
[----:B------:R-:W1:Y:S01]  /*26440*/  SHFL.IDX PT, R2, R6, RZ, 0x181f ;  /* 0x00181fff06027589 */ /* 0x000e6200000e0000 */
[C---:B------:R-:W-:Y:S01]  /*26450*/  LOP3.LUT P3, RZ, R18.reuse, 0x4, RZ, 0xc0, !PT ;  /* 0x0000000412ff7812 */ /* 0x040fe2000786c0ff */
[----:B------:R-:W-:Y:S01]  /*26460*/  ULDC.64 UR4, c[0x0][0x208] ;  /* 0x0000820000047ab9 */ /* 0x000fe20000000a00 */
[----:B------:R-:W-:Y:S01]  /*26470*/  LOP3.LUT P2, RZ, R18, 0x2, RZ, 0xc0, !PT ;  /* 0x0000000212ff7812 */ /* 0x000fe2000784c0ff */
[----:B------:R-:W-:Y:S01]  /*26480*/  SHFL.IDX PT, R8, R6, 0x1, 0x181f ;  /* 0x00381f0006087f89 */ /* 0x000fe200000e0000 */
[----:B0-----:R-:W-:-:S04]  /*26490*/  @P0 LEA R3, P1, R34, R3, 0x1 ;  /* 0x0000000322030211 */ /* 0x001fc800078208ff */
[----:B-1----:R-:W-:Y:S02]  /*264a0*/  @P0 IADD3.X R2, RZ, R2, RZ, P1, !PT ;  /* 0x00000002ff020210 */ /* 0x002fe40000ffe4ff */
[----:B------:R-:W-:Y:S02]  /*264b0*/  ISETP.GE.AND P1, PT, R4, 0x11, PT ;  /* 0x000000110400780c */ /* 0x000fe40003f26270 */
[----:B------:R-:W-:-:S04]  /*264c0*/  @P0 LOP3.LUT R3, R3, R2, RZ, 0x3c, !PT ;  /* 0x0000000203030212 */ /* 0x000fc800078e3cff */
[----:B------:R-:W-:-:S04]  /*264d0*/  @P0 LOP3.LUT R2, R3, R2, RZ, 0x3c, !PT ;  /* 0x0000000203020212 */ /* 0x000fc800078e3cff */
[----:B------:R-:W-:-:S03]  /*264e0*/  @P0 LOP3.LUT R3, R3, R2, RZ, 0x3c, !PT ;  /* 0x0000000203030212 */ /* 0x000fc600078e3cff */
[----:B------:R-:W-:Y:S02]  /*264f0*/  @P1 LEA R21, R7, R16, 0x1 ;  /* 0x0000001007151211 */ /* 0x000fe400078e08ff */
[----:B------:R-:W-:Y:S04]  /*26500*/  @P0 LDGSTS.E.BYPASS.LTC128B.128 [R9+0x24400], desc[UR4][R2.64], !P5 ;  /* 0x2440000002090fae */ /* 0x000fe8000e901d44 */
[----:B------:R-:W-:Y:S04]  /*26510*/  @P0 LDGSTS.E.BYPASS.LTC128B.128 [R9+0x26c00], desc[UR4][R2.64+0x80], !P4 ;  /* 0x26c0008002090fae */ /* 0x000fe8000e101d44 */
[----:B------:R-:W-:Y:S04]  /*26520*/  @P0 LDGSTS.E.BYPASS.LTC128B.128 [R9+0x29400], desc[UR4][R2.64+0x100], !P3 ;  /* 0x2940010002090fae */ /* 0x000fe8000d901d44 */
[----:B------:R0:W-:Y:S04]  /*26530*/  @P0 LDGSTS.E.BYPASS.LTC128B.128 [R9+0x2bc00], desc[UR4][R2.64+0x180], !P2 ;  /* 0x2bc0018002090fae */ /* 0x0001e8000d101d44 */
[----:B0-----:R-:W0:Y:S02]  /*26540*/  SHFL.IDX PT, R2, R0, 0x1, 0x181f ;  /* 0x00381f0000027f89 */ /* 0x001e2400000e0000 */
        /* <DEDUP_REMOVED lines=21> */
[----:B0-----:R-:W-:-:S04]  /*266a0*/  @P1 LEA R2, P0, R34, R2, 0x1 ;  /* 0x0000000222021211 */ /* 0x001fc800078008ff */
[----:B------:R-:W-:Y:S02]  /*266b0*/  @P1 IADD3.X R3, RZ, R8, RZ, P0, !PT ;  /* 0x00000008ff031210 */ /* 0x000fe400007fe4ff */
[----:B------:R0:W2:Y:S04]  /*266c0*/  SHFL.IDX PT, R8, R6, 0x4, 0x181f ;  /* 0x00981f0006087f89 */ /* 0x0000a800000e0000 */
[----:B------:R0:W-:Y:S04]  /*266d0*/  @P1 LDGSTS.E.BYPASS.LTC128B.128 [R21+0x25c00], desc[UR4][R2.64], !P5 ;  /* 0x25c0000002151fae */ /* 0x0001e8000e901d44 */
[----:B------:R0:W-:Y:S04]  /*266e0*/  @P1 LDGSTS.E.BYPASS.LTC128B.128 [R21+0x28400], desc[UR4][R2.64+0x80], !P4 ;  /* 0x2840008002151fae */ /* 0x0001e8000e101d44 */
[----:B------:R0:W-:Y:S04]  /*266f0*/  @P1 LDGSTS.E.BYPASS.LTC128B.128 [R21+0x2ac00], desc[UR4][R2.64+0x100], !P3 ;  /* 0x2ac0010002151fae */ /* 0x0001e8000d901d44 */
[----:B-1----:R0:W-:Y:S02]  /*26700*/  @P1 LDGSTS.E.BYPASS.LTC128B.128 [R21+0x2d400], desc[UR4][R2.64+0x180], !P2 ;  /* 0x2d40018002151fae */ /* 0x0021e4000d101d44 */
.L_x_889:
[----:B------:R-:W-:Y:S01]  /*26710*/  ISETP.GE.AND P0, PT, R4, 0x41, PT ;  /* 0x000000410400780c */ /* 0x000fe20003f06270 */
[----:B------:R-:W-:-:S12]  /*26720*/  BSSY B0, `(.L_x_752) ;  /* 0x0000011000007945 */ /* 0x000fd80003800000 */
[----:B------:R-:W-:Y:S05]  /*26730*/  @!P0 BRA `(.L_x_753) ;  /* 0x00000000003c8947 */ /* 0x000fea0003800000 */
[C---:B------:R-:W-:Y:S01]  /*26740*/  LOP3.LUT P4, RZ, R18.reuse, 0x10, RZ, 0xc0, !PT ;  /* 0x0000001012ff7812 */ /* 0x040fe2000788c0ff */
[----:B------:R-:W-:Y:S01]  /*26750*/  ULDC.64 UR4, c[0x0][0x208] ;  /* 0x0000820000047ab9 */ /* 0x000fe20000000a00 */
[C---:B------:R-:W-:Y:S02]  /*26760*/  LOP3.LUT P3, RZ, R18.reuse, 0x8, RZ, 0xc0, !PT ;  /* 0x0000000812ff7812 */ /* 0x040fe4000786c0ff */
[C---:B------:R-:W-:Y:S02]  /*26770*/  LOP3.LUT P2, RZ, R18.reuse, 0x4, RZ, 0xc0, !PT ;  /* 0x0000000412ff7812 */ /* 0x040fe4000784c0ff */
[----:B------:R-:W-:Y:S02]  /*26780*/  LOP3.LUT P1, RZ, R18, 0x2, RZ, 0xc0, !PT ;  /* 0x0000000212ff7812 */ /* 0x000fe4000782c0ff */
[----:B0-----:R-:W-:Y:S02]  /*26790*/  LEA R2, P0, R34, R0, 0x1 ;  /* 0x0000000022027211 */ /* 0x001fe400078008ff */
[----:B------:R-:W-:-:S03]  /*267a0*/  LEA R7, R7, R16, 0x1 ;  /* 0x0000001007077211 */ /* 0x000fc600078e08ff */
        /* <DEDUP_REMOVED lines=8> */
.L_x_753:
[----:B------:R-:W-:Y:S05]  /*26830*/  BSYNC B0 ;  /* 0x0000000000007941 */ /* 0x000fea0003800000 */
.L_x_752:
[----:B------:R-:W-:Y:S01]  /*26840*/  NOP ;  /* 0x0000000000007918 */ /* 0x000fe20000000000 */
[----:B------:R-:W-:-:S13]  /*26850*/  PLOP3.LUT P0, PT, PT, PT, PT, 0x80, 0x0 ;  /* 0x000000000000781c */ /* 0x000fda0003f0f070 */
.L_x_754:
[----:B------:R-:W-:Y:S02]  /*26860*/  PLOP3.LUT P1, PT, P1, P0, PT, 0xa2, 0x0 ;  /* 0x000000000000781c */ /* 0x000fe40000f21472 */
[----:B------:R-:W-:-:S08]  /*26870*/  @P0 R2UR P1, UR4, R5 ;  /* 0x00000000050402ca */ /* 0x000fd00000020000 */
[----:B------:R-:W-:-:S05]  /*26880*/  @P0 PLOP3.LUT P0, PT, P1, PT, PT, 0x80, 0x0 ;  /* 0x000000000000081c */ /* 0x000fca0000f0f070 */
[----:B------:R-:W-:Y:S01]  /*26890*/  @!P1 SYNCS.ARRIVE.TRANS64.RED.A0T1 RZ, [UR4+0x38830], RZ ;  /* 0x038830ffffff99a7 */ /* 0x000fe20008200404 */
[----:B------:R-:W-:Y:S07]  /*268a0*/  @!P1 ARRIVES.LDGSTSBAR.64.TRANSCNT [UR4+0x38830] ;  /* 0x03883000ff0099b0 */ /* 0x000fee0008000a84 */
[----:B------:R-:W-:Y:S05]  /*268b0*/  @P0 BRA.U.ANY `(.L_x_754) ;  /* 0xfffffffd00e80947 */ /* 0x000fea000393ffff */
[----:B------:R-:W-:Y:S01]  /*268c0*/  NOP ;  /* 0x0000000000007918 */ /* 0x000fe20000000000 */
[----:B------:R-:W-:-:S05]  /*268d0*/  IMAD.U32 R0, RZ, RZ, UR37 ;  /* 0x00000025ff007e24 */ /* 0x000fca000f8e00ff */
[----:B------:R-:W-:-:S13]  /*268e0*/  ISETP.NE.AND P2, PT, R0, 0x3, PT ;  /* 0x000000030000780c */ /* 0x000fda0003f45270 */
[----:B------:R-:W-:Y:S05]  /*268f0*/  @!P2 BRA `(.L_x_755) ;  /* 0x000000000004a947 */ /* 0x000fea0003800000 */
[----:B------:R-:W-:Y:S01]  /*26900*/  BPT.TRAP 0x1 ;  /* 0x000000040000795c */ /* 0x000fe20000300000 */
.L_x_755:
[----:B------:R3:W5:Y:S01]  /*26910*/  LDL.LU R0, [R1+0x20] ;  /* 0x0000200001007983 */ /* 0x0007620000300800 */
[----:B------:R3:W-:Y:S02]  /*26920*/  SYNCS.ARRIVE.TRANS64.A1T0 RZ, [R5+URZ+0x38830], RZ ;  /* 0x038830ff05ff79a7 */ /* 0x0007e4000810003f */
[----:B------:R-:W-:Y:S05]  /*26930*/  WARPSYNC.ALL ;  /* 0x0000000000007948 */ /* 0x000fea0003800000 */
[----:B------:R-:W-:Y:S01]  /*26940*/  ULDC.64 UR4, c[0x0][0xa00] ;  /* 0x0002800000047ab9 */ /* 0x000fe20000000a00 */
[----:B------:R-:W-:Y:S01]  /*26950*/  BSSY B6, `(.L_x_756) ;  /* 0x0000021000067945 */ /* 0x000fe20003800000 */
[----:B------:R-:W-:Y:S01]  /*26960*/  BAR.SYNC.DEFER_BLOCKING 0x8, 0x180 ;  /* 0x0206000000007b1d */ /* 0x000fe20000010000 */
[----:B------:R-:W-:-:S04]  /*26970*/  ISETP.NE.U32.AND P0, PT, RZ, UR4, PT ;  /* 0x00000004ff007c0c */ /* 0x000fc8000bf05070 */
[----:B------:R-:W-:Y:S01]  /*26980*/  ISETP.NE.AND.EX P0, PT, RZ, UR5, PT, P0 ;  /* 0x00000005ff007c0c */ /* 0x000fe2000bf05300 */
[----:B------:R-:W-:Y:S02]  /*26990*/  ULDC.64 UR4, c[0x0][0x298] ;  /* 0x0000a60000047ab9 */ /* 0x000fe40000000a00 */
[----:B---3--:R-:W-:Y:S01]  /*269a0*/  IMAD.WIDE.U32 R4, R35, UR4, RZ ;  /* 0x0000000423047c25 */ /* 0x008fe2000f8e00ff */
[----:B------:R-:W-:Y:S02]  /*269b0*/  SEL R31, R31, RZ, !P0 ;  /* 0x000000ff1f1f7207 */ /* 0x000fe40004000000 */
[----:B01---5:R-:W-:Y:S02]  /*269c0*/  SEL R2, R0, RZ, !P0 ;  /* 0x000000ff00027207 */ /* 0x023fe40004000000 */
[----:B------:R-:W-:-:S03]  /*269d0*/  SHF.R.S32.HI R0, RZ, 0x1f, R35 ;  /* 0x0000001fff007819 */ /* 0x000fc60000011423 */
[----:B------:R0:W-:Y:S02]  /*269e0*/  STL [R1+0x30], R2 ;  /* 0x0000300201007387 */ /* 0x0001e40000100800 */
[----:B------:R-:W-:Y:S02]  /*269f0*/  IMAD R0, R0, UR4, RZ ;  /* 0x0000000400007c24 */ /* 0x000fe4000f8e02ff */
[----:B------:R1:W-:Y:S02]  /*26a00*/  STL.64 [R1+0x20], R4 ;  /* 0x0000200401007387 */ /* 0x0003e40000100a00 */
[----:B------:R-:W-:Y:S02]  /*26a10*/  IMAD R0, R35, UR5, R0 ;  /* 0x0000000523007c24 */ /* 0x000fe4000f8e0200 */
[----:B0-----:R-:W-:-:S03]  /*26a20*/  VIADD R2, R16, 0x14400 ;  /* 0x0001440010027836 */ /* 0x001fc60000000000 */
[----:B------:R-:W-:Y:S02]  /*26a30*/  IADD3 R35, R5, R0, RZ ;  /* 0x0000000005237210 */ /* 0x000fe40007ffe0ff */
[----:B------:R-:W-:-:S13]  /*26a40*/  LOP3.LUT P0, RZ, R2, 0x3ff, RZ, 0xc0, !PT ;  /* 0x000003ff02ff7812 */ /* 0x000fda000780c0ff */
[----:B-1----:R-:W-:Y:S05]  /*26a50*/  @!P0 BRA `(.L_x_757) ;  /* 0x0000000000408947 */ /* 0x002fea0003800000 */
[----:B------:R-:W-:Y:S01]  /*26a60*/  MOV R2, 0x0 ;  /* 0x0000000000027802 */ /* 0x000fe20000000f00 */
[----:B------:R-:W-:Y:S01]  /*26a70*/  ULDC.64 UR4, c[0x4][0xa8] ;  /* 0x01002a0000047ab9 */ /* 0x000fe20000000a00 */
[----:B------:R-:W-:Y:S01]  /*26a80*/  ULDC.64 UR6, c[0x4][0xb0] ;  /* 0x01002c0000067ab9 */ /* 0x000fe20000000a00 */
[----:B------:R-:W-:Y:S01]  /*26a90*/  ULDC.64 UR8, c[0x4][0x20] ;  /* 0x0100080000087ab9 */ /* 0x000fe20000000a00 */
[----:B------:R-:W-:Y:S01]  /*26aa0*/  IMAD.U32 R4, RZ, RZ, UR4 ;  /* 0x00000004ff047e24 */ /* 0x000fe2000f8e00ff */
[----:B------:R-:W-:Y:S01]  /*26ab0*/  MOV R6, UR6 ;  /* 0x0000000600067c02 */ /* 0x000fe20008000f00 */
[----:B------:R-:W0:Y:S01]  /*26ac0*/  LDC.64 R2, c[0x4][R2] ;  /* 0x0100000002027b82 */ /* 0x000e220000000a00 */
[----:B------:R-:W-:Y:S01]  /*26ad0*/  IMAD.U32 R5, RZ, RZ, UR5 ;  /* 0x00000005ff057e24 */ /* 0x000fe2000f8e00ff */
[----:B------:R-:W-:Y:S01]  /*26ae0*/  MOV R11, UR9 ;  /* 0x00000009000b7c02 */ /* 0x000fe20008000f00 */
[----:B------:R-:W-:Y:S01]  /*26af0*/  IMAD.U32 R7, RZ, RZ, UR7 ;  /* 0x00000007ff077e24 */ /* 0x000fe2000f8e00ff */
[----:B------:R-:W-:Y:S01]  /*26b00*/  MOV R13, RZ ;  /* 0x000000ff000d7202 */ /* 0x000fe20000000f00 */
[----:B------:R-:W-:-:S02]  /*26b10*/  IMAD.U32 R10, RZ, RZ, UR8 ;  /* 0x00000008ff0a7e24 */ /* 0x000fc4000f8e00ff */
[----:B--2---:R-:W-:Y:S02]  /*26b20*/  IMAD.MOV.U32 R8, RZ, RZ, 0x70 ;  /* 0x00000070ff087424 */ /* 0x004fe400078e00ff */
[----:B------:R-:W-:-:S07]  /*26b30*/  IMAD.MOV.U32 R12, RZ, RZ, 0x1 ;  /* 0x00000001ff0c7424 */ /* 0x000fce00078e00ff */
[----:B------:R-:W-:-:S07]  /*26b40*/  LEPC R20, `(.L_x_757) ;  /* 0x000000001014794e */ /* 0x000fce0000000000 */
[----:B0-----:R-:W-:Y:S05]  /*26b50*/  CALL.ABS.NOINC R2 ;  /* 0x0000000002007343 */ /* 0x001fea0003c00000 */
.L_x_757:
[----:B------:R-:W-:Y:S05]  /*26b60*/  BSYNC B6 ;  /* 0x0000000000067941 */ /* 0x000fea0003800000 */
.L_x_756:
[----:B------:R-:W3:Y:S01]  /*26b70*/  LDL.LU R20, [R1+0x30] ;  /* 0x0000300001147983 */ /* 0x000ee20000300800 */
[----:B------:R-:W-:Y:S01]  /*26b80*/  ULDC.64 UR4, c[0x0][0x2d8] ;  /* 0x0000b60000047ab9 */ /* 0x000fe20000000a00 */
[----:B--2---:R-:W0:Y:S02]  /*26b90*/  LDC R8, c[0x0][0x448] ;  /* 0x00011200ff087b82 */ /* 0x004e240000000800 */
[----:B------:R-:W2:Y:S04]  /*26ba0*/  LDL.LU.64 R2, [R1+0x20] ;  /* 0x0000200001027983 */ /* 0x000ea80000300a00 */
[----:B------:R1:W5:Y:S01]  /*26bb0*/  LDL R10, [R1+0x28] ;  /* 0x00002800010a7983 */ /* 0x0003620000100800 */
[----:B0-----:R-:W-:-:S13]  /*26bc0*/  ISETP.NE.AND P0, PT, R8, 0x1, PT ;  /* 0x000000010800780c */ /* 0x001fda0003f05270 */
[----:B------:R-:W0:Y:S08]  /*26bd0*/  @P0 LDC R5, c[0x0][0x44c] ;  /* 0x00011300ff050b82 */ /* 0x000e300000000800 */
[----:B------:R-:W4:Y:S01]  /*26be0*/  @P0 LDC R4, c[0x0][0x450] ;  /* 0x00011400ff040b82 */ /* 0x000f220000000800 */
[C---:B------:R-:W-:Y:S02]  /*26bf0*/  LOP3.LUT R11, R34.reuse, 0x40, RZ, 0xfc, !PT ;  /* 0x00000040220b7812 */ /* 0x040fe400078efcff */
[----:B------:R-:W-:Y:S01]  /*26c00*/  LOP3.LUT R9, R34, 0x80, RZ, 0xfc, !PT ;  /* 0x0000008022097812 */ /* 0x000fe200078efcff */
[----:B--2---:R-:W-:-:S02]  /*26c10*/  IMAD.MOV.U32 R3, RZ, RZ, R35 ;  /* 0x000000ffff037224 */ /* 0x004fc400078e0023 */
[----:B------:R-:W-:-:S04]  /*26c20*/  IMAD.WIDE.U32 R2, R26, UR4, R2 ;  /* 0x000000041a027c25 */ /* 0x000fc8000f8e0002 */
[----:B------:R-:W-:Y:S01]  /*26c30*/  IMAD R3, R26, UR5, R3 ;  /* 0x000000051a037c24 */ /* 0x000fe2000f8e0203 */
[----:B------:R-:W-:Y:S02]  /*26c40*/  ULDC.64 UR4, c[0x0][0x2e0] ;  /* 0x0000b80000047ab9 */ /* 0x000fe40000000a00 */
[----:B---3--:R-:W-:Y:S02]  /*26c50*/  IMAD R0, R20, UR4, RZ ;  /* 0x0000000414007c24 */ /* 0x008fe4000f8e02ff */
        /* <DEDUP_REMOVED lines=9> */
[----:B--2---:R-:W-:-:S04]  /*26cf0*/  SHF.L.U32 R20, R20, 0x4, RZ ;  /* 0x0000000414147819 */ /* 0x004fc800000006ff */
[----:B------:R-:W-:-:S04]  /*26d00*/  LOP3.LUT R20, R21, 0x70, R20, 0xf8, !PT ;  /* 0x0000007015147812 */ /* 0x000fc800078ef814 */
[----:B------:R-:W-:-:S05]  /*26d10*/  LOP3.LUT R6, R20, R0, RZ, 0xfc, !PT ;  /* 0x0000000014067212 */ /* 0x000fca00078efcff */
[----:B0-----:R-:W-:-:S04]  /*26d20*/  @P0 IMAD.HI.U32 R7, R6, R5, RZ ;  /* 0x0000000506070227 */ /* 0x001fc800078e00ff */
[----:B------:R-:W-:Y:S01]  /*26d30*/  IMAD.MOV.U32 R5, RZ, RZ, R6 ;  /* 0x000000ffff057224 */ /* 0x000fe200078e0006 */
[----:B----4-:R-:W-:-:S04]  /*26d40*/  @P0 SHF.R.U32.HI R5, RZ, R4, R7 ;  /* 0x00000004ff050219 */ /* 0x010fc80000011607 */
[C---:B------:R-:W-:Y:S01]  /*26d50*/  IADD3 R4, -R5.reuse, RZ, RZ ;  /* 0x000000ff05047210 */ /* 0x040fe20007ffe1ff */
[----:B------:R-:W0:Y:S04]  /*26d60*/  S2R R20, SR_TID.X ;  /* 0x0000000000147919 */ /* 0x000e280000002100 */
        /* <DEDUP_REMOVED lines=25> */
[----:B-----5:R-:W-:Y:S01]  /*26f00*/  IMAD R6, R10, R8, RZ ;  /* 0x000000080a067224 */ /* 0x020fe200078e02ff */
[----:B------:R-:W-:Y:S01]  /*26f10*/  IADD3 R0, R9, R0, RZ ;  /* 0x0000000009007210 */ /* 0x000fe20007ffe0ff */
[----:B------:R-:W-:Y:S01]  /*26f20*/  ULDC.64 UR4, c[0x0][0x208] ;  /* 0x0000820000047ab9 */ /* 0x000fe20000000a00 */
[----:B------:R-:W1:Y:S02]  /*26f30*/  SHFL.IDX PT, R2, R4, RZ, 0x181f ;  /* 0x00181fff04027589 */ /* 0x000e6400000e0000 */
[----:B------:R-:W-:Y:S02]  /*26f40*/  ISETP.GE.AND P1, PT, R0, R6, PT ;  /* 0x000000060000720c */ /* 0x000fe40003f26270 */
[----:B------:R-:W-:Y:S11]  /*26f50*/  SHFL.IDX PT, R14, R5, 0x7, 0x181f ;  /* 0x00f81f00050e7f89 */ /* 0x000ff600000e0000 */
[----:B0-----:R-:W-:-:S05]  /*26f60*/  @!P1 LEA R7, P5, R34, R3, 0x1 ;  /* 0x0000000322079211 */ /* 0x001fca00078a08ff */
[----:B-1----:R-:W-:Y:S02]  /*26f70*/  @!P1 IMAD.X R3, RZ, RZ, R2, P5 ;  /* 0x000000ffff039224 */ /* 0x002fe400028e0602 */
[----:B------:R-:W-:Y:S01]  /*26f80*/  @!P1 IMAD.MOV.U32 R2, RZ, RZ, R7 ;  /* 0x000000ffff029224 */ /* 0x000fe200078e0007 */
[----:B------:R-:W-:-:S04]  /*26f90*/  IADD3 R7, R0, 0x10, RZ ;  /* 0x0000001000077810 */ /* 0x000fc80007ffe0ff */
[----:B------:R-:W-:Y:S04]  /*26fa0*/  @!P1 LDGSTS.E.BYPASS.LTC128B.128 [R36+0x14400], desc[UR4][R2.64], !P4 ;  /* 0x1440000002249fae */ /* 0x000fe8000e101d44 */
[----:B------:R-:W-:Y:S04]  /*26fb0*/  @!P1 LDGSTS.E.BYPASS.LTC128B.128 [R36+0x18400], desc[UR4][R2.64+0x80], !P3 ;  /* 0x1840008002249fae */ /* 0x000fe8000d901d44 */
[----:B------:R-:W-:Y:S04]  /*26fc0*/  @!P1 LDGSTS.E.BYPASS.LTC128B.128 [R36+0x1c400], desc[UR4][R2.64+0x100], !P2 ;  /* 0x1c40010002249fae */ /* 0x000fe8000d101d44 */
[----:B------:R0:W-:Y:S01]  /*26fd0*/  @!P1 LDGSTS.E.BYPASS.LTC128B.128 [R36+0x20400], desc[UR4][R2.64+0x180], !P0 ;  /* 0x2040018002249fae */ /* 0x0001e2000c101d44 */
[----:B------:R-:W-:-:S03]  /*26fe0*/  ISETP.GE.AND P1, PT, R7, R6, PT ;  /* 0x000000060700720c */ /* 0x000fc60003f26270 */
[----:B0-----:R-:W0:Y:S04]  /*26ff0*/  SHFL.IDX PT, R3, R5, 0x1, 0x181f ;  /* 0x00381f0005037f89 */ /* 0x001e2800000e0000 */
[----:B------:R-:W1:Y:S06]  /*27000*/  SHFL.IDX PT, R2, R4, 0x1, 0x181f ;  /* 0x00381f0004027f89 */ /* 0x000e6c00000e0000 */
[----:B0-----:R-:W-:-:S05]  /*27010*/  @!P1 LEA R7, P5, R34, R3, 0x1 ;  /* 0x0000000322079211 */ /* 0x001fca00078a08ff */
[----:B-1----:R-:W-:Y:S02]  /*27020*/  @!P1 IMAD.X R8, RZ, RZ, R2, P5 ;  /* 0x000000ffff089224 */ /* 0x002fe400028e0602 */
[----:B------:R-:W-:Y:S02]  /*27030*/  @!P1 IMAD.MOV.U32 R2, RZ, RZ, R7 ;  /* 0x000000ffff029224 */ /* 0x000fe400078e0007 */
[----:B------:R-:W-:Y:S01]  /*27040*/  VIADD R7, R0, 0x20 ;  /* 0x0000002000077836 */ /* 0x000fe20000000000 */
[----:B------:R-:W-:-:S05]  /*27050*/  @!P1 MOV R3, R8 ;  /* 0x0000000800039202 */ /* 0x000fca0000000f00 */
        /* <DEDUP_REMOVED lines=8> */
[----:B-1----:R-:W-:Y:S01]  /*270e0*/  @!P1 IMAD.X R8, RZ, RZ, R2, P5 ;  /* 0x000000ffff089224 */ /* 0x002fe200028e0602 */
[----:B------:R-:W-:Y:S01]  /*270f0*/  @!P1 MOV R2, R7 ;  /* 0x0000000700029202 */ /* 0x000fe20000000f00 */
[----:B------:R-:W-:Y:S02]  /*27100*/  VIADD R7, R0, 0x30 ;  /* 0x0000003000077836 */ /* 0x000fe40000000000 */
[----:B------:R-:W-:-:S05]  /*27110*/  @!P1 IMAD.MOV.U32 R3, RZ, RZ, R8 ;  /* 0x000000ffff039224 */ /* 0x000fca00078e0008 */
[----:B------:R-:W-:Y:S04]  /*27120*/  @!P1 LDGSTS.E.BYPASS.LTC128B.128 [R36+0x15400], desc[UR4][R2.64], !P4 ;  /* 0x1540000002249fae */ /* 0x000fe8000e101d44 */
[----:B------:R-:W-:Y:S04]  /*27130*/  @!P1 LDGSTS.E.BYPASS.LTC128B.128 [R36+0x19400], desc[UR4][R2.64+0x80], !P3 ;  /* 0x1940008002249fae */ /* 0x000fe8000d901d44 */
[----:B------:R-:W-:Y:S04]  /*27140*/  @!P1 LDGSTS.E.BYPASS.LTC128B.128 [R36+0x1d400], desc[UR4][R2.64+0x100], !P2 ;  /* 0x1d40010002249fae */ /* 0x000fe8000d101d44 */
[----:B------:R0:W-:Y:S01]  /*27150*/  @!P1 LDGSTS.E.BYPASS.LTC128B.128 [R36+0x21400], desc[UR4][R2.64+0x180], !P0 ;  /* 0x2140018002249fae */ /* 0x0001e2000c101d44 */
[----:B------:R-:W-:-:S03]  /*27160*/  ISETP.GE.AND P1, PT, R7, R6, PT ;  /* 0x000000060700720c */ /* 0x000fc60003f26270 */
[----:B0-----:R-:W0:Y:S04]  /*27170*/  SHFL.IDX PT, R3, R5, 0x3, 0x181f ;  /* 0x00781f0005037f89 */ /* 0x001e2800000e0000 */
[----:B------:R-:W1:Y:S06]  /*27180*/  SHFL.IDX PT, R2, R4, 0x3, 0x181f ;  /* 0x00781f0004027f89 */ /* 0x000e6c00000e0000 */
[----:B0-----:R-:W-:-:S04]  /*27190*/  @!P1 LEA R7, P5, R34, R3, 0x1 ;  /* 0x0000000322079211 */ /* 0x001fc800078a08ff */
[----:B-1----:R-:W-:Y:S01]  /*271a0*/  @!P1 IADD3.X R8, RZ, R2, RZ, P5, !PT ;  /* 0x00000002ff089210 */ /* 0x002fe20002ffe4ff */
[----:B------:R-:W-:Y:S01]  /*271b0*/  @!P1 IMAD.MOV.U32 R2, RZ, RZ, R7 ;  /* 0x000000ffff029224 */ /* 0x000fe200078e0007 */
[----:B------:R-:W-:-:S03]  /*271c0*/  IADD3 R7, R0, 0x40, RZ ;  /* 0x0000004000077810 */ /* 0x000fc60007ffe0ff */
        /* <DEDUP_REMOVED lines=34> */
[----:B------:R-:W-:Y:S02]  /*273f0*/  @!P1 IMAD.MOV.U32 R2, RZ, RZ, R7 ;  /* 0x000000ffff029224 */ /* 0x000fe400078e0007 */
[----:B------:R0:W1:Y:S02]  /*27400*/  SHFL.IDX PT, R7, R4, 0x7, 0x181f ;  /* 0x00f81f0004077f89 */ /* 0x00006400000e0000 */
[----:B------:R-:W-:-:S05]  /*27410*/  @!P1 IMAD.MOV.U32 R3, RZ, RZ, R8 ;  /* 0x000000ffff039224 */ /* 0x000fca00078e0008 */
[----:B------:R0:W-:Y:S04]  /*27420*/  @!P1 LDGSTS.E.BYPASS.LTC128B.128 [R36+0x17400], desc[UR4][R2.64], !P4 ;  /* 0x1740000002249fae */ /* 0x0001e8000e101d44 */
[----:B------:R0:W-:Y:S04]  /*27430*/  @!P1 LDGSTS.E.BYPASS.LTC128B.128 [R36+0x1b400], desc[UR4][R2.64+0x80], !P3 ;  /* 0x1b40008002249fae */ /* 0x0001e8000d901d44 */
[----:B------:R0:W-:Y:S04]  /*27440*/  @!P1 LDGSTS.E.BYPASS.LTC128B.128 [R36+0x1f400], desc[UR4][R2.64+0x100], !P2 ;  /* 0x1f40010002249fae */ /* 0x0001e8000d101d44 */
[----:B------:R0:W-:Y:S02]  /*27450*/  @!P1 LDGSTS.E.BYPASS.LTC128B.128 [R36+0x23400], desc[UR4][R2.64+0x180], !P0 ;  /* 0x2340018002249fae */ /* 0x0001e4000c101d44 */
.L_x_906:
[----:B0-----:R-:W-:Y:S01]  /*27460*/  IADD3 R3, R0, 0x70, RZ ;  /* 0x0000007000037810 */ /* 0x001fe20007ffe0ff */
[----:B------:R-:W-:Y:S03]  /*27470*/  BSSY B0, `(.L_x_759) ;  /* 0x000000d000007945 */ /* 0x000fe60003800000 */
[----:B------:R-:W-:-:S13]  /*27480*/  ISETP.GE.AND P1, PT, R3, R6, PT ;  /* 0x000000060300720c */ /* 0x000fda0003f26270 */
[----:B------:R-:W-:Y:S05]  /*27490*/  @P1 BRA `(.L_x_760) ;  /* 0x0000000000281947 */ /* 0x000fea0003800000 */
[----:B------:R-:W-:Y:S01]  /*274a0*/  LEA R2, P1, R34, R14, 0x1 ;  /* 0x0000000e22027211 */ /* 0x000fe200078208ff */
[----:B------:R-:W-:-:S04]  /*274b0*/  ULDC.64 UR4, c[0x0][0x208] ;  /* 0x0000820000047ab9 */ /* 0x000fc80000000a00 */
[----:B-1----:R-:W-:-:S05]  /*274c0*/  IMAD.X R3, RZ, RZ, R7, P1 ;  /* 0x000000ffff037224 */ /* 0x002fca00008e0607 */
[----:B------:R-:W-:Y:S01]  /*274d0*/  @!PT LDS RZ, [RZ] ;  /* 0x00000000fffff984 */ /* 0x000fe20000000800 */
[----:B------:R-:W-:Y:S01]  /*274e0*/  @!PT LDS RZ, [RZ] ;  /* 0x00000000fffff984 */ /* 0x000fe20000000800 */
[----:B------:R-:W-:Y:S01]  /*274f0*/  @!PT LDS RZ, [RZ] ;  /* 0x00000000fffff984 */ /* 0x000fe20000000800 */
[----:B------:R0:W-:Y:S04]  /*27500*/  LDGSTS.E.BYPASS.LTC128B.128 [R36+0x17c00], desc[UR4][R2.64], !P4 ;  /* 0x17c0000002247fae */ /* 0x0001e8000e101d44 */
[----:B------:R0:W-:Y:S04]  /*27510*/  LDGSTS.E.BYPASS.LTC128B.128 [R36+0x1bc00], desc[UR4][R2.64+0x80], !P3 ;  /* 0x1bc0008002247fae */ /* 0x0001e8000d901d44 */
[----:B------:R0:W-:Y:S04]  /*27520*/  LDGSTS.E.BYPASS.LTC128B.128 [R36+0x1fc00], desc[UR4][R2.64+0x100], !P2 ;  /* 0x1fc0010002247fae */ /* 0x0001e8000d101d44 */
[----:B------:R0:W-:Y:S02]  /*27530*/  LDGSTS.E.BYPASS.LTC128B.128 [R36+0x23c00], desc[UR4][R2.64+0x180], !P0 ;  /* 0x23c0018002247fae */ /* 0x0001e4000c101d44 */
.L_x_760:
[----:B------:R-:W-:Y:S05]  /*27540*/  BSYNC B0 ;  /* 0x0000000000007941 */ /* 0x000fea0003800000 */
.L_x_759:
[----:B------:R-:W-:Y:S01]  /*27550*/  NOP ;  /* 0x0000000000007918 */ /* 0x000fe20000000000 */
[----:B------:R-:W-:-:S13]  /*27560*/  PLOP3.LUT P0, PT, PT, PT, PT, 0x80, 0x0 ;  /* 0x000000000000781c */ /* 0x000fda0003f0f070 */
.L_x_761:
[----:B------:R-:W-:Y:S02]  /*27570*/  PLOP3.LUT P1, PT, P1, P0, PT, 0xa2, 0x0 ;  /* 0x000000000000781c */ /* 0x000fe40000f21472 */
[----:B------:R-:W-:-:S08]  /*27580*/  @P0 R2UR P1, UR4, R16 ;  /* 0x00000000100402ca */ /* 0x000fd00000020000 */
[----:B------:R-:W-:-:S05]  /*27590*/  @P0 PLOP3.LUT P0, PT, P1, PT, PT, 0x80, 0x0 ;  /* 0x000000000000081c */ /* 0x000fca0000f0f070 */
[----:B------:R-:W-:Y:S01]  /*275a0*/  @!P1 SYNCS.ARRIVE.TRANS64.RED.A0T1 RZ, [UR4+0x38800], RZ ;  /* 0x038800ffffff99a7 */ /* 0x000fe20008200404 */
[----:B------:R-:W-:Y:S07]  /*275b0*/  @!P1 ARRIVES.LDGSTSBAR.64.TRANSCNT [UR4+0x38800] ;  /* 0x03880000ff0099b0 */ /* 0x000fee0008000a84 */
[----:B------:R-:W-:Y:S05]  /*275c0*/  @P0 BRA.U.ANY `(.L_x_761) ;  /* 0xfffffffd00e80947 */ /* 0x000fea000393ffff */
[----:B0-----:R-:W2:Y:S04]  /*275d0*/  LDL.LU R3, [R1+0x2c] ;  /* 0x00002c0001037983 */ /* 0x001ea80000300800 */
[----:B------:R-:W3:Y:S01]  /*275e0*/  LDL.LU R2, [R1+0x1c] ;  /* 0x00001c0001027983 */ /* 0x000ee20000300800 */
[----:B--2---:R-:W-:-:S05]  /*275f0*/  VIADD R3, R3, 0x1 ;  /* 0x0000000103037836 */ /* 0x004fca0000000000 */
[----:B------:R-:W-:Y:S01]  /*27600*/  LEA.HI R0, R3, R3, RZ, 0x1 ;  /* 0x0000000303007211 */ /* 0x000fe200078f08ff */
[----:B------:R0:W-:Y:S03]  /*27610*/  STL [R1+0x2c], R3 ;  /* 0x00002c0301007387 */ /* 0x0001e60000100800 */
[----:B------:R-:W-:-:S04]  /*27620*/  LOP3.LUT R0, R0, 0xfffffffe, RZ, 0xc0, !PT ;  /* 0xfffffffe00007812 */ /* 0x000fc800078ec0ff */
[----:B0-----:R-:W-:Y:S01]  /*27630*/  IADD3 R3, R3, -R0, RZ ;  /* 0x8000000003037210 */ /* 0x001fe20007ffe0ff */
[----:B---3--:R-:W-:-:S03]  /*27640*/  VIADD R0, R2, 0xfffffffe ;  /* 0xfffffffe02007836 */ /* 0x008fc60000000000 */
[----:B------:R-:W-:Y:S01]  /*27650*/  SHF.L.U32 R3, R3, 0x1f, RZ ;  /* 0x0000001f03037819 */ /* 0x000fe200000006ff */
[----:B------:R-:W-:Y:S01]  /*27660*/  NOP ;  /* 0x0000000000007918 */ /* 0x000fe20000000000 */
[----:B------:R0:W-:Y:S01]  /*27670*/  SYNCS.ARRIVE.TRANS64.A1T0 RZ, [R16+URZ+0x38800], RZ ;  /* 0x038800ff10ff79a7 */ /* 0x0001e2000810003f */
[----:B------:R-:W-:Y:S01]  /*27680*/  BSSY B0, `(.L_x_762) ;  /* 0x0000003000007945 */ /* 0x000fe20003800000 */
[----:B------:R-:W2:Y:S03]  /*27690*/  SYNCS.PHASECHK.TRANS64.TRYWAIT P0, [R16+URZ+0x38820], R3 ;  /* 0x03882003100075a7 */ /* 0x000ea6000800017f */
[----:B0-2---:R-:W-:Y:S05]  /*276a0*/  @!P0 BRA `(.L_x_763) ;  /* 0x00000050009c8947 */ /* 0x005fea0003800000 */
.L_x_907:
[----:B------:R-:W-:Y:S05]  /*276b0*/  BSYNC B0 ;  /* 0x0000000000007941 */ /* 0x000fea0003800000 */
.L_x_762:
[----:B------:R-:W2:Y:S01]  /*276c0*/  LDL R2, [R1+0xc] ;  /* 0x00000c0001027983 */ /* 0x000ea20000100800 */
[----:B------:R-:W-:Y:S01]  /*276d0*/  BSSY B0, `(.L_x_764) ;  /* 0x000011a000007945 */ /* 0x000fe20003800000 */
[----:B--2---:R-:W-:-:S13]  /*276e0*/  ISETP.GE.AND P0, PT, R0, R2, PT ;  /* 0x000000020000720c */ /* 0x004fda0003f06270 */
[----:B------:R-:W-:Y:S05]  /*276f0*/  @!P0 BRA `(.L_x_765) ;  /* 0x00000010005c8947 */ /* 0x000fea0003800000 */
[C---:B------:R-:W-:Y:S01]  /*27700*/  LOP3.LUT R4, R34.reuse, 0x40, RZ, 0xfc, !PT ;  /* 0x0000004022047812 */ /* 0x040fe200078efcff */
[----:B------:R-:W-:Y:S01]  /*27710*/  ULDC UR4, c[0x0][0x2f4] ;  /* 0x0000bd0000047ab9 */ /* 0x000fe20000000800 */
[C---:B------:R-:W-:Y:S01]  /*27720*/  LOP3.LUT R2, R34.reuse, 0x80, RZ, 0xfc, !PT ;  /* 0x0000008022027812 */ /* 0x040fe200078efcff */
[----:B-1----:R-:W-:Y:S01]  /*27730*/  IMAD.MOV.U32 R7, RZ, RZ, R23 ;  /* 0x000000ffff077224 */ /* 0x002fe200078e0017 */
[----:B------:R-:W-:Y:S01]  /*27740*/  MOV R20, R29 ;  /* 0x0000001d00147202 */ /* 0x000fe20000000f00 */
[----:B------:R-:W-:Y:S01]  /*27750*/  IMAD.MOV.U32 R31, RZ, RZ, R22 ;  /* 0x000000ffff1f7224 */ /* 0x000fe200078e0016 */
[----:B------:R-:W-:Y:S02]  /*27760*/  ISETP.GE.AND P4, PT, R34, UR4, PT ;  /* 0x0000000422007c0c */ /* 0x000fe4000bf86270 */
[----:B------:R-:W-:Y:S02]  /*27770*/  ISETP.GE.AND P3, PT, R4, UR4, PT ;  /* 0x0000000404007c0c */ /* 0x000fe4000bf66270 */
[----:B------:R-:W-:-:S02]  /*27780*/  ISETP.GE.AND P2, PT, R2, UR4, PT ;  /* 0x0000000402007c0c */ /* 0x000fc4000bf46270 */
[----:B------:R-:W-:-:S13]  /*27790*/  ISETP.GE.AND P1, PT, R37, UR4, PT ;  /* 0x0000000425007c0c */ /* 0x000fda000bf26270 */
.L_x_778:
[----:B------:R-:W2:Y:S01]  /*277a0*/  LDL R5, [R1+0x10] ;  /* 0x0000100001057983 */ /* 0x000ea20000100800 */
[----:B------:R-:W1:Y:S03]  /*277b0*/  LDC R11, c[0x0][0x430] ;  /* 0x00010c00ff0b7b82 */ /* 0x000e660000000800 */
[----:B------:R-:W3:Y:S01]  /*277c0*/  LDL R8, [R1+0x14] ;  /* 0x0000140001087983 */ /* 0x000ee20000100800 */
[----:B------:R-:W4:Y:S01]  /*277d0*/  S2R R2, SR_TID.X ;  /* 0x0000000000027919 */ /* 0x000f220000002100 */
[----:B------:R-:W4:Y:S01]  /*277e0*/  S2R R4, SR_TID.X ;  /* 0x0000000000047919 */ /* 0x000f220000002100 */
[----:B-1----:R-:W-:-:S13]  /*277f0*/  ISETP.NE.AND P0, PT, R11, 0x1, PT ;  /* 0x000000010b00780c */ /* 0x002fda0003f05270 */
[----:B0-----:R-:W0:Y:S01]  /*27800*/  @P0 LDC R3, c[0x0][0x434] ;  /* 0x00010d00ff030b82 */ /* 0x001e220000000800 */
[----:B----4-:R-:W-:Y:S01]  /*27810*/  LOP3.LUT R2, R2, 0x7f, RZ, 0xc0, !PT ;  /* 0x0000007f02027812 */ /* 0x010fe200078ec0ff */
[----:B------:R-:W-:-:S03]  /*27820*/  IMAD.SHL.U32 R4, R4, 0x10, RZ ;  /* 0x0000001004047824 */ /* 0x000fc600078e00ff */
[----:B------:R-:W-:-:S04]  /*27830*/  SHF.R.U32.HI R2, RZ, 0x3, R2 ;  /* 0x00000003ff027819 */ /* 0x000fc80000011602 */
[----:B------:R-:W-:Y:S02]  /*27840*/  LOP3.LUT R4, R2, 0x70, R4, 0xf8, !PT ;  /* 0x0000007002047812 */ /* 0x000fe400078ef804 */
[----:B------:R-:W1:Y:S02]  /*27850*/  @P0 LDC R2, c[0x0][0x438] ;  /* 0x00010e00ff020b82 */ /* 0x000e640000000800 */
[----:B------:R-:W-:Y:S01]  /*27860*/  ISETP.GT.U32.AND P5, PT, R4, 0x4f, PT ;  /* 0x0000004f0400780c */ /* 0x000fe20003fa4070 */
[----:B------:R-:W-:Y:S01]  /*27870*/  ULDC.64 UR4, c[0x0][0x208] ;  /* 0x0000820000047ab9 */ /* 0x000fe20000000a00 */
[----:B------:R-:W-:Y:S01]  /*27880*/  MOV R12, UR37 ;  /* 0x00000025000c7c02 */ /* 0x000fe20008000f00 */
[----:B------:R-:W-:Y:S02]  /*27890*/  VIADD R23, R7, 0x1 ;  /* 0x0000000107177836 */ /* 0x000fe40000000000 */
[----:B------:R-:W-:Y:S02]  /*278a0*/  IMAD.MOV.U32 R22, RZ, RZ, R0 ;  /* 0x000000ffff167224 */ /* 0x000fe400078e0000 */
[----:B--2---:R-:W-:-:S05]  /*278b0*/  IMAD R6, R0, 0x50, R5 ;  /* 0x0000005000067824 */ /* 0x004fca00078e0205 */
[----:B------:R-:W-:Y:S02]  /*278c0*/  IADD3 R6, R4, R6, RZ ;  /* 0x0000000604067210 */ /* 0x000fe40007ffe0ff */
[----:B------:R-:W2:Y:S03]  /*278d0*/  @!P5 LDC.64 R4, c[0x0][0x428] ;  /* 0x00010a00ff04db82 */ /* 0x000ea60000000a00 */
[----:B0-----:R-:W-:-:S04]  /*278e0*/  @P0 IMAD.HI.U32 R3, R6, R3, RZ ;  /* 0x0000000306030227 */ /* 0x001fc800078e00ff */
[----:B------:R-:W-:Y:S01]  /*278f0*/  IMAD.MOV.U32 R10, RZ, RZ, R6 ;  /* 0x000000ffff0a7224 */ /* 0x000fe200078e0006 */
[----:B-1----:R-:W-:-:S04]  /*27900*/  @P0 SHF.R.U32.HI R10, RZ, R2, R3 ;  /* 0x00000002ff0a0219 */ /* 0x002fc80000011603 */
[--C-:B------:R-:W-:Y:S01]  /*27910*/  @!P5 SHF.R.S32.HI R3, RZ, 0x1f, R10.reuse ;  /* 0x0000001fff03d819 */ /* 0x100fe2000001140a */
[----:B------:R-:W-:-:S04]  /*27920*/  @!P5 IMAD.MOV.U32 R2, RZ, RZ, R10 ;  /* 0x000000ffff02d224 */ /* 0x000fc800078e000a */
[----:B--2---:R-:W-:-:S04]  /*27930*/  @!P5 IMAD.WIDE.U32 R2, R32, R4, R2 ;  /* 0x000000042002d225 */ /* 0x004fc800078e0002 */
[----:B---3--:R-:W-:Y:S02]  /*27940*/  @!P5 IMAD R4, R8, R4, RZ ;  /* 0x000000040804d224 */ /* 0x008fe400078e02ff */
[----:B------:R-:W0:Y:S02]  /*27950*/  @!P5 LDC.64 R8, c[0x0][0x418] ;  /* 0x00010600ff08db82 */ /* 0x000e240000000a00 */
[----:B------:R-:W-:Y:S02]  /*27960*/  @!P5 IMAD R5, R32, R5, R4 ;  /* 0x000000052005d224 */ /* 0x000fe400078e0204 */
[----:B------:R-:W-:-:S03]  /*27970*/  IMAD.MOV.U32 R4, RZ, RZ, RZ ;  /* 0x000000ffff047224 */ /* 0x000fc600078e00ff */
[----:B------:R-:W-:Y:S02]  /*27980*/  @!P5 IADD3 R3, R5, R3, RZ ;  /* 0x000000030503d210 */ /* 0x000fe40007ffe0ff */
[----:B0-----:R-:W-:-:S04]  /*27990*/  @!P5 LEA R8, P0, R2, R8, 0x2 ;  /* 0x000000080208d211 */ /* 0x001fc800078010ff */
[----:B------:R-:W-:-:S05]  /*279a0*/  @!P5 LEA.HI.X R9, R2, R9, R3, 0x2, P0 ;  /* 0x000000090209d211 */ /* 0x000fca00000f1403 */
[----:B------:R0:W5:Y:S01]  /*279b0*/  @!P5 LDG.E R4, desc[UR4][R8.64] ;  /* 0x000000040804d981 */ /* 0x000162000c1e1900 */
[----:B------:R-:W-:Y:S02]  /*279c0*/  ISETP.NE.AND P5, PT, R12, 0x3, PT ;  /* 0x000000030c00780c */ /* 0x000fe40003fa5270 */
[----:B------:R-:W-:Y:S01]  /*279d0*/  ISETP.NE.AND P0, PT, R23, 0x2, PT ;  /* 0x000000021700780c */ /* 0x000fe20003f05270 */
[----:B------:R-:W-:Y:S01]  /*279e0*/  IMAD.MOV R5, RZ, RZ, -R10 ;  /* 0x000000ffff057224 */ /* 0x000fe200078e0a0a */
[----:B------:R-:W-:Y:S05]  /*279f0*/  YIELD ;  /* 0x0000000000007946 */ /* 0x000fea0003800000 */
[----:B------:R-:W-:Y:S01]  /*27a00*/  SEL R29, RZ, 0x1, P0 ;  /* 0x00000001ff1d7807 */ /* 0x000fe20000000000 */
[----:B------:R-:W-:Y:S01]  /*27a10*/  IMAD R5, R11, R5, R6 ;  /* 0x000000050b057224 */ /* 0x000fe200078e0206 */
[----:B------:R-:W-:-:S02]  /*27a20*/  SEL R23, R23, RZ, P0 ;  /* 0x000000ff17177207 */ /* 0x000fc40000000000 */
[----:B------:R-:W-:Y:S01]  /*27a30*/  LOP3.LUT R29, R20, R29, RZ, 0x3c, !PT ;  /* 0x0000001d141d7212 */ /* 0x000fe200078e3cff */
[----:B0-----:R-:W-:Y:S06]  /*27a40*/  @!P5 BRA `(.L_x_766) ;  /* 0x000000000004d947 */ /* 0x001fec0003800000 */
[----:B------:R-:W-:Y:S01]  /*27a50*/  BPT.TRAP 0x1 ;  /* 0x000000040000795c */ /* 0x000fe20000300000 */
.L_x_766:
[----:B------:R-:W-:Y:S01]  /*27a60*/  LEA R6, R23, R16, 0x3 ;  /* 0x0000001017067211 */ /* 0x000fe200078e18ff */
[----:B------:R-:W-:Y:S01]  /*27a70*/  BSSY B1, `(.L_x_767) ;  /* 0x0000004000017945 */ /* 0x000fe20003800000 */
[----:B------:R-:W-:-:S04]  /*27a80*/  SHF.L.U32 R3, R29, 0x1f, RZ ;  /* 0x0000001f1d037819 */ /* 0x000fc800000006ff */
[----:B------:R-:W0:Y:S02]  /*27a90*/  SYNCS.PHASECHK.TRANS64.TRYWAIT P0, [R6+URZ+0x38840], R3 ;  /* 0x03884003060075a7 */ /* 0x000e24000800017f */
[----:B0-----:R-:W-:Y:S05]  /*27aa0*/  @!P0 BRA `(.L_x_768) ;  /* 0x0000004c00b08947 */ /* 0x001fea0003800000 */
.L_x_908:
[----:B------:R-:W-:Y:S05]  /*27ab0*/  BSYNC B1 ;  /* 0x0000000000017941 */ /* 0x000fea0003800000 */
.L_x_767:
        /* <DEDUP_REMOVED lines=24> */
[----:B------:R-:W-:Y:S01]  /*27c40*/  IMAD R9, R9, 0x2, R16 ;  /* 0x0000000209097824 */ /* 0x000fe200078e0210 */
[----:B------:R-:W-:Y:S01]  /*27c50*/  SHF.L.U32 R0, R34, 0x1, RZ ;  /* 0x0000000122007819 */ /* 0x000fe200000006ff */
[----:B------:R-:W1:Y:S01]  /*27c60*/  SHFL.IDX PT, R3, R10, RZ, 0x181f ;  /* 0x00181fff0a037589 */ /* 0x000e6200000e0000 */
[----:B------:R-:W-:Y:S01]  /*27c70*/  @P2 LOP3.LUT R18, R18, 0x100, RZ, 0xfc, !PT ;  /* 0x0000010012122812 */ /* 0x000fe200078efcff */
[----:B------:R-:W-:Y:S02]  /*27c80*/  ULDC.64 UR4, c[0x0][0x208] ;  /* 0x0000820000047ab9 */ /* 0x000fe40000000a00 */
        /* <DEDUP_REMOVED lines=13> */
[----:B0-----:R-:W-:-:S04]  /*27d60*/  IADD3 R2, P0, R2, R0, RZ ;  /* 0x0000000002027210 */ /* 0x001fc80007f1e0ff */
[----:B------:R-:W-:Y:S02]  /*27d70*/  IADD3.X R3, RZ, R35, RZ, P0, !PT ;  /* 0x00000023ff037210 */ /* 0x000fe400007fe4ff */
        /* <DEDUP_REMOVED lines=24> */
.L_x_920:
[----:B------:R-:W-:Y:S01]  /*27f00*/  LOP3.LUT R18, R18, 0xffffff7f, RZ, 0xc0, !PT ;  /* 0xffffff7f12127812 */ /* 0x000fe200078ec0ff */
[----:B------:R-:W-:Y:S01]  /*27f10*/  ULDC.64 UR4, c[0x0][0x208] ;  /* 0x0000820000047ab9 */ /* 0x000fe20000000a00 */
[----:B--2---:R-:W-:Y:S02]  /*27f20*/  IADD3 R2, P0, R2, R0, RZ ;  /* 0x0000000002027210 */ /* 0x004fe40007f1e0ff */
[----:B------:R-:W-:Y:S02]  /*27f30*/  @P1 LOP3.LUT R18, R18, 0x80, RZ, 0xfc, !PT ;  /* 0x0000008012121812 */ /* 0x000fe400078efcff */
[----:B------:R-:W-:Y:S02]  /*27f40*/  IADD3.X R3, RZ, R35, RZ, P0, !PT ;  /* 0x00000023ff037210 */ /* 0x000fe400007fe4ff */
[C---:B------:R-:W-:Y:S02]  /*27f50*/  LOP3.LUT P1, RZ, R18.reuse, 0x10, RZ, 0xc0, !PT ;  /* 0x0000001012ff7812 */ /* 0x040fe4000782c0ff */
[----:B------:R-:W-:-:S02]  /*27f60*/  LOP3.LUT P0, RZ, R18, 0x8, RZ, 0xc0, !PT ;  /* 0x0000000812ff7812 */ /* 0x000fc4000780c0ff */
        /* <DEDUP_REMOVED lines=11> */
.L_x_770:
[----:B------:R-:W-:Y:S02]  /*28020*/  PLOP3.LUT P5, PT, P5, P0, PT, 0xa2, 0x0 ;  /* 0x000000000000781c */ /* 0x000fe40002fa1472 */
[----:B------:R-:W-:-:S08]  /*28030*/  @P0 R2UR P5, UR4, R6 ;  /* 0x00000000060402ca */ /* 0x000fd000000a0000 */
[----:B------:R-:W-:-:S05]  /*28040*/  @P0 PLOP3.LUT P0, PT, P5, PT, PT, 0x80, 0x0 ;  /* 0x000000000000081c */ /* 0x000fca0002f0f070 */
[----:B------:R-:W-:Y:S01]  /*28050*/  @!P5 SYNCS.ARRIVE.TRANS64.RED.A0T1 RZ, [UR4+0x38830], RZ ;  /* 0x038830ffffffd9a7 */ /* 0x000fe20008200404 */
[----:B------:R-:W-:Y:S07]  /*28060*/  @!P5 ARRIVES.LDGSTSBAR.64.TRANSCNT [UR4+0x38830] ;  /* 0x03883000ff00d9b0 */ /* 0x000fee0008000a84 */
[----:B------:R-:W-:Y:S05]  /*28070*/  @P0 BRA.U.ANY `(.L_x_770) ;  /* 0xfffffffd00e80947 */ /* 0x000fea000393ffff */
[----:B------:R-:W-:Y:S01]  /*28080*/  NOP ;  /* 0x0000000000007918 */ /* 0x000fe20000000000 */
[----:B-1----:R-:W-:-:S05]  /*28090*/  IMAD.U32 R2, RZ, RZ, UR37 ;  /* 0x00000025ff027e24 */ /* 0x002fca000f8e00ff */
[----:B------:R-:W-:-:S13]  /*280a0*/  ISETP.NE.AND P6, PT, R2, 0x3, PT ;  /* 0x000000030200780c */ /* 0x000fda0003fc5270 */
[----:B------:R-:W-:Y:S05]  /*280b0*/  @!P6 BRA `(.L_x_771) ;  /* 0x000000000004e947 */ /* 0x000fea0003800000 */
[----:B------:R-:W-:Y:S01]  /*280c0*/  BPT.TRAP 0x1 ;  /* 0x000000040000795c */ /* 0x000fe20000300000 */
.L_x_771:
[----:B------:R1:W-:Y:S01]  /*280d0*/  SYNCS.ARRIVE.TRANS64.A1T0 RZ, [R6+URZ+0x38830], RZ ;  /* 0x038830ff06ff79a7 */ /* 0x0003e2000810003f */
[----:B------:R-:W-:Y:S05]  /*280e0*/  @!P6 BRA `(.L_x_772) ;  /* 0x000000000004e947 */ /* 0x000fea0003800000 */
[----:B------:R-:W-:Y:S01]  /*280f0*/  BPT.TRAP 0x1 ;  /* 0x000000040000795c */ /* 0x000fe20000300000 */
.L_x_772:
[----:B------:R-:W-:Y:S01]  /*28100*/  SHF.L.U32 R2, R20, 0x1f, RZ ;  /* 0x0000001f14027819 */ /* 0x000fe200000006ff */
[----:B-1----:R-:W-:Y:S01]  /*28110*/  IMAD R6, R7, 0x8, R16 ;  /* 0x0000000807067824 */ /* 0x002fe200078e0210 */
[----:B------:R-:W-:Y:S03]  /*28120*/  BSSY B1, `(.L_x_773) ;  /* 0x0000003000017945 */ /* 0x000fe60003800000 */
[----:B------:R-:W1:Y:S02]  /*28130*/  SYNCS.PHASECHK.TRANS64.TRYWAIT P0, [R6+URZ+0x38860], R2 ;  /* 0x03886002060075a7 */ /* 0x000e64000800017f */
[----:B-1----:R-:W-:Y:S05]  /*28140*/  @!P0 BRA `(.L_x_774) ;  /* 0x0000004c00f08947 */ /* 0x002fea0003800000 */
.L_x_921:
[----:B------:R-:W-:Y:S05]  /*28150*/  BSYNC B1 ;  /* 0x0000000000017941 */ /* 0x000fea0003800000 */
.L_x_773:
[----:B0-----:R-:W2:Y:S01]  /*28160*/  LDL R8, [R1+0x8] ;  /* 0x0000080001087983 */ /* 0x001ea20000100800 */
[----:B------:R-:W0:Y:S01]  /*28170*/  S2R R3, SR_TID.X ;  /* 0x0000000000037919 */ /* 0x000e220000002100 */
[----:B------:R-:W-:Y:S01]  /*28180*/  UMOV UR4, 0xffffffff ;  /* 0xffffffff00047882 */ /* 0x000fe20000000000 */
[----:B------:R-:W-:Y:S01]  /*28190*/  IMAD R7, R7, 0x5000, R33 ;  /* 0x0000500007077824 */ /* 0x000fe200078e0221 */
[----:B0-----:R-:W-:-:S04]  /*281a0*/  LOP3.LUT R3, R3, 0x7f, RZ, 0xc0, !PT ;  /* 0x0000007f03037812 */ /* 0x001fc800078ec0ff */
[----:B------:R-:W-:Y:S01]  /*281b0*/  SHF.R.U32.HI R3, RZ, 0x3, R3 ;  /* 0x00000003ff037819 */ /* 0x000fe20000011603 */
[----:B--2---:R-:W-:-:S05]  /*281c0*/  IMAD R8, R31, -0x50, R8 ;  /* 0xffffffb01f087824 */ /* 0x004fca00078e0208 */
[----:B------:R-:W-:Y:S01]  /*281d0*/  IADD3 R8, -R3, R8, RZ ;  /* 0x0000000803087210 */ /* 0x000fe20007ffe1ff */
[----:B------:R-:W-:Y:S06]  /*281e0*/  BRA.DIV UR4, `(.L_x_775) ;  /* 0x0000004e04dc7947 */ /* 0x000fec000b800000 */
[----:B-1----:R-:W0:Y:S01]  /*281f0*/  SHFL.IDX PT, R2, R17, RZ, 0x181f ;  /* 0x00181fff11027589 */ /* 0x002e2200000e0000 */
[----:B------:R-:W-:Y:S01]  /*28200*/  IMAD R7, R7, 0x2, R16 ;  /* 0x0000000207077824 */ /* 0x000fe200078e0210 */
[----:B------:R-:W-:Y:S02]  /*28210*/  ULDC.64 UR4, c[0x0][0x208] ;  /* 0x0000820000047ab9 */ /* 0x000fe40000000a00 */
[----:B------:R-:W1:Y:S01]  /*28220*/  SHFL.IDX PT, R3, R19, RZ, 0x181f ;  /* 0x00181fff13037589 */ /* 0x000e6200000e0000 */
[----:B0-----:R-:W-:-:S05]  /*28230*/  IADD3 R2, P0, R2, R0, RZ ;  /* 0x0000000002027210 */ /* 0x001fca0007f1e0ff */
[----:B-1----:R-:W-:Y:S01]  /*28240*/  IMAD.X R3, RZ, RZ, R3, P0 ;  /* 0x000000ffff037224 */ /* 0x002fe200000e0603 */
[----:B------:R-:W-:-:S13]  /*28250*/  ISETP.LT.OR P0, PT, R8, 0x1, P4 ;  /* 0x000000010800780c */ /* 0x000fda0002701670 */
[----:B------:R-:W-:Y:S01]  /*28260*/  @!PT LDS RZ, [RZ] ;  /* 0x00000000fffff984 */ /* 0x000fe20000000800 */
        /* <DEDUP_REMOVED lines=9> */
[----:B0-----:R-:W-:-:S04]  /*28300*/  IADD3 R2, P0, R2, R0, RZ ;  /* 0x0000000002027210 */ /* 0x001fc80007f1e0ff */
[----:B-1----:R-:W-:Y:S02]  /*28310*/  IADD3.X R3, RZ, R3, RZ, P0, !PT ;  /* 0x00000003ff037210 */ /* 0x002fe400007fe4ff */
        /* <DEDUP_REMOVED lines=33> */
[----:B0-2---:R0:W1:Y:S02]  /*28530*/  SHFL.IDX PT, R2, R17, 0x4, 0x181f ;  /* 0x00981f0011027f89 */ /* 0x00506400000e0000 */
.L_x_933:
[----:B-1----:R-:W-:Y:S01]  /*28540*/  IADD3 R2, P0, R2, R0, RZ ;  /* 0x0000000002027210 */ /* 0x002fe20007f1e0ff */
[----:B------:R-:W-:Y:S01]  /*28550*/  ULDC.64 UR4, c[0x0][0x208] ;  /* 0x0000820000047ab9 */ /* 0x000fe20000000a00 */
[----:B------:R-:W-:Y:S02]  /*28560*/  ULDC.64 UR6, c[0x0][0x318] ;  /* 0x0000c60000067ab9 */ /* 0x000fe40000000a00 */
[----:B------:R-:W-:Y:S02]  /*28570*/  IADD3.X R3, RZ, R19, RZ, P0, !PT ;  /* 0x00000013ff037210 */ /* 0x000fe400007fe4ff */
        /* <DEDUP_REMOVED lines=11> */
[----:B------:R-:W-:Y:S02]  /*28630*/  ULDC.64 UR4, c[0x0][0x328] ;  /* 0x0000ca0000047ab9 */ /* 0x000fe40000000a00 */
[----:B------:R-:W-:-:S04]  /*28640*/  IMAD R0, R21, UR4, RZ ;  /* 0x0000000415007c24 */ /* 0x000fc8000f8e02ff */
[C---:B------:R-:W-:Y:S01]  /*28650*/  IMAD R9, R5.reuse, UR5, R0 ;  /* 0x0000000505097c24 */ /* 0x040fe2000f8e0200 */
[----:B------:R-:W-:Y:S01]  /*28660*/  NOP ;  /* 0x0000000000007918 */ /* 0x000fe20000000000 */
[----:B-1----:R-:W-:Y:S01]  /*28670*/  IMAD.WIDE.U32 R2, R5, UR4, RZ ;  /* 0x0000000405027c25 */ /* 0x002fe2000f8e00ff */
        /* <DEDUP_REMOVED lines=9> */
[----:B0-----:R-:W-:-:S04]  /*28710*/  LEA R17, P0, R2, UR6, 0x1 ;  /* 0x0000000602117c11 */ /* 0x001fc8000f8008ff */
[----:B------:R-:W-:Y:S02]  /*28720*/  LEA.HI.X R19, R2, UR7, R3, 0x1, P0 ;  /* 0x0000000702137c11 */ /* 0x000fe400080f0c03 */
[----:B------:R-:W-:-:S13]  /*28730*/  PLOP3.LUT P0, PT, PT, PT, PT, 0x80, 0x0 ;  /* 0x000000000000781c */ /* 0x000fda0003f0f070 */
.L_x_776:
[----:B------:R-:W-:Y:S02]  /*28740*/  PLOP3.LUT P5, PT, P5, P0, PT, 0xa2, 0x0 ;  /* 0x000000000000781c */ /* 0x000fe40002fa1472 */
[----:B------:R-:W-:-:S08]  /*28750*/  @P0 R2UR P5, UR4, R6 ;  /* 0x00000000060402ca */ /* 0x000fd000000a0000 */
[----:B------:R-:W-:-:S05]  /*28760*/  @P0 PLOP3.LUT P0, PT, P5, PT, PT, 0x80, 0x0 ;  /* 0x000000000000081c */ /* 0x000fca0002f0f070 */
[----:B------:R-:W-:Y:S01]  /*28770*/  @!P5 SYNCS.ARRIVE.TRANS64.RED.A0T1 RZ, [UR4+0x38850], RZ ;  /* 0x038850ffffffd9a7 */ /* 0x000fe20008200404 */
[----:B------:R-:W-:Y:S07]  /*28780*/  @!P5 ARRIVES.LDGSTSBAR.64.TRANSCNT [UR4+0x38850] ;  /* 0x03885000ff00d9b0 */ /* 0x000fee0008000a84 */
[----:B------:R-:W-:Y:S05]  /*28790*/  @P0 BRA.U.ANY `(.L_x_776) ;  /* 0xfffffffd00e80947 */ /* 0x000fea000393ffff */
[----:B------:R-:W-:Y:S01]  /*287a0*/  NOP ;  /* 0x0000000000007918 */ /* 0x000fe20000000000 */
[----:B------:R-:W-:-:S04]  /*287b0*/  MOV R0, UR37 ;  /* 0x0000002500007c02 */ /* 0x000fc80008000f00 */
[----:B------:R-:W-:-:S13]  /*287c0*/  ISETP.NE.AND P6, PT, R0, 0x3, PT ;  /* 0x000000030000780c */ /* 0x000fda0003fc5270 */
[----:B------:R-:W-:Y:S05]  /*287d0*/  @!P6 BRA `(.L_x_777) ;  /* 0x000000000004e947 */ /* 0x000fea0003800000 */
[----:B------:R-:W-:Y:S01]  /*287e0*/  BPT.TRAP 0x1 ;  /* 0x000000040000795c */ /* 0x000fe20000300000 */
.L_x_777:
[----:B------:R-:W2:Y:S01]  /*287f0*/  LDL R2, [R1+0xc] ;  /* 0x00000c0001027983 */ /* 0x000ea20000100800 */
[----:B------:R3:W-:Y:S01]  /*28800*/  SYNCS.ARRIVE.TRANS64.A1T0 RZ, [R6+URZ+0x38850], RZ ;  /* 0x038850ff06ff79a7 */ /* 0x0007e2000810003f */
[C---:B------:R-:W-:Y:S01]  /*28810*/  VIADD R0, R22.reuse, 0xffffffff ;  /* 0xffffffff16007836 */ /* 0x040fe20000000000 */
[----:B------:R-:W-:Y:S01]  /*28820*/  MOV R20, R29 ;  /* 0x0000001d00147202 */ /* 0x000fe20000000f00 */
[----:B------:R-:W-:Y:S02]  /*28830*/  IMAD.MOV.U32 R7, RZ, RZ, R23 ;  /* 0x000000ffff077224 */ /* 0x000fe400078e0017 */
[----:B------:R-:W-:Y:S01]  /*28840*/  IMAD.MOV.U32 R31, RZ, RZ, R22 ;  /* 0x000000ffff1f7224 */ /* 0x000fe200078e0016 */
[----:B--2---:R-:W-:-:S13]  /*28850*/  ISETP.GT.AND P0, PT, R22, R2, PT ;  /* 0x000000021600720c */ /* 0x004fda0003f04270 */
[----:B---3--:R-:W-:Y:S05]  /*28860*/  @P0 BRA `(.L_x_778) ;  /* 0xffffffec00cc0947 */ /* 0x008fea000383ffff */
.L_x_765:
[----:B------:R-:W-:Y:S05]  /*28870*/  BSYNC B0 ;  /* 0x0000000000007941 */ /* 0x000fea0003800000 */
.L_x_764:
[----:B------:R-:W2:Y:S01]  /*28880*/  S2R R2, SR_TID.X ;  /* 0x0000000000027919 */ /* 0x000ea20000002100 */
[----:B------:R-:W-:Y:S01]  /*28890*/  BSSY B0, `(.L_x_779) ;  /* 0x0000011000007945 */ /* 0x000fe20003800000 */
[----:B--2---:R-:W-:-:S04]  /*288a0*/  LOP3.LUT R2, R2, 0x7f, RZ, 0xc0, !PT ;  /* 0x0000007f02027812 */ /* 0x004fc800078ec0ff */
[----:B------:R-:W-:-:S13]  /*288b0*/  ISETP.NE.AND P0, PT, R2, RZ, PT ;  /* 0x000000ff0200720c */ /* 0x000fda0003f05270 */
[----:B------:R-:W-:Y:S05]  /*288c0*/  @P0 BRA `(.L_x_780) ;  /* 0x0000000000340947 */ /* 0x000fea0003800000 */
[----:B------:R-:W2:Y:S01]  /*288d0*/  S2R R5, SR_LANEID ;  /* 0x0000000000057919 */ /* 0x000ea20000000000 */
[----:B------:R-:W-:Y:S01]  /*288e0*/  VOTEU.ANY UR4, UPT, PT ;  /* 0x0000000000047886 */ /* 0x000fe200038e0100 */
[----:B0-----:R-:W0:Y:S01]  /*288f0*/  LDC.64 R2, c[0x0][0xc60] ;  /* 0x00031800ff027b82 */ /* 0x001e220000000a00 */
[----:B------:R-:W2:Y:S01]  /*28900*/  FLO.U32 R0, UR4 ;  /* 0x0000000400007d00 */ /* 0x000ea200080e0000 */
[----:B------:R-:W-:Y:S01]  /*28910*/  ULDC.64 UR6, c[0x0][0x208] ;  /* 0x0000820000067ab9 */ /* 0x000fe20000000a00 */
[----:B--2---:R-:W-:-:S06]  /*28920*/  ISETP.EQ.U32.AND P0, PT, R0, R5, PT ;  /* 0x000000050000720c */ /* 0x004fcc0003f02070 */
[----:B------:R-:W0:Y:S07]  /*28930*/  POPC R5, UR4 ;  /* 0x0000000400057d09 */ /* 0x000e2e0008000000 */
[----:B0-----:R-:W2:Y:S01]  /*28940*/  @P0 ATOMG.E.ADD.STRONG.GPU PT, R3, desc[UR6][R2.64], R5 ;  /* 0x00000005020309a8 */ /* 0x001ea200081ee1c6 */
[----:B------:R-:W0:Y:S02]  /*28950*/  S2R R4, SR_LTMASK ;  /* 0x0000000000047919 */ /* 0x000e240000003900 */
[----:B0-----:R-:W-:-:S04]  /*28960*/  LOP3.LUT R4, R4, UR4, RZ, 0xc0, !PT ;  /* 0x0000000404047c12 */ /* 0x001fc8000f8ec0ff */
[----:B-1----:R-:W0:Y:S01]  /*28970*/  POPC R7, R4 ;  /* 0x0000000400077309 */ /* 0x002e220000000000 */
[----:B--2---:R-:W0:Y:S02]  /*28980*/  SHFL.IDX PT, R0, R3, R0, 0x1f ;  /* 0x00001f0003007589 */ /* 0x004e2400000e0000 */
[----:B0-----:R-:W-:-:S07]  /*28990*/  IADD3 R24, R0, UR36, R7 ;  /* 0x0000002400187c10 */ /* 0x001fce000fffe007 */
.L_x_780:
[----:B------:R-:W-:Y:S05]  /*289a0*/  BSYNC B0 ;  /* 0x0000000000007941 */ /* 0x000fea0003800000 */
.L_x_779:
[----:B------:R-:W-:-:S05]  /*289b0*/  IMAD.U32 R0, RZ, RZ, UR37 ;  /* 0x00000025ff007e24 */ /* 0x000fca000f8e00ff */
[----:B------:R-:W-:-:S13]  /*289c0*/  ISETP.NE.AND P0, PT, R0, 0x3, PT ;  /* 0x000000030000780c */ /* 0x000fda0003f05270 */
[----:B------:R-:W-:Y:S05]  /*289d0*/  @!P0 BRA `(.L_x_781) ;  /* 0x0000000000048947 */ /* 0x000fea0003800000 */
[----:B------:R-:W-:Y:S01]  /*289e0*/  BPT.TRAP 0x1 ;  /* 0x000000040000795c */ /* 0x000fe20000300000 */
.L_x_781:
[----:B------:R-:W2:Y:S01]  /*289f0*/  LDL.LU R0, [R1+0x8] ;  /* 0x0000080001007983 */ /* 0x000ea20000300800 */
[----:B------:R-:W-:Y:S01]  /*28a00*/  LEA R4, R23, R16, 0x3 ;  /* 0x0000001017047211 */ /* 0x000fe200078e18ff */
[----:B------:R-:W-:Y:S01]  /*28a10*/  BSSY B0, `(.L_x_782) ;  /* 0x0000005000007945 */ /* 0x000fe20003800000 */
[----:B0-----:R-:W-:-:S04]  /*28a20*/  SHF.L.U32 R3, R29, 0x1f, RZ ;  /* 0x0000001f1d037819 */ /* 0x001fc800000006ff */
[----:B------:R-:W0:Y:S01]  /*28a30*/  SYNCS.PHASECHK.TRANS64.TRYWAIT P0, [R4+URZ+0x38860], R3 ;  /* 0x03886003040075a7 */ /* 0x000e22000800017f */
[----:B--2---:R-:W-:Y:S01]  /*28a40*/  IMAD R5, R22, -0x50, R0 ;  /* 0xffffffb016057824 */ /* 0x004fe200078e0200 */
[----:B0-----:R-:W-:Y:S06]  /*28a50*/  @!P0 BRA `(.L_x_783) ;  /* 0x0000004c00a08947 */ /* 0x001fec0003800000 */
.L_x_934:
[----:B------:R-:W-:Y:S05]  /*28a60*/  BSYNC B0 ;  /* 0x0000000000007941 */ /* 0x000fea0003800000 */
.L_x_782:
[----:B------:R-:W2:Y:S01]  /*28a70*/  S2R R0, SR_TID.X ;  /* 0x0000000000007919 */ /* 0x000ea20000002100 */
[----:B------:R-:W-:Y:S01]  /*28a80*/  UMOV UR4, 0xffffffff ;  /* 0xffffffff00047882 */ /* 0x000fe20000000000 */
[----:B-1----:R-:W-:Y:S01]  /*28a90*/  IMAD R7, R23, 0x5000, R33 ;  /* 0x0000500017077824 */ /* 0x002fe200078e0221 */
[----:B--2---:R-:W-:-:S04]  /*28aa0*/  LOP3.LUT R0, R0, 0x7f, RZ, 0xc0, !PT ;  /* 0x0000007f00007812 */ /* 0x004fc800078ec0ff */
[----:B------:R-:W-:-:S05]  /*28ab0*/  SHF.R.U32.HI R0, RZ, 0x3, R0 ;  /* 0x00000003ff007819 */ /* 0x000fca0000011600 */
[----:B------:R-:W-:Y:S01]  /*28ac0*/  IMAD.IADD R5, R5, 0x1, -R0 ;  /* 0x0000000105057824 */ /* 0x000fe200078e0a00 */
[----:B------:R-:W-:Y:S06]  /*28ad0*/  BRA.DIV UR4, `(.L_x_784) ;  /* 0x0000004e04947947 */ /* 0x000fec000b800000 */
[----:B------:R-:W1:Y:S01]  /*28ae0*/  SHFL.IDX PT, R14, R17, RZ, 0x181f ;  /* 0x00181fff110e7589 */ /* 0x000e6200000e0000 */
[----:B------:R-:W-:Y:S01]  /*28af0*/  ULDC UR4, c[0x0][0x2f4] ;  /* 0x0000bd0000047ab9 */ /* 0x000fe20000000800 */
[C---:B------:R-:W-:Y:S01]  /*28b00*/  IMAD.SHL.U32 R8, R34.reuse, 0x2, RZ ;  /* 0x0000000222087824 */ /* 0x040fe200078e00ff */
[C---:B------:R-:W-:Y:S01]  /*28b10*/  ISETP.GE.AND P3, PT, R34.reuse, UR4, PT ;  /* 0x0000000422007c0c */ /* 0x040fe2000bf66270 */
[----:B0-----:R-:W0:Y:S01]  /*28b20*/  SHFL.IDX PT, R3, R19, RZ, 0x181f ;  /* 0x00181fff13037589 */ /* 0x001e2200000e0000 */
[----:B------:R-:W-:Y:S01]  /*28b30*/  LOP3.LUT R2, R34, 0x40, RZ, 0xfc, !PT ;  /* 0x0000004022027812 */ /* 0x000fe200078efcff */
[----:B------:R-:W-:Y:S01]  /*28b40*/  ULDC.64 UR6, c[0x0][0x208] ;  /* 0x0000820000067ab9 */ /* 0x000fe20000000a00 */
[----:B------:R-:W-:Y:S02]  /*28b50*/  ISETP.LT.OR P4, PT, R5, 0x1, P3 ;  /* 0x000000010500780c */ /* 0x000fe40001f81670 */
[----:B------:R-:W-:Y:S02]  /*28b60*/  ISETP.GE.AND P2, PT, R2, UR4, PT ;  /* 0x0000000402007c0c */ /* 0x000fe4000bf46270 */
[----:B------:R-:W-:-:S02]  /*28b70*/  LOP3.LUT R2, R34, 0x80, RZ, 0xfc, !PT ;  /* 0x0000008022027812 */ /* 0x000fc400078efcff */
[----:B------:R-:W-:Y:S02]  /*28b80*/  LEA R0, R7, R16, 0x1 ;  /* 0x0000001007007211 */ /* 0x000fe400078e08ff */
[----:B------:R-:W-:Y:S02]  /*28b90*/  ISETP.GE.AND P1, PT, R2, UR4, PT ;  /* 0x0000000402007c0c */ /* 0x000fe4000bf26270 */
[----:B-1----:R-:W-:Y:S02]  /*28ba0*/  IADD3 R6, P0, R14, R8, RZ ;  /* 0x000000080e067210 */ /* 0x002fe40007f1e0ff */
[----:B------:R-:W1:Y:S03]  /*28bb0*/  SHFL.IDX PT, R14, R17, 0x1, 0x181f ;  /* 0x00381f00110e7f89 */ /* 0x000e6600000e0000 */
[----:B0-----:R-:W-:Y:S01]  /*28bc0*/  IMAD.X R7, RZ, RZ, R3, P0 ;  /* 0x000000ffff077224 */ /* 0x001fe200000e0603 */
[C---:B------:R-:W-:Y:S01]  /*28bd0*/  ISETP.LT.OR P0, PT, R5.reuse, 0x1, P2 ;  /* 0x000000010500780c */ /* 0x040fe20001701670 */
[----:B------:R-:W0:Y:S04]  /*28be0*/  SHFL.IDX PT, R3, R19, 0x1, 0x181f ;  /* 0x00381f0013037f89 */ /* 0x000e2800000e0000 */
[----:B------:R-:W-:Y:S01]  /*28bf0*/  LDGSTS.E.BYPASS.LTC128B.128 [R0+0x400], desc[UR6][R6.64], !P4 ;  /* 0x0040000006007fae */ /* 0x000fe2000e101d46 */
[----:B------:R-:W-:-:S07]  /*28c00*/  ISETP.LT.OR P4, PT, R5, 0x1, P1 ;  /* 0x000000010500780c */ /* 0x000fce0000f81670 */
[----:B------:R-:W-:Y:S01]  /*28c10*/  LDGSTS.E.BYPASS.LTC128B.128 [R0+0x2c00], desc[UR6][R6.64+0x80], !P0 ;  /* 0x02c0008006007fae */ /* 0x000fe2000c101d46 */
[----:B------:R-:W-:-:S05]  /*28c20*/  ISETP.GE.AND P0, PT, R37, UR4, PT ;  /* 0x0000000425007c0c */ /* 0x000fca000bf06270 */
[----:B------:R-:W-:Y:S01]  /*28c30*/  LDGSTS.E.BYPASS.LTC128B.128 [R0+0x5400], desc[UR6][R6.64+0x100], !P4 ;  /* 0x0540010006007fae */ /* 0x000fe2000e101d46 */
[----:B------:R-:W-:-:S13]  /*28c40*/  ISETP.LT.OR P4, PT, R5, 0x1, P0 ;  /* 0x000000010500780c */ /* 0x000fda0000781670 */
[----:B------:R2:W-:Y:S01]  /*28c50*/  LDGSTS.E.BYPASS.LTC128B.128 [R0+0x7c00], desc[UR6][R6.64+0x180], !P4 ;  /* 0x07c0018006007fae */ /* 0x0005e2000e101d46 */
[----:B-1----:R-:W-:-:S03]  /*28c60*/  IADD3 R2, P4, R14, R8, RZ ;  /* 0x000000080e027210 */ /* 0x002fc60007f9e0ff */
[----:B------:R-:W1:Y:S02]  /*28c70*/  SHFL.IDX PT, R14, R17, 0x2, 0x181f ;  /* 0x00581f00110e7f89 */ /* 0x000e6400000e0000 */
[----:B0-----:R-:W-:Y:S01]  /*28c80*/  IMAD.X R3, RZ, RZ, R3, P4 ;  /* 0x000000ffff037224 */ /* 0x001fe200020e0603 */
[----:B------:R-:W-:Y:S01]  /*28c90*/  ISETP.LT.OR P4, PT, R5, 0x11, P3 ;  /* 0x000000110500780c */ /* 0x000fe20001f81670 */
[----:B--2---:R-:W0:-:S12]  /*28ca0*/  SHFL.IDX PT, R7, R19, 0x2, 0x181f ;  /* 0x00581f0013077f89 */ /* 0x004e1800000e0000 */
[----:B------:R-:W-:Y:S01]  /*28cb0*/  LDGSTS.E.BYPASS.LTC128B.128 [R0+0xc00], desc[UR6][R2.64], !P4 ;  /* 0x00c0000002007fae */ /* 0x000fe2000e101d46 */
[----:B------:R-:W-:-:S13]  /*28cc0*/  ISETP.LT.OR P4, PT, R5, 0x11, P2 ;  /* 0x000000110500780c */ /* 0x000fda0001781670 */
[----:B------:R-:W-:Y:S01]  /*28cd0*/  LDGSTS.E.BYPASS.LTC128B.128 [R0+0x3400], desc[UR6][R2.64+0x80], !P4 ;  /* 0x0340008002007fae */ /* 0x000fe2000e101d46 */
[----:B------:R-:W-:-:S13]  /*28ce0*/  ISETP.LT.OR P4, PT, R5, 0x11, P1 ;  /* 0x000000110500780c */ /* 0x000fda0000f81670 */
[----:B------:R-:W-:Y:S01]  /*28cf0*/  LDGSTS.E.BYPASS.LTC128B.128 [R0+0x5c00], desc[UR6][R2.64+0x100], !P4 ;  /* 0x05c0010002007fae */ /* 0x000fe2000e101d46 */
[----:B------:R-:W-:-:S13]  /*28d00*/  ISETP.LT.OR P4, PT, R5, 0x11, P0 ;  /* 0x000000110500780c */ /* 0x000fda0000781670 */
[----:B------:R2:W-:Y:S01]  /*28d10*/  LDGSTS.E.BYPASS.LTC128B.128 [R0+0x8400], desc[UR6][R2.64+0x180], !P4 ;  /* 0x0840018002007fae */ /* 0x0005e2000e101d46 */
[----:B-1----:R-:W-:-:S03]  /*28d20*/  IADD3 R6, P4, R14, R8, RZ ;  /* 0x000000080e067210 */ /* 0x002fc60007f9e0ff */
[----:B------:R-:W1:Y:S01]  /*28d30*/  SHFL.IDX PT, R14, R17, 0x3, 0x181f ;  /* 0x00781f00110e7f89 */ /* 0x000e6200000e0000 */
[----:B0-----:R-:W-:Y:S02]  /*28d40*/  IADD3.X R7, RZ, R7, RZ, P4, !PT ;  /* 0x00000007ff077210 */ /* 0x001fe400027fe4ff */
[C---:B------:R-:W-:Y:S01]  /*28d50*/  ISETP.LT.OR P4, PT, R5.reuse, 0x21, P3 ;  /* 0x000000210500780c */ /* 0x040fe20001f81670 */
[----:B--2---:R-:W0:Y:S04]  /*28d60*/  SHFL.IDX PT, R3, R19, 0x3, 0x181f ;  /* 0x00781f0013037f89 */ /* 0x004e2800000e0000 */
[----:B------:R-:W2:Y:S08]  /*28d70*/  SHFL.IDX PT, R19, R19, 0x4, 0x181f ;  /* 0x00981f0013137f89 */ /* 0x000eb000000e0000 */
[----:B------:R3:W-:Y:S01]  /*28d80*/  LDGSTS.E.BYPASS.LTC128B.128 [R0+0x1400], desc[UR6][R6.64], !P4 ;  /* 0x0140000006007fae */ /* 0x0007e2000e101d46 */
[----:B------:R-:W-:-:S13]  /*28d90*/  ISETP.LT.OR P4, PT, R5, 0x21, P2 ;  /* 0x000000210500780c */ /* 0x000fda0001781670 */
[----:B------:R3:W-:Y:S01]  /*28da0*/  LDGSTS.E.BYPASS.LTC128B.128 [R0+0x3c00], desc[UR6][R6.64+0x80], !P4 ;  /* 0x03c0008006007fae */ /* 0x0007e2000e101d46 */
[----:B------:R-:W-:-:S13]  /*28db0*/  ISETP.LT.OR P4, PT, R5, 0x21, P1 ;  /* 0x000000210500780c */ /* 0x000fda0000f81670 */
[----:B------:R3:W-:Y:S01]  /*28dc0*/  LDGSTS.E.BYPASS.LTC128B.128 [R0+0x6400], desc[UR6][R6.64+0x100], !P4 ;  /* 0x0640010006007fae */ /* 0x0007e2000e101d46 */
[----:B------:R-:W-:-:S13]  /*28dd0*/  ISETP.LT.OR P4, PT, R5, 0x21, P0 ;  /* 0x000000210500780c */ /* 0x000fda0000781670 */
[----:B------:R3:W-:Y:S01]  /*28de0*/  LDGSTS.E.BYPASS.LTC128B.128 [R0+0x8c00], desc[UR6][R6.64+0x180], !P4 ;  /* 0x08c0018006007fae */ /* 0x0007e2000e101d46 */
[----:B-1----:R-:W-:-:S03]  /*28df0*/  IADD3 R2, P4, R14, R8, RZ ;  /* 0x000000080e027210 */ /* 0x002fc60007f9e0ff */
[----:B------:R3:W1:Y:S02]  /*28e00*/  SHFL.IDX PT, R14, R17, 0x4, 0x181f ;  /* 0x00981f00110e7f89 */ /* 0x00066400000e0000 */
[----:B0-----:R-:W-:Y:S01]  /*28e10*/  IMAD.X R3, RZ, RZ, R3, P4 ;  /* 0x000000ffff037224 */ /* 0x001fe200020e0603 */
[----:B------:R-:W-:-:S13]  /*28e20*/  ISETP.LT.OR P4, PT, R5, 0x31, P3 ;  /* 0x000000310500780c */ /* 0x000fda0001f81670 */
[----:B------:R3:W-:Y:S01]  /*28e30*/  LDGSTS.E.BYPASS.LTC128B.128 [R0+0x1c00], desc[UR6][R2.64], !P4 ;  /* 0x01c0000002007fae */ /* 0x0007e2000e101d46 */
[----:B------:R-:W-:-:S13]  /*28e40*/  ISETP.LT.OR P4, PT, R5, 0x31, P2 ;  /* 0x000000310500780c */ /* 0x000fda0001781670 */
[----:B------:R3:W-:Y:S01]  /*28e50*/  LDGSTS.E.BYPASS.LTC128B.128 [R0+0x4400], desc[UR6][R2.64+0x80], !P4 ;  /* 0x0440008002007fae */ /* 0x0007e2000e101d46 */
[----:B------:R-:W-:-:S13]  /*28e60*/  ISETP.LT.OR P4, PT, R5, 0x31, P1 ;  /* 0x000000310500780c */ /* 0x000fda0000f81670 */
[----:B------:R3:W-:Y:S01]  /*28e70*/  LDGSTS.E.BYPASS.LTC128B.128 [R0+0x6c00], desc[UR6][R2.64+0x100], !P4 ;  /* 0x06c0010002007fae */ /* 0x0007e2000e101d46 */
[----:B------:R-:W-:-:S13]  /*28e80*/  ISETP.LT.OR P4, PT, R5, 0x31, P0 ;  /* 0x000000310500780c */ /* 0x000fda0000781670 */
[----:B-12---:R3:W-:Y:S02]  /*28e90*/  LDGSTS.E.BYPASS.LTC128B.128 [R0+0x9400], desc[UR6][R2.64+0x180], !P4 ;  /* 0x0940018002007fae */ /* 0x0067e4000e101d46 */
.L_x_946:
[C---:B------:R-:W-:Y:S01]  /*28ea0*/  ISETP.LT.OR P3, PT, R5.reuse, 0x41, P3 ;  /* 0x000000410500780c */ /* 0x040fe20001f61670 */
[----:B------:R-:W-:Y:S01]  /*28eb0*/  ULDC.64 UR4, c[0x0][0x208] ;  /* 0x0000820000047ab9 */ /* 0x000fe20000000a00 */
[C---:B------:R-:W-:Y:S02]  /*28ec0*/  ISETP.LT.OR P2, PT, R5.reuse, 0x41, P2 ;  /* 0x000000410500780c */ /* 0x040fe40001741670 */
[C---:B------:R-:W-:Y:S02]  /*28ed0*/  ISETP.LT.OR P1, PT, R5.reuse, 0x41, P1 ;  /* 0x000000410500780c */ /* 0x040fe40000f21670 */
[----:B---3--:R-:W-:Y:S02]  /*28ee0*/  IADD3 R2, P4, R14, R8, RZ ;  /* 0x000000080e027210 */ /* 0x008fe40007f9e0ff */
        /* <DEDUP_REMOVED lines=11> */
.L_x_785:
[----:B------:R-:W-:Y:S02]  /*28fa0*/  PLOP3.LUT P1, PT, P1, P0, PT, 0xa2, 0x0 ;  /* 0x000000000000781c */ /* 0x000fe40000f21472 */
[----:B------:R-:W-:-:S08]  /*28fb0*/  @P0 R2UR P1, UR4, R4 ;  /* 0x00000000040402ca */ /* 0x000fd00000020000 */
[----:B------:R-:W-:-:S05]  /*28fc0*/  @P0 PLOP3.LUT P0, PT, P1, PT, PT, 0x80, 0x0 ;  /* 0x000000000000081c */ /* 0x000fca0000f0f070 */
[----:B------:R-:W-:Y:S01]  /*28fd0*/  @!P1 SYNCS.ARRIVE.TRANS64.RED.A0T1 RZ, [UR4+0x38850], RZ ;  /* 0x038850ffffff99a7 */ /* 0x000fe20008200404 */
[----:B------:R-:W-:Y:S07]  /*28fe0*/  @!P1 ARRIVES.LDGSTSBAR.64.TRANSCNT [UR4+0x38850] ;  /* 0x03885000ff0099b0 */ /* 0x000fee0008000a84 */
[----:B------:R-:W-:Y:S05]  /*28ff0*/  @P0 BRA.U.ANY `(.L_x_785) ;  /* 0xfffffffd00e80947 */ /* 0x000fea000393ffff */
[----:B------:R-:W-:Y:S01]  /*29000*/  NOP ;  /* 0x0000000000007918 */ /* 0x000fe20000000000 */
[----:B0-----:R-:W-:-:S04]  /*29010*/  MOV R0, UR37 ;  /* 0x0000002500007c02 */ /* 0x001fc80008000f00 */
[----:B------:R-:W-:-:S13]  /*29020*/  ISETP.NE.AND P2, PT, R0, 0x3, PT ;  /* 0x000000030000780c */ /* 0x000fda0003f45270 */
[----:B------:R-:W-:Y:S05]  /*29030*/  @!P2 BRA `(.L_x_786) ;  /* 0x000000000004a947 */ /* 0x000fea0003800000 */
[----:B------:R-:W-:Y:S01]  /*29040*/  BPT.TRAP 0x1 ;  /* 0x000000040000795c */ /* 0x000fe20000300000 */
.L_x_786:
[----:B------:R0:W-:Y:S01]  /*29050*/  SYNCS.ARRIVE.TRANS64.A1T0 RZ, [R4+URZ+0x38850], RZ ;  /* 0x038850ff04ff79a7 */ /* 0x0001e2000810003f */
[----:B------:R-:W-:-:S05]  /*29060*/  VIADD R23, R23, 0x1 ;  /* 0x0000000117177836 */ /* 0x000fca0000000000 */
[----:B------:R-:W-:-:S04]  /*29070*/  ISETP.NE.AND P0, PT, R23, 0x2, PT ;  /* 0x000000021700780c */ /* 0x000fc80003f05270 */
[----:B------:R-:W-:Y:S02]  /*29080*/  SEL R0, RZ, 0x1, P0 ;  /* 0x00000001ff007807 */ /* 0x000fe40000000000 */
[----:B------:R-:W-:Y:S02]  /*29090*/  SEL R23, R23, RZ, P0 ;  /* 0x000000ff17177207 */ /* 0x000fe40000000000 */
[----:B0-----:R-:W-:-:S07]  /*290a0*/  LOP3.LUT R29, R29, R0, RZ, 0x3c, !PT ;  /* 0x000000001d1d7212 */ /* 0x001fce00078e3cff */
.L_x_741:
[----:B------:R-:W-:Y:S05]  /*290b0*/  BSYNC B7 ;  /* 0x0000000000077941 */ /* 0x000fea0003800000 */
.L_x_739:
[----:B------:R-:W-:-:S13]  /*290c0*/  LOP3.LUT P0, RZ, R18, 0x40, RZ, 0xc0, !PT ;  /* 0x0000004012ff7812 */ /* 0x000fda000780c0ff */
[----:B------:R-:W-:Y:S05]  /*290d0*/  @!P0 BRA `(.L_x_787) ;  /* 0x0000000000248947 */ /* 0x000fea0003800000 */
[----:B------:R-:W-:Y:S05]  /*290e0*/  WARPSYNC.ALL ;  /* 0x0000000000007948 */ /* 0x000fea0003800000 */
[----:B------:R-:W1:Y:S08]  /*290f0*/  S2UR UR5, SR_CgaCtaId ;  /* 0x00000000000579c3 */ /* 0x000e700000008800 */
[----:B------:R-:W-:Y:S06]  /*29100*/  BAR.SYNC.DEFER_BLOCKING 0x5, 0x180 ;  /* 0x0146000000007b1d */ /* 0x000fec0000010000 */
[----:B------:R-:W-:-:S02]  /*29110*/  UMOV UR4, 0x400 ;  /* 0x0000040000047882 */ /* 0x000fc40000000000 */
[----:B-1----:R-:W-:-:S06]  /*29120*/  ULEA UR4, UR5, UR4, 0x18 ;  /* 0x0000000405047291 */ /* 0x002fcc000f8ec03f */
[----:B0-----:R-:W-:-:S05]  /*29130*/  IMAD.U32 R16, RZ, RZ, UR4 ;  /* 0x00000004ff107e24 */ /* 0x001fca000f8e00ff */
[----:B------:R0:W1:Y:S01]  /*29140*/  LDS.128 R24, [R16+0x388d0] ;  /* 0x0388d00010187984 */ /* 0x0000620000000c00 */
[----:B------:R-:W-:Y:S06]  /*29150*/  BAR.ARV 0x4, 0x180 ;  /* 0x0106000000007b1d */ /* 0x000fec0000002000 */
[----:B------:R-:W-:Y:S05]  /*29160*/  BRA `(.L_x_788) ;  /* 0x0000000800d87947 */ /* 0x000fea0003800000 */
.L_x_787:
[----:B------:R-:W1:Y:S01]  /*29170*/  S2R R9, SR_TID.X ;  /* 0x0000000000097919 */ /* 0x000e620000002100 */
[----:B------:R-:W-:Y:S01]  /*29180*/  UMOV UR4, 0xffffffff ;  /* 0xffffffff00047882 */ /* 0x000fe20000000000 */
[----:B-1----:R-:W-:-:S04]  /*29190*/  LOP3.LUT R9, R9, 0x1f, RZ, 0xc0, !PT ;  /* 0x0000001f09097812 */ /* 0x002fc800078ec0ff */
[----:B------:R-:W-:Y:S01]  /*291a0*/  ISETP.NE.AND P0, PT, R9, 0x1f, PT ;  /* 0x0000001f0900780c */ /* 0x000fe20003f05270 */
[----:B------:R-:W-:-:S12]  /*291b0*/  BRA.DIV UR4, `(.L_x_789) ;  /* 0x0000004e04c87947 */ /* 0x000fd8000b800000 */
[----:B------:R-:W-:Y:S01]  /*291c0*/  IADD3 R7, R27, R9, RZ ;  /* 0x000000091b077210 */ /* 0x000fe20007ffe0ff */
[----:B------:R-:W-:Y:S01]  /*291d0*/  ULDC UR4, c[0x0][0xc3c] ;  /* 0x00030f0000047ab9 */ /* 0x000fe20000000800 */
[----:B------:R-:W-:Y:S02]  /*291e0*/  ULDC.64 UR6, c[0x0][0x208] ;  /* 0x0000820000067ab9 */ /* 0x000fe40000000a00 */
[----:B------:R-:W-:-:S13]  /*291f0*/  ISETP.GE.OR P1, PT, R7, UR4, !P0 ;  /* 0x0000000407007c0c */ /* 0x000fda000c726670 */
[----:B------:R-:W1:Y:S08]  /*29200*/  @!P1 LDC.64 R2, c[0x0][0xc80] ;  /* 0x00032000ff029b82 */ /* 0x000e700000000a00 */
[----:B------:R-:W2:Y:S01]  /*29210*/  @!P1 LDC.64 R4, c[0x0][0xc78] ;  /* 0x00031e00ff049b82 */ /* 0x000ea20000000a00 */
[----:B-1----:R-:W-:-:S05]  /*29220*/  @!P1 IMAD.WIDE R2, R7, 0x4, R2 ;  /* 0x0000000407029825 */ /* 0x002fca00078e0202 */
[----:B------:R2:W3:Y:S02]  /*29230*/  @!P1 LDG.E R6, desc[UR6][R2.64] ;  /* 0x0000000602069981 */ /* 0x0004e4000c1e1900 */
[----:B--2---:R-:W-:-:S05]  /*29240*/  @!P1 IMAD.WIDE R2, R7, 0x4, R4 ;  /* 0x0000000407029825 */ /* 0x004fca00078e0204 */
[----:B------:R-:W2:Y:S01]  /*29250*/  @!P1 LDG.E R5, desc[UR6][R2.64] ;  /* 0x0000000602059981 */ /* 0x000ea2000c1e1900 */
[----:B------:R-:W-:Y:S01]  /*29260*/  IMAD.MOV.U32 R7, RZ, RZ, RZ ;  /* 0x000000ffff077224 */ /* 0x000fe200078e00ff */
[----:B------:R-:W-:Y:S02]  /*29270*/  MOV R4, RZ ;  /* 0x000000ff00047202 */ /* 0x000fe40000000f00 */
[C---:B------:R-:W-:Y:S01]  /*29280*/  ISETP.GE.U32.AND P2, PT, R9.reuse, 0x2, PT ;  /* 0x000000020900780c */ /* 0x040fe20003f46070 */
[----:B------:R-:W-:Y:S01]  /*29290*/  SHFL.IDX PT, R0, R24, RZ, 0x1f ;  /* 0x00001fff18007589 */ /* 0x000fe200000e0000 */
[C---:B------:R-:W-:Y:S02]  /*292a0*/  ISETP.GE.U32.AND P3, PT, R9.reuse, 0x4, PT ;  /* 0x000000040900780c */ /* 0x040fe40003f66070 */
[C---:B------:R-:W-:Y:S01]  /*292b0*/  ISETP.GE.U32.AND P4, PT, R9.reuse, 0x8, PT ;  /* 0x000000080900780c */ /* 0x040fe20003f86070 */
[----:B0-----:R-:W-:Y:S01]  /*292c0*/  SHFL.IDX PT, R8, R24, 0x1, 0x1f ;  /* 0x00201f0018087f89 */ /* 0x001fe200000e0000 */
[----:B------:R-:W-:Y:S01]  /*292d0*/  ISETP.GE.U32.AND P5, PT, R9, 0x10, PT ;  /* 0x000000100900780c */ /* 0x000fe20003fa6070 */
[----:B---3--:R-:W-:-:S02]  /*292e0*/  @!P1 IMAD.MOV.U32 R7, RZ, RZ, R6 ;  /* 0x000000ffff079224 */ /* 0x008fc400078e0006 */
[----:B------:R-:W-:Y:S02]  /*292f0*/  IMAD.MOV.U32 R6, RZ, RZ, RZ ;  /* 0x000000ffff067224 */ /* 0x000fe400078e00ff */
[----:B--2---:R-:W-:Y:S01]  /*29300*/  @!P1 IMAD.MOV.U32 R4, RZ, RZ, R5 ;  /* 0x000000ffff049224 */ /* 0x004fe200078e0005 */
[----:B------:R-:W-:-:S03]  /*29310*/  ISETP.NE.AND P1, PT, R9, RZ, PT ;  /* 0x000000ff0900720c */ /* 0x000fc60003f25270 */
[----:B------:R-:W-:-:S05]  /*29320*/  IMAD R13, R4, R7, RZ ;  /* 0x00000007040d7224 */ /* 0x000fca00078e02ff */
        /* <DEDUP_REMOVED lines=15> */
[----:B------:R0:W1:Y:S02]  /*29420*/  SHFL.IDX PT, R14, R2, 0x1f, 0x1f ;  /* 0x03e01f00020e7f89 */ /* 0x00006400000e0000 */
.L_x_956:
[----:B------:R-:W-:Y:S02]  /*29430*/  ULDC UR4, c[0x0][0xc38] ;  /* 0x00030e0000047ab9 */ /* 0x000fe40000000800 */
[----:B------:R-:W-:-:S04]  /*29440*/  IMAD.U32 R5, RZ, RZ, UR4 ;  /* 0x00000004ff057e24 */ /* 0x000fc8000f8e00ff */
[----:B-1----:R-:W-:-:S05]  /*29450*/  IMAD R14, R14, R5, RZ ;  /* 0x000000050e0e7224 */ /* 0x002fca00078e02ff */
[----:B------:R-:W-:-:S04]  /*29460*/  IADD3 R9, R8, R14, RZ ;  /* 0x0000000e08097210 */ /* 0x000fc80007ffe0ff */
[----:B------:R-:W-:-:S13]  /*29470*/  ISETP.GT.AND P6, PT, R9, R0, PT ;  /* 0x000000000900720c */ /* 0x000fda0003fc4270 */
[----:B------:R-:W-:Y:S05]  /*29480*/  @P6 BRA `(.L_x_790) ;  /* 0x0000000000a86947 */ /* 0x000fea0003800000 */
.L_x_793:
[----:B0-----:R-:W0:Y:S01]  /*29490*/  LDC R2, c[0x0][0xc3c] ;  /* 0x00030f00ff027b82 */ /* 0x001e220000000800 */
[----:B------:R-:W-:-:S05]  /*294a0*/  VIADD R27, R27, 0x1f ;  /* 0x0000001f1b1b7836 */ /* 0x000fca0000000000 */
[----:B0-----:R-:W-:-:S13]  /*294b0*/  ISETP.GE.AND P6, PT, R27, R2, PT ;  /* 0x000000021b00720c */ /* 0x001fda0003fc6270 */
[----:B------:R-:W-:Y:S05]  /*294c0*/  @P6 BRA `(.L_x_791) ;  /* 0x0000000400bc6947 */ /* 0x000fea0003800000 */
[----:B------:R-:W0:Y:S01]  /*294d0*/  S2R R3, SR_TID.X ;  /* 0x0000000000037919 */ /* 0x000e220000002100 */
[----:B------:R-:W-:Y:S01]  /*294e0*/  MOV R7, RZ ;  /* 0x000000ff00077202 */ /* 0x000fe20000000f00 */
[----:B------:R-:W-:Y:S01]  /*294f0*/  ULDC.64 UR4, c[0x0][0x208] ;  /* 0x0000820000047ab9 */ /* 0x000fe20000000a00 */
        /* <DEDUP_REMOVED lines=29> */
.L_x_964:
[----:B------:R-:W-:Y:S02]  /*296d0*/  ULDC UR4, c[0x0][0xc38] ;  /* 0x00030e0000047ab9 */ /* 0x000fe40000000800 */
[----:B------:R-:W-:-:S04]  /*296e0*/  IMAD.U32 R5, RZ, RZ, UR4 ;  /* 0x00000004ff057e24 */ /* 0x000fc8000f8e00ff */
[----:B-1----:R-:W-:-:S04]  /*296f0*/  IMAD R14, R14, R5, RZ ;  /* 0x000000050e0e7224 */ /* 0x002fc800078e02ff */
[----:B------:R-:W-:-:S05]  /*29700*/  IMAD.IADD R9, R14, 0x1, R9 ;  /* 0x000000010e097824 */ /* 0x000fca00078e0209 */
[----:B------:R-:W-:-:S13]  /*29710*/  ISETP.GT.AND P6, PT, R9, R0, PT ;  /* 0x000000000900720c */ /* 0x000fda0003fc4270 */
[----:B------:R-:W-:Y:S05]  /*29720*/  @!P6 BRA `(.L_x_793) ;  /* 0xfffffffc0058e947 */ /* 0x000fea000383ffff */
.L_x_790:
[----:B------:R-:W-:Y:S01]  /*29730*/  IADD3 R9, -R14, R9, RZ ;  /* 0x000000090e097210 */ /* 0x000fe20007ffe1ff */
[----:B------:R-:W-:-:S04]  /*29740*/  UMOV UR4, 0xffffffff ;  /* 0xffffffff00047882 */ /* 0x000fc80000000000 */
[----:B------:R-:W-:-:S05]  /*29750*/  IMAD R3, R2, R5, R9 ;  /* 0x0000000502037224 */ /* 0x000fca00078e0209 */
[----:B------:R-:W-:Y:S01]  /*29760*/  ISETP.GT.AND P6, PT, R3, R0, PT ;  /* 0x000000000300720c */ /* 0x000fe20003fc4270 */
[----:B------:R-:W-:-:S12]  /*29770*/  BRA.DIV UR4, `(.L_x_794) ;  /* 0x0000005204507947 */ /* 0x000fd8000b800000 */
[----:B------:R-:W-:-:S04]  /*29780*/  VOTE.ANY R3, PT, !P6 ;  /* 0x0000000000037806 */ /* 0x000fc800070e0100 */
[----:B------:R-:W1:Y:S02]  /*29790*/  POPC R8, R3 ;  /* 0x0000000300087309 */ /* 0x000e640000000000 */
[----:B-1----:R1:W2:Y:S04]  /*297a0*/  SHFL.IDX PT, R7, R7, R8, 0x1f ;  /* 0x00001f0807077589 */ /* 0x0022a800000e0000 */
[----:B------:R1:W3:Y:S02]  /*297b0*/  SHFL.IDX PT, R4, R4, R8, 0x1f ;  /* 0x00001f0804047589 */ /* 0x0002e400000e0000 */
.L_x_969:
[----:B------:R-:W-:-:S13]  /*297c0*/  ISETP.NE.AND P0, PT, R3, RZ, PT ;  /* 0x000000ff0300720c */ /* 0x000fda0003f05270 */
[----:B------:R-:W-:Y:S05]  /*297d0*/  @!P0 BRA `(.L_x_795) ;  /* 0x0000000000108947 */ /* 0x000fea0003800000 */
[----:B------:R-:W-:Y:S01]  /*297e0*/  UMOV UR4, 0xffffffff ;  /* 0xffffffff00047882 */ /* 0x000fe20000000000 */
[----:B------:R-:W-:Y:S02]  /*297f0*/  VIADD R12, R8, 0xffffffff ;  /* 0xffffffff080c7836 */ /* 0x000fe40000000000 */
[----:B------:R-:W-:Y:S05]  /*29800*/  BRA.DIV UR4, `(.L_x_796) ;  /* 0x0000005204887947 */ /* 0x000fea000b800000 */
[----:B------:R4:W0:Y:S02]  /*29810*/  SHFL.IDX PT, R6, R2, R12, 0x1f ;  /* 0x00001f0c02067589 */ /* 0x00082400000e0000 */
.L_x_795:
[----:B--2---:R-:W-:Y:S01]  /*29820*/  IABS R10, R7 ;  /* 0x00000007000a7213 */ /* 0x004fe20000000000 */
[----:B0-----:R-:W-:Y:S01]  /*29830*/  IMAD R24, R6, R5, R9 ;  /* 0x0000000506187224 */ /* 0x001fe200078e0209 */
[----:B---3--:R-:W-:Y:S02]  /*29840*/  IABS R5, R4 ;  /* 0x0000000400057213 */ /* 0x008fe40000000000 */
[----:B------:R-:W0:Y:S01]  /*29850*/  I2F.RP R11, R10 ;  /* 0x0000000a000b7306 */ /* 0x000e220000209400 */
[----:B------:R-:W-:Y:S01]  /*29860*/  IMAD.IADD R0, R0, 0x1, -R24 ;  /* 0x0000000100007824 */ /* 0x000fe200078e0a18 */
[----:B------:R-:W-:-:S06]  /*29870*/  IADD3 R27, R8, R27, RZ ;  /* 0x0000001b081b7210 */ /* 0x000fcc0007ffe0ff */
[----:B----4-:R-:W2:Y:S08]  /*29880*/  I2F.RP R12, R5 ;  /* 0x00000005000c7306 */ /* 0x010eb00000209400 */
[----:B0-----:R-:W0:Y:S08]  /*29890*/  MUFU.RCP R11, R11 ;  /* 0x0000000b000b7308 */ /* 0x001e300000001000 */
[----:B--2---:R-:W-:Y:S01]  /*298a0*/  MUFU.RCP R12, R12 ;  /* 0x0000000c000c7308 */ /* 0x004fe20000001000 */
[----:B0-----:R-:W-:-:S07]  /*298b0*/  VIADD R2, R11, 0xffffffe ;  /* 0x0ffffffe0b027836 */ /* 0x001fce0000000000 */
[----:B------:R0:W2:Y:S02]  /*298c0*/  F2I.FTZ.U32.TRUNC.NTZ R3, R2 ;  /* 0x0000000200037305 */ /* 0x0000a4000021f000 */
[----:B0-----:R-:W-:Y:S01]  /*298d0*/  IMAD.MOV.U32 R2, RZ, RZ, RZ ;  /* 0x000000ffff027224 */ /* 0x001fe200078e00ff */
[----:B--2---:R-:W-:-:S05]  /*298e0*/  IADD3 R9, RZ, -R3, RZ ;  /* 0x80000003ff097210 */ /* 0x004fca0007ffe0ff */
[----:B------:R-:W-:-:S04]  /*298f0*/  IMAD R9, R9, R10, RZ ;  /* 0x0000000a09097224 */ /* 0x000fc800078e02ff */
[----:B------:R-:W-:Y:S01]  /*29900*/  IMAD.HI.U32 R3, R3, R9, R2 ;  /* 0x0000000903037227 */ /* 0x000fe200078e0002 */
[----:B------:R-:W-:Y:S02]  /*29910*/  IABS R2, R7 ;  /* 0x0000000700027213 */ /* 0x000fe40000000000 */
[----:B------:R-:W-:Y:S02]  /*29920*/  IABS R9, R0 ;  /* 0x0000000000097213 */ /* 0x000fe40000000000 */
[----:B------:R-:W-:-:S03]  /*29930*/  IADD3 R2, RZ, -R2, RZ ;  /* 0x80000002ff027210 */ /* 0x000fc60007ffe0ff */
[----:B------:R-:W-:-:S04]  /*29940*/  IMAD.HI.U32 R6, R3, R9, RZ ;  /* 0x0000000903067227 */ /* 0x000fc800078e00ff */
[----:B------:R-:W-:Y:S02]  /*29950*/  VIADD R3, R12, 0xffffffe ;  /* 0x0ffffffe0c037836 */ /* 0x000fe40000000000 */
[----:B------:R-:W-:-:S04]  /*29960*/  IMAD R9, R6, R2, R9 ;  /* 0x0000000206097224 */ /* 0x000fc800078e0209 */
[----:B------:R-:W0:Y:S01]  /*29970*/  F2I.FTZ.U32.TRUNC.NTZ R3, R3 ;  /* 0x0000000300037305 */ /* 0x000e22000021f000 */
[----:B------:R-:W-:-:S13]  /*29980*/  ISETP.GT.U32.AND P1, PT, R10, R9, PT ;  /* 0x000000090a00720c */ /* 0x000fda0003f24070 */
[----:B------:R-:W-:Y:S01]  /*29990*/  @!P1 IMAD.IADD R9, R9, 0x1, -R10 ;  /* 0x0000000109099824 */ /* 0x000fe200078e0a0a */
[----:B0-----:R-:W-:Y:S01]  /*299a0*/  IADD3 R2, RZ, -R3, RZ ;  /* 0x80000003ff027210 */ /* 0x001fe20007ffe0ff */
[----:B------:R-:W-:Y:S01]  /*299b0*/  @!P1 VIADD R6, R6, 0x1 ;  /* 0x0000000106069836 */ /* 0x000fe20000000000 */
[----:B------:R-:W-:Y:S02]  /*299c0*/  ISETP.NE.AND P1, PT, R7, RZ, PT ;  /* 0x000000ff0700720c */ /* 0x000fe40003f25270 */
[----:B------:R-:W-:Y:S01]  /*299d0*/  ISETP.GE.U32.AND P0, PT, R9, R10, PT ;  /* 0x0000000a0900720c */ /* 0x000fe20003f06070 */
[----:B------:R-:W-:Y:S02]  /*299e0*/  IMAD R9, R2, R5, RZ ;  /* 0x0000000502097224 */ /* 0x000fe400078e02ff */
[----:B------:R-:W-:-:S04]  /*299f0*/  IMAD.MOV.U32 R2, RZ, RZ, RZ ;  /* 0x000000ffff027224 */ /* 0x000fc800078e00ff */
[----:B------:R-:W-:Y:S01]  /*29a00*/  IMAD.HI.U32 R9, R3, R9, R2 ;  /* 0x0000000903097227 */ /* 0x000fe200078e0002 */
[----:B------:R-:W-:Y:S02]  /*29a10*/  LOP3.LUT R2, R0, R7, RZ, 0x3c, !PT ;  /* 0x0000000700027212 */ /* 0x000fe400078e3cff */
[----:B------:R-:W-:Y:S02]  /*29a20*/  IABS R3, R4 ;  /* 0x0000000400037213 */ /* 0x000fe40000000000 */
[----:B------:R-:W-:Y:S02]  /*29a30*/  ISETP.GE.AND P2, PT, R2, RZ, PT ;  /* 0x000000ff0200720c */ /* 0x000fe40003f46270 */
[----:B------:R-:W-:Y:S01]  /*29a40*/  @P0 IADD3 R6, R6, 0x1, RZ ;  /* 0x0000000106060810 */ /* 0x000fe20007ffe0ff */
        /* <DEDUP_REMOVED lines=9> */
[-C--:B------:R-:W-:Y:S01]  /*29ae0*/  @!P1 IADD3 R2, R2, -R5.reuse, RZ ;  /* 0x8000000502029210 */ /* 0x080fe20007ffe0ff */
[----:B------:R-:W-:Y:S01]  /*29af0*/  @!P1 VIADD R9, R9, 0x1 ;  /* 0x0000000109099836 */ /* 0x000fe20000000000 */
[----:B------:R-:W-:Y:S02]  /*29b00*/  ISETP.NE.AND P1, PT, R4, RZ, PT ;  /* 0x000000ff0400720c */ /* 0x000fe40003f25270 */
[----:B------:R-:W-:Y:S02]  /*29b10*/  ISETP.GE.U32.AND P0, PT, R2, R5, PT ;  /* 0x000000050200720c */ /* 0x000fe40003f06070 */
[----:B------:R-:W-:-:S04]  /*29b20*/  LOP3.LUT R2, R6, R4, RZ, 0x3c, !PT ;  /* 0x0000000406027212 */ /* 0x000fc800078e3cff */
[----:B------:R-:W-:-:S07]  /*29b30*/  ISETP.GE.AND P2, PT, R2, RZ, PT ;  /* 0x000000ff0200720c */ /* 0x000fce0003f46270 */
[----:B------:R-:W-:-:S06]  /*29b40*/  @P0 VIADD R9, R9, 0x1 ;  /* 0x0000000109090836 */ /* 0x000fcc0000000000 */
[----:B------:R-:W-:Y:S02]  /*29b50*/  @!P2 IADD3 R9, -R9, RZ, RZ ;  /* 0x000000ff0909a210 */ /* 0x000fe40007ffe1ff */
[----:B------:R-:W-:-:S05]  /*29b60*/  @!P1 LOP3.LUT R9, RZ, R4, RZ, 0x33, !PT ;  /* 0x00000004ff099212 */ /* 0x000fca00078e33ff */
[--C-:B------:R-:W-:Y:S02]  /*29b70*/  IMAD.MOV R3, RZ, RZ, -R9.reuse ;  /* 0x000000ffff037224 */ /* 0x100fe400078e0a09 */
[C---:B------:R-:W-:Y:S02]  /*29b80*/  IMAD R9, R4.reuse, 0x1000000, R9 ;  /* 0x0100000004097824 */ /* 0x040fe400078e0209 */
[----:B------:R-:W-:-:S04]  /*29b90*/  IMAD R6, R4, R3, R6 ;  /* 0x0000000304067224 */ /* 0x000fc800078e0206 */
[----:B------:R-:W-:Y:S01]  /*29ba0*/  IMAD R26, R6, 0x10000, R9 ;  /* 0x00010000061a7824 */ /* 0x000fe200078e0209 */
[----:B------:R-:W-:Y:S06]  /*29bb0*/  BRA `(.L_x_797) ;  /* 0x00000000001c7947 */ /* 0x000fec0003800000 */
.L_x_791:
[----:B------:R-:W-:Y:S01]  /*29bc0*/  UMOV UR4, URZ ;  /* 0x0000003f00047c82 */ /* 0x000fe20008000000 */
[----:B------:R-:W-:Y:S01]  /*29bd0*/  UMOV UR5, URZ ;  /* 0x0000003f00057c82 */ /* 0x000fe20008000000 */
[----:B------:R-:W-:Y:S01]  /*29be0*/  ULDC UR6, c[0x0][0xc3c] ;  /* 0x00030f0000067ab9 */ /* 0x000fe20000000800 */
[----:B------:R-:W-:Y:S01]  /*29bf0*/  MOV R24, R0 ;  /* 0x0000000000187202 */ /* 0x000fe20000000f00 */
[----:B------:R-:W-:Y:S01]  /*29c00*/  IMAD.U32 R25, RZ, RZ, UR4 ;  /* 0x00000004ff197e24 */ /* 0x000fe2000f8e00ff */
[----:B------:R-:W-:Y:S01]  /*29c10*/  MOV R27, UR6 ;  /* 0x00000006001b7c02 */ /* 0x000fe20008000f00 */
[----:B------:R-:W-:-:S07]  /*29c20*/  IMAD.U32 R26, RZ, RZ, UR5 ;  /* 0x00000005ff1a7e24 */ /* 0x000fce000f8e00ff */
.L_x_797:
        /* <DEDUP_REMOVED lines=10> */
.L_x_788:
[----:B------:R-:W-:Y:S02]  /*29cd0*/  ULDC UR4, c[0x0][0xc3c] ;  /* 0x00030f0000047ab9 */ /* 0x000fe40000000800 */
[----:B-1----:R-:W-:-:S13]  /*29ce0*/  ISETP.GE.AND P0, PT, R27, UR4, PT ;  /* 0x000000041b007c0c */ /* 0x002fda000bf06270 */
[----:B------:R-:W-:Y:S05]  /*29cf0*/  @!P0 BRA `(.L_x_798) ;  /* 0xffffff9400c08947 */ /* 0x000fea000383ffff */
[----:B------:R-:W-:Y:S05]  /*29d00*/  BSYNC B8 ;  /* 0x0000000000087941 */ /* 0x000fea0003800000 */
.L_x_687:
        /* <DEDUP_REMOVED lines=12> */
.L_x_972:
[----:B------:R-:W-:Y:S05]  /*29dd0*/  BSYNC B0 ;  /* 0x0000000000007941 */ /* 0x000fea0003800000 */
.L_x_799:
[----:B------:R-:W-:-:S03]  /*29de0*/  UMOV UR4, 0xffffffff ;  /* 0xffffffff00047882 */ /* 0x000fc60000000000 */
[----:B------:R-:W-:Y:S05]  /*29df0*/  BRA.DIV UR4, `(.L_x_801) ;  /* 0x0000004e04487947 */ /* 0x000fea000b800000 */
[----:B-1----:R-:W1:Y:S02]  /*29e00*/  S2R R0, SR_TID.X ;  /* 0x0000000000007919 */ /* 0x002e640000002100 */
[----:B-1----:R-:W-:-:S04]  /*29e10*/  SHF.R.U32.HI R0, RZ, 0x5, R0 ;  /* 0x00000005ff007819 */ /* 0x002fc80000011600 */
[----:B------:R-:W-:-:S05]  /*29e20*/  LOP3.LUT R0, R0, 0x3, RZ, 0xc0, !PT ;  /* 0x0000000300007812 */ /* 0x000fca00078ec0ff */
[----:B------:R1:W3:Y:S02]  /*29e30*/  SHFL.IDX PT, R14, R0, RZ, 0x1f ;  /* 0x00001fff000e7589 */ /* 0x0002e400000e0000 */
.L_x_975:
[----:B---3--:R-:W-:-:S13]  /*29e40*/  ISETP.NE.AND P0, PT, R14, RZ, PT ;  /* 0x000000ff0e00720c */ /* 0x008fda0003f05270 */
[----:B------:R-:W-:Y:S05]  /*29e50*/  @P0 BRA `(.L_x_434) ;  /* 0x0000000000880947 */ /* 0x000fea0003800000 */
[----:B------:R-:W-:-:S03]  /*29e60*/  UMOV UR4, 0xffffffff ;  /* 0xffffffff00047882 */ /* 0x000fc60000000000 */
[----:B------:R-:W-:Y:S05]  /*29e70*/  BRA.DIV UR4, `(.L_x_802) ;  /* 0x0000004e045c7947 */ /* 0x000fea000b800000 */
[----:B------:R-:W-:-:S13]  /*29e80*/  ELECT P6, URZ, PT ;  /* 0x00000000003f782f */ /* 0x000fda00038c0000 */
.L_x_978:
[----:B------:R-:W-:Y:S05]  /*29e90*/  @!P6 BRA `(.L_x_434) ;  /* 0x000000000078e947 */ /* 0x000fea0003800000 */
[----:B------:R-:W-:-:S06]  /*29ea0*/  ULOP3.LUT UR4, UR60, 0x2, URZ, 0xfc, !UPT ;  /* 0x000000023c047892 */ /* 0x000fcc000f8efc3f */
[----:B-1----:R-:W-:-:S04]  /*29eb0*/  MOV R0, UR4 ;  /* 0x0000000400007c02 */ /* 0x002fc80008000f00 */
[----:B------:R-:W-:-:S13]  /*29ec0*/  ISETP.NE.AND P0, PT, R0, 0x3, PT ;  /* 0x000000030000780c */ /* 0x000fda0003f05270 */
[----:B------:R-:W-:Y:S05]  /*29ed0*/  @!P0 BRA `(.L_x_803) ;  /* 0x0000000000048947 */ /* 0x000fea0003800000 */
[----:B------:R-:W-:Y:S01]  /*29ee0*/  BPT.TRAP 0x1 ;  /* 0x000000040000795c */ /* 0x000fe20000300000 */
.L_x_803:
[----:B------:R-:W-:Y:S01]  /*29ef0*/  IMAD R3, R23, 0x8, R5 ;  /* 0x0000000817037824 */ /* 0x000fe200078e0205 */
[----:B------:R-:W-:Y:S01]  /*29f00*/  SHF.L.U32 R2, R29, 0x1f, RZ ;  /* 0x0000001f1d027819 */ /* 0x000fe200000006ff */
[----:B------:R-:W-:-:S03]  /*29f10*/  VIADD R23, R23, 0x1 ;  /* 0x0000000117177836 */ /* 0x000fc60000000000 */
[----:B------:R-:W1:Y:S02]  /*29f20*/  SYNCS.PHASECHK.TRANS64.TRYWAIT P1, [R3+URZ+0x38840], R2 ;  /* 0x03884002030075a7 */ /* 0x000e64000802017f */
[----:B------:R-:W-:-:S04]  /*29f30*/  ISETP.NE.AND P2, PT, R23, 0x2, PT ;  /* 0x000000021700780c */ /* 0x000fc80003f45270 */
[----:B------:R-:W-:Y:S01]  /*29f40*/  SEL R0, RZ, 0x1, P2 ;  /* 0x00000001ff007807 */ /* 0x000fe20001000000 */
[----:B-1----:R-:W-:Y:S08]  /*29f50*/  @!P1 BRA `(.L_x_804) ;  /* 0x0000004c00449947 */ /* 0x002ff00003800000 */
.L_x_979:
[----:B------:R-:W-:Y:S02]  /*29f60*/  SEL R23, R23, RZ, P2 ;  /* 0x000000ff17177207 */ /* 0x000fe40001000000 */
[----:B------:R-:W-:Y:S01]  /*29f70*/  LOP3.LUT R0, R29, R0, RZ, 0x3c, !PT ;  /* 0x000000001d007212 */ /* 0x000fe200078e3cff */
[----:B------:R-:W-:Y:S06]  /*29f80*/  @!P0 BRA `(.L_x_805) ;  /* 0x0000000000048947 */ /* 0x000fec0003800000 */
[----:B------:R-:W-:Y:S01]  /*29f90*/  BPT.TRAP 0x1 ;  /* 0x000000040000795c */ /* 0x000fe20000300000 */
.L_x_805:
[----:B------:R-:W-:Y:S02]  /*29fa0*/  LEA R23, R23, R5, 0x3 ;  /* 0x0000000517177211 */ /* 0x000fe400078e18ff */
[----:B------:R-:W-:-:S04]  /*29fb0*/  SHF.L.U32 R0, R0, 0x1f, RZ ;  /* 0x0000001f00007819 */ /* 0x000fc800000006ff */
[----:B------:R-:W3:Y:S02]  /*29fc0*/  SYNCS.PHASECHK.TRANS64.TRYWAIT P1, [R23+URZ+0x38840], R0 ;  /* 0x03884000170075a7 */ /* 0x000ee4000802017f */
[----:B---3--:R-:W-:Y:S05]  /*29fd0*/  @!P1 BRA `(.L_x_806) ;  /* 0x0000004c00389947 */ /* 0x008fea0003800000 */
.L_x_980:
[----:B------:R-:W-:Y:S05]  /*29fe0*/  @!P0 BRA `(.L_x_807) ;  /* 0x0000000000048947 */ /* 0x000fea0003800000 */
[----:B------:R-:W-:Y:S01]  /*29ff0*/  BPT.TRAP 0x1 ;  /* 0x000000040000795c */ /* 0x000fe20000300000 */
.L_x_807:
[----:B------:R-:W4:Y:S02]  /*2a000*/  SYNCS.PHASECHK.TRANS64.TRYWAIT P1, [R3+URZ+0x38860], R2 ;  /* 0x03886002030075a7 */ /* 0x000f24000802017f */
[----:B----4-:R-:W-:Y:S05]  /*2a010*/  @!P1 BRA `(.L_x_808) ;  /* 0x0000004c003c9947 */ /* 0x010fea0003800000 */
.L_x_981:
[----:B------:R-:W-:Y:S05]  /*2a020*/  @!P0 BRA `(.L_x_809) ;  /* 0x0000000000048947 */ /* 0x000fea0003800000 */
[----:B------:R-:W-:Y:S01]  /*2a030*/  BPT.TRAP 0x1 ;  /* 0x000000040000795c */ /* 0x000fe20000300000 */
.L_x_809:
[----:B------:R0:W0:Y:S02]  /*2a040*/  SYNCS.PHASECHK.TRANS64.TRYWAIT P0, [R23+URZ+0x38860], R0 ;  /* 0x03886000170075a7 */ /* 0x000024000800017f */
[----:B0-----:R-:W-:Y:S05]  /*2a050*/  @!P0 NANOSLEEP.SYNCS 0x989680 ;  /* 0x009896800000895d */ /* 0x001fea0003900000 */
[----:B------:R-:W0:Y:S02]  /*2a060*/  @!P0 SYNCS.PHASECHK.TRANS64 P0, [R23+URZ+0x38860], R0 ;  /* 0x03886000170085a7 */ /* 0x000e24000800007f */
[----:B0-----:R-:W-:Y:S05]  /*2a070*/  @!P0 BRA `(.L_x_809) ;  /* 0xfffffffc00f08947 */ /* 0x001fea000383ffff */
.L_x_434:
[----:B------:R-:W-:Y:S05]  /*2a080*/  BSYNC B9 ;  /* 0x0000000000097941 */ /* 0x000fea0003800000 */
.L_x_431:
[----:B------:R-:W-:Y:S05]  /*2a090*/  EXIT ;  /* 0x000000000000794d */ /* 0x000fea0003800000 */
.L_x_456:
[----:B0-----:R0:W1:Y:S02]  /*2a0a0*/  SYNCS.PHASECHK.TRANS64.TRYWAIT P6, [R87+URZ+0x38890], R88 ;  /* 0x03889058570075a7 */ /* 0x00106400080c017f */
[----:B-1----:R-:W-:Y:S05]  /*2a0b0*/  @!P6 NANOSLEEP.SYNCS 0x989680 ;  /* 0x009896800000e95d */ /* 0x002fea0003900000 */
[----:B------:R-:W1:Y:S02]  /*2a0c0*/  @!P6 SYNCS.PHASECHK.TRANS64 P6, [R87+URZ+0x38890], R88 ;  /* 0x038890585700e5a7 */ /* 0x000e6400080c007f */
[----:B-1----:R-:W-:Y:S05]  /*2a0d0*/  @!P6 BRA `(.L_x_456) ;  /* 0xfffffffc00f0e947 */ /* 0x002fea000383ffff */
[----:B------:R-:W-:Y:S05]  /*2a0e0*/  BRA `(.L_x_810) ;  /* 0xfffffda000487947 */ /* 0x000fea000383ffff */
.L_x_457:
[----:B------:R-:W-:Y:S01]  /*2a0f0*/  BSSY B1, `(.L_x_811) ;  /* 0x0000008000017945 */ /* 0x000fe20003800000 */
[----:B------:R-:W-:Y:S01]  /*2a100*/  IMAD.MOV.U32 R13, RZ, RZ, R116 ;  /* 0x000000ffff0d7224 */ /* 0x000fe200078e0074 */
[----:B------:R-:W-:Y:S01]  /*2a110*/  MOV R11, 0x181f ;  /* 0x0000181f000b7802 */ /* 0x000fe20000000f00 */
[----:B------:R-:W-:Y:S02]  /*2a120*/  IMAD.MOV.U32 R12, RZ, RZ, RZ ;  /* 0x000000ffff0c7224 */ /* 0x000fe400078e00ff */
[----:B------:R-:W-:-:S07]  /*2a130*/  IMAD.MOV.U32 R15, RZ, RZ, -0x1 ;  /* 0xffffffffff0f7424 */ /* 0x000fce00078e00ff */
[----:B0-----:R-:W-:Y:S05]  /*2a140*/  WARPSYNC.COLLECTIVE R15, `(.L_x_812) ;  /* 0x000000000f087348 */ /* 0x001fea0003c00000 */
[----:B------:R1:W2:Y:S02]  /*2a150*/  SHFL.IDX P6, R14, R13, R12, R11 ;  /* 0x0000000c0d0e7389 */ /* 0x0002a400000c000b */
[----:B012---:R-:W-:Y:S01]  /*2a160*/  ENDCOLLECTIVE ;  /* 0x000000000000791b */ /* 0x007fe20003800000 */
.L_x_812:
[----:B------:R-:W-:Y:S05]  /*2a170*/  BSYNC B1 ;  /* 0x0000000000017941 */ /* 0x000fea0003800000 */
.L_x_811:
[----:B------:R-:W-:Y:S01]  /*2a180*/  MOV R13, R117 ;  /* 0x00000075000d7202 */ /* 0x000fe20000000f00 */
[----:B------:R-:W-:Y:S01]  /*2a190*/  IMAD.MOV.U32 R12, RZ, RZ, RZ ;  /* 0x000000ffff0c7224 */ /* 0x000fe200078e00ff */
[----:B------:R-:W-:Y:S01]  /*2a1a0*/  MOV R15, 0xffffffff ;  /* 0xffffffff000f7802 */ /* 0x000fe20000000f00 */
[----:B------:R-:W-:Y:S02]  /*2a1b0*/  IMAD.MOV.U32 R11, RZ, RZ, 0x181f ;  /* 0x0000181fff0b7424 */ /* 0x000fe400078e00ff */
[----:B------:R-:W-:-:S07]  /*2a1c0*/  IMAD.MOV.U32 R80, RZ, RZ, R14 ;  /* 0x000000ffff507224 */ /* 0x000fce00078e000e */
[----:B------:R-:W-:Y:S05]  /*2a1d0*/  WARPSYNC.COLLECTIVE R15, `(.L_x_813) ;  /* 0x000000000f087348 */ /* 0x000fea0003c00000 */
[----:B------:R0:W1:Y:S02]  /*2a1e0*/  SHFL.IDX P6, R14, R13, R12, R11 ;  /* 0x0000000c0d0e7389 */ /* 0x00006400000c000b */
[----:B01----:R-:W-:Y:S01]  /*2a1f0*/  ENDCOLLECTIVE ;  /* 0x000000000000791b */ /* 0x003fe20003800000 */
.L_x_813:
[----:B------:R-:W-:Y:S01]  /*2a200*/  IMAD.MOV.U32 R11, RZ, RZ, R14 ;  /* 0x000000ffff0b7224 */ /* 0x000fe200078e000e */
[----:B------:R-:W-:Y:S06]  /*2a210*/  BRA `(.L_x_814) ;  /* 0xfffffda000107947 */ /* 0x000fec000383ffff */
.L_x_474:
[----:B------:R-:W-:Y:S01]  /*2a220*/  BSSY B1, `(.L_x_815) ;  /* 0x0000008000017945 */ /* 0x000fe20003800000 */
[----:B0---4-:R-:W-:Y:S01]  /*2a230*/  IMAD.MOV.U32 R13, RZ, RZ, R116 ;  /* 0x000000ffff0d7224 */ /* 0x011fe200078e0074 */
[----:B------:R-:W-:Y:S01]  /*2a240*/  MOV R12, 0x1 ;  /* 0x00000001000c7802 */ /* 0x000fe20000000f00 */
[----:B---3--:R-:W-:Y:S02]  /*2a250*/  IMAD.MOV.U32 R11, RZ, RZ, 0x181f ;  /* 0x0000181fff0b7424 */ /* 0x008fe400078e00ff */
[----:B------:R-:W-:-:S07]  /*2a260*/  IMAD.MOV.U32 R15, RZ, RZ, -0x1 ;  /* 0xffffffffff0f7424 */ /* 0x000fce00078e00ff */
[----:B-12---:R-:W-:Y:S05]  /*2a270*/  WARPSYNC.COLLECTIVE R15, `(.L_x_816) ;  /* 0x000000000f087348 */ /* 0x006fea0003c00000 */
[----:B------:R0:W3:Y:S02]  /*2a280*/  SHFL.IDX P6, R14, R13, R12, R11 ;  /* 0x0000000c0d0e7389 */ /* 0x0000e400000c000b */
[----:B0123--:R-:W-:Y:S01]  /*2a290*/  ENDCOLLECTIVE ;  /* 0x000000000000791b */ /* 0x00ffe20003800000 */
.L_x_816:
[----:B------:R-:W-:Y:S05]  /*2a2a0*/  BSYNC B1 ;  /* 0x0000000000017941 */ /* 0x000fea0003800000 */
.L_x_815:
[----:B------:R-:W-:Y:S01]  /*2a2b0*/  IMAD.MOV.U32 R13, RZ, RZ, R117 ;  /* 0x000000ffff0d7224 */ /* 0x000fe200078e0075 */
[----:B------:R-:W-:Y:S01]  /*2a2c0*/  MOV R11, 0x181f ;  /* 0x0000181f000b7802 */ /* 0x000fe20000000f00 */
[----:B------:R-:W-:Y:S01]  /*2a2d0*/  IMAD.MOV.U32 R12, RZ, RZ, 0x1 ;  /* 0x00000001ff0c7424 */ /* 0x000fe200078e00ff */
[----:B------:R-:W-:Y:S01]  /*2a2e0*/  MOV R64, R14 ;  /* 0x0000000e00407202 */ /* 0x000fe20000000f00 */
[----:B------:R-:W-:-:S07]  /*2a2f0*/  IMAD.MOV.U32 R15, RZ, RZ, -0x1 ;  /* 0xffffffffff0f7424 */ /* 0x000fce00078e00ff */
[----:B------:R-:W-:Y:S05]  /*2a300*/  WARPSYNC.COLLECTIVE R15, `(.L_x_817) ;  /* 0x000000000f087348 */ /* 0x000fea0003c00000 */
[----:B------:R0:W1:Y:S02]  /*2a310*/  SHFL.IDX P6, R14, R13, R12, R11 ;  /* 0x0000000c0d0e7389 */ /* 0x00006400000c000b */
[----:B01----:R-:W-:Y:S01]  /*2a320*/  ENDCOLLECTIVE ;  /* 0x000000000000791b */ /* 0x003fe20003800000 */
.L_x_817:
[----:B------:R-:W-:Y:S01]  /*2a330*/  IMAD.MOV.U32 R11, RZ, RZ, R14 ;  /* 0x000000ffff0b7224 */ /* 0x000fe200078e000e */
[----:B------:R-:W-:Y:S06]  /*2a340*/  BRA `(.L_x_818) ;  /* 0xfffffdac004c7947 */ /* 0x000fec000383ffff */
.L_x_491:
[----:B------:R-:W-:Y:S01]  /*2a350*/  BSSY B1, `(.L_x_819) ;  /* 0x0000008000017945 */ /* 0x000fe20003800000 */
[----:B0---4-:R-:W-:Y:S01]  /*2a360*/  MOV R13, R116 ;  /* 0x00000074000d7202 */ /* 0x011fe20000000f00 */
[----:B------:R-:W-:Y:S01]  /*2a370*/  IMAD.MOV.U32 R12, RZ, RZ, 0x2 ;  /* 0x00000002ff0c7424 */ /* 0x000fe200078e00ff */
[----:B------:R-:W-:Y:S01]  /*2a380*/  MOV R15, 0xffffffff ;  /* 0xffffffff000f7802 */ /* 0x000fe20000000f00 */
[----:B------:R-:W-:-:S07]  /*2a390*/  IMAD.MOV.U32 R11, RZ, RZ, 0x181f ;  /* 0x0000181fff0b7424 */ /* 0x000fce00078e00ff */
[----:B-123--:R-:W-:Y:S05]  /*2a3a0*/  WARPSYNC.COLLECTIVE R15, `(.L_x_820) ;  /* 0x000000000f087348 */ /* 0x00efea0003c00000 */
[----:B------:R0:W4:Y:S02]  /*2a3b0*/  SHFL.IDX P6, R14, R13, R12, R11 ;  /* 0x0000000c0d0e7389 */ /* 0x00012400000c000b */
[----:B01234-:R-:W-:Y:S01]  /*2a3c0*/  ENDCOLLECTIVE ;  /* 0x000000000000791b */ /* 0x01ffe20003800000 */
.L_x_820:
[----:B------:R-:W-:Y:S05]  /*2a3d0*/  BSYNC B1 ;  /* 0x0000000000017941 */ /* 0x000fea0003800000 */
.L_x_819:
[----:B------:R-:W-:Y:S01]  /*2a3e0*/  IMAD.MOV.U32 R13, RZ, RZ, R117 ;  /* 0x000000ffff0d7224 */ /* 0x000fe200078e0075 */
[----:B------:R-:W-:Y:S01]  /*2a3f0*/  MOV R12, 0x2 ;  /* 0x00000002000c7802 */ /* 0x000fe20000000f00 */
[----:B------:R-:W-:Y:S02]  /*2a400*/  IMAD.MOV.U32 R11, RZ, RZ, 0x181f ;  /* 0x0000181fff0b7424 */ /* 0x000fe400078e00ff */
[----:B------:R-:W-:Y:S02]  /*2a410*/  IMAD.MOV.U32 R15, RZ, RZ, -0x1 ;  /* 0xffffffffff0f7424 */ /* 0x000fe400078e00ff */
[----:B------:R-:W-:-:S07]  /*2a420*/  IMAD.MOV.U32 R116, RZ, RZ, R14 ;  /* 0x000000ffff747224 */ /* 0x000fce00078e000e */
[----:B------:R-:W-:Y:S05]  /*2a430*/  WARPSYNC.COLLECTIVE R15, `(.L_x_821) ;  /* 0x000000000f087348 */ /* 0x000fea0003c00000 */
[----:B------:R0:W1:Y:S02]  /*2a440*/  SHFL.IDX P6, R14, R13, R12, R11 ;  /* 0x0000000c0d0e7389 */ /* 0x00006400000c000b */
[----:B01----:R-:W-:Y:S01]  /*2a450*/  ENDCOLLECTIVE ;  /* 0x000000000000791b */ /* 0x003fe20003800000 */
.L_x_821:
[----:B------:R-:W-:Y:S01]  /*2a460*/  MOV R117, R14 ;  /* 0x0000000e00757202 */ /* 0x000fe20000000f00 */
[----:B------:R-:W-:Y:S06]  /*2a470*/  BRA `(.L_x_822) ;  /* 0xfffffdb800a87947 */ /* 0x000fec000383ffff */
.L_x_515:
[----:B0-----:R0:W1:Y:S02]  /*2a480*/  SYNCS.PHASECHK.TRANS64.TRYWAIT P6, [R87+URZ+0x38890], R88 ;  /* 0x03889058570075a7 */ /* 0x00106400080c017f */
[----:B-1----:R-:W-:Y:S05]  /*2a490*/  @!P6 NANOSLEEP.SYNCS 0x989680 ;  /* 0x009896800000e95d */ /* 0x002fea0003900000 */
[----:B------:R-:W1:Y:S02]  /*2a4a0*/  @!P6 SYNCS.PHASECHK.TRANS64 P6, [R87+URZ+0x38890], R88 ;  /* 0x038890585700e5a7 */ /* 0x000e6400080c007f */
[----:B-1----:R-:W-:Y:S05]  /*2a4b0*/  @!P6 BRA `(.L_x_515) ;  /* 0xfffffffc00f0e947 */ /* 0x002fea000383ffff */
[----:B------:R-:W-:Y:S05]  /*2a4c0*/  BRA `(.L_x_823) ;  /* 0xfffffdd400447947 */ /* 0x000fea000383ffff */
.L_x_516:
        /* <DEDUP_REMOVED lines=8> */
.L_x_825:
[----:B------:R-:W-:Y:S05]  /*2a550*/  BSYNC B1 ;  /* 0x0000000000017941 */ /* 0x000fea0003800000 */
.L_x_824:
        /* <DEDUP_REMOVED lines=8> */
.L_x_826:
[----:B------:R-:W-:Y:S01]  /*2a5e0*/  IMAD.MOV.U32 R11, RZ, RZ, R14 ;  /* 0x000000ffff0b7224 */ /* 0x000fe200078e000e */
[----:B------:R-:W-:Y:S06]  /*2a5f0*/  BRA `(.L_x_827) ;  /* 0xfffffdd400147947 */ /* 0x000fec000383ffff */
.L_x_525:
[----:B------:R-:W-:Y:S01]  /*2a600*/  BSSY B1, `(.L_x_828) ;  /* 0x0000008000017945 */ /* 0x000fe20003800000 */
[----:B---34-:R-:W-:Y:S01]  /*2a610*/  IMAD.MOV.U32 R13, RZ, RZ, R116 ;  /* 0x000000ffff0d7224 */ /* 0x018fe200078e0074 */
[----:B------:R-:W-:Y:S01]  /*2a620*/  MOV R12, 0x1 ;  /* 0x00000001000c7802 */ /* 0x000fe20000000f00 */
[----:B------:R-:W-:Y:S02]  /*2a630*/  IMAD.MOV.U32 R11, RZ, RZ, 0x181f ;  /* 0x0000181fff0b7424 */ /* 0x000fe400078e00ff */
[----:B------:R-:W-:-:S07]  /*2a640*/  IMAD.MOV.U32 R15, RZ, RZ, -0x1 ;  /* 0xffffffffff0f7424 */ /* 0x000fce00078e00ff */
[----:B012---:R-:W-:Y:S05]  /*2a650*/  WARPSYNC.COLLECTIVE R15, `(.L_x_829) ;  /* 0x000000000f087348 */ /* 0x007fea0003c00000 */
[----:B------:R3:W4:Y:S02]  /*2a660*/  SHFL.IDX P6, R14, R13, R12, R11 ;  /* 0x0000000c0d0e7389 */ /* 0x00072400000c000b */
[----:B01234-:R-:W-:Y:S01]  /*2a670*/  ENDCOLLECTIVE ;  /* 0x000000000000791b */ /* 0x01ffe20003800000 */
.L_x_829:
[----:B------:R-:W-:Y:S05]  /*2a680*/  BSYNC B1 ;  /* 0x0000000000017941 */ /* 0x000fea0003800000 */
.L_x_828:
        /* <DEDUP_REMOVED lines=8> */
.L_x_830:
[----:B------:R-:W-:Y:S01]  /*2a710*/  IMAD.MOV.U32 R11, RZ, RZ, R14 ;  /* 0x000000ffff0b7224 */ /* 0x000fe200078e000e */
[----:B------:R-:W-:Y:S06]  /*2a720*/  BRA `(.L_x_831) ;  /* 0xfffffde000e07947 */ /* 0x000fec000383ffff */
.L_x_534:
[----:B------:R-:W-:Y:S01]  /*2a730*/  BSSY B1, `(.L_x_832) ;  /* 0x0000008000017945 */ /* 0x000fe20003800000 */
[----:B0--3--:R-:W-:Y:S01]  /*2a740*/  MOV R13, R116 ;  /* 0x00000074000d7202 */ /* 0x009fe20000000f00 */
[----:B------:R-:W-:Y:S01]  /*2a750*/  IMAD.MOV.U32 R12, RZ, RZ, 0x2 ;  /* 0x00000002ff0c7424 */ /* 0x000fe200078e00ff */
[----:B------:R-:W-:Y:S01]  /*2a760*/  MOV R15, 0xffffffff ;  /* 0xffffffff000f7802 */ /* 0x000fe20000000f00 */
[----:B------:R-:W-:-:S07]  /*2a770*/  IMAD.MOV.U32 R11, RZ, RZ, 0x181f ;  /* 0x0000181fff0b7424 */ /* 0x000fce00078e00ff */
[----:B-12-4-:R-:W-:Y:S05]  /*2a780*/  WARPSYNC.COLLECTIVE R15, `(.L_x_833) ;  /* 0x000000000f087348 */ /* 0x016fea0003c00000 */
[----:B------:R0:W3:Y:S02]  /*2a790*/  SHFL.IDX P6, R14, R13, R12, R11 ;  /* 0x0000000c0d0e7389 */ /* 0x0000e400000c000b */
[----:B01234-:R-:W-:Y:S01]  /*2a7a0*/  ENDCOLLECTIVE ;  /* 0x000000000000791b */ /* 0x01ffe20003800000 */
.L_x_833:
[----:B------:R-:W-:Y:S05]  /*2a7b0*/  BSYNC B1 ;  /* 0x0000000000017941 */ /* 0x000fea0003800000 */
.L_x_832:
        /* <DEDUP_REMOVED lines=8> */
.L_x_834:
[----:B------:R-:W-:Y:S01]  /*2a840*/  MOV R117, R14 ;  /* 0x0000000e00757202 */ /* 0x000fe20000000f00 */
[----:B------:R-:W-:Y:S06]  /*2a850*/  BRA `(.L_x_835) ;  /* 0xfffffdf000847947 */ /* 0x000fec000383ffff */
.L_x_543:
[----:B0-----:R0:W1:Y:S02]  /*2a860*/  SYNCS.PHASECHK.TRANS64.TRYWAIT P3, [R87+URZ+0x38890], R88 ;  /* 0x03889058570075a7 */ /* 0x001064000806017f */
[----:B-1----:R-:W-:Y:S05]  /*2a870*/  @!P3 NANOSLEEP.SYNCS 0x989680 ;  /* 0x009896800000b95d */ /* 0x002fea0003900000 */
[----:B------:R-:W1:Y:S02]  /*2a880*/  @!P3 SYNCS.PHASECHK.TRANS64 P3, [R87+URZ+0x38890], R88 ;  /* 0x038890585700b5a7 */ /* 0x000e64000806007f */
[----:B-1----:R-:W-:Y:S05]  /*2a890*/  @!P3 BRA `(.L_x_543) ;  /* 0xfffffffc00f0b947 */ /* 0x002fea000383ffff */
[----:B------:R-:W-:Y:S05]  /*2a8a0*/  BRA `(.L_x_836) ;  /* 0xfffffe0000787947 */ /* 0x000fea000383ffff */
.L_x_544:
        /* <DEDUP_REMOVED lines=8> */
.L_x_838:
[----:B------:R-:W-:Y:S05]  /*2a930*/  BSYNC B1 ;  /* 0x0000000000017941 */ /* 0x000fea0003800000 */
.L_x_837:
        /* <DEDUP_REMOVED lines=8> */
.L_x_839:
[----:B------:R-:W-:Y:S01]  /*2a9c0*/  IMAD.MOV.U32 R11, RZ, RZ, R14 ;  /* 0x000000ffff0b7224 */ /* 0x000fe200078e000e */
[----:B------:R-:W-:Y:S06]  /*2a9d0*/  BRA `(.L_x_840) ;  /* 0xfffffe0000947947 */ /* 0x000fec000383ffff */
.L_x_547:
[----:B------:R-:W-:Y:S01]  /*2a9e0*/  BSSY B1, `(.L_x_841) ;  /* 0x0000008000017945 */ /* 0x000fe20003800000 */
[----:B----4-:R-:W-:Y:S01]  /*2a9f0*/  IMAD.MOV.U32 R13, RZ, RZ, R35 ;  /* 0x000000ffff0d7224 */ /* 0x010fe200078e0023 */
[----:B------:R-:W-:Y:S01]  /*2aa00*/  MOV R12, 0x1 ;  /* 0x00000001000c7802 */ /* 0x000fe20000000f00 */
[----:B---3--:R-:W-:Y:S02]  /*2aa10*/  IMAD.MOV.U32 R11, RZ, RZ, 0x181f ;  /* 0x0000181fff0b7424 */ /* 0x008fe400078e00ff */
[----:B------:R-:W-:-:S07]  /*2aa20*/  IMAD.MOV.U32 R15, RZ, RZ, -0x1 ;  /* 0xffffffffff0f7424 */ /* 0x000fce00078e00ff */
[----:B012---:R-:W-:Y:S05]  /*2aa30*/  WARPSYNC.COLLECTIVE R15, `(.L_x_842) ;  /* 0x000000000f087348 */ /* 0x007fea0003c00000 */
[----:B------:R3:W4:Y:S02]  /*2aa40*/  SHFL.IDX P6, R14, R13, R12, R11 ;  /* 0x0000000c0d0e7389 */ /* 0x00072400000c000b */
[----:B01234-:R-:W-:Y:S01]  /*2aa50*/  ENDCOLLECTIVE ;  /* 0x000000000000791b */ /* 0x01ffe20003800000 */
.L_x_842:
[----:B------:R-:W-:Y:S05]  /*2aa60*/  BSYNC B1 ;  /* 0x0000000000017941 */ /* 0x000fea0003800000 */
.L_x_841:
        /* <DEDUP_REMOVED lines=8> */
.L_x_843:
[----:B------:R-:W-:Y:S01]  /*2aaf0*/  IMAD.MOV.U32 R11, RZ, RZ, R14 ;  /* 0x000000ffff0b7224 */ /* 0x000fe200078e000e */
[----:B------:R-:W-:Y:S06]  /*2ab00*/  BRA `(.L_x_844) ;  /* 0xfffffe0000bc7947 */ /* 0x000fec000383ffff */
.L_x_550:
[----:B------:R-:W-:Y:S01]  /*2ab10*/  BSSY B1, `(.L_x_845) ;  /* 0x0000008000017945 */ /* 0x000fe20003800000 */
[----:B0---4-:R-:W-:Y:S01]  /*2ab20*/  MOV R13, R35 ;  /* 0x00000023000d7202 */ /* 0x011fe20000000f00 */
[----:B------:R-:W-:Y:S01]  /*2ab30*/  IMAD.MOV.U32 R12, RZ, RZ, 0x2 ;  /* 0x00000002ff0c7424 */ /* 0x000fe200078e00ff */
[----:B------:R-:W-:Y:S01]  /*2ab40*/  MOV R15, 0xffffffff ;  /* 0xffffffff000f7802 */ /* 0x000fe20000000f00 */
[----:B---3--:R-:W-:-:S07]  /*2ab50*/  IMAD.MOV.U32 R11, RZ, RZ, 0x181f ;  /* 0x0000181fff0b7424 */ /* 0x008fce00078e00ff */
[----:B-12---:R-:W-:Y:S05]  /*2ab60*/  WARPSYNC.COLLECTIVE R15, `(.L_x_846) ;  /* 0x000000000f087348 */ /* 0x006fea0003c00000 */
[----:B------:R0:W3:Y:S02]  /*2ab70*/  SHFL.IDX P6, R14, R13, R12, R11 ;  /* 0x0000000c0d0e7389 */ /* 0x0000e400000c000b */
[----:B0123--:R-:W-:Y:S01]  /*2ab80*/  ENDCOLLECTIVE ;  /* 0x000000000000791b */ /* 0x00ffe20003800000 */
.L_x_846:
[----:B------:R-:W-:Y:S05]  /*2ab90*/  BSYNC B1 ;  /* 0x0000000000017941 */ /* 0x000fea0003800000 */
.L_x_845:
        /* <DEDUP_REMOVED lines=8> */
.L_x_847:
[----:B------:R-:W-:Y:S01]  /*2ac20*/  MOV R34, R14 ;  /* 0x0000000e00227202 */ /* 0x000fe20000000f00 */
[----:B------:R-:W-:Y:S06]  /*2ac30*/  BRA `(.L_x_848) ;  /* 0xfffffe0000e87947 */ /* 0x000fec000383ffff */
.L_x_554:
[----:B------:R0:W0:Y:S02]  /*2ac40*/  SYNCS.PHASECHK.TRANS64.TRYWAIT P0, [R87+URZ+0x388b0], R88 ;  /* 0x0388b058570075a7 */ /* 0x000024000800017f */
[----:B0-----:R-:W-:Y:S05]  /*2ac50*/  @!P0 NANOSLEEP.SYNCS 0x989680 ;  /* 0x009896800000895d */ /* 0x001fea0003900000 */
[----:B------:R-:W0:Y:S02]  /*2ac60*/  @!P0 SYNCS.PHASECHK.TRANS64 P0, [R87+URZ+0x388b0], R88 ;  /* 0x0388b058570085a7 */ /* 0x000e24000800007f */
[----:B0-----:R-:W-:Y:S05]  /*2ac70*/  @!P0 BRA `(.L_x_554) ;  /* 0xfffffffc00f08947 */ /* 0x001fea000383ffff */
[----:B------:R-:W-:Y:S05]  /*2ac80*/  BRA `(.L_x_849) ;  /* 0xfffffe0400907947 */ /* 0x000fea000383ffff */
.L_x_576:
        /* <DEDUP_REMOVED lines=8> */
.L_x_851:
[----:B------:R-:W-:Y:S05]  /*2ad10*/  BSYNC B1 ;  /* 0x0000000000017941 */ /* 0x000fea0003800000 */
.L_x_850:
        /* <DEDUP_REMOVED lines=8> */
.L_x_852:
[----:B------:R-:W-:Y:S02]  /*2ada0*/  IMAD.MOV.U32 R13, RZ, RZ, R29 ;  /* 0x000000ffff0d7224 */ /* 0x000fe400078e001d */
[----:B------:R-:W-:-:S07]  /*2adb0*/  IMAD.MOV.U32 R3, RZ, RZ, R14 ;  /* 0x000000ffff037224 */ /* 0x000fce00078e000e */
[----:B------:R-:W-:Y:S05]  /*2adc0*/  WARPSYNC.COLLECTIVE R15, `(.L_x_853) ;  /* 0x000000000f087348 */ /* 0x000fea0003c00000 */
[----:B------:R0:W1:Y:S02]  /*2add0*/  SHFL.IDX P6, R14, R13, R12, R11 ;  /* 0x0000000c0d0e7389 */ /* 0x00006400000c000b */
[----:B01----:R-:W-:Y:S01]  /*2ade0*/  ENDCOLLECTIVE ;  /* 0x000000000000791b */ /* 0x003fe20003800000 */
.L_x_853:
[----:B------:R-:W-:Y:S01]  /*2adf0*/  IMAD.MOV.U32 R13, RZ, RZ, R30 ;  /* 0x000000ffff0d7224 */ /* 0x000fe200078e001e */
[----:B------:R-:W-:-:S07]  /*2ae00*/  MOV R29, R14 ;  /* 0x0000000e001d7202 */ /* 0x000fce0000000f00 */
[----:B------:R-:W-:Y:S05]  /*2ae10*/  WARPSYNC.COLLECTIVE R15, `(.L_x_854) ;  /* 0x000000000f087348 */ /* 0x000fea0003c00000 */
[----:B------:R0:W1:Y:S02]  /*2ae20*/  SHFL.IDX P6, R14, R13, R12, R11 ;  /* 0x0000000c0d0e7389 */ /* 0x00006400000c000b */
[----:B01----:R-:W-:Y:S01]  /*2ae30*/  ENDCOLLECTIVE ;  /* 0x000000000000791b */ /* 0x003fe20003800000 */
.L_x_854:
[----:B------:R-:W-:Y:S01]  /*2ae40*/  IMAD.MOV.U32 R32, RZ, RZ, R14 ;  /* 0x000000ffff207224 */ /* 0x000fe200078e000e */
[----:B------:R-:W-:Y:S06]  /*2ae50*/  BRA `(.L_x_855) ;  /* 0xfffffe1800447947 */ /* 0x000fec000383ffff */
.L_x_580:
[----:B0-----:R0:W1:Y:S02]  /*2ae60*/  SYNCS.PHASECHK.TRANS64.TRYWAIT P0, [R23+URZ+0x38800], R4 ;  /* 0x03880004170075a7 */ /* 0x001064000800017f */
[----:B-1----:R-:W-:Y:S05]  /*2ae70*/  @!P0 NANOSLEEP.SYNCS 0x989680 ;  /* 0x009896800000895d */ /* 0x002fea0003900000 */
[----:B------:R-:W1:Y:S02]  /*2ae80*/  @!P0 SYNCS.PHASECHK.TRANS64 P0, [R23+URZ+0x38800], R4 ;  /* 0x03880004170085a7 */ /* 0x000e64000800007f */
[----:B-1----:R-:W-:Y:S05]  /*2ae90*/  @!P0 BRA `(.L_x_580) ;  /* 0xfffffffc00f08947 */ /* 0x002fea000383ffff */
[----:B------:R-:W-:Y:S05]  /*2aea0*/  BRA `(.L_x_856) ;  /* 0xfffffe2000147947 */ /* 0x000fea000383ffff */
.L_x_612:
[----:B------:R-:W-:Y:S01]  /*2aeb0*/  BSSY B1, `(.L_x_857) ;  /* 0x0000008000017945 */ /* 0x000fe20003800000 */
[----:B------:R-:W-:Y:S01]  /*2aec0*/  MOV R13, R24 ;  /* 0x00000018000d7202 */ /* 0x000fe20000000f00 */
[----:B------:R-:W-:Y:S01]  /*2aed0*/  IMAD.MOV.U32 R12, RZ, RZ, RZ ;  /* 0x000000ffff0c7224 */ /* 0x000fe200078e00ff */
[----:B------:R-:W-:Y:S01]  /*2aee0*/  MOV R15, 0xffffffff ;  /* 0xffffffff000f7802 */ /* 0x000fe20000000f00 */
[----:B------:R-:W-:-:S07]  /*2aef0*/  IMAD.MOV.U32 R11, RZ, RZ, 0x181f ;  /* 0x0000181fff0b7424 */ /* 0x000fce00078e00ff */
[----:B------:R-:W-:Y:S05]  /*2af00*/  WARPSYNC.COLLECTIVE R15, `(.L_x_858) ;  /* 0x000000000f087348 */ /* 0x000fea0003c00000 */
[----:B------:R0:W1:Y:S02]  /*2af10*/  SHFL.IDX P6, R14, R13, R12, R11 ;  /* 0x0000000c0d0e7389 */ /* 0x00006400000c000b */
[----:B01----:R-:W-:Y:S01]  /*2af20*/  ENDCOLLECTIVE ;  /* 0x000000000000791b */ /* 0x003fe20003800000 */
.L_x_858:
[----:B------:R-:W-:Y:S05]  /*2af30*/  BSYNC B1 ;  /* 0x0000000000017941 */ /* 0x000fea0003800000 */
.L_x_857:
[----:B------:R-:W-:Y:S01]  /*2af40*/  IMAD.MOV.U32 R13, RZ, RZ, R28 ;  /* 0x000000ffff0d7224 */ /* 0x000fe200078e001c */
[----:B------:R-:W-:Y:S01]  /*2af50*/  MOV R12, RZ ;  /* 0x000000ff000c7202 */ /* 0x000fe20000000f00 */
[----:B------:R-:W-:Y:S02]  /*2af60*/  IMAD.MOV.U32 R11, RZ, RZ, 0x181f ;  /* 0x0000181fff0b7424 */ /* 0x000fe400078e00ff */
[----:B------:R-:W-:Y:S02]  /*2af70*/  IMAD.MOV.U32 R15, RZ, RZ, -0x1 ;  /* 0xffffffffff0f7424 */ /* 0x000fe400078e00ff */
[----:B------:R-:W-:-:S07]  /*2af80*/  IMAD.MOV.U32 R0, RZ, RZ, R14 ;  /* 0x000000ffff007224 */ /* 0x000fce00078e000e */
[----:B------:R-:W-:Y:S05]  /*2af90*/  WARPSYNC.COLLECTIVE R15, `(.L_x_859) ;  /* 0x000000000f087348 */ /* 0x000fea0003c00000 */
[----:B------:R0:W1:Y:S02]  /*2afa0*/  SHFL.IDX P6, R14, R13, R12, R11 ;  /* 0x0000000c0d0e7389 */ /* 0x00006400000c000b */
[----:B01----:R-:W-:Y:S01]  /*2afb0*/  ENDCOLLECTIVE ;  /* 0x000000000000791b */ /* 0x003fe20003800000 */
.L_x_859:
[----:B------:R-:W-:Y:S01]  /*2afc0*/  IMAD.MOV.U32 R13, RZ, RZ, R29 ;  /* 0x000000ffff0d7224 */ /* 0x000fe200078e001d */
[----:B------:R-:W-:-:S07]  /*2afd0*/  MOV R28, R14 ;  /* 0x0000000e001c7202 */ /* 0x000fce0000000f00 */
[----:B------:R-:W-:Y:S05]  /*2afe0*/  WARPSYNC.COLLECTIVE R15, `(.L_x_860) ;  /* 0x000000000f087348 */ /* 0x000fea0003c00000 */
[----:B------:R0:W1:Y:S02]  /*2aff0*/  SHFL.IDX P6, R14, R13, R12, R11 ;  /* 0x0000000c0d0e7389 */ /* 0x00006400000c000b */
[----:B01----:R-:W-:Y:S01]  /*2b000*/  ENDCOLLECTIVE ;  /* 0x000000000000791b */ /* 0x003fe20003800000 */
.L_x_860:
[----:B------:R-:W-:Y:S01]  /*2b010*/  MOV R13, R30 ;  /* 0x0000001e000d7202 */ /* 0x000fe20000000f00 */
[----:B------:R-:W-:-:S07]  /*2b020*/  IMAD.MOV.U32 R3, RZ, RZ, R14 ;  /* 0x000000ffff037224 */ /* 0x000fce00078e000e */
[----:B------:R-:W-:Y:S05]  /*2b030*/  WARPSYNC.COLLECTIVE R15, `(.L_x_861) ;  /* 0x000000000f087348 */ /* 0x000fea0003c00000 */
[----:B------:R0:W1:Y:S02]  /*2b040*/  SHFL.IDX P6, R14, R13, R12, R11 ;  /* 0x0000000c0d0e7389 */ /* 0x00006400000c000b */
[----:B01----:R-:W-:Y:S01]  /*2b050*/  ENDCOLLECTIVE ;  /* 0x000000000000791b */ /* 0x003fe20003800000 */
.L_x_861:
[----:B------:R-:W-:Y:S01]  /*2b060*/  IMAD.MOV.U32 R30, RZ, RZ, R14 ;  /* 0x000000ffff1e7224 */ /* 0x000fe200078e000e */
[----:B------:R-:W-:Y:S06]  /*2b070*/  BRA `(.L_x_862) ;  /* 0xfffffe4800847947 */ /* 0x000fec000383ffff */
.L_x_616:
[----:B0-----:R0:W1:Y:S02]  /*2b080*/  SYNCS.PHASECHK.TRANS64.TRYWAIT P0, [R23+URZ+0x38800], R4 ;  /* 0x03880004170075a7 */ /* 0x001064000800017f */
[----:B-1----:R-:W-:Y:S05]  /*2b090*/  @!P0 NANOSLEEP.SYNCS 0x989680 ;  /* 0x009896800000895d */ /* 0x002fea0003900000 */
[----:B------:R-:W1:Y:S02]  /*2b0a0*/  @!P0 SYNCS.PHASECHK.TRANS64 P0, [R23+URZ+0x38800], R4 ;  /* 0x03880004170085a7 */ /* 0x000e64000800007f */
[----:B-1----:R-:W-:Y:S05]  /*2b0b0*/  @!P0 BRA `(.L_x_616) ;  /* 0xfffffffc00f08947 */ /* 0x002fea000383ffff */
[----:B------:R-:W-:Y:S05]  /*2b0c0*/  BRA `(.L_x_863) ;  /* 0xfffffe5000007947 */ /* 0x000fea000383ffff */
.L_x_634:
[----:B-1----:R1:W4:Y:S02]  /*2b0d0*/  SYNCS.PHASECHK.TRANS64.TRYWAIT P1, [R0+URZ+0x38830], R3 ;  /* 0x03883003000075a7 */ /* 0x002324000802017f */
[----:B----4-:R-:W-:Y:S05]  /*2b0e0*/  @!P1 NANOSLEEP.SYNCS 0x989680 ;  /* 0x009896800000995d */ /* 0x010fea0003900000 */
[----:B------:R-:W4:Y:S02]  /*2b0f0*/  @!P1 SYNCS.PHASECHK.TRANS64 P1, [R0+URZ+0x38830], R3 ;  /* 0x03883003000095a7 */ /* 0x000f24000802007f */
[----:B----4-:R-:W-:Y:S05]  /*2b100*/  @!P1 BRA `(.L_x_634) ;  /* 0xfffffffc00f09947 */ /* 0x010fea000383ffff */
[----:B------:R-:W-:Y:S05]  /*2b110*/  BRA `(.L_x_633) ;  /* 0xfffffe8000687947 */ /* 0x000fea000383ffff */
.L_x_642:
[----:B-1----:R1:W2:Y:S02]  /*2b120*/  SYNCS.PHASECHK.TRANS64.TRYWAIT P1, [R9+URZ+0x38830], R3 ;  /* 0x03883003090075a7 */ /* 0x0022a4000802017f */
[----:B--2---:R-:W-:Y:S05]  /*2b130*/  @!P1 NANOSLEEP.SYNCS 0x989680 ;  /* 0x009896800000995d */ /* 0x004fea0003900000 */
[----:B------:R-:W2:Y:S02]  /*2b140*/  @!P1 SYNCS.PHASECHK.TRANS64 P1, [R9+URZ+0x38830], R3 ;  /* 0x03883003090095a7 */ /* 0x000ea4000802007f */
[----:B--2---:R-:W-:Y:S05]  /*2b150*/  @!P1 BRA `(.L_x_642) ;  /* 0xfffffffc00f09947 */ /* 0x004fea000383ffff */
[----:B------:R-:W-:Y:S05]  /*2b160*/  BRA `(.L_x_641) ;  /* 0xfffffecc00e87947 */ /* 0x000fea000383ffff */
.L_x_647:
[----:B---3--:R3:W4:Y:S02]  /*2b170*/  SYNCS.PHASECHK.TRANS64.TRYWAIT P1, [R6+URZ+0x38850], R0 ;  /* 0x03885000060075a7 */ /* 0x008724000802017f */
[----:B----4-:R-:W-:Y:S05]  /*2b180*/  @!P1 NANOSLEEP.SYNCS 0x989680 ;  /* 0x009896800000995d */ /* 0x010fea0003900000 */
[----:B------:R-:W4:Y:S02]  /*2b190*/  @!P1 SYNCS.PHASECHK.TRANS64 P1, [R6+URZ+0x38850], R0 ;  /* 0x03885000060095a7 */ /* 0x000f24000802007f */
[----:B----4-:R-:W-:Y:S05]  /*2b1a0*/  @!P1 BRA `(.L_x_647) ;  /* 0xfffffffc00f09947 */ /* 0x010fea000383ffff */
[----:B------:R-:W-:Y:S05]  /*2b1b0*/  BRA `(.L_x_646) ;  /* 0xffffff0400a47947 */ /* 0x000fea000383ffff */
.L_x_655:
[----:B-1----:R1:W2:Y:S02]  /*2b1c0*/  SYNCS.PHASECHK.TRANS64.TRYWAIT P1, [R2+URZ+0x38850], R0 ;  /* 0x03885000020075a7 */ /* 0x0022a4000802017f */
[----:B--2---:R-:W-:Y:S05]  /*2b1d0*/  @!P1 NANOSLEEP.SYNCS 0x989680 ;  /* 0x009896800000995d */ /* 0x004fea0003900000 */
[----:B------:R-:W2:Y:S02]  /*2b1e0*/  @!P1 SYNCS.PHASECHK.TRANS64 P1, [R2+URZ+0x38850], R0 ;  /* 0x03885000020095a7 */ /* 0x000ea4000802007f */
[----:B--2---:R-:W-:Y:S05]  /*2b1f0*/  @!P1 BRA `(.L_x_655) ;  /* 0xfffffffc00f09947 */ /* 0x004fea000383ffff */
[----:B------:R-:W-:Y:S05]  /*2b200*/  BRA `(.L_x_654) ;  /* 0xffffff1c00d47947 */ /* 0x000fea000383ffff */
.L_x_695:
[----:B------:R-:W0:Y:S01]  /*2b210*/  S2R R10, SR_TID.X ;  /* 0x00000000000a7919 */ /* 0x000e220000002100 */
[----:B------:R-:W-:Y:S01]  /*2b220*/  BSSY B1, `(.L_x_864) ;  /* 0x000000a000017945 */ /* 0x000fe20003800000 */
[----:B------:R-:W-:Y:S01]  /*2b230*/  MOV R12, RZ ;  /* 0x000000ff000c7202 */ /* 0x000fe20000000f00 */
[----:B------:R-:W-:Y:S02]  /*2b240*/  IMAD.MOV.U32 R11, RZ, RZ, 0x1f ;  /* 0x0000001fff0b7424 */ /* 0x000fe400078e00ff */
[----:B------:R-:W-:Y:S01]  /*2b250*/  IMAD.MOV.U32 R15, RZ, RZ, -0x1 ;  /* 0xffffffffff0f7424 */ /* 0x000fe200078e00ff */
[----:B0-----:R-:W-:-:S04]  /*2b260*/  SHF.R.U32.HI R10, RZ, 0x5, R10 ;  /* 0x00000005ff0a7819 */ /* 0x001fc8000001160a */
[----:B------:R-:W-:-:S05]  /*2b270*/  LOP3.LUT R10, R10, 0x3, RZ, 0xc0, !PT ;  /* 0x000000030a0a7812 */ /* 0x000fca00078ec0ff */
[----:B------:R-:W-:-:S07]  /*2b280*/  IMAD.MOV.U32 R13, RZ, RZ, R10 ;  /* 0x000000ffff0d7224 */ /* 0x000fce00078e000a */
[----:B------:R-:W-:Y:S05]  /*2b290*/  WARPSYNC.COLLECTIVE R15, `(.L_x_865) ;  /* 0x000000000f087348 */ /* 0x000fea0003c00000 */
[----:B------:R0:W1:Y:S02]  /*2b2a0*/  SHFL.IDX P6, R14, R13, R12, R11 ;  /* 0x0000000c0d0e7389 */ /* 0x00006400000c000b */
[----:B01----:R-:W-:Y:S01]  /*2b2b0*/  ENDCOLLECTIVE ;  /* 0x000000000000791b */ /* 0x003fe20003800000 */
.L_x_865:
[----:B------:R-:W-:Y:S05]  /*2b2c0*/  BSYNC B1 ;  /* 0x0000000000017941 */ /* 0x000fea0003800000 */
.L_x_864:
[----:B------:R-:W-:Y:S05]  /*2b2d0*/  BRA `(.L_x_866) ;  /* 0xffffff8800b47947 */ /* 0x000fea000383ffff */
.L_x_697:
[----:B------:R-:W-:Y:S01]  /*2b2e0*/  BSSY B1, `(.L_x_867) ;  /* 0x0000006000017945 */ /* 0x000fe20003800000 */
[----:B------:R-:W-:-:S07]  /*2b2f0*/  MOV R15, 0xffffffff ;  /* 0xffffffff000f7802 */ /* 0x000fce0000000f00 */
[----:B0-----:R-:W-:Y:S05]  /*2b300*/  WARPSYNC.COLLECTIVE R15, `(.L_x_868) ;  /* 0x000000000f0c7348 */ /* 0x001fea0003c00000 */
[----:B------:R-:W-:Y:S02]  /*2b310*/  ELECT P6, UR62, PT ;  /* 0x00000000003e782f */ /* 0x000fe400038c0000 */
[----:B------:R-:W-:Y:S01]  /*2b320*/  MOV R14, UR62 ;  /* 0x0000003e000e7c02 */ /* 0x000fe20008000f00 */
[----:B0-----:R-:W-:Y:S10]  /*2b330*/  ENDCOLLECTIVE ;  /* 0x000000000000791b */ /* 0x001ff40003800000 */
.L_x_868:
[----:B------:R-:W-:Y:S05]  /*2b340*/  BSYNC B1 ;  /* 0x0000000000017941 */ /* 0x000fea0003800000 */
.L_x_867:
[----:B------:R-:W-:Y:S05]  /*2b350*/  BRA `(.L_x_696) ;  /* 0xffffff8800ac7947 */ /* 0x000fea000383ffff */
.L_x_699:
[----:B0-----:R0:W1:Y:S02]  /*2b360*/  SYNCS.PHASECHK.TRANS64.TRYWAIT P0, [R16+URZ+0x38820], R8 ;  /* 0x03882008100075a7 */ /* 0x001064000800017f */
[----:B-1----:R-:W-:Y:S05]  /*2b370*/  @!P0 NANOSLEEP.SYNCS 0x989680 ;  /* 0x009896800000895d */ /* 0x002fea0003900000 */
[----:B------:R-:W1:Y:S02]  /*2b380*/  @!P0 SYNCS.PHASECHK.TRANS64 P0, [R16+URZ+0x38820], R8 ;  /* 0x03882008100085a7 */ /* 0x000e64000800007f */
[----:B-1----:R-:W-:Y:S05]  /*2b390*/  @!P0 BRA `(.L_x_699) ;  /* 0xfffffffc00f08947 */ /* 0x002fea000383ffff */
[----:B------:R-:W-:Y:S05]  /*2b3a0*/  BRA `(.L_x_869) ;  /* 0xffffff8800bc7947 */ /* 0x000fea000383ffff */
.L_x_703:
[----:B-1----:R1:W2:Y:S02]  /*2b3b0*/  SYNCS.PHASECHK.TRANS64.TRYWAIT P0, [R12+URZ+0x388a0], R11 ;  /* 0x0388a00b0c0075a7 */ /* 0x0022a4000800017f */
[----:B--2---:R-:W-:Y:S05]  /*2b3c0*/  @!P0 NANOSLEEP.SYNCS 0x989680 ;  /* 0x009896800000895d */ /* 0x004fea0003900000 */
[----:B------:R-:W2:Y:S02]  /*2b3d0*/  @!P0 SYNCS.PHASECHK.TRANS64 P0, [R12+URZ+0x388a0], R11 ;  /* 0x0388a00b0c0085a7 */ /* 0x000ea4000800007f */
[----:B--2---:R-:W-:Y:S05]  /*2b3e0*/  @!P0 BRA `(.L_x_703) ;  /* 0xfffffffc00f08947 */ /* 0x004fea000383ffff */
[----:B------:R-:W-:Y:S05]  /*2b3f0*/  BRA `(.L_x_870) ;  /* 0xffffff8800d47947 */ /* 0x000fea000383ffff */
.L_x_711:
[----:B0-----:R0:W2:Y:S02]  /*2b400*/  SYNCS.PHASECHK.TRANS64.TRYWAIT P0, [R12+URZ+0x388c0], R11 ;  /* 0x0388c00b0c0075a7 */ /* 0x0010a4000800017f */
[----:B--2---:R-:W-:Y:S05]  /*2b410*/  @!P0 NANOSLEEP.SYNCS 0x989680 ;  /* 0x009896800000895d */ /* 0x004fea0003900000 */
[----:B------:R-:W2:Y:S02]  /*2b420*/  @!P0 SYNCS.PHASECHK.TRANS64 P0, [R12+URZ+0x388c0], R11 ;  /* 0x0388c00b0c0085a7 */ /* 0x000ea4000800007f */
[----:B--2---:R-:W-:Y:S05]  /*2b430*/  @!P0 BRA `(.L_x_711) ;  /* 0xfffffffc00f08947 */ /* 0x004fea000383ffff */
[----:B------:R-:W-:Y:S05]  /*2b440*/  BRA `(.L_x_871) ;  /* 0xffffff9000107947 */ /* 0x000fea000383ffff */
.L_x_721:
[----:B-1----:R1:W2:Y:S02]  /*2b450*/  SYNCS.PHASECHK.TRANS64.TRYWAIT P2, [R11+URZ+0x388a0], R10 ;  /* 0x0388a00a0b0075a7 */ /* 0x0022a4000804017f */
[----:B--2---:R-:W-:Y:S05]  /*2b460*/  @!P2 NANOSLEEP.SYNCS 0x989680 ;  /* 0x009896800000a95d */ /* 0x004fea0003900000 */
[----:B------:R-:W2:Y:S02]  /*2b470*/  @!P2 SYNCS.PHASECHK.TRANS64 P2, [R11+URZ+0x388a0], R10 ;  /* 0x0388a00a0b00a5a7 */ /* 0x000ea4000804007f */
[----:B--2---:R-:W-:Y:S05]  /*2b480*/  @!P2 BRA `(.L_x_721) ;  /* 0xfffffffc00f0a947 */ /* 0x004fea000383ffff */
[----:B------:R-:W-:Y:S05]  /*2b490*/  BRA `(.L_x_872) ;  /* 0xffffff9400847947 */ /* 0x000fea000383ffff */
.L_x_729:
[----:B0-----:R0:W2:Y:S02]  /*2b4a0*/  SYNCS.PHASECHK.TRANS64.TRYWAIT P2, [R11+URZ+0x388c0], R10 ;  /* 0x0388c00a0b0075a7 */ /* 0x0010a4000804017f */
[----:B--2---:R-:W-:Y:S05]  /*2b4b0*/  @!P2 NANOSLEEP.SYNCS 0x989680 ;  /* 0x009896800000a95d */ /* 0x004fea0003900000 */
[----:B------:R-:W2:Y:S02]  /*2b4c0*/  @!P2 SYNCS.PHASECHK.TRANS64 P2, [R11+URZ+0x388c0], R10 ;  /* 0x0388c00a0b00a5a7 */ /* 0x000ea4000804007f */
[----:B--2---:R-:W-:Y:S05]  /*2b4d0*/  @!P2 BRA `(.L_x_729) ;  /* 0xfffffffc00f0a947 */ /* 0x004fea000383ffff */
[----:B------:R-:W-:Y:S05]  /*2b4e0*/  BRA `(.L_x_873) ;  /* 0xffffff9800bc7947 */ /* 0x000fea000383ffff */
.L_x_747:
[----:B------:R-:W0:Y:S01]  /*2b4f0*/  S2R R8, SR_TID.X ;  /* 0x0000000000087919 */ /* 0x000e220000002100 */
[----:B------:R-:W-:Y:S01]  /*2b500*/  BSSY B0, `(.L_x_874) ;  /* 0x000000a000007945 */ /* 0x000fe20003800000 */
[----:B------:R-:W-:Y:S01]  /*2b510*/  IMAD.MOV.U32 R12, RZ, RZ, RZ ;  /* 0x000000ffff0c7224 */ /* 0x000fe200078e00ff */
[----:B------:R-:W-:Y:S01]  /*2b520*/  MOV R11, 0x1f ;  /* 0x0000001f000b7802 */ /* 0x000fe20000000f00 */
[----:B------:R-:W-:Y:S01]  /*2b530*/  IMAD.MOV.U32 R15, RZ, RZ, -0x1 ;  /* 0xffffffffff0f7424 */ /* 0x000fe200078e00ff */
[----:B0-----:R-:W-:-:S04]  /*2b540*/  SHF.R.U32.HI R8, RZ, 0x5, R8 ;  /* 0x00000005ff087819 */ /* 0x001fc80000011608 */
[----:B------:R-:W-:-:S05]  /*2b550*/  LOP3.LUT R8, R8, 0x3, RZ, 0xc0, !PT ;  /* 0x0000000308087812 */ /* 0x000fca00078ec0ff */
[----:B------:R-:W-:-:S07]  /*2b560*/  IMAD.MOV.U32 R13, RZ, RZ, R8 ;  /* 0x000000ffff0d7224 */ /* 0x000fce00078e0008 */
[----:B-----5:R-:W-:Y:S05]  /*2b570*/  WARPSYNC.COLLECTIVE R15, `(.L_x_875) ;  /* 0x000000000f087348 */ /* 0x020fea0003c00000 */
[----:B------:R0:W1:Y:S02]  /*2b580*/  SHFL.IDX P6, R14, R13, R12, R11 ;  /* 0x0000000c0d0e7389 */ /* 0x00006400000c000b */
[----:B01---5:R-:W-:Y:S01]  /*2b590*/  ENDCOLLECTIVE ;  /* 0x000000000000791b */ /* 0x023fe20003800000 */
.L_x_875:
[----:B------:R-:W-:Y:S05]  /*2b5a0*/  BSYNC B0 ;  /* 0x0000000000007941 */ /* 0x000fea0003800000 */
.L_x_874:
[----:B------:R-:W-:Y:S05]  /*2b5b0*/  BRA `(.L_x_876) ;  /* 0xffffffa800c07947 */ /* 0x000fea000383ffff */
.L_x_750:
[----:B0-----:R0:W1:Y:S02]  /*2b5c0*/  SYNCS.PHASECHK.TRANS64.TRYWAIT P0, [R5+URZ+0x38840], R2 ;  /* 0x03884002050075a7 */ /* 0x001064000800017f */
[----:B-1----:R-:W-:Y:S05]  /*2b5d0*/  @!P0 NANOSLEEP.SYNCS 0x989680 ;  /* 0x009896800000895d */ /* 0x002fea0003900000 */
[----:B------:R-:W1:Y:S02]  /*2b5e0*/  @!P0 SYNCS.PHASECHK.TRANS64 P0, [R5+URZ+0x38840], R2 ;  /* 0x03884002050085a7 */ /* 0x000e64000800007f */
[----:B-1----:R-:W-:Y:S05]  /*2b5f0*/  @!P0 BRA `(.L_x_750) ;  /* 0xfffffffc00f08947 */ /* 0x002fea000383ffff */
[----:B------:R-:W-:Y:S05]  /*2b600*/  BRA `(.L_x_877) ;  /* 0xffffffac00107947 */ /* 0x000fea000383ffff */
.L_x_751:
[----:B------:R-:W-:Y:S01]  /*2b610*/  BSSY B0, `(.L_x_878) ;  /* 0x0000008000007945 */ /* 0x000fe20003800000 */
[----:B------:R-:W-:Y:S01]  /*2b620*/  IMAD.MOV.U32 R13, RZ, RZ, R6 ;  /* 0x000000ffff0d7224 */ /* 0x000fe200078e0006 */
[----:B------:R-:W-:Y:S01]  /*2b630*/  MOV R12, RZ ;  /* 0x000000ff000c7202 */ /* 0x000fe20000000f00 */
[----:B------:R-:W-:Y:S02]  /*2b640*/  IMAD.MOV.U32 R11, RZ, RZ, 0x181f ;  /* 0x0000181fff0b7424 */ /* 0x000fe400078e00ff */
[----:B------:R-:W-:-:S07]  /*2b650*/  IMAD.MOV.U32 R15, RZ, RZ, -0x1 ;  /* 0xffffffffff0f7424 */ /* 0x000fce00078e00ff */
[----:B------:R-:W-:Y:S05]  /*2b660*/  WARPSYNC.COLLECTIVE R15, `(.L_x_879) ;  /* 0x000000000f087348 */ /* 0x000fea0003c00000 */
[----:B------:R0:W1:Y:S02]  /*2b670*/  SHFL.IDX P6, R14, R13, R12, R11 ;  /* 0x0000000c0d0e7389 */ /* 0x00006400000c000b */
[----:B01----:R-:W-:Y:S01]  /*2b680*/  ENDCOLLECTIVE ;  /* 0x000000000000791b */ /* 0x003fe20003800000 */
.L_x_879:
[----:B------:R-:W-:Y:S05]  /*2b690*/  BSYNC B0 ;  /* 0x0000000000007941 */ /* 0x000fea0003800000 */
.L_x_878:
[----:B------:R-:W-:Y:S01]  /*2b6a0*/  IMAD.MOV.U32 R13, RZ, RZ, R0 ;  /* 0x000000ffff0d7224 */ /* 0x000fe200078e0000 */
[----:B------:R-:W-:Y:S01]  /*2b6b0*/  MOV R11, 0x181f ;  /* 0x0000181f000b7802 */ /* 0x000fe20000000f00 */
[----:B------:R-:W-:Y:S01]  /*2b6c0*/  IMAD.MOV.U32 R12, RZ, RZ, RZ ;  /* 0x000000ffff0c7224 */ /* 0x000fe200078e00ff */
[----:B------:R-:W-:Y:S01]  /*2b6d0*/  MOV R2, R14 ;  /* 0x0000000e00027202 */ /* 0x000fe20000000f00 */
[----:B------:R-:W-:Y:S01]  /*2b6e0*/  IMAD.MOV.U32 R15, RZ, RZ, -0x1 ;  /* 0xffffffffff0f7424 */ /* 0x000fe200078e00ff */
[C---:B------:R-:W-:Y:S01]  /*2b6f0*/  LOP3.LUT P5, RZ, R18.reuse, 0x10, RZ, 0xc0, !PT ;  /* 0x0000001012ff7812 */ /* 0x040fe200078ac0ff */
[----:B------:R-:W-:Y:S01]  /*2b700*/  @P0 IMAD R9, R7, 0x2, R16 ;  /* 0x0000000207090824 */ /* 0x000fe200078e0210 */
[----:B------:R-:W-:-:S13]  /*2b710*/  LOP3.LUT P4, RZ, R18, 0x8, RZ, 0xc0, !PT ;  /* 0x0000000812ff7812 */ /* 0x000fda000788c0ff */
[----:B------:R-:W-:Y:S05]  /*2b720*/  WARPSYNC.COLLECTIVE R15, `(.L_x_880) ;  /* 0x000000000f087348 */ /* 0x000fea0003c00000 */
[----:B------:R0:W1:Y:S02]  /*2b730*/  SHFL.IDX P6, R14, R13, R12, R11 ;  /* 0x0000000c0d0e7389 */ /* 0x00006400000c000b */
[----:B01----:R-:W-:Y:S01]  /*2b740*/  ENDCOLLECTIVE ;  /* 0x000000000000791b */ /* 0x003fe20003800000 */
.L_x_880:
[C---:B------:R-:W-:Y:S01]  /*2b750*/  LOP3.LUT P3, RZ, R18.reuse, 0x4, RZ, 0xc0, !PT ;  /* 0x0000000412ff7812 */ /* 0x040fe2000786c0ff */
[----:B------:R-:W-:Y:S01]  /*2b760*/  ULDC.64 UR4, c[0x0][0x208] ;  /* 0x0000820000047ab9 */ /* 0x000fe20000000a00 */
[----:B------:R-:W-:Y:S01]  /*2b770*/  LOP3.LUT P2, RZ, R18, 0x2, RZ, 0xc0, !PT ;  /* 0x0000000212ff7812 */ /* 0x000fe2000784c0ff */
[----:B------:R-:W-:Y:S01]  /*2b780*/  IMAD.MOV.U32 R13, RZ, RZ, R6 ;  /* 0x000000ffff0d7224 */ /* 0x000fe200078e0006 */
[----:B------:R-:W-:Y:S01]  /*2b790*/  MOV R12, 0x1 ;  /* 0x00000001000c7802 */ /* 0x000fe20000000f00 */
[----:B------:R-:W-:-:S05]  /*2b7a0*/  IMAD.MOV.U32 R3, RZ, RZ, R14 ;  /* 0x000000ffff037224 */ /* 0x000fca00078e000e */
[----:B------:R-:W-:-:S04]  /*2b7b0*/  @P0 LEA R3, P1, R34, R3, 0x1 ;  /* 0x0000000322030211 */ /* 0x000fc800078208ff */
[----:B------:R-:W-:Y:S02]  /*2b7c0*/  @P0 IADD3.X R2, RZ, R2, RZ, P1, !PT ;  /* 0x00000002ff020210 */ /* 0x000fe40000ffe4ff */
[----:B------:R-:W-:Y:S02]  /*2b7d0*/  ISETP.GE.AND P1, PT, R4, 0x11, PT ;  /* 0x000000110400780c */ /* 0x000fe40003f26270 */
[----:B------:R-:W-:-:S04]  /*2b7e0*/  @P0 LOP3.LUT R3, R3, R2, RZ, 0x3c, !PT ;  /* 0x0000000203030212 */ /* 0x000fc800078e3cff */
[----:B------:R-:W-:-:S04]  /*2b7f0*/  @P0 LOP3.LUT R2, R3, R2, RZ, 0x3c, !PT ;  /* 0x0000000203020212 */ /* 0x000fc800078e3cff */
[----:B------:R-:W-:-:S03]  /*2b800*/  @P0 LOP3.LUT R3, R3, R2, RZ, 0x3c, !PT ;  /* 0x0000000203030212 */ /* 0x000fc600078e3cff */
[----:B------:R-:W-:Y:S02]  /*2b810*/  @P1 IMAD R21, R7, 0x2, R16 ;  /* 0x0000000207151824 */ /* 0x000fe400078e0210 */
        /* <DEDUP_REMOVED lines=10> */
.L_x_881:
[----:B------:R-:W-:Y:S02]  /*2b8c0*/  IMAD.MOV.U32 R13, RZ, RZ, R0 ;  /* 0x000000ffff0d7224 */ /* 0x000fe400078e0000 */
[----:B------:R-:W-:-:S07]  /*2b8d0*/  IMAD.MOV.U32 R8, RZ, RZ, R14 ;  /* 0x000000ffff087224 */ /* 0x000fce00078e000e */
[----:B------:R-:W-:Y:S05]  /*2b8e0*/  WARPSYNC.COLLECTIVE R15, `(.L_x_882) ;  /* 0x000000000f087348 */ /* 0x000fea0003c00000 */
[----:B------:R0:W1:Y:S02]  /*2b8f0*/  SHFL.IDX P6, R14, R13, R12, R11 ;  /* 0x0000000c0d0e7389 */ /* 0x00006400000c000b */
[----:B01----:R-:W-:Y:S01]  /*2b900*/  ENDCOLLECTIVE ;  /* 0x000000000000791b */ /* 0x003fe20003800000 */
.L_x_882:
[----:B------:R-:W-:Y:S01]  /*2b910*/  ULDC.64 UR4, c[0x0][0x208] ;  /* 0x0000820000047ab9 */ /* 0x000fe20000000a00 */
[----:B------:R-:W-:Y:S01]  /*2b920*/  MOV R13, R6 ;  /* 0x00000006000d7202 */ /* 0x000fe20000000f00 */
[----:B------:R-:W-:Y:S01]  /*2b930*/  IMAD.MOV.U32 R12, RZ, RZ, 0x2 ;  /* 0x00000002ff0c7424 */ /* 0x000fe200078e00ff */
[----:B------:R-:W-:-:S04]  /*2b940*/  MOV R2, R14 ;  /* 0x0000000e00027202 */ /* 0x000fc80000000f00 */
[----:B------:R-:W-:-:S05]  /*2b950*/  @P1 LEA R2, P0, R34, R2, 0x1 ;  /* 0x0000000222021211 */ /* 0x000fca00078008ff */
[----:B------:R-:W-:-:S05]  /*2b960*/  @P1 IMAD.X R3, RZ, RZ, R8, P0 ;  /* 0x000000ffff031224 */ /* 0x000fca00000e0608 */
        /* <DEDUP_REMOVED lines=11> */
.L_x_883:
[----:B------:R-:W-:Y:S02]  /*2ba20*/  @P1 LEA R9, R7, R16, 0x1 ;  /* 0x0000001007091211 */ /* 0x000fe400078e08ff */
[----:B------:R-:W-:Y:S01]  /*2ba30*/  MOV R13, R0 ;  /* 0x00000000000d7202 */ /* 0x000fe20000000f00 */
[----:B------:R-:W-:-:S07]  /*2ba40*/  IMAD.MOV.U32 R8, RZ, RZ, R14 ;  /* 0x000000ffff087224 */ /* 0x000fce00078e000e */
[----:B------:R-:W-:Y:S05]  /*2ba50*/  WARPSYNC.COLLECTIVE R15, `(.L_x_884) ;  /* 0x000000000f087348 */ /* 0x000fea0003c00000 */
[----:B------:R0:W1:Y:S02]  /*2ba60*/  SHFL.IDX P6, R14, R13, R12, R11 ;  /* 0x0000000c0d0e7389 */ /* 0x00006400000c000b */
[----:B01----:R-:W-:Y:S01]  /*2ba70*/  ENDCOLLECTIVE ;  /* 0x000000000000791b */ /* 0x003fe20003800000 */
.L_x_884:
[----:B------:R-:W-:Y:S01]  /*2ba80*/  ULDC.64 UR4, c[0x0][0x208] ;  /* 0x0000820000047ab9 */ /* 0x000fe20000000a00 */
[----:B------:R-:W-:Y:S02]  /*2ba90*/  IMAD.MOV.U32 R13, RZ, RZ, R6 ;  /* 0x000000ffff0d7224 */ /* 0x000fe400078e0006 */
[----:B------:R-:W-:Y:S02]  /*2baa0*/  IMAD.MOV.U32 R12, RZ, RZ, 0x3 ;  /* 0x00000003ff0c7424 */ /* 0x000fe400078e00ff */
[----:B------:R-:W-:-:S05]  /*2bab0*/  IMAD.MOV.U32 R2, RZ, RZ, R14 ;  /* 0x000000ffff027224 */ /* 0x000fca00078e000e */
        /* <DEDUP_REMOVED lines=13> */
.L_x_885:
[----:B------:R-:W-:Y:S02]  /*2bb90*/  @P1 IMAD R21, R7, 0x2, R16 ;  /* 0x0000000207151824 */ /* 0x000fe400078e0210 */
[----:B------:R-:W-:Y:S01]  /*2bba0*/  IMAD.MOV.U32 R13, RZ, RZ, R0 ;  /* 0x000000ffff0d7224 */ /* 0x000fe200078e0000 */
[----:B------:R-:W-:-:S07]  /*2bbb0*/  MOV R8, R14 ;  /* 0x0000000e00087202 */ /* 0x000fce0000000f00 */
[----:B------:R-:W-:Y:S05]  /*2bbc0*/  WARPSYNC.COLLECTIVE R15, `(.L_x_886) ;  /* 0x000000000f087348 */ /* 0x000fea0003c00000 */
[----:B------:R0:W1:Y:S02]  /*2bbd0*/  SHFL.IDX P6, R14, R13, R12, R11 ;  /* 0x0000000c0d0e7389 */ /* 0x00006400000c000b */
[----:B01----:R-:W-:Y:S01]  /*2bbe0*/  ENDCOLLECTIVE ;  /* 0x000000000000791b */ /* 0x003fe20003800000 */
.L_x_886:
[----:B------:R-:W-:Y:S01]  /*2bbf0*/  ULDC.64 UR4, c[0x0][0x208] ;  /* 0x0000820000047ab9 */ /* 0x000fe20000000a00 */
[----:B------:R-:W-:Y:S01]  /*2bc00*/  IMAD.MOV.U32 R13, RZ, RZ, R6 ;  /* 0x000000ffff0d7224 */ /* 0x000fe200078e0006 */
[----:B------:R-:W-:Y:S01]  /*2bc10*/  MOV R12, 0x4 ;  /* 0x00000004000c7802 */ /* 0x000fe20000000f00 */
[----:B------:R-:W-:-:S05]  /*2bc20*/  IMAD.MOV.U32 R2, RZ, RZ, R14 ;  /* 0x000000ffff027224 */ /* 0x000fca00078e000e */
[----:B------:R-:W-:-:S04]  /*2bc30*/  @P1 LEA R2, P0, R34, R2, 0x1 ;  /* 0x0000000222021211 */ /* 0x000fc800078008ff */
[----:B------:R-:W-:-:S05]  /*2bc40*/  @P1 IADD3.X R3, RZ, R8, RZ, P0, !PT ;  /* 0x00000008ff031210 */ /* 0x000fca00007fe4ff */
        /* <DEDUP_REMOVED lines=10> */
.L_x_887:
[----:B------:R-:W-:Y:S02]  /*2bcf0*/  IMAD.MOV.U32 R13, RZ, RZ, R0 ;  /* 0x000000ffff0d7224 */ /* 0x000fe400078e0000 */
[----:B------:R-:W-:-:S07]  /*2bd00*/  IMAD.MOV.U32 R8, RZ, RZ, R14 ;  /* 0x000000ffff087224 */ /* 0x000fce00078e000e */
[----:B------:R-:W-:Y:S05]  /*2bd10*/  WARPSYNC.COLLECTIVE R15, `(.L_x_888) ;  /* 0x000000000f087348 */ /* 0x000fea0003c00000 */
[----:B------:R0:W1:Y:S02]  /*2bd20*/  SHFL.IDX P6, R14, R13, R12, R11 ;  /* 0x0000000c0d0e7389 */ /* 0x00006400000c000b */
[----:B01----:R-:W-:Y:S01]  /*2bd30*/  ENDCOLLECTIVE ;  /* 0x000000000000791b */ /* 0x003fe20003800000 */
.L_x_888:
[----:B------:R-:W-:Y:S01]  /*2bd40*/  MOV R0, R14 ;  /* 0x0000000e00007202 */ /* 0x000fe20000000f00 */
[----:B------:R-:W-:Y:S06]  /*2bd50*/  BRA `(.L_x_889) ;  /* 0xffffffa8006c7947 */ /* 0x000fec000383ffff */
.L_x_758:
[----:B------:R-:W-:Y:S01]  /*2bd60*/  IMAD.MOV.U32 R13, RZ, RZ, R4 ;  /* 0x000000ffff0d7224 */ /* 0x000fe200078e0004 */
[----:B------:R-:W-:Y:S01]  /*2bd70*/  MOV R11, 0x181f ;  /* 0x0000181f000b7802 */ /* 0x000fe20000000f00 */
[----:B------:R-:W-:Y:S02]  /*2bd80*/  IMAD.MOV.U32 R12, RZ, RZ, RZ ;  /* 0x000000ffff0c7224 */ /* 0x000fe400078e00ff */
[----:B------:R-:W-:Y:S02]  /*2bd90*/  IMAD.MOV.U32 R15, RZ, RZ, -0x1 ;  /* 0xffffffffff0f7424 */ /* 0x000fe400078e00ff */
[----:B-----5:R-:W-:Y:S02]  /*2bda0*/  IMAD R6, R10, R8, RZ ;  /* 0x000000080a067224 */ /* 0x020fe400078e02ff */
[----:B------:R-:W-:-:S07]  /*2bdb0*/  IMAD.IADD R0, R9, 0x1, R0 ;  /* 0x0000000109007824 */ /* 0x000fce00078e0200 */
[----:B------:R-:W-:Y:S05]  /*2bdc0*/  WARPSYNC.COLLECTIVE R15, `(.L_x_890) ;  /* 0x000000000f087348 */ /* 0x000fea0003c00000 */
[----:B------:R0:W1:Y:S02]  /*2bdd0*/  SHFL.IDX P6, R14, R13, R12, R11 ;  /* 0x0000000c0d0e7389 */ /* 0x00006400000c000b */
[----:B01----:R-:W-:Y:S01]  /*2bde0*/  ENDCOLLECTIVE ;  /* 0x000000000000791b */ /* 0x003fe20003800000 */
.L_x_890:
[----:B------:R-:W-:Y:S02]  /*2bdf0*/  ISETP.GE.AND P1, PT, R0, R6, PT ;  /* 0x000000060000720c */ /* 0x000fe40003f26270 */
[----:B------:R-:W-:Y:S01]  /*2be00*/  MOV R13, R5 ;  /* 0x00000005000d7202 */ /* 0x000fe20000000f00 */
[----:B------:R-:W-:-:S10]  /*2be10*/  IMAD.MOV.U32 R2, RZ, RZ, R14 ;  /* 0x000000ffff027224 */ /* 0x000fd400078e000e */
[----:B------:R-:W-:Y:S05]  /*2be20*/  WARPSYNC.COLLECTIVE R15, `(.L_x_891) ;  /* 0x000000000f087348 */ /* 0x000fea0003c00000 */
[----:B------:R0:W1:Y:S02]  /*2be30*/  SHFL.IDX P6, R14, R13, R12, R11 ;  /* 0x0000000c0d0e7389 */ /* 0x00006400000c000b */
[----:B01----:R-:W-:Y:S01]  /*2be40*/  ENDCOLLECTIVE ;  /* 0x000000000000791b */ /* 0x003fe20003800000 */
.L_x_891:
[----:B------:R-:W-:Y:S01]  /*2be50*/  ULDC.64 UR4, c[0x0][0x208] ;  /* 0x0000820000047ab9 */ /* 0x000fe20000000a00 */
[----:B------:R-:W-:Y:S01]  /*2be60*/  MOV R13, R4 ;  /* 0x00000004000d7202 */ /* 0x000fe20000000f00 */
[----:B------:R-:W-:Y:S02]  /*2be70*/  IMAD.MOV.U32 R12, RZ, RZ, 0x1 ;  /* 0x00000001ff0c7424 */ /* 0x000fe400078e00ff */
[----:B------:R-:W-:-:S05]  /*2be80*/  IMAD.MOV.U32 R3, RZ, RZ, R14 ;  /* 0x000000ffff037224 */ /* 0x000fca00078e000e */
[----:B------:R-:W-:-:S04]  /*2be90*/  @!P1 LEA R7, P5, R34, R3, 0x1 ;  /* 0x0000000322079211 */ /* 0x000fc800078a08ff */
[----:B------:R-:W-:Y:S01]  /*2bea0*/  @!P1 IADD3.X R3, RZ, R2, RZ, P5, !PT ;  /* 0x00000002ff039210 */ /* 0x000fe20002ffe4ff */
[----:B------:R-:W-:Y:S02]  /*2beb0*/  @!P1 IMAD.MOV.U32 R2, RZ, RZ, R7 ;  /* 0x000000ffff029224 */ /* 0x000fe400078e0007 */
[----:B------:R-:W-:-:S03]  /*2bec0*/  VIADD R7, R0, 0x10 ;  /* 0x0000001000077836 */ /* 0x000fc60000000000 */
        /* <DEDUP_REMOVED lines=11> */
.L_x_892:
[----:B------:R-:W-:Y:S01]  /*2bf80*/  MOV R13, R5 ;  /* 0x00000005000d7202 */ /* 0x000fe20000000f00 */
[----:B------:R-:W-:-:S07]  /*2bf90*/  IMAD.MOV.U32 R2, RZ, RZ, R14 ;  /* 0x000000ffff027224 */ /* 0x000fce00078e000e */
[----:B------:R-:W-:Y:S05]  /*2bfa0*/  WARPSYNC.COLLECTIVE R15, `(.L_x_893) ;  /* 0x000000000f087348 */ /* 0x000fea0003c00000 */
[----:B------:R0:W1:Y:S02]  /*2bfb0*/  SHFL.IDX P6, R14, R13, R12, R11 ;  /* 0x0000000c0d0e7389 */ /* 0x00006400000c000b */
[----:B01----:R-:W-:Y:S01]  /*2bfc0*/  ENDCOLLECTIVE ;  /* 0x000000000000791b */ /* 0x003fe20003800000 */
.L_x_893:
[----:B------:R-:W-:Y:S01]  /*2bfd0*/  ULDC.64 UR4, c[0x0][0x208] ;  /* 0x0000820000047ab9 */ /* 0x000fe20000000a00 */
[----:B------:R-:W-:Y:S01]  /*2bfe0*/  MOV R13, R4 ;  /* 0x00000004000d7202 */ /* 0x000fe20000000f00 */
[----:B------:R-:W-:Y:S02]  /*2bff0*/  IMAD.MOV.U32 R12, RZ, RZ, 0x2 ;  /* 0x00000002ff0c7424 */ /* 0x000fe400078e00ff */
[----:B------:R-:W-:-:S05]  /*2c000*/  IMAD.MOV.U32 R3, RZ, RZ, R14 ;  /* 0x000000ffff037224 */ /* 0x000fca00078e000e */
[----:B------:R-:W-:-:S05]  /*2c010*/  @!P1 LEA R7, P5, R34, R3, 0x1 ;  /* 0x0000000322079211 */ /* 0x000fca00078a08ff */
[----:B------:R-:W-:Y:S01]  /*2c020*/  @!P1 IMAD.X R8, RZ, RZ, R2, P5 ;  /* 0x000000ffff089224 */ /* 0x000fe200028e0602 */
[----:B------:R-:W-:Y:S01]  /*2c030*/  @!P1 MOV R2, R7 ;  /* 0x0000000700029202 */ /* 0x000fe20000000f00 */
[----:B------:R-:W-:Y:S02]  /*2c040*/  VIADD R7, R0, 0x20 ;  /* 0x0000002000077836 */ /* 0x000fe40000000000 */
[----:B------:R-:W-:-:S05]  /*2c050*/  @!P1 IMAD.MOV.U32 R3, RZ, RZ, R8 ;  /* 0x000000ffff039224 */ /* 0x000fca00078e0008 */
        /* <DEDUP_REMOVED lines=11> */
.L_x_894:
[----:B------:R-:W-:Y:S01]  /*2c110*/  MOV R13, R5 ;  /* 0x00000005000d7202 */ /* 0x000fe20000000f00 */
[----:B------:R-:W-:-:S07]  /*2c120*/  IMAD.MOV.U32 R2, RZ, RZ, R14 ;  /* 0x000000ffff027224 */ /* 0x000fce00078e000e */
[----:B------:R-:W-:Y:S05]  /*2c130*/  WARPSYNC.COLLECTIVE R15, `(.L_x_895) ;  /* 0x000000000f087348 */ /* 0x000fea0003c00000 */
[----:B------:R0:W1:Y:S02]  /*2c140*/  SHFL.IDX P6, R14, R13, R12, R11 ;  /* 0x0000000c0d0e7389 */ /* 0x00006400000c000b */
[----:B01----:R-:W-:Y:S01]  /*2c150*/  ENDCOLLECTIVE ;  /* 0x000000000000791b */ /* 0x003fe20003800000 */
.L_x_895:
        /* <DEDUP_REMOVED lines=20> */
.L_x_896:
[----:B------:R-:W-:Y:S01]  /*2c2a0*/  MOV R13, R5 ;  /* 0x00000005000d7202 */ /* 0x000fe20000000f00 */
[----:B------:R-:W-:-:S07]  /*2c2b0*/  IMAD.MOV.U32 R2, RZ, RZ, R14 ;  /* 0x000000ffff027224 */ /* 0x000fce00078e000e */
[----:B------:R-:W-:Y:S05]  /*2c2c0*/  WARPSYNC.COLLECTIVE R15, `(.L_x_897) ;  /* 0x000000000f087348 */ /* 0x000fea0003c00000 */
[----:B------:R0:W1:Y:S02]  /*2c2d0*/  SHFL.IDX P6, R14, R13, R12, R11 ;  /* 0x0000000c0d0e7389 */ /* 0x00006400000c000b */
[----:B01----:R-:W-:Y:S01]  /*2c2e0*/  ENDCOLLECTIVE ;  /* 0x000000000000791b */ /* 0x003fe20003800000 */
.L_x_897:
        /* <DEDUP_REMOVED lines=20> */
.L_x_898:
[----:B------:R-:W-:Y:S01]  /*2c430*/  MOV R13, R5 ;  /* 0x00000005000d7202 */ /* 0x000fe20000000f00 */
[----:B------:R-:W-:-:S07]  /*2c440*/  IMAD.MOV.U32 R2, RZ, RZ, R14 ;  /* 0x000000ffff027224 */ /* 0x000fce00078e000e */
[----:B------:R-:W-:Y:S05]  /*2c450*/  WARPSYNC.COLLECTIVE R15, `(.L_x_899) ;  /* 0x000000000f087348 */ /* 0x000fea0003c00000 */
[----:B------:R0:W1:Y:S02]  /*2c460*/  SHFL.IDX P6, R14, R13, R12, R11 ;  /* 0x0000000c0d0e7389 */ /* 0x00006400000c000b */
[----:B01----:R-:W-:Y:S01]  /*2c470*/  ENDCOLLECTIVE ;  /* 0x000000000000791b */ /* 0x003fe20003800000 */
.L_x_899:
        /* <DEDUP_REMOVED lines=20> */
.L_x_900:
[----:B------:R-:W-:Y:S01]  /*2c5c0*/  MOV R13, R5 ;  /* 0x00000005000d7202 */ /* 0x000fe20000000f00 */
[----:B------:R-:W-:-:S07]  /*2c5d0*/  IMAD.MOV.U32 R2, RZ, RZ, R14 ;  /* 0x000000ffff027224 */ /* 0x000fce00078e000e */
[----:B------:R-:W-:Y:S05]  /*2c5e0*/  WARPSYNC.COLLECTIVE R15, `(.L_x_901) ;  /* 0x000000000f087348 */ /* 0x000fea0003c00000 */
[----:B------:R0:W1:Y:S02]  /*2c5f0*/  SHFL.IDX P6, R14, R13, R12, R11 ;  /* 0x0000000c0d0e7389 */ /* 0x00006400000c000b */
[----:B01----:R-:W-:Y:S01]  /*2c600*/  ENDCOLLECTIVE ;  /* 0x000000000000791b */ /* 0x003fe20003800000 */
.L_x_901:
        /* <DEDUP_REMOVED lines=20> */
.L_x_902:
[----:B------:R-:W-:Y:S01]  /*2c750*/  MOV R13, R5 ;  /* 0x00000005000d7202 */ /* 0x000fe20000000f00 */
[----:B------:R-:W-:-:S07]  /*2c760*/  IMAD.MOV.U32 R2, RZ, RZ, R14 ;  /* 0x000000ffff027224 */ /* 0x000fce00078e000e */
[----:B------:R-:W-:Y:S05]  /*2c770*/  WARPSYNC.COLLECTIVE R15, `(.L_x_903) ;  /* 0x000000000f087348 */ /* 0x000fea0003c00000 */
[----:B------:R0:W1:Y:S02]  /*2c780*/  SHFL.IDX P6, R14, R13, R12, R11 ;  /* 0x0000000c0d0e7389 */ /* 0x00006400000c000b */
[----:B01----:R-:W-:Y:S01]  /*2c790*/  ENDCOLLECTIVE ;  /* 0x000000000000791b */ /* 0x003fe20003800000 */
.L_x_903:
[----:B------:R-:W-:Y:S01]  /*2c7a0*/  ULDC.64 UR4, c[0x0][0x208] ;  /* 0x0000820000047ab9 */ /* 0x000fe20000000a00 */
[----:B------:R-:W-:Y:S01]  /*2c7b0*/  IMAD.MOV.U32 R13, RZ, RZ, R4 ;  /* 0x000000ffff0d7224 */ /* 0x000fe200078e0004 */
[----:B------:R-:W-:Y:S01]  /*2c7c0*/  MOV R12, 0x7 ;  /* 0x00000007000c7802 */ /* 0x000fe20000000f00 */
[----:B------:R-:W-:-:S05]  /*2c7d0*/  IMAD.MOV.U32 R3, RZ, RZ, R14 ;  /* 0x000000ffff037224 */ /* 0x000fca00078e000e */
[----:B------:R-:W-:-:S05]  /*2c7e0*/  @!P1 LEA R7, P5, R34, R3, 0x1 ;  /* 0x0000000322079211 */ /* 0x000fca00078a08ff */
[----:B------:R-:W-:Y:S01]  /*2c7f0*/  @!P1 IMAD.X R8, RZ, RZ, R2, P5 ;  /* 0x000000ffff089224 */ /* 0x000fe200028e0602 */
[----:B------:R-:W-:-:S03]  /*2c800*/  @!P1 MOV R2, R7 ;  /* 0x0000000700029202 */ /* 0x000fc60000000f00 */
[----:B------:R-:W-:-:S05]  /*2c810*/  @!P1 IMAD.MOV.U32 R3, RZ, RZ, R8 ;  /* 0x000000ffff039224 */ /* 0x000fca00078e0008 */
        /* <DEDUP_REMOVED lines=10> */
.L_x_904:
[----:B------:R-:W-:Y:S02]  /*2c8c0*/  IMAD.MOV.U32 R13, RZ, RZ, R5 ;  /* 0x000000ffff0d7224 */ /* 0x000fe400078e0005 */
[----:B------:R-:W-:-:S07]  /*2c8d0*/  IMAD.MOV.U32 R7, RZ, RZ, R14 ;  /* 0x000000ffff077224 */ /* 0x000fce00078e000e */
[----:B------:R-:W-:Y:S05]  /*2c8e0*/  WARPSYNC.COLLECTIVE R15, `(.L_x_905) ;  /* 0x000000000f087348 */ /* 0x000fea0003c00000 */
[----:B------:R0:W1:Y:S02]  /*2c8f0*/  SHFL.IDX P6, R14, R13, R12, R11 ;  /* 0x0000000c0d0e7389 */ /* 0x00006400000c000b */
[----:B01----:R-:W-:Y:S01]  /*2c900*/  ENDCOLLECTIVE ;  /* 0x000000000000791b */ /* 0x003fe20003800000 */
.L_x_905:
[----:B------:R-:W-:Y:S05]  /*2c910*/  BRA `(.L_x_906) ;  /* 0xffffffa800d07947 */ /* 0x000fea000383ffff */
.L_x_763:
[----:B0-----:R0:W2:Y:S02]  /*2c920*/  SYNCS.PHASECHK.TRANS64.TRYWAIT P0, [R16+URZ+0x38820], R3 ;  /* 0x03882003100075a7 */ /* 0x0010a4000800017f */
[----:B--2---:R-:W-:Y:S05]  /*2c930*/  @!P0 NANOSLEEP.SYNCS 0x989680 ;  /* 0x009896800000895d */ /* 0x004fea0003900000 */
[----:B------:R-:W2:Y:S02]  /*2c940*/  @!P0 SYNCS.PHASECHK.TRANS64 P0, [R16+URZ+0x38820], R3 ;  /* 0x03882003100085a7 */ /* 0x000ea4000800007f */
[----:B--2---:R-:W-:Y:S05]  /*2c950*/  @!P0 BRA `(.L_x_763) ;  /* 0xfffffffc00f08947 */ /* 0x004fea000383ffff */
[----:B------:R-:W-:Y:S05]  /*2c960*/  BRA `(.L_x_907) ;  /* 0xffffffac00507947 */ /* 0x000fea000383ffff */
.L_x_768:
[----:B0-----:R0:W1:Y:S02]  /*2c970*/  SYNCS.PHASECHK.TRANS64.TRYWAIT P0, [R6+URZ+0x38840], R3 ;  /* 0x03884003060075a7 */ /* 0x001064000800017f */
[----:B-1----:R-:W-:Y:S05]  /*2c980*/  @!P0 NANOSLEEP.SYNCS 0x989680 ;  /* 0x009896800000895d */ /* 0x002fea0003900000 */
[----:B------:R-:W1:Y:S02]  /*2c990*/  @!P0 SYNCS.PHASECHK.TRANS64 P0, [R6+URZ+0x38840], R3 ;  /* 0x03884003060085a7 */ /* 0x000e64000800007f */
[----:B-1----:R-:W-:Y:S05]  /*2c9a0*/  @!P0 BRA `(.L_x_768) ;  /* 0xfffffffc00f08947 */ /* 0x002fea000383ffff */
[----:B------:R-:W-:Y:S05]  /*2c9b0*/  BRA `(.L_x_908) ;  /* 0xffffffb0003c7947 */ /* 0x000fea000383ffff */
.L_x_769:
        /* <DEDUP_REMOVED lines=8> */
.L_x_910:
[----:B------:R-:W-:Y:S05]  /*2ca40*/  BSYNC B1 ;  /* 0x0000000000017941 */ /* 0x000fea0003800000 */
.L_x_909:
[----:B------:R-:W-:Y:S01]  /*2ca50*/  IMAD.MOV.U32 R13, RZ, RZ, R8 ;  /* 0x000000ffff0d7224 */ /* 0x000fe200078e0008 */
[----:B------:R-:W-:Y:S01]  /*2ca60*/  MOV R12, RZ ;  /* 0x000000ff000c7202 */ /* 0x000fe20000000f00 */
[----:B------:R-:W-:Y:S01]  /*2ca70*/  IMAD.MOV.U32 R11, RZ, RZ, 0x181f ;  /* 0x0000181fff0b7424 */ /* 0x000fe200078e00ff */
[----:B------:R-:W-:Y:S01]  /*2ca80*/  LOP3.LUT R18, R18, 0xfffffdff, RZ, 0xc0, !PT ;  /* 0xfffffdff12127812 */ /* 0x000fe200078ec0ff */
[----:B------:R-:W-:Y:S01]  /*2ca90*/  IMAD.MOV.U32 R15, RZ, RZ, -0x1 ;  /* 0xffffffffff0f7424 */ /* 0x000fe200078e00ff */
[----:B------:R-:W-:Y:S01]  /*2caa0*/  LEA R9, R9, R16, 0x1 ;  /* 0x0000001009097211 */ /* 0x000fe200078e08ff */
[----:B------:R-:W-:Y:S01]  /*2cab0*/  IMAD.MOV.U32 R3, RZ, RZ, R14 ;  /* 0x000000ffff037224 */ /* 0x000fe200078e000e */
[----:B------:R-:W-:Y:S01]  /*2cac0*/  @P3 LOP3.LUT R18, R18, 0x200, RZ, 0xfc, !PT ;  /* 0x0000020012123812 */ /* 0x000fe200078efcff */
[----:B------:R-:W-:-:S07]  /*2cad0*/  IMAD.SHL.U32 R0, R34, 0x2, RZ ;  /* 0x0000000222007824 */ /* 0x000fce00078e00ff */
[----:B------:R-:W-:Y:S05]  /*2cae0*/  WARPSYNC.COLLECTIVE R15, `(.L_x_911) ;  /* 0x000000000f087348 */ /* 0x000fea0003c00000 */
[----:B------:R0:W1:Y:S02]  /*2caf0*/  SHFL.IDX P6, R14, R13, R12, R11 ;  /* 0x0000000c0d0e7389 */ /* 0x00006400000c000b */
[----:B01----:R-:W-:Y:S01]  /*2cb00*/  ENDCOLLECTIVE ;  /* 0x000000000000791b */ /* 0x003fe20003800000 */
.L_x_911:
[----:B------:R-:W-:Y:S01]  /*2cb10*/  ULDC.64 UR4, c[0x0][0x208] ;  /* 0x0000820000047ab9 */ /* 0x000fe20000000a00 */
[C---:B------:R-:W-:Y:S02]  /*2cb20*/  LOP3.LUT P3, RZ, R18.reuse, 0x10, RZ, 0xc0, !PT ;  /* 0x0000001012ff7812 */ /* 0x040fe4000786c0ff */
[----:B------:R-:W-:-:S04]  /*2cb30*/  LOP3.LUT R18, R18, 0xfffffeff, RZ, 0xc0, !PT ;  /* 0xfffffeff12127812 */ /* 0x000fc800078ec0ff */
[----:B------:R-:W-:-:S04]  /*2cb40*/  @P2 LOP3.LUT R18, R18, 0x100, RZ, 0xfc, !PT ;  /* 0x0000010012122812 */ /* 0x000fc800078efcff */
[C---:B------:R-:W-:Y:S02]  /*2cb50*/  LOP3.LUT P2, RZ, R18.reuse, 0x8, RZ, 0xc0, !PT ;  /* 0x0000000812ff7812 */ /* 0x040fe4000784c0ff */
[----:B------:R-:W-:Y:S01]  /*2cb60*/  LOP3.LUT R18, R18, 0xffffff7f, RZ, 0xc0, !PT ;  /* 0xffffff7f12127812 */ /* 0x000fe200078ec0ff */
[----:B------:R-:W-:Y:S02]  /*2cb70*/  IMAD.MOV.U32 R13, RZ, RZ, R10 ;  /* 0x000000ffff0d7224 */ /* 0x000fe400078e000a */
[----:B------:R-:W-:Y:S01]  /*2cb80*/  IMAD.MOV.U32 R12, RZ, RZ, 0x1 ;  /* 0x00000001ff0c7424 */ /* 0x000fe200078e00ff */
[----:B------:R-:W-:-:S04]  /*2cb90*/  @P1 LOP3.LUT R18, R18, 0x80, RZ, 0xfc, !PT ;  /* 0x0000008012121812 */ /* 0x000fc800078efcff */
[----:B------:R-:W-:Y:S02]  /*2cba0*/  LOP3.LUT P1, RZ, R18, 0x4, RZ, 0xc0, !PT ;  /* 0x0000000412ff7812 */ /* 0x000fe4000782c0ff */
[----:B------:R-:W-:-:S04]  /*2cbb0*/  MOV R2, R14 ;  /* 0x0000000e00027202 */ /* 0x000fc80000000f00 */
        /* <DEDUP_REMOVED lines=12> */
.L_x_912:
[----:B------:R-:W-:Y:S01]  /*2cc80*/  IMAD.MOV.U32 R13, RZ, RZ, R8 ;  /* 0x000000ffff0d7224 */ /* 0x000fe200078e0008 */
[----:B------:R-:W-:-:S07]  /*2cc90*/  MOV R35, R14 ;  /* 0x0000000e00237202 */ /* 0x000fce0000000f00 */
[----:B------:R-:W-:Y:S05]  /*2cca0*/  WARPSYNC.COLLECTIVE R15, `(.L_x_913) ;  /* 0x000000000f087348 */ /* 0x000fea0003c00000 */
[----:B------:R0:W1:Y:S02]  /*2ccb0*/  SHFL.IDX P6, R14, R13, R12, R11 ;  /* 0x0000000c0d0e7389 */ /* 0x00006400000c000b */
[----:B01----:R-:W-:Y:S01]  /*2ccc0*/  ENDCOLLECTIVE ;  /* 0x000000000000791b */ /* 0x003fe20003800000 */
.L_x_913:
[----:B------:R-:W-:Y:S01]  /*2ccd0*/  ULDC.64 UR4, c[0x0][0x208] ;  /* 0x0000820000047ab9 */ /* 0x000fe20000000a00 */
[----:B------:R-:W-:Y:S02]  /*2cce0*/  IMAD.MOV.U32 R13, RZ, RZ, R10 ;  /* 0x000000ffff0d7224 */ /* 0x000fe400078e000a */
[----:B------:R-:W-:Y:S02]  /*2ccf0*/  IMAD.MOV.U32 R12, RZ, RZ, 0x2 ;  /* 0x00000002ff0c7424 */ /* 0x000fe400078e00ff */
[----:B------:R-:W-:-:S05]  /*2cd00*/  IMAD.MOV.U32 R2, RZ, RZ, R14 ;  /* 0x000000ffff027224 */ /* 0x000fca00078e000e */
[----:B------:R-:W-:-:S04]  /*2cd10*/  IADD3 R2, P0, R2, R0, RZ ;  /* 0x0000000002027210 */ /* 0x000fc80007f1e0ff */
[----:B------:R-:W-:-:S05]  /*2cd20*/  IADD3.X R3, RZ, R35, RZ, P0, !PT ;  /* 0x00000023ff037210 */ /* 0x000fca00007fe4ff */
        /* <DEDUP_REMOVED lines=10> */
.L_x_914:
[----:B------:R-:W-:Y:S01]  /*2cdd0*/  IMAD.MOV.U32 R13, RZ, RZ, R8 ;  /* 0x000000ffff0d7224 */ /* 0x000fe200078e0008 */
[----:B------:R-:W-:-:S07]  /*2cde0*/  MOV R35, R14 ;  /* 0x0000000e00237202 */ /* 0x000fce0000000f00 */
[----:B------:R-:W-:Y:S05]  /*2cdf0*/  WARPSYNC.COLLECTIVE R15, `(.L_x_915) ;  /* 0x000000000f087348 */ /* 0x000fea0003c00000 */
[----:B------:R0:W1:Y:S02]  /*2ce00*/  SHFL.IDX P6, R14, R13, R12, R11 ;  /* 0x0000000c0d0e7389 */ /* 0x00006400000c000b */
[----:B01----:R-:W-:Y:S01]  /*2ce10*/  ENDCOLLECTIVE ;  /* 0x000000000000791b */ /* 0x003fe20003800000 */
.L_x_915:
        /* <DEDUP_REMOVED lines=16> */
.L_x_916:
[----:B------:R-:W-:Y:S01]  /*2cf20*/  IMAD.MOV.U32 R13, RZ, RZ, R8 ;  /* 0x000000ffff0d7224 */ /* 0x000fe200078e0008 */
[----:B------:R-:W-:-:S07]  /*2cf30*/  MOV R35, R14 ;  /* 0x0000000e00237202 */ /* 0x000fce0000000f00 */
[----:B------:R-:W-:Y:S05]  /*2cf40*/  WARPSYNC.COLLECTIVE R15, `(.L_x_917) ;  /* 0x000000000f087348 */ /* 0x000fea0003c00000 */
[----:B------:R0:W1:Y:S02]  /*2cf50*/  SHFL.IDX P6, R14, R13, R12, R11 ;  /* 0x0000000c0d0e7389 */ /* 0x00006400000c000b */
[----:B01----:R-:W-:Y:S01]  /*2cf60*/  ENDCOLLECTIVE ;  /* 0x000000000000791b */ /* 0x003fe20003800000 */
.L_x_917:
        /* <DEDUP_REMOVED lines=9> */
[----:B------:R0:W-:Y:S01]  /*2d000*/  LDGSTS.E.BYPASS.LTC128B.128 [R9+0x25c00], desc[UR4][R2.64], !P3 ;  /* 0x25c0000002097fae */ /* 0x0001e2000d901d44 */
[----:B------:R-:W-:-:S03]  /*2d010*/  LOP3.LUT P3, RZ, R18, 0x200, RZ, 0xc0, !PT ;  /* 0x0000020012ff7812 */ /* 0x000fc6000786c0ff */
[----:B------:R0:W-:Y:S01]  /*2d020*/  LDGSTS.E.BYPASS.LTC128B.128 [R9+0x28400], desc[UR4][R2.64+0x80], !P2 ;  /* 0x2840008002097fae */ /* 0x0001e2000d101d44 */
[----:B------:R-:W-:-:S03]  /*2d030*/  LOP3.LUT P2, RZ, R18, 0x100, RZ, 0xc0, !PT ;  /* 0x0000010012ff7812 */ /* 0x000fc6000784c0ff */
[----:B------:R0:W-:Y:S01]  /*2d040*/  LDGSTS.E.BYPASS.LTC128B.128 [R9+0x2ac00], desc[UR4][R2.64+0x100], !P1 ;  /* 0x2ac0010002097fae */ /* 0x0001e2000c901d44 */
[----:B------:R-:W-:-:S03]  /*2d050*/  LOP3.LUT P1, RZ, R18, 0x80, RZ, 0xc0, !PT ;  /* 0x0000008012ff7812 */ /* 0x000fc6000782c0ff */
[----:B------:R0:W-:Y:S10]  /*2d060*/  LDGSTS.E.BYPASS.LTC128B.128 [R9+0x2d400], desc[UR4][R2.64+0x180], !P5 ;  /* 0x2d40018002097fae */ /* 0x0001f4000e901d44 */
[----:B0-----:R-:W-:Y:S05]  /*2d070*/  WARPSYNC.COLLECTIVE R15, `(.L_x_918) ;  /* 0x000000000f087348 */ /* 0x001fea0003c00000 */
[----:B------:R1:W2:Y:S02]  /*2d080*/  SHFL.IDX P6, R14, R13, R12, R11 ;  /* 0x0000000c0d0e7389 */ /* 0x0002a400000c000b */
[----:B012---:R-:W-:Y:S01]  /*2d090*/  ENDCOLLECTIVE ;  /* 0x000000000000791b */ /* 0x007fe20003800000 */
.L_x_918:
[----:B------:R-:W-:Y:S01]  /*2d0a0*/  IMAD.MOV.U32 R13, RZ, RZ, R8 ;  /* 0x000000ffff0d7224 */ /* 0x000fe200078e0008 */
[----:B------:R-:W-:-:S07]  /*2d0b0*/  MOV R35, R14 ;  /* 0x0000000e00237202 */ /* 0x000fce0000000f00 */
[----:B------:R-:W-:Y:S05]  /*2d0c0*/  WARPSYNC.COLLECTIVE R15, `(.L_x_919) ;  /* 0x000000000f087348 */ /* 0x000fea0003c00000 */
[----:B------:R0:W1:Y:S02]  /*2d0d0*/  SHFL.IDX P6, R14, R13, R12, R11 ;  /* 0x0000000c0d0e7389 */ /* 0x00006400000c000b */
[----:B01----:R-:W-:Y:S01]  /*2d0e0*/  ENDCOLLECTIVE ;  /* 0x000000000000791b */ /* 0x003fe20003800000 */
.L_x_919:
[----:B------:R-:W-:Y:S01]  /*2d0f0*/  IMAD.MOV.U32 R2, RZ, RZ, R14 ;  /* 0x000000ffff027224 */ /* 0x000fe200078e000e */
[----:B------:R-:W-:Y:S06]  /*2d100*/  BRA `(.L_x_920) ;  /* 0xffffffac007c7947 */ /* 0x000fec000383ffff */
.L_x_774:
[----:B-1----:R1:W2:Y:S02]  /*2d110*/  SYNCS.PHASECHK.TRANS64.TRYWAIT P0, [R6+URZ+0x38860], R2 ;  /* 0x03886002060075a7 */ /* 0x0022a4000800017f */
[----:B--2---:R-:W-:Y:S05]  /*2d120*/  @!P0 NANOSLEEP.SYNCS 0x989680 ;  /* 0x009896800000895d */ /* 0x004fea0003900000 */
[----:B------:R-:W2:Y:S02]  /*2d130*/  @!P0 SYNCS.PHASECHK.TRANS64 P0, [R6+URZ+0x38860], R2 ;  /* 0x03886002060085a7 */ /* 0x000ea4000800007f */
[----:B--2---:R-:W-:Y:S05]  /*2d140*/  @!P0 BRA `(.L_x_774) ;  /* 0xfffffffc00f08947 */ /* 0x004fea000383ffff */
[----:B------:R-:W-:Y:S05]  /*2d150*/  BRA `(.L_x_921) ;  /* 0xffffffac00fc7947 */ /* 0x000fea000383ffff */
.L_x_775:
[----:B------:R-:W-:Y:S01]  /*2d160*/  BSSY B1, `(.L_x_922) ;  /* 0x0000008000017945 */ /* 0x000fe20003800000 */
[----:B------:R-:W-:Y:S01]  /*2d170*/  MOV R13, R19 ;  /* 0x00000013000d7202 */ /* 0x000fe20000000f00 */
[----:B------:R-:W-:Y:S01]  /*2d180*/  IMAD.MOV.U32 R12, RZ, RZ, RZ ;  /* 0x000000ffff0c7224 */ /* 0x000fe200078e00ff */
[----:B------:R-:W-:Y:S01]  /*2d190*/  MOV R15, 0xffffffff ;  /* 0xffffffff000f7802 */ /* 0x000fe20000000f00 */
[----:B------:R-:W-:-:S07]  /*2d1a0*/  IMAD.MOV.U32 R11, RZ, RZ, 0x181f ;  /* 0x0000181fff0b7424 */ /* 0x000fce00078e00ff */
[----:B-1----:R-:W-:Y:S05]  /*2d1b0*/  WARPSYNC.COLLECTIVE R15, `(.L_x_923) ;  /* 0x000000000f087348 */ /* 0x002fea0003c00000 */
[----:B------:R0:W2:Y:S02]  /*2d1c0*/  SHFL.IDX P6, R14, R13, R12, R11 ;  /* 0x0000000c0d0e7389 */ /* 0x0000a400000c000b */
[----:B012---:R-:W-:Y:S01]  /*2d1d0*/  ENDCOLLECTIVE ;  /* 0x000000000000791b */ /* 0x007fe20003800000 */
.L_x_923:
[----:B------:R-:W-:Y:S05]  /*2d1e0*/  BSYNC B1 ;  /* 0x0000000000017941 */ /* 0x000fea0003800000 */
.L_x_922:
[----:B------:R-:W-:Y:S01]  /*2d1f0*/  IMAD.MOV.U32 R13, RZ, RZ, R17 ;  /* 0x000000ffff0d7224 */ /* 0x000fe200078e0011 */
[----:B------:R-:W-:Y:S01]  /*2d200*/  MOV R12, RZ ;  /* 0x000000ff000c7202 */ /* 0x000fe20000000f00 */
[----:B------:R-:W-:Y:S02]  /*2d210*/  IMAD.MOV.U32 R11, RZ, RZ, 0x181f ;  /* 0x0000181fff0b7424 */ /* 0x000fe400078e00ff */
[----:B------:R-:W-:Y:S02]  /*2d220*/  IMAD.MOV.U32 R15, RZ, RZ, -0x1 ;  /* 0xffffffffff0f7424 */ /* 0x000fe400078e00ff */
[----:B------:R-:W-:Y:S02]  /*2d230*/  IMAD.MOV.U32 R3, RZ, RZ, R14 ;  /* 0x000000ffff037224 */ /* 0x000fe400078e000e */
[----:B------:R-:W-:-:S07]  /*2d240*/  IMAD R7, R7, 0x2, R16 ;  /* 0x0000000207077824 */ /* 0x000fce00078e0210 */
[----:B------:R-:W-:Y:S05]  /*2d250*/  WARPSYNC.COLLECTIVE R15, `(.L_x_924) ;  /* 0x000000000f087348 */ /* 0x000fea0003c00000 */
[----:B------:R0:W1:Y:S02]  /*2d260*/  SHFL.IDX P6, R14, R13, R12, R11 ;  /* 0x0000000c0d0e7389 */ /* 0x00006400000c000b */
[----:B01----:R-:W-:Y:S01]  /*2d270*/  ENDCOLLECTIVE ;  /* 0x000000000000791b */ /* 0x003fe20003800000 */
.L_x_924:
[----:B------:R-:W-:Y:S01]  /*2d280*/  ULDC.64 UR4, c[0x0][0x208] ;  /* 0x0000820000047ab9 */ /* 0x000fe20000000a00 */
[----:B------:R-:W-:Y:S01]  /*2d290*/  MOV R13, R19 ;  /* 0x00000013000d7202 */ /* 0x000fe20000000f00 */
[----:B------:R-:W-:Y:S01]  /*2d2a0*/  IMAD.MOV.U32 R12, RZ, RZ, 0x1 ;  /* 0x00000001ff0c7424 */ /* 0x000fe200078e00ff */
[----:B------:R-:W-:-:S04]  /*2d2b0*/  MOV R2, R14 ;  /* 0x0000000e00027202 */ /* 0x000fc80000000f00 */
        /* <DEDUP_REMOVED lines=16> */
.L_x_925:
[----:B------:R-:W-:Y:S01]  /*2d3c0*/  MOV R13, R17 ;  /* 0x00000011000d7202 */ /* 0x000fe20000000f00 */
[----:B------:R-:W-:-:S07]  /*2d3d0*/  IMAD.MOV.U32 R3, RZ, RZ, R14 ;  /* 0x000000ffff037224 */ /* 0x000fce00078e000e */
[----:B------:R-:W-:Y:S05]  /*2d3e0*/  WARPSYNC.COLLECTIVE R15, `(.L_x_926) ;  /* 0x000000000f087348 */ /* 0x000fea0003c00000 */
[----:B------:R0:W1:Y:S02]  /*2d3f0*/  SHFL.IDX P6, R14, R13, R12, R11 ;  /* 0x0000000c0d0e7389 */ /* 0x00006400000c000b */
[----:B01----:R-:W-:Y:S01]  /*2d400*/  ENDCOLLECTIVE ;  /* 0x000000000000791b */ /* 0x003fe20003800000 */
.L_x_926:
[----:B------:R-:W-:Y:S01]  /*2d410*/  ULDC.64 UR4, c[0x0][0x208] ;  /* 0x0000820000047ab9 */ /* 0x000fe20000000a00 */
[----:B------:R-:W-:Y:S01]  /*2d420*/  MOV R13, R19 ;  /* 0x00000013000d7202 */ /* 0x000fe20000000f00 */
[----:B------:R-:W-:Y:S02]  /*2d430*/  IMAD.MOV.U32 R12, RZ, RZ, 0x2 ;  /* 0x00000002ff0c7424 */ /* 0x000fe400078e00ff */
[----:B------:R-:W-:-:S05]  /*2d440*/  IMAD.MOV.U32 R2, RZ, RZ, R14 ;  /* 0x000000ffff027224 */ /* 0x000fca00078e000e */
        /* <DEDUP_REMOVED lines=16> */
.L_x_927:
[----:B------:R-:W-:Y:S01]  /*2d550*/  MOV R13, R17 ;  /* 0x00000011000d7202 */ /* 0x000fe20000000f00 */
[----:B------:R-:W-:-:S07]  /*2d560*/  IMAD.MOV.U32 R3, RZ, RZ, R14 ;  /* 0x000000ffff037224 */ /* 0x000fce00078e000e */
[----:B------:R-:W-:Y:S05]  /*2d570*/  WARPSYNC.COLLECTIVE R15, `(.L_x_928) ;  /* 0x000000000f087348 */ /* 0x000fea0003c00000 */
[----:B------:R0:W1:Y:S02]  /*2d580*/  SHFL.IDX P6, R14, R13, R12, R11 ;  /* 0x0000000c0d0e7389 */ /* 0x00006400000c000b */
[----:B01----:R-:W-:Y:S01]  /*2d590*/  ENDCOLLECTIVE ;  /* 0x000000000000791b */ /* 0x003fe20003800000 */
.L_x_928:
        /* <DEDUP_REMOVED lines=20> */
.L_x_929:
[----:B------:R-:W-:Y:S01]  /*2d6e0*/  MOV R13, R17 ;  /* 0x00000011000d7202 */ /* 0x000fe20000000f00 */
[----:B------:R-:W-:-:S07]  /*2d6f0*/  IMAD.MOV.U32 R3, RZ, RZ, R14 ;  /* 0x000000ffff037224 */ /* 0x000fce00078e000e */
[----:B------:R-:W-:Y:S05]  /*2d700*/  WARPSYNC.COLLECTIVE R15, `(.L_x_930) ;  /* 0x000000000f087348 */ /* 0x000fea0003c00000 */
[----:B------:R0:W1:Y:S02]  /*2d710*/  SHFL.IDX P6, R14, R13, R12, R11 ;  /* 0x0000000c0d0e7389 */ /* 0x00006400000c000b */
[----:B01----:R-:W-:Y:S01]  /*2d720*/  ENDCOLLECTIVE ;  /* 0x000000000000791b */ /* 0x003fe20003800000 */
.L_x_930:
        /* <DEDUP_REMOVED lines=20> */
.L_x_931:
[----:B------:R-:W-:Y:S01]  /*2d870*/  MOV R13, R17 ;  /* 0x00000011000d7202 */ /* 0x000fe20000000f00 */
[----:B------:R-:W-:-:S07]  /*2d880*/  IMAD.MOV.U32 R19, RZ, RZ, R14 ;  /* 0x000000ffff137224 */ /* 0x000fce00078e000e */
[----:B------:R-:W-:Y:S05]  /*2d890*/  WARPSYNC.COLLECTIVE R15, `(.L_x_932) ;  /* 0x000000000f087348 */ /* 0x000fea0003c00000 */
[----:B------:R0:W1:Y:S02]  /*2d8a0*/  SHFL.IDX P6, R14, R13, R12, R11 ;  /* 0x0000000c0d0e7389 */ /* 0x00006400000c000b */
[----:B01----:R-:W-:Y:S01]  /*2d8b0*/  ENDCOLLECTIVE ;  /* 0x000000000000791b */ /* 0x003fe20003800000 */
.L_x_932:
[----:B------:R-:W-:Y:S01]  /*2d8c0*/  IMAD.MOV.U32 R2, RZ, RZ, R14 ;  /* 0x000000ffff027224 */ /* 0x000fe200078e000e */
[----:B------:R-:W-:Y:S06]  /*2d8d0*/  BRA `(.L_x_933) ;  /* 0xffffffac00187947 */ /* 0x000fec000383ffff */
.L_x_783:
[----:B0-----:R0:W2:Y:S02]  /*2d8e0*/  SYNCS.PHASECHK.TRANS64.TRYWAIT P0, [R4+URZ+0x38860], R3 ;  /* 0x03886003040075a7 */ /* 0x0010a4000800017f */
[----:B--2---:R-:W-:Y:S05]  /*2d8f0*/  @!P0 NANOSLEEP.SYNCS 0x989680 ;  /* 0x009896800000895d */ /* 0x004fea0003900000 */
[----:B------:R-:W2:Y:S02]  /*2d900*/  @!P0 SYNCS.PHASECHK.TRANS64 P0, [R4+URZ+0x38860], R3 ;  /* 0x03886003040085a7 */ /* 0x000ea4000800007f */
[----:B--2---:R-:W-:Y:S05]  /*2d910*/  @!P0 BRA `(.L_x_783) ;  /* 0xfffffffc00f08947 */ /* 0x004fea000383ffff */
[----:B------:R-:W-:Y:S05]  /*2d920*/  BRA `(.L_x_934) ;  /* 0xffffffb0004c7947 */ /* 0x000fea000383ffff */
.L_x_784:
[----:B------:R-:W-:Y:S01]  /*2d930*/  BSSY B0, `(.L_x_935) ;  /* 0x0000008000007945 */ /* 0x000fe20003800000 */
[----:B------:R-:W-:Y:S01]  /*2d940*/  IMAD.MOV.U32 R13, RZ, RZ, R19 ;  /* 0x000000ffff0d7224 */ /* 0x000fe200078e0013 */
[----:B------:R-:W-:Y:S01]  /*2d950*/  MOV R12, RZ ;  /* 0x000000ff000c7202 */ /* 0x000fe20000000f00 */
[----:B------:R-:W-:Y:S02]  /*2d960*/  IMAD.MOV.U32 R11, RZ, RZ, 0x181f ;  /* 0x0000181fff0b7424 */ /* 0x000fe400078e00ff */
[----:B------:R-:W-:-:S07]  /*2d970*/  IMAD.MOV.U32 R15, RZ, RZ, -0x1 ;  /* 0xffffffffff0f7424 */ /* 0x000fce00078e00ff */
[----:B0-----:R-:W-:Y:S05]  /*2d980*/  WARPSYNC.COLLECTIVE R15, `(.L_x_936) ;  /* 0x000000000f087348 */ /* 0x001fea0003c00000 */
[----:B------:R1:W2:Y:S02]  /*2d990*/  SHFL.IDX P6, R14, R13, R12, R11 ;  /* 0x0000000c0d0e7389 */ /* 0x0002a400000c000b */
[----:B012---:R-:W-:Y:S01]  /*2d9a0*/  ENDCOLLECTIVE ;  /* 0x000000000000791b */ /* 0x007fe20003800000 */
.L_x_936:
[----:B------:R-:W-:Y:S05]  /*2d9b0*/  BSYNC B0 ;  /* 0x0000000000007941 */ /* 0x000fea0003800000 */
.L_x_935:
[----:B------:R-:W-:Y:S01]  /*2d9c0*/  IMAD.MOV.U32 R13, RZ, RZ, R17 ;  /* 0x000000ffff0d7224 */ /* 0x000fe200078e0011 */
[----:B------:R-:W-:Y:S01]  /*2d9d0*/  MOV R11, 0x181f ;  /* 0x0000181f000b7802 */ /* 0x000fe20000000f00 */
[----:B------:R-:W-:Y:S01]  /*2d9e0*/  IMAD.MOV.U32 R12, RZ, RZ, RZ ;  /* 0x000000ffff0c7224 */ /* 0x000fe200078e00ff */
[----:B------:R-:W-:Y:S01]  /*2d9f0*/  MOV R3, R14 ;  /* 0x0000000e00037202 */ /* 0x000fe20000000f00 */
[----:B------:R-:W-:Y:S01]  /*2da00*/  IMAD.MOV.U32 R15, RZ, RZ, -0x1 ;  /* 0xffffffffff0f7424 */ /* 0x000fe200078e00ff */
[C---:B------:R-:W-:Y:S01]  /*2da10*/  LOP3.LUT R0, R34.reuse, 0x40, RZ, 0xfc, !PT ;  /* 0x0000004022007812 */ /* 0x040fe200078efcff */
[C---:B------:R-:W-:Y:S01]  /*2da20*/  IMAD.SHL.U32 R8, R34.reuse, 0x2, RZ ;  /* 0x0000000222087824 */ /* 0x040fe200078e00ff */
[----:B------:R-:W-:-:S07]  /*2da30*/  LOP3.LUT R6, R34, 0x80, RZ, 0xfc, !PT ;  /* 0x0000008022067812 */ /* 0x000fce00078efcff */
[----:B------:R-:W-:Y:S05]  /*2da40*/  WARPSYNC.COLLECTIVE R15, `(.L_x_937) ;  /* 0x000000000f087348 */ /* 0x000fea0003c00000 */
[----:B------:R0:W1:Y:S02]  /*2da50*/  SHFL.IDX P6, R14, R13, R12, R11 ;  /* 0x0000000c0d0e7389 */ /* 0x00006400000c000b */
[----:B01----:R-:W-:Y:S01]  /*2da60*/  ENDCOLLECTIVE ;  /* 0x000000000000791b */ /* 0x003fe20003800000 */
.L_x_937:
[----:B------:R-:W-:Y:S01]  /*2da70*/  ULDC UR4, c[0x0][0x2f4] ;  /* 0x0000bd0000047ab9 */ /* 0x000fe20000000800 */
[----:B------:R-:W-:Y:S01]  /*2da80*/  ULDC.64 UR6, c[0x0][0x208] ;  /* 0x0000820000067ab9 */ /* 0x000fe20000000a00 */
[----:B------:R-:W-:Y:S02]  /*2da90*/  ISETP.GE.AND P3, PT, R34, UR4, PT ;  /* 0x0000000422007c0c */ /* 0x000fe4000bf66270 */
[----:B------:R-:W-:Y:S01]  /*2daa0*/  ISETP.GE.AND P2, PT, R0, UR4, PT ;  /* 0x0000000400007c0c */ /* 0x000fe2000bf46270 */
[----:B------:R-:W-:Y:S01]  /*2dab0*/  IMAD R0, R7, 0x2, R16 ;  /* 0x0000000207007824 */ /* 0x000fe200078e0210 */
[----:B------:R-:W-:Y:S02]  /*2dac0*/  ISETP.LT.OR P4, PT, R5, 0x1, P3 ;  /* 0x000000010500780c */ /* 0x000fe40001f81670 */
[----:B------:R-:W-:Y:S01]  /*2dad0*/  ISETP.GE.AND P1, PT, R6, UR4, PT ;  /* 0x0000000406007c0c */ /* 0x000fe2000bf26270 */
[----:B------:R-:W-:Y:S01]  /*2dae0*/  IMAD.MOV.U32 R13, RZ, RZ, R19 ;  /* 0x000000ffff0d7224 */ /* 0x000fe200078e0013 */
[----:B------:R-:W-:-:S02]  /*2daf0*/  MOV R12, 0x1 ;  /* 0x00000001000c7802 */ /* 0x000fc40000000f00 */
[----:B------:R-:W-:-:S04]  /*2db00*/  IADD3 R2, P0, R14, R8, RZ ;  /* 0x000000080e027210 */ /* 0x000fc80007f1e0ff */
[----:B------:R-:W-:Y:S02]  /*2db10*/  IADD3.X R3, RZ, R3, RZ, P0, !PT ;  /* 0x00000003ff037210 */ /* 0x000fe400007fe4ff */
[----:B------:R-:W-:-:S03]  /*2db20*/  ISETP.LT.OR P0, PT, R5, 0x1, P2 ;  /* 0x000000010500780c */ /* 0x000fc60001701670 */
[----:B------:R-:W-:Y:S01]  /*2db30*/  @!PT LDS RZ, [RZ] ;  /* 0x00000000fffff984 */ /* 0x000fe20000000800 */
[----:B------:R-:W-:Y:S01]  /*2db40*/  @!PT LDS RZ, [RZ] ;  /* 0x00000000fffff984 */ /* 0x000fe20000000800 */
[----:B------:R-:W-:Y:S01]  /*2db50*/  @!PT LDS RZ, [RZ] ;  /* 0x00000000fffff984 */ /* 0x000fe20000000800 */
[----:B------:R0:W-:Y:S01]  /*2db60*/  LDGSTS.E.BYPASS.LTC128B.128 [R0+0x400], desc[UR6][R2.64], !P4 ;  /* 0x0040000002007fae */ /* 0x0001e2000e101d46 */
[----:B------:R-:W-:-:S09]  /*2db70*/  ISETP.LT.OR P4, PT, R5, 0x1, P1 ;  /* 0x000000010500780c */ /* 0x000fd20000f81670 */
[----:B------:R0:W-:Y:S01]  /*2db80*/  LDGSTS.E.BYPASS.LTC128B.128 [R0+0x2c00], desc[UR6][R2.64+0x80], !P0 ;  /* 0x02c0008002007fae */ /* 0x0001e2000c101d46 */
[----:B------:R-:W-:-:S03]  /*2db90*/  ISETP.GE.AND P0, PT, R37, UR4, PT ;  /* 0x0000000425007c0c */ /* 0x000fc6000bf06270 */
[----:B------:R0:W-:Y:S01]  /*2dba0*/  LDGSTS.E.BYPASS.LTC128B.128 [R0+0x5400], desc[UR6][R2.64+0x100], !P4 ;  /* 0x0540010002007fae */ /* 0x0001e2000e101d46 */
[----:B------:R-:W-:-:S13]  /*2dbb0*/  ISETP.LT.OR P4, PT, R5, 0x1, P0 ;  /* 0x000000010500780c */ /* 0x000fda0000781670 */
[----:B------:R0:W-:Y:S02]  /*2dbc0*/  LDGSTS.E.BYPASS.LTC128B.128 [R0+0x7c00], desc[UR6][R2.64+0x180], !P4 ;  /* 0x07c0018002007fae */ /* 0x0001e4000e101d46 */
[----:B0-----:R-:W-:Y:S05]  /*2dbd0*/  WARPSYNC.COLLECTIVE R15, `(.L_x_938) ;  /* 0x000000000f087348 */ /* 0x001fea0003c00000 */
[----:B------:R1:W2:Y:S02]  /*2dbe0*/  SHFL.IDX P6, R14, R13, R12, R11 ;  /* 0x0000000c0d0e7389 */ /* 0x0002a400000c000b */
[----:B012---:R-:W-:Y:S01]  /*2dbf0*/  ENDCOLLECTIVE ;  /* 0x000000000000791b */ /* 0x007fe20003800000 */
.L_x_938:
[----:B------:R-:W-:Y:S02]  /*2dc00*/  IMAD.MOV.U32 R13, RZ, RZ, R17 ;  /* 0x000000ffff0d7224 */ /* 0x000fe400078e0011 */
[----:B------:R-:W-:-:S07]  /*2dc10*/  IMAD.MOV.U32 R3, RZ, RZ, R14 ;  /* 0x000000ffff037224 */ /* 0x000fce00078e000e */
[----:B------:R-:W-:Y:S05]  /*2dc20*/  WARPSYNC.COLLECTIVE R15, `(.L_x_939) ;  /* 0x000000000f087348 */ /* 0x000fea0003c00000 */
[----:B------:R0:W1:Y:S02]  /*2dc30*/  SHFL.IDX P6, R14, R13, R12, R11 ;  /* 0x0000000c0d0e7389 */ /* 0x00006400000c000b */
[----:B01----:R-:W-:Y:S01]  /*2dc40*/  ENDCOLLECTIVE ;  /* 0x000000000000791b */ /* 0x003fe20003800000 */
.L_x_939:
        /* <DEDUP_REMOVED lines=19> */
.L_x_940:
[----:B------:R-:W-:Y:S01]  /*2dd80*/  IMAD.MOV.U32 R13, RZ, RZ, R17 ;  /* 0x000000ffff0d7224 */ /* 0x000fe200078e0011 */
[----:B------:R-:W-:-:S07]  /*2dd90*/  MOV R7, R14 ;  /* 0x0000000e00077202 */ /* 0x000fce0000000f00 */
[----:B------:R-:W-:Y:S05]  /*2dda0*/  WARPSYNC.COLLECTIVE R15, `(.L_x_941) ;  /* 0x000000000f087348 */ /* 0x000fea0003c00000 */
[----:B------:R0:W1:Y:S02]  /*2ddb0*/  SHFL.IDX P6, R14, R13, R12, R11 ;  /* 0x0000000c0d0e7389 */ /* 0x00006400000c000b */
[----:B01----:R-:W-:Y:S01]  /*2ddc0*/  ENDCOLLECTIVE ;  /* 0x000000000000791b */ /* 0x003fe20003800000 */
.L_x_941:
        /* <DEDUP_REMOVED lines=19> */
.L_x_942:
[----:B------:R-:W-:Y:S01]  /*2df00*/  MOV R13, R17 ;  /* 0x00000011000d7202 */ /* 0x000fe20000000f00 */
[----:B------:R-:W-:-:S07]  /*2df10*/  IMAD.MOV.U32 R3, RZ, RZ, R14 ;  /* 0x000000ffff037224 */ /* 0x000fce00078e000e */
[----:B------:R-:W-:Y:S05]  /*2df20*/  WARPSYNC.COLLECTIVE R15, `(.L_x_943) ;  /* 0x000000000f087348 */ /* 0x000fea0003c00000 */
[----:B------:R0:W1:Y:S02]  /*2df30*/  SHFL.IDX P6, R14, R13, R12, R11 ;  /* 0x0000000c0d0e7389 */ /* 0x00006400000c000b */
[----:B01----:R-:W-:Y:S01]  /*2df40*/  ENDCOLLECTIVE ;  /* 0x000000000000791b */ /* 0x003fe20003800000 */
.L_x_943:
        /* <DEDUP_REMOVED lines=19> */
.L_x_944:
[----:B------:R-:W-:Y:S02]  /*2e080*/  IMAD.MOV.U32 R13, RZ, RZ, R17 ;  /* 0x000000ffff0d7224 */ /* 0x000fe400078e0011 */
[----:B------:R-:W-:-:S07]  /*2e090*/  IMAD.MOV.U32 R19, RZ, RZ, R14 ;  /* 0x000000ffff137224 */ /* 0x000fce00078e000e */
[----:B------:R-:W-:Y:S05]  /*2e0a0*/  WARPSYNC.COLLECTIVE R15, `(.L_x_945) ;  /* 0x000000000f087348 */ /* 0x000fea0003c00000 */
[----:B------:R0:W1:Y:S02]  /*2e0b0*/  SHFL.IDX P6, R14, R13, R12, R11 ;  /* 0x0000000c0d0e7389 */ /* 0x00006400000c000b */
[----:B01----:R-:W-:Y:S01]  /*2e0c0*/  ENDCOLLECTIVE ;  /* 0x000000000000791b */ /* 0x003fe20003800000 */
.L_x_945:
[----:B------:R-:W-:Y:S05]  /*2e0d0*/  BRA `(.L_x_946) ;  /* 0xffffffac00707947 */ /* 0x000fea000383ffff */
.L_x_789:
        /* <DEDUP_REMOVED lines=8> */
.L_x_948:
[----:B------:R-:W-:Y:S05]  /*2e160*/  BSYNC B0 ;  /* 0x0000000000007941 */ /* 0x000fea0003800000 */
.L_x_947:
[----:B------:R-:W-:Y:S01]  /*2e170*/  IMAD.MOV.U32 R13, RZ, RZ, R24 ;  /* 0x000000ffff0d7224 */ /* 0x000fe200078e0018 */
[----:B------:R-:W-:Y:S01]  /*2e180*/  MOV R12, 0x1 ;  /* 0x00000001000c7802 */ /* 0x000fe20000000f00 */
[----:B------:R-:W-:Y:S02]  /*2e190*/  IMAD.MOV.U32 R11, RZ, RZ, 0x1f ;  /* 0x0000001fff0b7424 */ /* 0x000fe400078e00ff */
[----:B------:R-:W-:Y:S02]  /*2e1a0*/  IMAD.MOV.U32 R15, RZ, RZ, -0x1 ;  /* 0xffffffffff0f7424 */ /* 0x000fe400078e00ff */
[----:B------:R-:W-:Y:S02]  /*2e1b0*/  IMAD.IADD R7, R27, 0x1, R9 ;  /* 0x000000011b077824 */ /* 0x000fe400078e0209 */
[----:B------:R-:W-:-:S07]  /*2e1c0*/  IMAD.MOV.U32 R0, RZ, RZ, R14 ;  /* 0x000000ffff007224 */ /* 0x000fce00078e000e */
[----:B------:R-:W-:Y:S05]  /*2e1d0*/  WARPSYNC.COLLECTIVE R15, `(.L_x_949) ;  /* 0x000000000f087348 */ /* 0x000fea0003c00000 */
[----:B------:R0:W1:Y:S02]  /*2e1e0*/  SHFL.IDX P6, R14, R13, R12, R11 ;  /* 0x0000000c0d0e7389 */ /* 0x00006400000c000b */
[----:B01----:R-:W-:Y:S01]  /*2e1f0*/  ENDCOLLECTIVE ;  /* 0x000000000000791b */ /* 0x003fe20003800000 */
.L_x_949:
[----:B------:R-:W-:Y:S01]  /*2e200*/  ULDC UR4, c[0x0][0xc3c] ;  /* 0x00030f0000047ab9 */ /* 0x000fe20000000800 */
[----:B------:R-:W-:Y:S01]  /*2e210*/  ULDC.64 UR6, c[0x0][0x208] ;  /* 0x0000820000067ab9 */ /* 0x000fe20000000a00 */
[----:B------:R-:W-:-:S13]  /*2e220*/  ISETP.GE.OR P1, PT, R7, UR4, !P0 ;  /* 0x0000000407007c0c */ /* 0x000fda000c726670 */
[----:B------:R-:W0:Y:S08]  /*2e230*/  @!P1 LDC.64 R2, c[0x0][0xc80] ;  /* 0x00032000ff029b82 */ /* 0x000e300000000a00 */
[----:B------:R-:W1:Y:S01]  /*2e240*/  @!P1 LDC.64 R4, c[0x0][0xc78] ;  /* 0x00031e00ff049b82 */ /* 0x000e620000000a00 */
[----:B------:R-:W-:Y:S02]  /*2e250*/  MOV R11, RZ ;  /* 0x000000ff000b7202 */ /* 0x000fe40000000f00 */
[----:B------:R-:W-:Y:S01]  /*2e260*/  MOV R8, R14 ;  /* 0x0000000e00087202 */ /* 0x000fe20000000f00 */
        /* <DEDUP_REMOVED lines=9> */
[----:B------:R-:W-:Y:S02]  /*2e300*/  ISETP.GE.U32.AND P5, PT, R9, 0x10, PT ;  /* 0x000000100900780c */ /* 0x000fe40003fa6070 */
[----:B--2---:R-:W-:Y:S01]  /*2e310*/  @!P1 MOV R7, R6 ;  /* 0x0000000600079202 */ /* 0x004fe20000000f00 */
[----:B------:R-:W-:-:S02]  /*2e320*/  IMAD.MOV.U32 R6, RZ, RZ, RZ ;  /* 0x000000ffff067224 */ /* 0x000fc400078e00ff */
[----:B---3--:R-:W-:Y:S01]  /*2e330*/  @!P1 IMAD.MOV.U32 R4, RZ, RZ, R5 ;  /* 0x000000ffff049224 */ /* 0x008fe200078e0005 */
[----:B------:R-:W-:-:S03]  /*2e340*/  ISETP.NE.AND P1, PT, R9, RZ, PT ;  /* 0x000000ff0900720c */ /* 0x000fc60003f25270 */
[----:B------:R-:W-:-:S10]  /*2e350*/  IMAD R13, R4, R7, RZ ;  /* 0x00000007040d7224 */ /* 0x000fd400078e02ff */
[----:B------:R-:W-:Y:S05]  /*2e360*/  WARPSYNC.COLLECTIVE R15, `(.L_x_950) ;  /* 0x000000000f087348 */ /* 0x000fea0003c00000 */
[----:B------:R0:W1:Y:S02]  /*2e370*/  SHFL.UP P6, R14, R13, R12, R11 ;  /* 0x0400000c0d0e7389 */ /* 0x00006400000c000b */
[----:B01----:R-:W-:Y:S01]  /*2e380*/  ENDCOLLECTIVE ;  /* 0x000000000000791b */ /* 0x003fe20003800000 */
.L_x_950:
[----:B------:R-:W-:Y:S02]  /*2e390*/  MOV R12, 0x2 ;  /* 0x00000002000c7802 */ /* 0x000fe40000000f00 */
[----:B------:R-:W-:-:S05]  /*2e3a0*/  SEL R14, R14, RZ, P1 ;  /* 0x000000ff0e0e7207 */ /* 0x000fca0000800000 */
[----:B------:R-:W-:-:S04]  /*2e3b0*/  IMAD.IADD R5, R13, 0x1, R14 ;  /* 0x000000010d057824 */ /* 0x000fc800078e020e */
[----:B------:R-:W-:-:S07]  /*2e3c0*/  IMAD.MOV.U32 R13, RZ, RZ, R5 ;  /* 0x000000ffff0d7224 */ /* 0x000fce00078e0005 */
[----:B------:R-:W-:Y:S05]  /*2e3d0*/  WARPSYNC.COLLECTIVE R15, `(.L_x_951) ;  /* 0x000000000f087348 */ /* 0x000fea0003c00000 */
[----:B------:R0:W1:Y:S02]  /*2e3e0*/  SHFL.UP P6, R14, R13, R12, R11 ;  /* 0x0400000c0d0e7389 */ /* 0x00006400000c000b */
[----:B01----:R-:W-:Y:S01]  /*2e3f0*/  ENDCOLLECTIVE ;  /* 0x000000000000791b */ /* 0x003fe20003800000 */
.L_x_951:
[----:B------:R-:W-:Y:S02]  /*2e400*/  MOV R12, 0x4 ;  /* 0x00000004000c7802 */ /* 0x000fe40000000f00 */
[----:B------:R-:W-:-:S05]  /*2e410*/  SEL R2, R14, RZ, P2 ;  /* 0x000000ff0e027207 */ /* 0x000fca0001000000 */
[----:B------:R-:W-:-:S04]  /*2e420*/  IMAD.IADD R2, R5, 0x1, R2 ;  /* 0x0000000105027824 */ /* 0x000fc800078e0202 */
[----:B------:R-:W-:-:S07]  /*2e430*/  IMAD.MOV.U32 R13, RZ, RZ, R2 ;  /* 0x000000ffff0d7224 */ /* 0x000fce00078e0002 */
[----:B------:R-:W-:Y:S05]  /*2e440*/  WARPSYNC.COLLECTIVE R15, `(.L_x_952) ;  /* 0x000000000f087348 */ /* 0x000fea0003c00000 */
[----:B------:R0:W1:Y:S02]  /*2e450*/  SHFL.UP P6, R14, R13, R12, R11 ;  /* 0x0400000c0d0e7389 */ /* 0x00006400000c000b */
[----:B01----:R-:W-:Y:S01]  /*2e460*/  ENDCOLLECTIVE ;  /* 0x000000000000791b */ /* 0x003fe20003800000 */
.L_x_952:
[----:B------:R-:W-:Y:S02]  /*2e470*/  MOV R12, 0x8 ;  /* 0x00000008000c7802 */ /* 0x000fe40000000f00 */
[----:B------:R-:W-:-:S05]  /*2e480*/  SEL R3, R14, RZ, P3 ;  /* 0x000000ff0e037207 */ /* 0x000fca0001800000 */
[----:B------:R-:W-:-:S04]  /*2e490*/  IMAD.IADD R3, R2, 0x1, R3 ;  /* 0x0000000102037824 */ /* 0x000fc800078e0203 */
[----:B------:R-:W-:-:S07]  /*2e4a0*/  IMAD.MOV.U32 R13, RZ, RZ, R3 ;  /* 0x000000ffff0d7224 */ /* 0x000fce00078e0003 */
[----:B------:R-:W-:Y:S05]  /*2e4b0*/  WARPSYNC.COLLECTIVE R15, `(.L_x_953) ;  /* 0x000000000f087348 */ /* 0x000fea0003c00000 */
[----:B------:R0:W1:Y:S02]  /*2e4c0*/  SHFL.UP P6, R14, R13, R12, R11 ;  /* 0x0400000c0d0e7389 */ /* 0x00006400000c000b */
[----:B01----:R-:W-:Y:S01]  /*2e4d0*/  ENDCOLLECTIVE ;  /* 0x000000000000791b */ /* 0x003fe20003800000 */
.L_x_953:
[----:B------:R-:W-:Y:S02]  /*2e4e0*/  MOV R12, 0x10 ;  /* 0x00000010000c7802 */ /* 0x000fe40000000f00 */
[----:B------:R-:W-:-:S05]  /*2e4f0*/  SEL R14, R14, RZ, P4 ;  /* 0x000000ff0e0e7207 */ /* 0x000fca0002000000 */
[----:B------:R-:W-:-:S04]  /*2e500*/  IMAD.IADD R5, R3, 0x1, R14 ;  /* 0x0000000103057824 */ /* 0x000fc800078e020e */
[----:B------:R-:W-:-:S07]  /*2e510*/  IMAD.MOV.U32 R13, RZ, RZ, R5 ;  /* 0x000000ffff0d7224 */ /* 0x000fce00078e0005 */
[----:B------:R-:W-:Y:S05]  /*2e520*/  WARPSYNC.COLLECTIVE R15, `(.L_x_954) ;  /* 0x000000000f087348 */ /* 0x000fea0003c00000 */
[----:B------:R0:W1:Y:S02]  /*2e530*/  SHFL.UP P6, R14, R13, R12, R11 ;  /* 0x0400000c0d0e7389 */ /* 0x00006400000c000b */
[----:B01----:R-:W-:Y:S01]  /*2e540*/  ENDCOLLECTIVE ;  /* 0x000000000000791b */ /* 0x003fe20003800000 */
.L_x_954:
[----:B------:R-:W-:Y:S01]  /*2e550*/  MOV R12, 0x1f ;  /* 0x0000001f000c7802 */ /* 0x000fe20000000f00 */
[----:B------:R-:W-:Y:S01]  /*2e560*/  IMAD.MOV.U32 R11, RZ, RZ, 0x1f ;  /* 0x0000001fff0b7424 */ /* 0x000fe200078e00ff */
[----:B------:R-:W-:-:S05]  /*2e570*/  SEL R2, R14, RZ, P5 ;  /* 0x000000ff0e027207 */ /* 0x000fca0002800000 */
[----:B------:R-:W-:-:S04]  /*2e580*/  IMAD.IADD R2, R5, 0x1, R2 ;  /* 0x0000000105027824 */ /* 0x000fc800078e0202 */
[----:B------:R-:W-:-:S07]  /*2e590*/  IMAD.MOV.U32 R13, RZ, RZ, R2 ;  /* 0x000000ffff0d7224 */ /* 0x000fce00078e0002 */
[----:B------:R-:W-:Y:S05]  /*2e5a0*/  WARPSYNC.COLLECTIVE R15, `(.L_x_955) ;  /* 0x000000000f087348 */ /* 0x000fea0003c00000 */
[----:B------:R0:W1:Y:S02]  /*2e5b0*/  SHFL.IDX P6, R14, R13, R12, R11 ;  /* 0x0000000c0d0e7389 */ /* 0x00006400000c000b */
[----:B01----:R-:W-:Y:S01]  /*2e5c0*/  ENDCOLLECTIVE ;  /* 0x000000000000791b */ /* 0x003fe20003800000 */
.L_x_955:
[----:B------:R-:W-:Y:S05]  /*2e5d0*/  BRA `(.L_x_956) ;  /* 0xffffffac00947947 */ /* 0x000fea000383ffff */
.L_x_792:
[----:B------:R-:W-:Y:S01]  /*2e5e0*/  BSSY B0, `(.L_x_957) ;  /* 0x0000007000007945 */ /* 0x000fe20003800000 */
[----:B------:R-:W-:Y:S01]  /*2e5f0*/  MOV R12, 0x1 ;  /* 0x00000001000c7802 */ /* 0x000fe20000000f00 */
[----:B------:R-:W-:Y:S02]  /*2e600*/  IMAD.MOV.U32 R11, RZ, RZ, RZ ;  /* 0x000000ffff0b7224 */ /* 0x000fe400078e00ff */
[----:B------:R-:W-:-:S07]  /*2e610*/  IMAD.MOV.U32 R15, RZ, RZ, -0x1 ;  /* 0xffffffffff0f7424 */ /* 0x000fce00078e00ff */
[----:B------:R-:W-:Y:S05]  /*2e620*/  WARPSYNC.COLLECTIVE R15, `(.L_x_958) ;  /* 0x000000000f087348 */ /* 0x000fea0003c00000 */
[----:B------:R0:W1:Y:S02]  /*2e630*/  SHFL.UP P6, R14, R13, R12, R11 ;  /* 0x0400000c0d0e7389 */ /* 0x00006400000c000b */
[----:B01----:R-:W-:Y:S01]  /*2e640*/  ENDCOLLECTIVE ;  /* 0x000000000000791b */ /* 0x003fe20003800000 */
.L_x_958:
[----:B------:R-:W-:Y:S05]  /*2e650*/  BSYNC B0 ;  /* 0x0000000000007941 */ /* 0x000fea0003800000 */
.L_x_957:
[----:B------:R-:W-:Y:S01]  /*2e660*/  SEL R14, R14, RZ, P1 ;  /* 0x000000ff0e0e7207 */ /* 0x000fe20000800000 */
[----:B------:R-:W-:Y:S01]  /*2e670*/  IMAD.MOV.U32 R12, RZ, RZ, 0x2 ;  /* 0x00000002ff0c7424 */ /* 0x000fe200078e00ff */
[----:B------:R-:W-:Y:S01]  /*2e680*/  MOV R15, 0xffffffff ;  /* 0xffffffff000f7802 */ /* 0x000fe20000000f00 */
[----:B------:R-:W-:Y:S01]  /*2e690*/  IMAD.MOV.U32 R11, RZ, RZ, RZ ;  /* 0x000000ffff0b7224 */ /* 0x000fe200078e00ff */
[----:B------:R-:W-:-:S07]  /*2e6a0*/  IADD3 R13, R13, R14, RZ ;  /* 0x0000000e0d0d7210 */ /* 0x000fce0007ffe0ff */
[----:B------:R-:W-:Y:S05]  /*2e6b0*/  WARPSYNC.COLLECTIVE R15, `(.L_x_959) ;  /* 0x000000000f087348 */ /* 0x000fea0003c00000 */
[----:B------:R0:W1:Y:S02]  /*2e6c0*/  SHFL.UP P6, R14, R13, R12, R11 ;  /* 0x0400000c0d0e7389 */ /* 0x00006400000c000b */
[----:B01----:R-:W-:Y:S01]  /*2e6d0*/  ENDCOLLECTIVE ;  /* 0x000000000000791b */ /* 0x003fe20003800000 */
.L_x_959:
[----:B------:R-:W-:Y:S02]  /*2e6e0*/  MOV R12, 0x4 ;  /* 0x00000004000c7802 */ /* 0x000fe40000000f00 */
[----:B------:R-:W-:-:S05]  /*2e6f0*/  SEL R2, R14, RZ, P2 ;  /* 0x000000ff0e027207 */ /* 0x000fca0001000000 */
[----:B------:R-:W-:-:S04]  /*2e700*/  IMAD.IADD R2, R13, 0x1, R2 ;  /* 0x000000010d027824 */ /* 0x000fc800078e0202 */
[----:B------:R-:W-:-:S07]  /*2e710*/  IMAD.MOV.U32 R13, RZ, RZ, R2 ;  /* 0x000000ffff0d7224 */ /* 0x000fce00078e0002 */
[----:B------:R-:W-:Y:S05]  /*2e720*/  WARPSYNC.COLLECTIVE R15, `(.L_x_960) ;  /* 0x000000000f087348 */ /* 0x000fea0003c00000 */
[----:B------:R0:W1:Y:S02]  /*2e730*/  SHFL.UP P6, R14, R13, R12, R11 ;  /* 0x0400000c0d0e7389 */ /* 0x00006400000c000b */
[----:B01----:R-:W-:Y:S01]  /*2e740*/  ENDCOLLECTIVE ;  /* 0x000000000000791b */ /* 0x003fe20003800000 */
.L_x_960:
[----:B------:R-:W-:Y:S02]  /*2e750*/  MOV R12, 0x8 ;  /* 0x00000008000c7802 */ /* 0x000fe40000000f00 */
[----:B------:R-:W-:-:S05]  /*2e760*/  SEL R3, R14, RZ, P3 ;  /* 0x000000ff0e037207 */ /* 0x000fca0001800000 */
[----:B------:R-:W-:-:S04]  /*2e770*/  IMAD.IADD R3, R2, 0x1, R3 ;  /* 0x0000000102037824 */ /* 0x000fc800078e0203 */
[----:B------:R-:W-:-:S07]  /*2e780*/  IMAD.MOV.U32 R13, RZ, RZ, R3 ;  /* 0x000000ffff0d7224 */ /* 0x000fce00078e0003 */
[----:B------:R-:W-:Y:S05]  /*2e790*/  WARPSYNC.COLLECTIVE R15, `(.L_x_961) ;  /* 0x000000000f087348 */ /* 0x000fea0003c00000 */
[----:B------:R0:W1:Y:S02]  /*2e7a0*/  SHFL.UP P6, R14, R13, R12, R11 ;  /* 0x0400000c0d0e7389 */ /* 0x00006400000c000b */
[----:B01----:R-:W-:Y:S01]  /*2e7b0*/  ENDCOLLECTIVE ;  /* 0x000000000000791b */ /* 0x003fe20003800000 */
.L_x_961:
[----:B------:R-:W-:Y:S02]  /*2e7c0*/  MOV R12, 0x10 ;  /* 0x00000010000c7802 */ /* 0x000fe40000000f00 */
[----:B------:R-:W-:-:S05]  /*2e7d0*/  SEL R14, R14, RZ, P4 ;  /* 0x000000ff0e0e7207 */ /* 0x000fca0002000000 */
[----:B------:R-:W-:-:S04]  /*2e7e0*/  IMAD.IADD R5, R3, 0x1, R14 ;  /* 0x0000000103057824 */ /* 0x000fc800078e020e */
[----:B------:R-:W-:-:S07]  /*2e7f0*/  IMAD.MOV.U32 R13, RZ, RZ, R5 ;  /* 0x000000ffff0d7224 */ /* 0x000fce00078e0005 */
[----:B------:R-:W-:Y:S05]  /*2e800*/  WARPSYNC.COLLECTIVE R15, `(.L_x_962) ;  /* 0x000000000f087348 */ /* 0x000fea0003c00000 */
[----:B------:R0:W1:Y:S02]  /*2e810*/  SHFL.UP P6, R14, R13, R12, R11 ;  /* 0x0400000c0d0e7389 */ /* 0x00006400000c000b */
[----:B01----:R-:W-:Y:S01]  /*2e820*/  ENDCOLLECTIVE ;  /* 0x000000000000791b */ /* 0x003fe20003800000 */
.L_x_962:
        /* <DEDUP_REMOVED lines=8> */
.L_x_963:
[----:B------:R-:W-:Y:S05]  /*2e8b0*/  BRA `(.L_x_964) ;  /* 0xffffffac00847947 */ /* 0x000fea000383ffff */
.L_x_794:
[----:B------:R-:W-:Y:S01]  /*2e8c0*/  BSSY B0, `(.L_x_965) ;  /* 0x0000006000007945 */ /* 0x000fe20003800000 */
[----:B------:R-:W-:Y:S01]  /*2e8d0*/  PLOP3.LUT P6, PT, P6, PT, PT, 0x8, 0x0 ;  /* 0x000000000000781c */ /* 0x000fe200037ce170 */
[----:B------:R-:W-:-:S12]  /*2e8e0*/  IMAD.MOV.U32 R15, RZ, RZ, -0x1 ;  /* 0xffffffffff0f7424 */ /* 0x000fd800078e00ff */
[----:B0-----:R-:W-:Y:S05]  /*2e8f0*/  WARPSYNC.COLLECTIVE R15, `(.L_x_966) ;  /* 0x000000000f087348 */ /* 0x001fea0003c00000 */
[----:B------:R-:W-:Y:S01]  /*2e900*/  VOTE.ANY R14, PT, P6 ;  /* 0x00000000000e7806 */ /* 0x000fe200030e0100 */
[----:B0-----:R-:W-:Y:S06]  /*2e910*/  ENDCOLLECTIVE ;  /* 0x000000000000791b */ /* 0x001fec0003800000 */
.L_x_966:
[----:B------:R-:W-:Y:S05]  /*2e920*/  BSYNC B0 ;  /* 0x0000000000007941 */ /* 0x000fea0003800000 */
.L_x_965:
[----:B------:R-:W-:Y:S01]  /*2e930*/  MOV R3, R14 ;  /* 0x0000000e00037202 */ /* 0x000fe20000000f00 */
[----:B------:R-:W-:Y:S01]  /*2e940*/  IMAD.MOV.U32 R13, RZ, RZ, R7 ;  /* 0x000000ffff0d7224 */ /* 0x000fe200078e0007 */
[----:B------:R-:W-:Y:S01]  /*2e950*/  MOV R11, 0x1f ;  /* 0x0000001f000b7802 */ /* 0x000fe20000000f00 */
[----:B------:R-:W-:Y:S01]  /*2e960*/  IMAD.MOV.U32 R15, RZ, RZ, -0x1 ;  /* 0xffffffffff0f7424 */ /* 0x000fe200078e00ff */
[----:B------:R-:W0:Y:S02]  /*2e970*/  POPC R8, R3 ;  /* 0x0000000300087309 */ /* 0x000e240000000000 */
[----:B0-----:R-:W-:-:S07]  /*2e980*/  IMAD.MOV.U32 R12, RZ, RZ, R8 ;  /* 0x000000ffff0c7224 */ /* 0x001fce00078e0008 */
[----:B------:R-:W-:Y:S05]  /*2e990*/  WARPSYNC.COLLECTIVE R15, `(.L_x_967) ;  /* 0x000000000f087348 */ /* 0x000fea0003c00000 */
[----:B------:R0:W1:Y:S02]  /*2e9a0*/  SHFL.IDX P6, R14, R13, R12, R11 ;  /* 0x0000000c0d0e7389 */ /* 0x00006400000c000b */
[----:B01----:R-:W-:Y:S01]  /*2e9b0*/  ENDCOLLECTIVE ;  /* 0x000000000000791b */ /* 0x003fe20003800000 */
.L_x_967:
[----:B------:R-:W-:Y:S01]  /*2e9c0*/  MOV R13, R4 ;  /* 0x00000004000d7202 */ /* 0x000fe20000000f00 */
[----:B------:R-:W-:-:S07]  /*2e9d0*/  IMAD.MOV.U32 R7, RZ, RZ, R14 ;  /* 0x000000ffff077224 */ /* 0x000fce00078e000e */
[----:B------:R-:W-:Y:S05]  /*2e9e0*/  WARPSYNC.COLLECTIVE R15, `(.L_x_968) ;  /* 0x000000000f087348 */ /* 0x000fea0003c00000 */
[----:B------:R0:W1:Y:S02]  /*2e9f0*/  SHFL.IDX P6, R14, R13, R12, R11 ;  /* 0x0000000c0d0e7389 */ /* 0x00006400000c000b */
[----:B01----:R-:W-:Y:S01]  /*2ea00*/  ENDCOLLECTIVE ;  /* 0x000000000000791b */ /* 0x003fe20003800000 */
.L_x_968:
[----:B------:R-:W-:Y:S01]  /*2ea10*/  IMAD.MOV.U32 R4, RZ, RZ, R14 ;  /* 0x000000ffff047224 */ /* 0x000fe200078e000e */
[----:B------:R-:W-:Y:S06]  /*2ea20*/  BRA `(.L_x_969) ;  /* 0xffffffac00647947 */ /* 0x000fec000383ffff */
.L_x_796:
[----:B------:R-:W-:Y:S01]  /*2ea30*/  BSSY B0, `(.L_x_970) ;  /* 0x0000007000007945 */ /* 0x000fe20003800000 */
[----:B------:R-:W-:Y:S01]  /*2ea40*/  IMAD.MOV.U32 R13, RZ, RZ, R2 ;  /* 0x000000ffff0d7224 */ /* 0x000fe200078e0002 */
[----:B------:R-:W-:Y:S01]  /*2ea50*/  MOV R11, 0x1f ;  /* 0x0000001f000b7802 */ /* 0x000fe20000000f00 */
[----:B------:R-:W-:-:S07]  /*2ea60*/  IMAD.MOV.U32 R15, RZ, RZ, -0x1 ;  /* 0xffffffffff0f7424 */ /* 0x000fce00078e00ff */
[----:B0123--:R-:W-:Y:S05]  /*2ea70*/  WARPSYNC.COLLECTIVE R15, `(.L_x_971) ;  /* 0x000000000f087348 */ /* 0x00ffea0003c00000 */
[----:B------:R4:W0:Y:S02]  /*2ea80*/  SHFL.IDX P6, R14, R13, R12, R11 ;  /* 0x0000000c0d0e7389 */ /* 0x00082400000c000b */
[----:B01234-:R-:W-:Y:S01]  /*2ea90*/  ENDCOLLECTIVE ;  /* 0x000000000000791b */ /* 0x01ffe20003800000 */
.L_x_971:
[----:B------:R-:W-:Y:S05]  /*2eaa0*/  BSYNC B0 ;  /* 0x0000000000007941 */ /* 0x000fea0003800000 */
.L_x_970:
[----:B------:R-:W-:Y:S01]  /*2eab0*/  IMAD.MOV.U32 R6, RZ, RZ, R14 ;  /* 0x000000ffff067224 */ /* 0x000fe200078e000e */
[----:B------:R-:W-:Y:S06]  /*2eac0*/  BRA `(.L_x_795) ;  /* 0xffffffac00547947 */ /* 0x000fec000383ffff */
.L_x_800:
[----:B-1----:R1:W3:Y:S02]  /*2ead0*/  SYNCS.PHASECHK.TRANS64.TRYWAIT P0, [R5+URZ+0x38820], R0 ;  /* 0x03882000050075a7 */ /* 0x0022e4000800017f */
[----:B---3--:R-:W-:Y:S05]  /*2eae0*/  @!P0 NANOSLEEP.SYNCS 0x989680 ;  /* 0x009896800000895d */ /* 0x008fea0003900000 */
[----:B------:R-:W3:Y:S02]  /*2eaf0*/  @!P0 SYNCS.PHASECHK.TRANS64 P0, [R5+URZ+0x38820], R0 ;  /* 0x03882000050085a7 */ /* 0x000ee4000800007f */
[----:B---3--:R-:W-:Y:S05]  /*2eb00*/  @!P0 BRA `(.L_x_800) ;  /* 0xfffffffc00f08947 */ /* 0x008fea000383ffff */
[----:B------:R-:W-:Y:S05]  /*2eb10*/  BRA `(.L_x_972) ;  /* 0xffffffb000ac7947 */ /* 0x000fea000383ffff */
.L_x_801:
[----:B------:R-:W3:Y:S01]  /*2eb20*/  S2R R2, SR_TID.X ;  /* 0x0000000000027919 */ /* 0x000ee20000002100 */
[----:B------:R-:W-:Y:S01]  /*2eb30*/  BSSY B0, `(.L_x_973) ;  /* 0x000000a000007945 */ /* 0x000fe20003800000 */
[----:B------:R-:W-:Y:S01]  /*2eb40*/  IMAD.MOV.U32 R12, RZ, RZ, RZ ;  /* 0x000000ffff0c7224 */ /* 0x000fe200078e00ff */
[----:B------:R-:W-:Y:S01]  /*2eb50*/  MOV R15, 0xffffffff ;  /* 0xffffffff000f7802 */ /* 0x000fe20000000f00 */
[----:B------:R-:W-:Y:S01]  /*2eb60*/  IMAD.MOV.U32 R11, RZ, RZ, 0x1f ;  /* 0x0000001fff0b7424 */ /* 0x000fe200078e00ff */
[----:B---3--:R-:W-:-:S04]  /*2eb70*/  SHF.R.U32.HI R2, RZ, 0x5, R2 ;  /* 0x00000005ff027819 */ /* 0x008fc80000011602 */
[----:B------:R-:W-:-:S04]  /*2eb80*/  LOP3.LUT R2, R2, 0x3, RZ, 0xc0, !PT ;  /* 0x0000000302027812 */ /* 0x000fc800078ec0ff */
[----:B------:R-:W-:-:S07]  /*2eb90*/  MOV R13, R2 ;  /* 0x00000002000d7202 */ /* 0x000fce0000000f00 */
[----:B012---:R-:W-:Y:S05]  /*2eba0*/  WARPSYNC.COLLECTIVE R15, `(.L_x_974) ;  /* 0x000000000f087348 */ /* 0x007fea0003c00000 */
[----:B------:R3:W4:Y:S02]  /*2ebb0*/  SHFL.IDX P6, R14, R13, R12, R11 ;  /* 0x0000000c0d0e7389 */ /* 0x00072400000c000b */
[----:B01234-:R-:W-:Y:S01]  /*2ebc0*/  ENDCOLLECTIVE ;  /* 0x000000000000791b */ /* 0x01ffe20003800000 */
.L_x_974:
[----:B------:R-:W-:Y:S05]  /*2ebd0*/  BSYNC B0 ;  /* 0x0000000000007941 */ /* 0x000fea0003800000 */
.L_x_973:
[----:B------:R-:W-:Y:S05]  /*2ebe0*/  BRA `(.L_x_975) ;  /* 0xffffffb000947947 */ /* 0x000fea000383ffff */
.L_x_802:
[----:B------:R-:W-:Y:S01]  /*2ebf0*/  BSSY B0, `(.L_x_976) ;  /* 0x0000006000007945 */ /* 0x000fe20003800000 */
[----:B------:R-:W-:-:S07]  /*2ec00*/  IMAD.MOV.U32 R15, RZ, RZ, -0x1 ;  /* 0xffffffffff0f7424 */ /* 0x000fce00078e00ff */
[----:B012---:R-:W-:Y:S05]  /*2ec10*/  WARPSYNC.COLLECTIVE R15, `(.L_x_977) ;  /* 0x000000000f0c7348 */ /* 0x007fea0003c00000 */
[----:B------:R-:W-:Y:S02]  /*2ec20*/  ELECT P6, UR62, PT ;  /* 0x00000000003e782f */ /* 0x000fe400038c0000 */
[----:B------:R-:W-:Y:S01]  /*2ec30*/  MOV R14, UR62 ;  /* 0x0000003e000e7c02 */ /* 0x000fe20008000f00 */
[----:B012---:R-:W-:Y:S10]  /*2ec40*/  ENDCOLLECTIVE ;  /* 0x000000000000791b */ /* 0x007ff40003800000 */
.L_x_977:
[----:B------:R-:W-:Y:S05]  /*2ec50*/  BSYNC B0 ;  /* 0x0000000000007941 */ /* 0x000fea0003800000 */
.L_x_976:
[----:B------:R-:W-:Y:S05]  /*2ec60*/  BRA `(.L_x_978) ;  /* 0xffffffb000887947 */ /* 0x000fea000383ffff */
.L_x_804:
[----:B-1----:R1:W3:Y:S02]  /*2ec70*/  SYNCS.PHASECHK.TRANS64.TRYWAIT P1, [R3+URZ+0x38840], R2 ;  /* 0x03884002030075a7 */ /* 0x0022e4000802017f */
[----:B---3--:R-:W-:Y:S05]  /*2ec80*/  @!P1 NANOSLEEP.SYNCS 0x989680 ;  /* 0x009896800000995d */ /* 0x008fea0003900000 */
[----:B------:R-:W3:Y:S02]  /*2ec90*/  @!P1 SYNCS.PHASECHK.TRANS64 P1, [R3+URZ+0x38840], R2 ;  /* 0x03884002030095a7 */ /* 0x000ee4000802007f */
[----:B---3--:R-:W-:Y:S05]  /*2eca0*/  @!P1 BRA `(.L_x_804) ;  /* 0xfffffffc00f09947 */ /* 0x008fea000383ffff */
[----:B------:R-:W-:Y:S05]  /*2ecb0*/  BRA `(.L_x_979) ;  /* 0xffffffb000a87947 */ /* 0x000fea000383ffff */
.L_x_806:
[----:B---3--:R3:W4:Y:S02]  /*2ecc0*/  SYNCS.PHASECHK.TRANS64.TRYWAIT P1, [R23+URZ+0x38840], R0 ;  /* 0x03884000170075a7 */ /* 0x008724000802017f */
[----:B----4-:R-:W-:Y:S05]  /*2ecd0*/  @!P1 NANOSLEEP.SYNCS 0x989680 ;  /* 0x009896800000995d */ /* 0x010fea0003900000 */
[----:B------:R-:W4:Y:S02]  /*2ece0*/  @!P1 SYNCS.PHASECHK.TRANS64 P1, [R23+URZ+0x38840], R0 ;  /* 0x03884000170095a7 */ /* 0x000f24000802007f */
[----:B----4-:R-:W-:Y:S05]  /*2ecf0*/  @!P1 BRA `(.L_x_806) ;  /* 0xfffffffc00f09947 */ /* 0x010fea000383ffff */
[----:B------:R-:W-:Y:S05]  /*2ed00*/  BRA `(.L_x_980) ;  /* 0xffffffb000b47947 */ /* 0x000fea000383ffff */
.L_x_808:
[----:B----4-:R4:W0:Y:S02]  /*2ed10*/  SYNCS.PHASECHK.TRANS64.TRYWAIT P1, [R3+URZ+0x38860], R2 ;  /* 0x03886002030075a7 */ /* 0x010824000802017f */
[----:B0-----:R-:W-:Y:S05]  /*2ed20*/  @!P1 NANOSLEEP.SYNCS 0x989680 ;  /* 0x009896800000995d */ /* 0x001fea0003900000 */
[----:B------:R-:W0:Y:S02]  /*2ed30*/  @!P1 SYNCS.PHASECHK.TRANS64 P1, [R3+URZ+0x38860], R2 ;  /* 0x03886002030095a7 */ /* 0x000e24000802007f */
[----:B0-----:R-:W-:Y:S05]  /*2ed40*/  @!P1 BRA `(.L_x_808) ;  /* 0xfffffffc00f09947 */ /* 0x001fea000383ffff */
[----:B------:R-:W-:Y:S05]  /*2ed50*/  BRA `(.L_x_981) ;  /* 0xffffffb000b07947 */ /* 0x000fea000383ffff */
.L_x_982:
        /* <DEDUP_REMOVED lines=10> */
.L_x_3273:


//--------------------- .text._ZN7cutlass13device_kernelIN5flash11enable_sm90INS1_16FlashAttnFwdSm90INS1_25CollectiveMainloopFwdSm90ILi2EN4cute5tupleIJNS5_1CILi1EEES8_S8_EEENS6_IJNS7_ILi128EEENS7_ILi64EEENS7_ILi256EEEEEELi256ENS_6half_tEfNS_4arch4Sm90ELb0ELb1ELb0ELb0ELb1ELb0ELb0ELb1ELb1ELb1ELb1ELb0EEENS1_21CollectiveEpilogueFwdINS6_IJSA_SC_SB_EEES9_SE_SG_Li256ELb0ELb1ELb1ELb0EEENS1_19SingleTileSchedulerILb0ELb1ELb1ELi128EEEEEEEEEvNT_6ParamsE --------------------------
	.section	.text._ZN7cutlass13device_kernelIN5flash11enable_sm90INS1_16FlashAttnFwdSm90INS1_25CollectiveMainloopFwdSm90ILi2EN4cute5tupleIJNS5_1CILi1EEES8_S8_EEENS6_IJNS7_ILi128EEENS7_ILi64EEENS7_ILi256EEEEEELi256ENS_6half_tEfNS_4arch4Sm90ELb0ELb1ELb0ELb0ELb1ELb0ELb0ELb1ELb1ELb1ELb1ELb0EEENS1_21CollectiveEpilogueFwdINS6_IJSA_SC_SB_EEES9_SE_SG_Li256ELb0ELb1ELb1ELb0EEENS1_19SingleTileSchedulerILb0ELb1ELb1ELi128EEEEEEEEEvNT_6ParamsE,"ax",@progbits
	.align	128
.text._ZN7cutlass13device_kernelIN5flash11enable_sm90INS1_16FlashAttnFwdSm90INS1_25CollectiveMainloopFwdSm90ILi2EN4cute5tupleIJNS5_1CILi1EEES8_S8_EEENS6_IJNS7_ILi128EEENS7_ILi64EEENS7_ILi256EEEEEELi256ENS_6half_tEfNS_4arch4Sm90ELb0ELb1ELb0ELb0ELb1ELb0ELb0ELb1ELb1ELb1ELb1ELb0EEENS1_21CollectiveEpilogueFwdINS6_IJSA_SC_SB_EEES9_SE_SG_Li256ELb0ELb1ELb1ELb0EEENS1_19SingleTileSchedulerILb0ELb1ELb1ELi128EEEEEEEEEvNT_6ParamsE:
        .type           _ZN7cutlass13device_kernelIN5flash11enable_sm90INS1_16FlashAttnFwdSm90INS1_25CollectiveMainloopFwdSm90ILi2EN4cute5tupleIJNS5_1CILi1EEES8_S8_EEENS6_IJNS7_ILi128EEENS7_ILi64EEENS7_ILi256EEEEEELi256ENS_6half_tEfNS_4arch4Sm90ELb0ELb1ELb0ELb0ELb1ELb0ELb0ELb1ELb1ELb1ELb1ELb0EEENS1_21CollectiveEpilogueFwdINS6_IJSA_SC_SB_EEES9_SE_SG_Li256ELb0ELb1ELb1ELb0EEENS1_19SingleTileSchedulerILb0ELb1ELb1ELi128EEEEEEEEEvNT_6ParamsE,@function
        .size           _ZN7cutlass13device_kernelIN5flash11enable_sm90INS1_16FlashAttnFwdSm90INS1_25CollectiveMainloopFwdSm90ILi2EN4cute5tupleIJNS5_1CILi1EEES8_S8_EEENS6_IJNS7_ILi128EEENS7_ILi64EEENS7_ILi256EEEEEELi256ENS_6half_tEfNS_4arch4Sm90ELb0ELb1ELb0ELb0ELb1ELb0ELb0ELb1ELb1ELb1ELb1ELb0EEENS1_21CollectiveEpilogueFwdINS6_IJSA_SC_SB_EEES9_SE_SG_Li256ELb0ELb1ELb1ELb0EEENS1_19SingleTileSchedulerILb0ELb1ELb1ELi128EEEEEEEEEvNT_6ParamsE,(.L_x_3274 - _ZN7cutlass13device_kernelIN5flash11enable_sm90INS1_16FlashAttnFwdSm90INS1_25CollectiveMainloopFwdSm90ILi2EN4cute5tupleIJNS5_1CILi1EEES8_S8_EEENS6_IJNS7_ILi128EEENS7_ILi64EEENS7_ILi256EEEEEELi256ENS_6half_tEfNS_4arch4Sm90ELb0ELb1ELb0ELb0ELb1ELb0ELb0ELb1ELb1ELb1ELb1ELb0EEENS1_21CollectiveEpilogueFwdINS6_IJSA_SC_SB_EEES9_SE_SG_Li256ELb0ELb1ELb1ELb0EEENS1_19SingleTileSchedulerILb0ELb1ELb1ELi128EEEEEEEEEvNT_6ParamsE)
        .other          _ZN7cutlass13device_kernelIN5flash11enable_sm90INS1_16FlashAttnFwdSm90INS1_25CollectiveMainloopFwdSm90ILi2EN4cute5tupleIJNS5_1CILi1EEES8_S8_EEENS6_IJNS7_ILi128EEENS7_ILi64EEENS7_ILi256EEEEEELi256ENS_6half_tEfNS_4arch4Sm90ELb0ELb1ELb0ELb0ELb1ELb0ELb0ELb1ELb1ELb1ELb1ELb0EEENS1_21CollectiveEpilogueFwdINS6_IJSA_SC_SB_EEES9_SE_SG_Li256ELb0ELb1ELb1ELb0EEENS1_19SingleTileSchedulerILb0ELb1ELb1ELi128EEEEEEEEEvNT_6ParamsE,@"STO_CUDA_ENTRY STV_DEFAULT"
_ZN7cutlass13device_kernelIN5flash11enable_sm90INS1_16FlashAttnFwdSm90INS1_25CollectiveMainloopFwdSm90ILi2EN4cute5tupleIJNS5_1CILi1EEES8_S8_EEENS6_IJNS7_ILi128EEENS7_ILi64EEENS7_ILi256EEEEEELi256ENS_6half_tEfNS_4arch4Sm90ELb0ELb1ELb0ELb0ELb1ELb0ELb0ELb1ELb1ELb1ELb1ELb0EEENS1_21CollectiveEpilogueFwdINS6_IJSA_SC_SB_EEES9_SE_SG_Li256ELb0ELb1ELb1ELb0EEENS1_19SingleTileSchedulerILb0ELb1ELb1ELi128EEEEEEEEEvNT_6ParamsE:
        /* <DEDUP_REMOVED lines=45> */
.L_x_983:
        /* <DEDUP_REMOVED lines=22> */
.L_x_984:
        /* <DEDUP_REMOVED lines=18> */
.L_x_985:
        /* <DEDUP_REMOVED lines=22> */
.L_x_986:
        /* <DEDUP_REMOVED lines=23> */
.L_x_987:
[----:B------:R-:W-:Y:S01]  /*0820*/  UISETP.NE.AND UP0, UPT, UR9, URZ, UPT ;  /* 0x0000003f0900728c */ /* 0x000fe2000bf05270 */
[----:B------:R-:W-:Y:S01]  /*0830*/  NOP ;  /* 0x0000000000007918 */ /* 0x000fe20000000000 */
[----:B0-----:R-:W-:Y:S01]  /*0840*/  UMOV UR4, 0x1 ;  /* 0x0000000100047882 */ /* 0x001fe20000000000 */
[----:B------:R-:W-:Y:S01]  /*0850*/  ULDC.64 UR60, c[0x0][0x208] ;  /* 0x00008200003c7ab9 */ /* 0x000fe20000000a00 */
[----:B------:R-:W-:Y:S01]  /*0860*/  USEL UR4, UR4, 0x2, !UP0 ;  /* 0x0000000204047887 */ /* 0x000fe2000c000000 */
[----:B------:R-:W-:Y:S01]  /*0870*/  BSSY B6, `(.L_x_988) ;  /* 0x0001283000067945 */ /* 0x000fe20003800000 */
[----:B-1234-:R-:W-:Y:S01]  /*0880*/  BAR.SYNC.DEFER_BLOCKING 0x0 ;  /* 0x0000000000007b1d */ /* 0x01efe20000010000 */
[----:B------:R-:W-:-:S03]  /*0890*/  PLOP3.LUT P0, PT, PT, PT, UP0, 0x80, 0x0 ;  /* 0x000000000000781c */ /* 0x000fc60003f0f008 */
[----:B------:R-:W-:-:S05]  /*08a0*/  IMAD.U32 R2, RZ, RZ, UR4 ;  /* 0x00000004ff027e24 */ /* 0x000fca000f8e00ff */
[----:B------:R0:W-:Y:S05]  /*08b0*/  STL [R1+0x4], R2 ;  /* 0x0000040201007387 */ /* 0x0001ea0000100800 */
[----:B------:R-:W-:Y:S05]  /*08c0*/  @!P0 BRA `(.L_x_989) ;  /* 0x000000e800648947 */ /* 0x000fea0003800000 */
.L_x_990:
        /* <DEDUP_REMOVED lines=14> */
[----:B------:R-:W-:Y:S01]  /*09b0*/  IMAD.U32 R0, RZ, RZ, UR10 ;  /* 0x0000000aff007e24 */ /* 0x000fe2000f8e00ff */
[----:B--2---:R-:W-:Y:S01]  /*09c0*/  ISETP.LE.AND P0, PT, RZ, UR8, PT ;  /* 0x00000008ff007c0c */ /* 0x004fe2000bf03270 */
[----:B------:R-:W-:-:S03]  /*09d0*/  UIADD3 UR4, -UR10, URZ, URZ ;  /* 0x0000003f0a047290 */ /* 0x000fc6000fffe13f */
[----:B------:R1:W-:Y:S01]  /*09e0*/  STL [R1], R0 ;  /* 0x0000000001007387 */ /* 0x0003e20000100800 */
[----:B------:R-:W-:-:S08]  /*09f0*/  UIMAD UR6, UR7, UR4, UR6 ;  /* 0x00000004070672a4 */ /* 0x000fd0000f8e0206 */
[----:B------:R-:W-:Y:S05]  /*0a00*/  @!P0 BRA `(.L_x_991) ;  /* 0x0000012400a48947 */ /* 0x000fea0003800000 */
[----:B0-----:R-:W0:Y:S01]  /*0a10*/  LDC.64 R2, c[0x0][0x418] ;  /* 0x00010600ff027b82 */ /* 0x001e220000000a00 */
[----:B------:R-:W-:Y:S01]  /*0a20*/  ULDC UR4, c[0x0][0x448] ;  /* 0x0001120000047ab9 */ /* 0x000fe20000000800 */
[----:B------:R-:W-:Y:S01]  /*0a30*/  IADD3 R19, R26, -0x80, RZ ;  /* 0xffffff801a137810 */ /* 0x000fe20007ffe0ff */
[----:B------:R-:W-:-:S04]  /*0a40*/  UISETP.NE.AND UP0, UPT, UR4, 0x1, UPT ;  /* 0x000000010400788c */ /* 0x000fc8000bf05270 */
[----:B------:R-:W-:Y:S01]  /*0a50*/  UP2UR UR4, UPR, URZ, 0x1 ;  /* 0x000000013f047883 */ /* 0x000fe20008000000 */
[----:B------:R-:W1:Y:S05]  /*0a60*/  LDC R18, c[0x0][0x288] ;  /* 0x0000a200ff127b82 */ /* 0x000e6a0000000800 */
[----:B------:R-:W-:Y:S01]  /*0a70*/  IMAD.U32 R23, RZ, RZ, UR4 ;  /* 0x00000004ff177e24 */ /* 0x000fe2000f8e00ff */
[----:B------:R-:W-:Y:S01]  /*0a80*/  @UP0 ULDC UR9, c[0x0][0x44c] ;  /* 0x0001130000090ab9 */ /* 0x000fe20000000800 */
[----:B------:R-:W-:Y:S01]  /*0a90*/  @UP0 ULDC UR11, c[0x0][0x450] ;  /* 0x00011400000b0ab9 */ /* 0x000fe20000000800 */
[----:B------:R-:W2:Y:S01]  /*0aa0*/  LDC R17, c[0x0][0x424] ;  /* 0x00010900ff117b82 */ /* 0x000ea20000000800 */
[----:B------:R-:W-:-:S07]  /*0ab0*/  ULDC.64 UR4, c[0x0][0x9e0] ;  /* 0x0002780000047ab9 */ /* 0x000fce0000000a00 */
[----:B------:R-:W3:Y:S01]  /*0ac0*/  S2UR UR38, SR_CTAID.X ;  /* 0x00000000002679c3 */ /* 0x000ee20000002500 */
[----:B0-----:R-:W-:-:S04]  /*0ad0*/  ISETP.NE.U32.AND P0, PT, R2, RZ, PT ;  /* 0x000000ff0200720c */ /* 0x001fc80003f05070 */
[----:B------:R-:W-:-:S03]  /*0ae0*/  ISETP.NE.AND.EX P0, PT, R3, RZ, PT, P0 ;  /* 0x000000ff0300720c */ /* 0x000fc60003f05300 */
[----:B------:R-:W0:Y:S01]  /*0af0*/  LDC R4, c[0x0][0x2f0] ;  /* 0x0000bc00ff047b82 */ /* 0x000e220000000800 */
[----:B-1----:R-:W-:Y:S02]  /*0b00*/  IADD3 R0, -R18, 0x1, RZ ;  /* 0x0000000112007810 */ /* 0x002fe40007ffe1ff */
[----:B--2---:R-:W-:Y:S01]  /*0b10*/  SEL R17, R17, 0x1, P0 ;  /* 0x0000000111117807 */ /* 0x004fe20000000000 */
[----:B---3--:R-:W-:-:S04]  /*0b20*/  USHF.L.U32 UR38, UR38, 0x7, URZ ;  /* 0x0000000726267899 */ /* 0x008fc8000800063f */
[----:B------:R-:W-:Y:S02]  /*0b30*/  @UP0 UIADD3 UR8, UR38, 0x7f, URZ ;  /* 0x0000007f26080890 */ /* 0x000fe4000fffe03f */
[----:B------:R-:W-:Y:S01]  /*0b40*/  UIADD3 UR7, UR38, 0x7f, URZ ;  /* 0x0000007f26077890 */ /* 0x000fe2000fffe03f */
[----:B0-----:R-:W-:Y:S01]  /*0b50*/  IMAD R0, R17, R4, R0 ;  /* 0x0000000411007224 */ /* 0x001fe200078e0200 */
[----:B------:R-:W-:-:S04]  /*0b60*/  UIMAD.WIDE.U32 UR8, UR8, UR9, URZ ;  /* 0x00000009080872a5 */ /* 0x000fc8000f8e003f */
[----:B------:R-:W-:Y:S01]  /*0b70*/  R2UR UR10, R0 ;  /* 0x00000000000a72ca */ /* 0x000fe200000e0000 */
[----:B------:R-:W-:Y:S02]  /*0b80*/  @UP0 USHF.R.U32.HI UR7, URZ, UR11, UR9 ;  /* 0x0000000b3f070299 */ /* 0x000fe40008011609 */
[----:B------:R-:W-:-:S04]  /*0b90*/  UISETP.GE.AND UP0, UPT, UR5, 0x1, UPT ;  /* 0x000000010500788c */ /* 0x000fc8000bf06270 */
[----:B------:R-:W-:Y:S02]  /*0ba0*/  UP2UR UR8, UPR, URZ, 0x1 ;  /* 0x000000013f087883 */ /* 0x000fe40008000000 */
[----:B------:R-:W-:-:S04]  /*0bb0*/  PLOP3.LUT P0, PT, PT, PT, UP0, 0x40, 0x0 ;  /* 0x000000000000781c */ /* 0x000fc80003f0e808 */
[----:B------:R-:W-:Y:S01]  /*0bc0*/  UIADD3 UR7, UR10, UR7, URZ ;  /* 0x000000070a077290 */ /* 0x000fe2000fffe03f */
[----:B------:R-:W-:-:S03]  /*0bd0*/  IMAD.U32 R22, RZ, RZ, UR8 ;  /* 0x00000008ff167e24 */ /* 0x000fc6000f8e00ff */
[----:B------:R-:W-:-:S06]  /*0be0*/  UIADD3 UR4, UR7, UR4, URZ ;  /* 0x0000000407047290 */ /* 0x000fcc000fffe03f */
[----:B------:R-:W-:Y:S01]  /*0bf0*/  IMAD.U32 R0, RZ, RZ, UR4 ;  /* 0x00000004ff007e24 */ /* 0x000fe2000f8e00ff */
[----:B------:R-:W-:Y:S06]  /*0c00*/  @P0 BRA `(.L_x_992) ;  /* 0x0000000000400947 */ /* 0x000fec0003800000 */
[----:B------:R-:W-:Y:S01]  /*0c10*/  ISETP.LT.AND P0, PT, RZ, UR7, PT ;  /* 0x00000007ff007c0c */ /* 0x000fe2000bf01270 */
[----:B------:R-:W-:-:S12]  /*0c20*/  UIADD3 UR4, UR7, -0x1, URZ ;  /* 0xffffffff07047890 */ /* 0x000fd8000fffe03f */
[----:B------:R-:W-:Y:S05]  /*0c30*/  @P0 BRA `(.L_x_993) ;  /* 0x00000000001c0947 */ /* 0x000fea0003800000 */
[----:B------:R-:W-:Y:S02]  /*0c40*/  UISETP.NE.AND UP0, UPT, UR5, 0x1, UPT ;  /* 0x000000010500788c */ /* 0x000fe4000bf05270 */
[----:B------:R-:W-:-:S09]  /*0c50*/  UIADD3 UR4, -UR7, URZ, URZ ;  /* 0x0000003f07047290 */ /* 0x000fd2000fffe13f */
[----:B------:R-:W-:Y:S02]  /*0c60*/  @UP0 ULDC.64 UR10, c[0x0][0x9e8] ;  /* 0x00027a00000a0ab9 */ /* 0x000fe40000000a00 */
[----:B------:R-:W-:-:S04]  /*0c70*/  UIMAD.WIDE.U32 UR8, UR4, UR10, URZ ;  /* 0x0000000a040872a5 */ /* 0x000fc8000f8e003f */
[----:B------:R-:W-:-:S04]  /*0c80*/  @UP0 USHF.R.U32.HI UR4, URZ, UR11, UR9 ;  /* 0x0000000b3f040299 */ /* 0x000fc80008011609 */
[----:B------:R-:W-:Y:S01]  /*0c90*/  ULOP3.LUT UR4, URZ, UR4, URZ, 0x33, !UPT ;  /* 0x000000043f047292 */ /* 0x000fe2000f8e333f */
[----:B------:R-:W-:Y:S11]  /*0ca0*/  BRA `(.L_x_994) ;  /* 0x0000000000107947 */ /* 0x000ff60003800000 */
.L_x_993:
[----:B------:R-:W-:-:S11]  /*0cb0*/  UISETP.NE.AND UP0, UPT, UR5, 0x1, UPT ;  /* 0x000000010500788c */ /* 0x000fd6000bf05270 */
[----:B------:R-:W-:Y:S02]  /*0cc0*/  @UP0 ULDC.64 UR10, c[0x0][0x9e8] ;  /* 0x00027a00000a0ab9 */ /* 0x000fe40000000a00 */
[----:B------:R-:W-:-:S04]  /*0cd0*/  UIMAD.WIDE.U32 UR8, UR4, UR10, URZ ;  /* 0x0000000a040872a5 */ /* 0x000fc8000f8e003f */
[----:B------:R-:W-:-:S12]  /*0ce0*/  @UP0 USHF.R.U32.HI UR4, URZ, UR11, UR9 ;  /* 0x0000000b3f040299 */ /* 0x000fd80008011609 */
.L_x_994:
[----:B------:R-:W-:-:S06]  /*0cf0*/  UIMAD UR4, UR4, UR5, UR5 ;  /* 0x00000005040472a4 */ /* 0x000fcc000f8e0205 */
[----:B------:R-:W-:-:S07]  /*0d00*/  VIMNMX R0, R0, UR4, PT ;  /* 0x0000000400007c48 */ /* 0x000fce000bfe0100 */
.L_x_992:
[----:B------:R-:W-:Y:S01]  /*0d10*/  R2UR UR4, R23 ;  /* 0x00000000170472ca */ /* 0x000fe200000e0000 */
[CC--:B------:R-:W-:Y:S02]  /*0d20*/  IMAD R18, R17.reuse, R4.reuse, -R18 ;  /* 0x0000000411127224 */ /* 0x0c0fe400078e0a12 */
[----:B------:R-:W-:Y:S02]  /*0d30*/  VIADD R2, R0, 0x3f ;  /* 0x0000003f00027836 */ /* 0x000fe40000000000 */
[----:B------:R-:W-:Y:S01]  /*0d40*/  IMAD R0, R17, R4, 0x3f ;  /* 0x0000003f11007424 */ /* 0x000fe200078e0204 */
[----:B------:R-:W-:Y:S02]  /*0d50*/  R2UR UR7, R18 ;  /* 0x00000000120772ca */ /* 0x000fe400000e0000 */
[----:B------:R-:W-:Y:S02]  /*0d60*/  SHF.R.S32.HI R5, RZ, 0x1f, R2 ;  /* 0x0000001fff057819 */ /* 0x000fe40000011402 */
[----:B------:R-:W-:-:S02]  /*0d70*/  SHF.R.S32.HI R3, RZ, 0x1f, R0 ;  /* 0x0000001fff037819 */ /* 0x000fc40000011400 */
[----:B------:R-:W-:Y:S01]  /*0d80*/  LEA.HI R5, R5, R2, RZ, 0x6 ;  /* 0x0000000205057211 */ /* 0x000fe200078f30ff */
[----:B------:R-:W-:Y:S01]  /*0d90*/  UISETP.NE.AND UP0, UPT, UR4, URZ, UPT ;  /* 0x0000003f0400728c */ /* 0x000fe2000bf05270 */
[----:B------:R-:W-:Y:S02]  /*0da0*/  LEA.HI R3, R3, R0, RZ, 0x6 ;  /* 0x0000000003037211 */ /* 0x000fe400078f30ff */
[----:B------:R-:W-:Y:S01]  /*0db0*/  UMOV UR4, UR38 ;  /* 0x0000002600047c82 */ /* 0x000fe20008000000 */
[----:B------:R-:W-:Y:S02]  /*0dc0*/  SHF.R.S32.HI R0, RZ, 0x6, R5 ;  /* 0x00000006ff007819 */ /* 0x000fe40000011405 */
[----:B------:R-:W-:-:S04]  /*0dd0*/  SHF.R.S32.HI R3, RZ, 0x6, R3 ;  /* 0x00000006ff037819 */ /* 0x000fc80000011403 */
[----:B------:R-:W-:Y:S01]  /*0de0*/  VIMNMX R204, R3, R0, PT ;  /* 0x0000000003cc7248 */ /* 0x000fe20003fe0100 */
[----:B------:R-:W-:Y:S01]  /*0df0*/  @UP0 ULDC UR8, c[0x0][0x44c] ;  /* 0x0001130000080ab9 */ /* 0x000fe20000000800 */
[----:B------:R-:W-:Y:S01]  /*0e00*/  @UP0 ULDC UR10, c[0x0][0x450] ;  /* 0x00011400000a0ab9 */ /* 0x000fe20000000800 */
[----:B------:R-:W-:-:S04]  /*0e10*/  UIMAD.WIDE.U32 UR8, UR38, UR8, URZ ;  /* 0x00000008260872a5 */ /* 0x000fc8000f8e003f */
[----:B------:R-:W-:Y:S02]  /*0e20*/  @UP0 USHF.R.U32.HI UR4, URZ, UR10, UR9 ;  /* 0x0000000a3f040299 */ /* 0x000fe40008011609 */
[----:B------:R-:W-:Y:S02]  /*0e30*/  UISETP.GE.AND UP0, UPT, UR5, 0x1, UPT ;  /* 0x000000010500788c */ /* 0x000fe4000bf06270 */
[----:B------:R-:W-:-:S03]  /*0e40*/  UIADD3 UR4, UR7, UR4, URZ ;  /* 0x0000000407047290 */ /* 0x000fc6000fffe03f */
[----:B------:R-:W-:Y:S01]  /*0e50*/  ULDC UR7, c[0x0][0x9dc] ;  /* 0x0002770000077ab9 */ /* 0x000fe20000000800 */
[----:B------:R-:W-:Y:S01]  /*0e60*/  PLOP3.LUT P0, PT, PT, PT, UP0, 0x40, 0x0 ;  /* 0x000000000000781c */ /* 0x000fe20003f0e808 */
[----:B------:R-:W-:-:S12]  /*0e70*/  UIADD3 UR7, UR4, -UR7, URZ ;  /* 0x8000000704077290 */ /* 0x000fd8000fffe03f */
[----:B------:R-:W-:Y:S05]  /*0e80*/  @P0 BRA `(.L_x_995) ;  /* 0x0000000000440947 */ /* 0x000fea0003800000 */
[----:B------:R-:W-:-:S06]  /*0e90*/  UISETP.GT.AND UP0, UPT, UR4, -0x1, UPT ;  /* 0xffffffff0400788c */ /* 0x000fcc000bf04270 */
[----:B------:R-:W-:-:S13]  /*0ea0*/  PLOP3.LUT P0, PT, PT, PT, UP0, 0x80, 0x0 ;  /* 0x000000000000781c */ /* 0x000fda0003f0f008 */
[----:B------:R-:W-:Y:S05]  /*0eb0*/  @P0 BRA `(.L_x_996) ;  /* 0x00000000001c0947 */ /* 0x000fea0003800000 */
[----:B------:R-:W-:Y:S02]  /*0ec0*/  UISETP.NE.AND UP0, UPT, UR5, 0x1, UPT ;  /* 0x000000010500788c */ /* 0x000fe4000bf05270 */
[----:B------:R-:W-:-:S09]  /*0ed0*/  ULOP3.LUT UR4, URZ, UR4, URZ, 0x33, !UPT ;  /* 0x000000043f047292 */ /* 0x000fd2000f8e333f */
[----:B------:R-:W-:Y:S02]  /*0ee0*/  @UP0 ULDC.64 UR10, c[0x0][0x9e8] ;  /* 0x00027a00000a0ab9 */ /* 0x000fe40000000a00 */
[----:B------:R-:W-:-:S04]  /*0ef0*/  UIMAD.WIDE.U32 UR8, UR4, UR10, URZ ;  /* 0x0000000a040872a5 */ /* 0x000fc8000f8e003f */
[----:B------:R-:W-:-:S04]  /*0f00*/  @UP0 USHF.R.U32.HI UR4, URZ, UR11, UR9 ;  /* 0x0000000b3f040299 */ /* 0x000fc80008011609 */
[----:B------:R-:W-:Y:S01]  /*0f10*/  ULOP3.LUT UR4, URZ, UR4, URZ, 0x33, !UPT ;  /* 0x000000043f047292 */ /* 0x000fe2000f8e333f */
[----:B------:R-:W-:Y:S11]  /*0f20*/  BRA `(.L_x_997) ;  /* 0x0000000000107947 */ /* 0x000ff60003800000 */
.L_x_996:
[----:B------:R-:W-:-:S11]  /*0f30*/  UISETP.NE.AND UP0, UPT, UR5, 0x1, UPT ;  /* 0x000000010500788c */ /* 0x000fd6000bf05270 */
[----:B------:R-:W-:Y:S02]  /*0f40*/  @UP0 ULDC.64 UR10, c[0x0][0x9e8] ;  /* 0x00027a00000a0ab9 */ /* 0x000fe40000000a00 */
[----:B------:R-:W-:-:S04]  /*0f50*/  UIMAD.WIDE.U32 UR8, UR4, UR10, URZ ;  /* 0x0000000a040872a5 */ /* 0x000fc8000f8e003f */
[----:B------:R-:W-:-:S12]  /*0f60*/  @UP0 USHF.R.U32.HI UR4, URZ, UR11, UR9 ;  /* 0x0000000b3f040299 */ /* 0x000fd80008011609 */
.L_x_997:
[----:B------:R-:W-:-:S04]  /*0f70*/  UIMAD UR4, UR4, UR5, URZ ;  /* 0x00000005040472a4 */ /* 0x000fc8000f8e023f */
[----:B------:R-:W-:-:S04]  /*0f80*/  UISETP.LT.AND UP0, UPT, UR7, UR4, UPT ;  /* 0x000000040700728c */ /* 0x000fc8000bf01270 */
[----:B------:R-:W-:-:S12]  /*0f90*/  USEL UR7, UR7, UR4, !UP0 ;  /* 0x0000000407077287 */ /* 0x000fd8000c000000 */
.L_x_995:
[----:B------:R-:W-:Y:S02]  /*0fa0*/  USHF.R.S32.HI UR4, URZ, 0x1f, UR7 ;  /* 0x0000001f3f047899 */ /* 0x000fe40008011407 */
[----:B------:R-:W-:Y:S02]  /*0fb0*/  USHF.R.U32.HI UR11, URZ, 0x10, UR6 ;  /* 0x000000103f0b7899 */ /* 0x000fe40008011606 */
[----:B------:R-:W-:Y:S02]  /*0fc0*/  ULEA.HI UR4, UR4, UR7, URZ, 0x6 ;  /* 0x0000000704047291 */ /* 0x000fe4000f8f303f */
[----:B------:R-:W-:Y:S02]  /*0fd0*/  ULOP3.LUT UR7, UR6, 0xffff, URZ, 0xc0, !UPT ;  /* 0x0000ffff06077892 */ /* 0x000fe4000f8ec03f */
[----:B------:R-:W-:-:S04]  /*0fe0*/  USHF.R.S32.HI UR4, URZ, 0x6, UR4 ;  /* 0x000000063f047899 */ /* 0x000fc80008011404 */
[----:B------:R-:W-:-:S04]  /*0ff0*/  UISETP.LT.AND UP0, UPT, URZ, UR4, UPT ;  /* 0x000000043f00728c */ /* 0x000fc8000bf01270 */
[----:B------:R-:W-:Y:S02]  /*1000*/  USEL UR10, URZ, UR4, !UP0 ;  /* 0x000000043f0a7287 */ /* 0x000fe4000c000000 */
[----:B------:R-:W-:Y:S01]  /*1010*/  UISETP.NE.AND UP0, UPT, UR11, URZ, UPT ;  /* 0x0000003f0b00728c */ /* 0x000fe2000bf05270 */
[----:B------:R-:W-:-:S03]  /*1020*/  UMOV UR4, URZ ;  /* 0x0000003f00047c82 */ /* 0x000fc60008000000 */
[----:B------:R-:W-:-:S07]  /*1030*/  ISETP.GT.AND P0, PT, R204, UR10, PT ;  /* 0x0000000acc007c0c */ /* 0x000fce000bf04270 */
[----:B------:R-:W-:-:S06]  /*1040*/  @!UP0 ULDC UR11, c[0x0][0x9f0] ;  /* 0x00027c00000b8ab9 */ /* 0x000fcc0000000800 */
[----:B------:R-:W-:Y:S05]  /*1050*/  @!P0 BRA `(.L_x_998) ;  /* 0x00000000008c8947 */ /* 0x000fea0003800000 */
[----:B------:R-:W-:Y:S01]  /*1060*/  IMAD.U32 R5, RZ, RZ, UR11 ;  /* 0x0000000bff057e24 */ /* 0x000fe2000f8e00ff */
[----:B------:R-:W-:-:S04]  /*1070*/  UMOV UR4, URZ ;  /* 0x0000003f00047c82 */ /* 0x000fc80008000000 */
[----:B------:R-:W-:-:S04]  /*1080*/  IABS R0, R5 ;  /* 0x0000000500007213 */ /* 0x000fc80000000000 */
[----:B------:R-:W-:Y:S02]  /*1090*/  R2UR UR12, R0 ;  /* 0x00000000000c72ca */ /* 0x000fe400000e0000 */
[----:B------:R-:W-:Y:S02]  /*10a0*/  IADD3 R0, R5, -0x1, R204 ;  /* 0xffffffff05007810 */ /* 0x000fe40007ffe0cc */
[----:B------:R-:W-:Y:S02]  /*10b0*/  IABS R5, R5 ;  /* 0x0000000500057213 */ /* 0x000fe40000000000 */
[----:B------:R-:W-:Y:S02]  /*10c0*/  R2UR UR6, R0 ;  /* 0x00000000000672ca */ /* 0x000fe400000e0000 */
[----:B------:R-:W-:-:S05]  /*10d0*/  IADD3 R5, RZ, -R5, RZ ;  /* 0x80000005ff057210 */ /* 0x000fca0007ffe0ff */
[----:B------:R-:W0:Y:S06]  /*10e0*/  I2F.RP R2, UR12 ;  /* 0x0000000c00027d06 */ /* 0x000e2c0008209400 */
[----:B------:R-:W-:-:S06]  /*10f0*/  UIADD3 UR6, -UR10, UR6, URZ ;  /* 0x000000060a067290 */ /* 0x000fcc000fffe13f */
[----:B------:R-:W-:Y:S01]  /*1100*/  IMAD.U32 R0, RZ, RZ, UR6 ;  /* 0x00000006ff007e24 */ /* 0x000fe2000f8e00ff */
[----:B------:R-:W-:Y:S01]  /*1110*/  ULOP3.LUT UR6, UR6, UR11, URZ, 0x3c, !UPT ;  /* 0x0000000b06067292 */ /* 0x000fe2000f8e3c3f */
[----:B0-----:R-:W0:Y:S03]  /*1120*/  MUFU.RCP R2, R2 ;  /* 0x0000000200027308 */ /* 0x001e260000001000 */
[----:B------:R-:W-:-:S04]  /*1130*/  IABS R0, R0 ;  /* 0x0000000000007213 */ /* 0x000fc80000000000 */
[----:B------:R-:W-:Y:S01]  /*1140*/  R2UR UR9, R0 ;  /* 0x00000000000972ca */ /* 0x000fe200000e0000 */
[----:B------:R-:W-:Y:S02]  /*1150*/  IMAD.MOV.U32 R0, RZ, RZ, R5 ;  /* 0x000000ffff007224 */ /* 0x000fe400078e0005 */
[----:B0-----:R-:W-:-:S06]  /*1160*/  VIADD R3, R2, 0xffffffe ;  /* 0x0ffffffe02037836 */ /* 0x001fcc0000000000 */
        /* <DEDUP_REMOVED lines=18> */
.L_x_998:
[----:B------:R-:W-:Y:S02]  /*1290*/  UIMAD UR5, UR7, UR4, UR10 ;  /* 0x00000004070572a4 */ /* 0x000fe4000f8e020a */
[----:B------:R-:W-:Y:S01]  /*12a0*/  IMAD.U32 R3, RZ, RZ, UR4 ;  /* 0x00000004ff037e24 */ /* 0x000fe2000f8e00ff */
[----:B------:R-:W-:Y:S01]  /*12b0*/  PLOP3.LUT P0, PT, PT, PT, PT, 0x80, 0x0 ;  /* 0x000000000000781c */ /* 0x000fe20003f0f070 */
[----:B------:R-:W-:Y:S01]  /*12c0*/  IMAD.MOV.U32 R2, RZ, RZ, RZ ;  /* 0x000000ffff027224 */ /* 0x000fe200078e00ff */
[----:B------:R-:W-:Y:S01]  /*12d0*/  CS2R R150, SRZ ;  /* 0x0000000000967805 */ /* 0x000fe2000001ff00 */
[----:B------:R-:W-:Y:S01]  /*12e0*/  IMAD.MOV.U32 R0, RZ, RZ, RZ ;  /* 0x000000ffff007224 */ /* 0x000fe200078e00ff */
[----:B------:R-:W-:Y:S01]  /*12f0*/  VIADDMNMX R204, R3, UR5, R204, PT ;  /* 0x0000000503cc7c46 */ /* 0x000fe2000b8001cc */
[----:B------:R-:W-:Y:S01]  /*1300*/  IMAD.U32 R201, RZ, RZ, UR5 ;  /* 0x00000005ffc97e24 */ /* 0x000fe2000f8e00ff */
[----:B------:R-:W-:Y:S02]  /*1310*/  CS2R R148, SRZ ;  /* 0x0000000000947805 */ /* 0x000fe4000001ff00 */
[----:B------:R-:W-:-:S02]  /*1320*/  CS2R R146, SRZ ;  /* 0x0000000000927805 */ /* 0x000fc4000001ff00 */
[----:B------:R-:W-:Y:S02]  /*1330*/  ISETP.GT.AND P1, PT, R204, UR5, PT ;  /* 0x00000005cc007c0c */ /* 0x000fe4000bf24270 */
        /* <DEDUP_REMOVED lines=62> */
[----:B------:R-:W-:Y:S01]  /*1720*/  SHF.R.S32.HI R56, RZ, 0x1f, R19 ;  /* 0x0000001fff387819 */ /* 0x000fe20000011413 */
[----:B------:R-:W0:Y:S01]  /*1730*/  S2UR UR7, SR_CgaCtaId ;  /* 0x00000000000779c3 */ /* 0x000e220000008800 */
[----:B------:R-:W-:Y:S02]  /*1740*/  UMOV UR6, 0x400 ;  /* 0x0000040000067882 */ /* 0x000fe40000000000 */
[----:B------:R-:W-:-:S04]  /*1750*/  LEA.HI R57, R56, R19, RZ, 0x7 ;  /* 0x0000001338397211 */ /* 0x000fc800078f38ff */
[----:B------:R-:W-:-:S05]  /*1760*/  SHF.R.S32.HI R58, RZ, 0x7, R57 ;  /* 0x00000007ff3a7819 */ /* 0x000fca0000011439 */
        /* <DEDUP_REMOVED lines=23> */
[----:B------:R-:W-:Y:S02]  /*18e0*/  IMAD.U32 R6, RZ, RZ, UR4 ;  /* 0x00000004ff067e24 */ /* 0x000fe4000f8e00ff */
[----:B------:R-:W-:-:S02]  /*18f0*/  IMAD.U32 R7, RZ, RZ, UR5 ;  /* 0x00000005ff077e24 */ /* 0x000fc4000f8e00ff */
[----:B------:R-:W-:Y:S02]  /*1900*/  IMAD.MOV.U32 R8, RZ, RZ, 0x70 ;  /* 0x00000070ff087424 */ /* 0x000fe400078e00ff */
[----:B------:R-:W-:Y:S02]  /*1910*/  IMAD.MOV.U32 R12, RZ, RZ, 0x1 ;  /* 0x00000001ff0c7424 */ /* 0x000fe400078e00ff */
[----:B0-----:R-:W-:-:S07]  /*1920*/  IMAD.MOV.U32 R13, RZ, RZ, RZ ;  /* 0x000000ffff0d7224 */ /* 0x001fce00078e00ff */
[----:B------:R-:W-:-:S07]  /*1930*/  LEPC R20, `(.L_x_1000) ;  /* 0x000000001014794e */ /* 0x000fce0000000000 */
[----:B-1----:R-:W-:Y:S05]  /*1940*/  CALL.ABS.NOINC R2 ;  /* 0x0000000002007343 */ /* 0x002fea0003c00000 */
.L_x_1000:
[----:B------:R-:W-:Y:S02]  /*1950*/  R2UR UR4, R16 ;  /* 0x00000000100472ca */ /* 0x000fe400000e0000 */
[----:B------:R-:W-:-:S11]  /*1960*/  SHF.L.U32 R0, RZ, 0x1f, RZ ;  /* 0x0000001fff007819 */ /* 0x000fd600000006ff */
[----:B------:R-:W0:Y:S02]  /*1970*/  SYNCS.PHASECHK.TRANS64.TRYWAIT P0, [UR4+0x30800], R0 ;  /* 0x03080000ff0075a7 */ /* 0x000e240008000144 */
[----:B0-----:R-:W-:Y:S05]  /*1980*/  @!P0 BRA `(.L_x_1001) ;  /* 0x0000011400cc8947 */ /* 0x001fea0003800000 */
.L_x_1134:
[----:B------:R-:W2:Y:S02]  /*1990*/  LDL R2, [R1+0x4] ;  /* 0x0000040001027983 */ /* 0x000ea40000100800 */
[----:B--2---:R-:W-:-:S13]  /*19a0*/  R2UR UR4, R2 ;  /* 0x00000000020472ca */ /* 0x004fda00000e0000 */
[----:B------:R-:W-:-:S06]  /*19b0*/  ULOP3.LUT UR4, UR4, 0x1, URZ, 0xfc, !UPT ;  /* 0x0000000104047892 */ /* 0x000fcc000f8efc3f */
[----:B------:R-:W-:-:S05]  /*19c0*/  IMAD.U32 R2, RZ, RZ, UR4 ;  /* 0x00000004ff027e24 */ /* 0x000fca000f8e00ff */
[----:B------:R-:W-:-:S13]  /*19d0*/  ISETP.NE.AND P0, PT, R2, 0x3, PT ;  /* 0x000000030200780c */ /* 0x000fda0003f05270 */
[----:B------:R-:W-:Y:S05]  /*19e0*/  @!P0 BRA `(.L_x_1002) ;  /* 0x0000000000048947 */ /* 0x000fea0003800000 */
[----:B------:R-:W-:Y:S01]  /*19f0*/  BPT.TRAP 0x1 ;  /* 0x000000040000795c */ /* 0x000fe20000300000 */
.L_x_1002:
[----:B------:R-:W-:-:S13]  /*1a00*/  R2UR UR4, R16 ;  /* 0x00000000100472ca */ /* 0x000fda00000e0000 */
[----:B------:R1:W2:Y:S01]  /*1a10*/  SYNCS.PHASECHK.TRANS64.TRYWAIT P1, [UR4+0x30830], R0 ;  /* 0x03083000ff0075a7 */ /* 0x0002a20008020144 */
[----:B------:R-:W-:Y:S05]  /*1a20*/  @!P0 BRA `(.L_x_1003) ;  /* 0x0000000000048947 */ /* 0x000fea0003800000 */
[----:B------:R-:W-:Y:S01]  /*1a30*/  BPT.TRAP 0x1 ;  /* 0x000000040000795c */ /* 0x000fe20000300000 */
.L_x_1003:
[----:B------:R-:W-:-:S05]  /*1a40*/  IMAD.U32 R6, RZ, RZ, UR36 ;  /* 0x00000024ff067e24 */ /* 0x000fca000f8e00ff */
[----:B------:R-:W-:Y:S01]  /*1a50*/  LOP3.LUT R6, R6, 0x10000, RZ, 0xfc, !PT ;  /* 0x0001000006067812 */ /* 0x000fe200078efcff */
[----:B--2---:R-:W-:Y:S06]  /*1a60*/  @P1 BRA `(.L_x_1004) ;  /* 0x00000000000c1947 */ /* 0x004fec0003800000 */
[----:B------:R-:W-:-:S13]  /*1a70*/  R2UR UR4, R16 ;  /* 0x00000000100472ca */ /* 0x000fda00000e0000 */
[----:B------:R-:W2:Y:S02]  /*1a80*/  SYNCS.PHASECHK.TRANS64.TRYWAIT P1, [UR4+0x30830], R0 ;  /* 0x03083000ff0075a7 */ /* 0x000ea40008020144 */
[----:B--2---:R-:W-:Y:S05]  /*1a90*/  @!P1 BRA `(.L_x_1005) ;  /* 0x0000011400a49947 */ /* 0x004fea0003800000 */
.L_x_1004:
[----:B------:R-:W-:Y:S05]  /*1aa0*/  WARPSYNC.ALL ;  /* 0x0000000000007948 */ /* 0x000fea0003800000 */
[----:B------:R-:W-:Y:S02]  /*1ab0*/  MOV R7, 0x40000040 ;  /* 0x4000004000077802 */ /* 0x000fe40000000f00 */
[----:B------:R-:W-:Y:S01]  /*1ac0*/  R2UR UR4, R16 ;  /* 0x00000000100472ca */ /* 0x000fe200000e0000 */
[----:B------:R-:W-:Y:S01]  /*1ad0*/  WARPGROUP.ARRIVE ;  /* 0x00000000000079c5 */ /* 0x000fe20000000000 */
[----:B------:R-:W-:Y:S01]  /*1ae0*/  R2UR UR8, R6 ;  /* 0x00000000060872ca */ /* 0x000fe200000e0000 */
[----:B------:R-:W-:Y:S01]  /*1af0*/  UMOV UR11, 0x40000040 ;  /* 0x40000040000b7882 */ /* 0x000fe20000000000 */
[----:B------:R-:W-:Y:S01]  /*1b00*/  R2UR UR9, R7 ;  /* 0x00000000070972ca */ /* 0x000fe200000e0000 */
[----:B------:R-:W-:Y:S01]  /*1b10*/  UMOV UR13, 0x40000040 ;  /* 0x40000040000d7882 */ /* 0x000fe20000000000 */
[----:B------:R-:W-:Y:S01]  /*1b20*/  UMOV UR7, 0x40000040 ;  /* 0x4000004000077882 */ /* 0x000fe20000000000 */
[----:B------:R-:W-:Y:S01]  /*1b30*/  UMOV UR5, UR13 ;  /* 0x0000000d00057c82 */ /* 0x000fe20008000000 */
[----:B------:R-:W-:Y:S01]  /*1b40*/  IMAD.U32 R11, RZ, RZ, UR13 ;  /* 0x0000000dff0b7e24 */ /* 0x000fe2000f8e00ff */
[----:B------:R-:W-:Y:S01]  /*1b50*/  UMOV UR13, 0x40000040 ;  /* 0x40000040000d7882 */ /* 0x000fe20000000000 */
[----:B------:R-:W-:Y:S01]  /*1b60*/  UMOV UR15, 0x40000040 ;  /* 0x40000040000f7882 */ /* 0x000fe20000000000 */
[----:B------:R-:W-:Y:S01]  /*1b70*/  UMOV UR17, 0x40000040 ;  /* 0x4000004000117882 */ /* 0x000fe20000000000 */
[----:B------:R-:W-:Y:S01]  /*1b80*/  UMOV UR21, 0x40000040 ;  /* 0x4000004000157882 */ /* 0x000fe20000000000 */
[----:B------:R-:W-:Y:S01]  /*1b90*/  UIADD3 UR4, UR4, 0x20400, URZ ;  /* 0x0002040004047890 */ /* 0x000fe2000fffe03f */
[----:B------:R-:W-:Y:S01]  /*1ba0*/  UMOV UR25, 0x40000040 ;  /* 0x4000004000197882 */ /* 0x000fe20000000000 */
[----:B------:R-:W-:-:S02]  /*1bb0*/  UMOV UR29, 0x40000040 ;  /* 0x40000040001d7882 */ /* 0x000fc40000000000 */
[----:B------:R-:W-:Y:S01]  /*1bc0*/  USHF.R.U32.HI UR4, URZ, 0x4, UR4 ;  /* 0x000000043f047899 */ /* 0x000fe20008011604 */
[----:B------:R-:W-:Y:S01]  /*1bd0*/  UMOV UR33, 0x40000040 ;  /* 0x4000004000217882 */ /* 0x000fe20000000000 */
[----:B------:R-:W-:Y:S02]  /*1be0*/  UMOV UR37, 0x40000040 ;  /* 0x4000004000257882 */ /* 0x000fe40000000000 */
[----:B------:R-:W-:Y:S01]  /*1bf0*/  ULOP3.LUT UR4, UR4, 0x3fff, URZ, 0xc0, !UPT ;  /* 0x00003fff04047892 */ /* 0x000fe2000f8ec03f */
[----:B------:R-:W-:Y:S01]  /*1c00*/  UMOV UR41, 0x40000040 ;  /* 0x4000004000297882 */ /* 0x000fe20000000000 */
[----:B------:R-:W-:Y:S02]  /*1c10*/  UMOV UR45, 0x40000040 ;  /* 0x40000040002d7882 */ /* 0x000fe40000000000 */
[----:B------:R-:W-:Y:S01]  /*1c20*/  ULOP3.LUT UR18, UR4, 0x10000, URZ, 0xfc, !UPT ;  /* 0x0001000004127892 */ /* 0x000fe2000f8efc3f */
[----:B------:R-:W-:Y:S01]  /*1c30*/  UMOV UR49, 0x40000040 ;  /* 0x4000004000317882 */ /* 0x000fe20000000000 */
[----:B------:R-:W-:-:S02]  /*1c40*/  UMOV UR53, 0x40000040 ;  /* 0x4000004000357882 */ /* 0x000fc40000000000 */
[----:B------:R-:W-:Y:S02]  /*1c50*/  UIADD3 UR6, UR18, 0x2, URZ ;  /* 0x0000000212067890 */ /* 0x000fe4000fffe03f */
[----:B------:R-:W-:Y:S02]  /*1c60*/  UIADD3 UR14, UR18, 0x200, URZ ;  /* 0x00000200120e7890 */ /* 0x000fe4000fffe03f */
[----:B------:R-:W-:Y:S01]  /*1c70*/  IMAD.U32 R21, RZ, RZ, UR18 ;  /* 0x00000012ff157e24 */ /* 0x000fe2000f8e00ff */
[----:B------:R-:W-:Y:S02]  /*1c80*/  UMOV UR10, UR18 ;  /* 0x00000012000a7c82 */ /* 0x000fe40008000000 */
[----:B------:R-:W-:Y:S01]  /*1c90*/  HGMMA.64x64x16.F32 R24, gdesc[UR8], RZ, !UPT, gsb0 ;  /* 0x00e00000081879f0 */ /* 0x000fe2000c0008ff */
[----:B------:R-:W-:Y:S01]  /*1ca0*/  R2UR UR10, R6 ;  /* 0x00000000060a72ca */ /* 0x000fe200000e0000 */
[----:B------:R-:W-:Y:S02]  /*1cb0*/  UMOV UR9, 0x40000040 ;  /* 0x4000004000097882 */ /* 0x000fe40000000000 */
[----:B------:R-:W-:-:S10]  /*1cc0*/  IMAD.U32 R15, RZ, RZ, UR9 ;  /* 0x00000009ff0f7e24 */ /* 0x000fd4000f8e00ff */
[----:B------:R-:W-:Y:S02]  /*1cd0*/  UIADD3 UR4, UR10, 0x2, URZ ;  /* 0x000000020a047890 */ /* 0x000fe4000fffe03f */
[----:B------:R-:W-:Y:S02]  /*1ce0*/  UIADD3 UR16, UR10, 0x402, URZ ;  /* 0x000004020a107890 */ /* 0x000fe4000fffe03f */
[----:B------:R-:W-:Y:S02]  /*1cf0*/  UIADD3 UR20, UR10, 0x404, URZ ;  /* 0x000004040a147890 */ /* 0x000fe4000fffe03f */
[----:B------:R-:W-:Y:S01]  /*1d00*/  UIADD3 UR24, UR10, 0x406, URZ ;  /* 0x000004060a187890 */ /* 0x000fe2000fffe03f */
[----:B------:R-:W-:Y:S01]  /*1d10*/  UMOV UR12, UR4 ;  /* 0x00000004000c7c82 */ /* 0x000fe20008000000 */
[----:B------:R-:W-:Y:S01]  /*1d20*/  UIADD3 UR28, UR10, 0x800, URZ ;  /* 0x000008000a1c7890 */ /* 0x000fe2000fffe03f */
[----:B------:R-:W-:Y:S01]  /*1d30*/  IMAD.U32 R10, RZ, RZ, UR12 ;  /* 0x0000000cff0a7e24 */ /* 0x000fe2000f8e00ff */
[----:B------:R-:W-:Y:S01]  /*1d40*/  UMOV UR4, UR12 ;  /* 0x0000000c00047c82 */ /* 0x000fe20008000000 */
[----:B------:R-:W-:-:S02]  /*1d50*/  UIADD3 UR12, UR10, 0x400, URZ ;  /* 0x000004000a0c7890 */ /* 0x000fc4000fffe03f */
[----:B------:R-:W-:Y:S02]  /*1d60*/  UIADD3 UR32, UR10, 0x802, URZ ;  /* 0x000008020a207890 */ /* 0x000fe4000fffe03f */
[----:B------:R-:W-:Y:S02]  /*1d70*/  UIADD3 UR36, UR10, 0x804, URZ ;  /* 0x000008040a247890 */ /* 0x000fe4000fffe03f */
[----:B------:R-:W-:Y:S02]  /*1d80*/  UIADD3 UR40, UR10, 0x806, URZ ;  /* 0x000008060a287890 */ /* 0x000fe4000fffe03f */
[----:B------:R-:W-:Y:S02]  /*1d90*/  UIADD3 UR44, UR10, 0xc00, URZ ;  /* 0x00000c000a2c7890 */ /* 0x000fe4000fffe03f */
[----:B------:R-:W-:Y:S02]  /*1da0*/  UIADD3 UR48, UR10, 0xc02, URZ ;  /* 0x00000c020a307890 */ /* 0x000fe4000fffe03f */
[----:B------:R-:W-:Y:S01]  /*1db0*/  UIADD3 UR52, UR10, 0xc04, URZ ;  /* 0x00000c040a347890 */ /* 0x000fe2000fffe03f */
[----:B------:R-:W-:-:S02]  /*1dc0*/  WARPGROUP.DEPBAR.LE gsb0, 0x0 ;  /* 0x00008000000079c5 */ /* 0x000fc40000010000 */
[----:B------:R-:W-:-:S06]  /*1dd0*/  WARPGROUP.ARRIVE ;  /* 0x00000000000079c5 */ /* 0x000fcc0000000000 */
[----:B------:R-:W-:Y:S01]  /*1de0*/  HGMMA.64x64x16.F32 R24, gdesc[UR4], R24, gsb0 ;  /* 0x00e00000041879f0 */ /* 0x000fe20008000818 */
[----:B------:R-:W-:Y:S02]  /*1df0*/  UIADD3 UR4, UR10, 0x4, URZ ;  /* 0x000000040a047890 */ /* 0x000fe4000fffe03f */
[----:B------:R-:W-:Y:S01]  /*1e00*/  UIADD3 UR6, UR18, 0x4, URZ ;  /* 0x0000000412067890 */ /* 0x000fe2000fffe03f */
[----:B------:R-:W-:Y:S01]  /*1e10*/  UMOV UR5, UR9 ;  /* 0x0000000900057c82 */ /* 0x000fe20008000000 */
[----:B------:R-:W-:Y:S01]  /*1e20*/  UMOV UR7, 0x40000040 ;  /* 0x4000004000077882 */ /* 0x000fe20000000000 */
[----:B------:R-:W-:Y:S02]  /*1e30*/  UMOV UR9, 0x40000040 ;  /* 0x4000004000097882 */ /* 0x000fe40000000000 */
[----:B------:R-:W-:Y:S02]  /*1e40*/  UMOV UR8, UR4 ;  /* 0x0000000400087c82 */ /* 0x000fe40008000000 */
[----:B------:R-:W-:Y:S01]  /*1e50*/  UMOV UR4, UR8 ;  /* 0x0000000800047c82 */ /* 0x000fe20008000000 */
[----:B------:R-:W-:Y:S01]  /*1e60*/  IMAD.U32 R14, RZ, RZ, UR8 ;  /* 0x00000008ff0e7e24 */ /* 0x000fe2000f8e00ff */
[----:B------:R-:W-:-:S02]  /*1e70*/  UIADD3 UR8, UR10, 0x6, URZ ;  /* 0x000000060a087890 */ /* 0x000fc4000fffe03f */
[----:B------:R-:W-:Y:S01]  /*1e80*/  UIADD3 UR10, UR10, 0xc06, URZ ;  /* 0x00000c060a0a7890 */ /* 0x000fe2000fffe03f */
[----:B------:R-:W-:Y:S02]  /*1e90*/  WARPGROUP.DEPBAR.LE gsb0, 0x0 ;  /* 0x00008000000079c5 */ /* 0x000fe40000010000 */
[----:B------:R-:W-:-:S06]  /*1ea0*/  WARPGROUP.ARRIVE ;  /* 0x00000000000079c5 */ /* 0x000fcc0000000000 */
[----:B------:R-:W-:Y:S01]  /*1eb0*/  HGMMA.64x64x16.F32 R24, gdesc[UR4], R24, gsb0 ;  /* 0x00e00000041879f0 */ /* 0x000fe20008000818 */
[----:B------:R-:W-:Y:S01]  /*1ec0*/  UIADD3 UR6, UR18, 0x6, URZ ;  /* 0x0000000612067890 */ /* 0x000fe2000fffe03f */
[----:B------:R-:W-:Y:S01]  /*1ed0*/  UMOV UR4, UR8 ;  /* 0x0000000800047c82 */ /* 0x000fe20008000000 */
[----:B------:R-:W-:Y:S01]  /*1ee0*/  UMOV UR5, UR9 ;  /* 0x0000000900057c82 */ /* 0x000fe20008000000 */
[----:B------:R-:W-:Y:S01]  /*1ef0*/  UMOV UR7, 0x40000040 ;  /* 0x4000004000077882 */ /* 0x000fe20000000000 */
        /* <DEDUP_REMOVED lines=9> */
[----:B------:R-:W-:Y:S03]  /*1f90*/  HGMMA.64x64x16.F32 R24, gdesc[UR12], R24, gsb0 ;  /* 0x00e000000c1879f0 */ /* 0x000fe60008000818 */
        /* <DEDUP_REMOVED lines=68> */
[----:B------:R-:W-:Y:S01]  /*23e0*/  UMOV UR5, 0x40000040 ;  /* 0x4000004000057882 */ /* 0x000fe20000000000 */
[----:B------:R-:W-:Y:S01]  /*23f0*/  UMOV UR7, 0x40000040 ;  /* 0x4000004000077882 */ /* 0x000fe20000000000 */
[----:B------:R-:W-:Y:S01]  /*2400*/  MOV R12, UR4 ;  /* 0x00000004000c7c02 */ /* 0x000fe20008000f00 */
[----:B------:R-:W-:Y:S01]  /*2410*/  IMAD.U32 R13, RZ, RZ, UR5 ;  /* 0x00000005ff0d7e24 */ /* 0x000fe2000f8e00ff */
[----:B------:R-:W-:Y:S02]  /*2420*/  WARPGROUP.DEPBAR.LE gsb0, 0x0 ;  /* 0x00008000000079c5 */ /* 0x000fe40000010000 */
[----:B------:R-:W-:-:S06]  /*2430*/  WARPGROUP.ARRIVE ;  /* 0x00000000000079c5 */ /* 0x000fcc0000000000 */
[----:B------:R-:W-:Y:S03]  /*2440*/  HGMMA.64x64x16.F32 R24, gdesc[UR4], R24, gsb0 ;  /* 0x00e00000041879f0 */ /* 0x000fe60008000818 */
[----:B------:R-:W-:Y:S02]  /*2450*/  WARPGROUP.DEPBAR.LE gsb0, 0x0 ;  /* 0x00008000000079c5 */ /* 0x000fe40000010000 */
[----:B------:R-:W-:Y:S05]  /*2460*/  @!P0 BRA `(.L_x_1006) ;  /* 0x0000000000048947 */ /* 0x000fea0003800000 */
[----:B------:R-:W-:Y:S01]  /*2470*/  BPT.TRAP 0x1 ;  /* 0x000000040000795c */ /* 0x000fe20000300000 */
.L_x_1006:
[----:B01----:R-:W-:Y:S01]  /*2480*/  LOP3.LUT R0, R57, 0xffffff80, RZ, 0xc0, !PT ;  /* 0xffffff8039007812 */ /* 0x003fe200078ec0ff */
[----:B------:R-:W-:Y:S01]  /*2490*/  ULDC UR7, c[0x0][0x2f0] ;  /* 0x0000bc0000077ab9 */ /* 0x000fe20000000800 */
[----:B------:R-:W-:Y:S02]  /*24a0*/  R2UR UR5, R23 ;  /* 0x00000000170572ca */ /* 0x000fe400000e0000 */
[----:B------:R-:W-:Y:S01]  /*24b0*/  LEA.HI R56, R56, R19, RZ, 0x2 ;  /* 0x0000001338387211 */ /* 0x000fe200078f10ff */
[----:B------:R-:W-:Y:S01]  /*24c0*/  IMAD.IADD R0, R19, 0x1, -R0 ;  /* 0x0000000113007824 */ /* 0x000fe200078e0a00 */
[----:B------:R-:W-:Y:S02]  /*24d0*/  LEA.HI R5, R58, R58, RZ, 0x1 ;  /* 0x0000003a3a057211 */ /* 0x000fe400078f08ff */
[----:B------:R-:W-:Y:S02]  /*24e0*/  LOP3.LUT R56, R56, 0xfffffffc, RZ, 0xc0, !PT ;  /* 0xfffffffc38387812 */ /* 0x000fe400078ec0ff */
[----:B------:R-:W-:-:S02]  /*24f0*/  SHF.R.S32.HI R3, RZ, 0x1f, R0 ;  /* 0x0000001fff037819 */ /* 0x000fc40000011400 */
[----:B------:R-:W-:Y:S01]  /*2500*/  LOP3.LUT R5, R5, 0x3fffffe, RZ, 0xc0, !PT ;  /* 0x03fffffe05057812 */ /* 0x000fe200078ec0ff */
[----:B------:R-:W-:Y:S01]  /*2510*/  IMAD.IADD R56, R19, 0x1, -R56 ;  /* 0x0000000113387824 */ /* 0x000fe200078e0a38 */
[CC--:B------:R-:W-:Y:S01]  /*2520*/  LEA.HI R2, R3.reuse, R0.reuse, RZ, 0x2 ;  /* 0x0000000003027211 */ /* 0x0c0fe200078f10ff */
[----:B------:R-:W-:Y:S01]  /*2530*/  UISETP.NE.AND UP1, UPT, UR5, URZ, UPT ;  /* 0x0000003f0500728c */ /* 0x000fe2000bf25270 */
[----:B------:R-:W-:Y:S01]  /*2540*/  LEA.HI R4, R3, R0, RZ, 0x5 ;  /* 0x0000000003047211 */ /* 0x000fe200078f28ff */
[----:B------:R-:W-:Y:S01]  /*2550*/  IMAD.IADD R5, R58, 0x1, -R5 ;  /* 0x000000013a057824 */ /* 0x000fe200078e0a05 */
[--C-:B------:R-:W-:Y:S02]  /*2560*/  SHF.R.S32.HI R3, RZ, 0x2, R2.reuse ;  /* 0x00000002ff037819 */ /* 0x100fe40000011402 */
[----:B------:R-:W-:Y:S02]  /*2570*/  SHF.R.S32.HI R8, RZ, 0x1f, R2 ;  /* 0x0000001fff087819 */ /* 0x000fe40000011402 */
[----:B------:R-:W-:-:S02]  /*2580*/  SHF.R.S32.HI R4, RZ, 0x5, R4 ;  /* 0x00000005ff047819 */ /* 0x000fc40000011404 */
[----:B------:R-:W-:Y:S02]  /*2590*/  LEA.HI R8, R8, R3, RZ, 0x3 ;  /* 0x0000000308087211 */ /* 0x000fe400078f18ff */
[----:B------:R-:W-:Y:S01]  /*25a0*/  LEA.HI R9, R56, R56, RZ, 0x1 ;  /* 0x0000003838097211 */ /* 0x000fe200078f08ff */
[----:B------:R-:W-:Y:S01]  /*25b0*/  @UP1 ULDC UR5, c[0x0][0x450] ;  /* 0x0001140000051ab9 */ /* 0x000fe20000000800 */
[----:B------:R-:W-:Y:S02]  /*25c0*/  LEA R4, R4, UR38, 0x4 ;  /* 0x0000002604047c11 */ /* 0x000fe4000f8e20ff */
[----:B------:R-:W-:Y:S02]  /*25d0*/  LOP3.LUT R8, R8, 0xfffffff8, RZ, 0xc0, !PT ;  /* 0xfffffff808087812 */ /* 0x000fe400078ec0ff */
[----:B------:R-:W-:Y:S02]  /*25e0*/  R2UR UR4, R22 ;  /* 0x00000000160472ca */ /* 0x000fe400000e0000 */
[----:B------:R-:W-:-:S02]  /*25f0*/  LOP3.LUT R9, R9, 0x1ffffffe, RZ, 0xc0, !PT ;  /* 0x1ffffffe09097812 */ /* 0x000fc400078ec0ff */
[----:B------:R-:W-:Y:S01]  /*2600*/  IADD3 R4, R4, R3, -R8 ;  /* 0x0000000304047210 */ /* 0x000fe20007ffe808 */
[----:B------:R-:W-:Y:S01]  /*2610*/  IMAD.MOV.U32 R3, RZ, RZ, -0x40 ;  /* 0xffffffc0ff037424 */ /* 0x000fe200078e00ff */
[----:B------:R-:W-:Y:S01]  /*2620*/  PLOP3.LUT P1, PT, PT, PT, UP1, 0x80, 0x0 ;  /* 0x000000000000781c */ /* 0x000fe20003f2f018 */
[----:B------:R-:W-:Y:S01]  /*2630*/  IMAD.IADD R9, R56, 0x1, -R9 ;  /* 0x0000000138097824 */ /* 0x000fe200078e0a09 */
[----:B------:R-:W-:Y:S01]  /*2640*/  R2UR UR6, R16 ;  /* 0x00000000100672ca */ /* 0x000fe200000e0000 */
[----:B------:R-:W-:Y:S01]  /*2650*/  IMAD R60, R204, R3, 0x40 ;  /* 0x00000040cc3c7424 */ /* 0x000fe200078e0203 */
[----:B------:R-:W-:Y:S02]  /*2660*/  LEA R4, R5, R4, 0x6 ;  /* 0x0000000405047211 */ /* 0x000fe400078e30ff */
[----:B------:R-:W-:Y:S01]  /*2670*/  PLOP3.LUT P2, PT, PT, PT, UP1, 0x80, 0x0 ;  /* 0x000000000000781c */ /* 0x000fe20003f4f018 */
[----:B------:R-:W-:Y:S01]  /*2680*/  UISETP.NE.AND UP0, UPT, UR4, URZ, UPT ;  /* 0x0000003f0400728c */ /* 0x000fe2000bf05270 */
[----:B------:R-:W-:Y:S01]  /*2690*/  LOP3.LUT R3, R2, 0x7ffffffc, RZ, 0xc0, !PT ;  /* 0x7ffffffc02037812 */ /* 0x000fe200078ec0ff */
[----:B------:R-:W-:Y:S01]  /*26a0*/  IMAD R19, R9, 0x8, R4 ;  /* 0x0000000809137824 */ /* 0x000fe200078e0204 */
[----:B------:R-:W-:Y:S01]  /*26b0*/  @UP1 ULDC UR4, c[0x0][0x44c] ;  /* 0x0001130000041ab9 */ /* 0x000fe20000000800 */
[----:B------:R-:W-:-:S02]  /*26c0*/  LEA R58, R204, 0xffffffc0, 0x6 ;  /* 0xffffffc0cc3a7811 */ /* 0x000fc400078e30ff */
[----:B------:R-:W-:Y:S01]  /*26d0*/  @P1 IMAD.HI.U32 R5, R19, UR4, RZ ;  /* 0x0000000413051c27 */ /* 0x000fe2000f8e00ff */
[----:B------:R-:W-:Y:S01]  /*26e0*/  PLOP3.LUT P1, PT, PT, PT, UP0, 0x40, 0x0 ;  /* 0x000000000000781c */ /* 0x000fe20003f2e808 */
[----:B------:R-:W-:Y:S01]  /*26f0*/  UIADD3 UR4, UR6, 0x30840, URZ ;  /* 0x0003084006047890 */ /* 0x000fe2000fffe03f */
[----:B------:R-:W0:Y:S01]  /*2700*/  S2UR UR6, SR_CgaCtaId ;  /* 0x00000000000679c3 */ /* 0x000e220000008800 */
[----:B------:R-:W-:Y:S02]  /*2710*/  IMAD.MOV.U32 R4, RZ, RZ, R19 ;  /* 0x000000ffff047224 */ /* 0x000fe400078e0013 */
[----:B------:R-:W-:Y:S01]  /*2720*/  @P2 SHF.R.U32.HI R4, RZ, UR5, R5 ;  /* 0x00000005ff042c19 */ /* 0x000fe20008011605 */
[----:B------:R-:W-:Y:S01]  /*2730*/  IMAD.IADD R8, R0, 0x1, -R3 ;  /* 0x0000000100087824 */ /* 0x000fe200078e0a03 */
[----:B------:R-:W-:Y:S01]  /*2740*/  ULDC UR5, c[0x0][0x288] ;  /* 0x0000a20000057ab9 */ /* 0x000fe20000000800 */
[----:B------:R-:W-:Y:S01]  /*2750*/  VIADD R3, R60, 0x1 ;  /* 0x000000013c037836 */ /* 0x000fe20000000000 */
[----:B------:R-:W-:Y:S01]  /*2760*/  MOV R20, UR5 ;  /* 0x0000000500147c02 */ /* 0x000fe20008000f00 */
[----:B------:R-:W1:Y:S02]  /*2770*/  SHFL.IDX PT, R56, R4, RZ, 0x1c1f ;  /* 0x001c1fff04387589 */ /* 0x000e6400000e0000 */
[----:B------:R-:W-:-:S02]  /*2780*/  IMAD R0, R8, -0x2, R3 ;  /* 0xfffffffe08007824 */ /* 0x000fc400078e0203 */
[C---:B------:R-:W-:Y:S02]  /*2790*/  IMAD R3, R17.reuse, UR7, R60 ;  /* 0x0000000711037c24 */ /* 0x040fe4000f8e023c */
[----:B------:R-:W-:Y:S02]  /*27a0*/  IMAD R5, R17, UR7, R0 ;  /* 0x0000000711057c24 */ /* 0x000fe4000f8e0200 */
[----:B------:R-:W-:Y:S02]  /*27b0*/  IMAD R9, R8, -0x2, R3 ;  /* 0xfffffffe08097824 */ /* 0x000fe400078e0203 */
[----:B------:R-:W-:Y:S01]  /*27c0*/  IMAD.IADD R5, R5, 0x1, -R20 ;  /* 0x0000000105057824 */ /* 0x000fe200078e0a14 */
[----:B0-----:R-:W-:-:S03]  /*27d0*/  UPRMT UR4, UR6, 0x654, UR4 ;  /* 0x0000065406047896 */ /* 0x001fc60008000004 */
[----:B------:R-:W-:Y:S02]  /*27e0*/  ULDC UR6, c[0x0][0x9e0] ;  /* 0x0002780000067ab9 */ /* 0x000fe40000000800 */
[----:B------:R-:W-:-:S04]  /*27f0*/  VIADD R62, R5, UR6 ;  /* 0x00000006053e7c36 */ /* 0x000fc80008000000 */
[----:B------:R-:W-:Y:S01]  /*2800*/  SYNCS.ARRIVE.TRANS64.RED.A1T0 RZ, [UR4], RZ ;  /* 0x000000ffffff79a7 */ /* 0x000fe20008100404 */
[----:B------:R-:W-:Y:S01]  /*2810*/  ULDC UR4, c[0x0][0x9dc] ;  /* 0x0002770000047ab9 */ /* 0x000fe20000000800 */
[----:B-1----:R-:W-:Y:S01]  /*2820*/  VIADDMNMX R0, R56, R62, R9, PT ;  /* 0x0000003e38007246 */ /* 0x002fe20003800109 */
[----:B------:R-:W-:-:S06]  /*2830*/  ULOP3.LUT UR10, URZ, UR4, URZ, 0x33, !UPT ;  /* 0x000000043f0a7292 */ /* 0x000fcc000f8e333f */
[----:B------:R-:W-:Y:S02]  /*2840*/  VIADD R5, R5, UR10 ;  /* 0x0000000a05057c36 */ /* 0x000fe40008000000 */
[----:B------:R-:W-:Y:S02]  /*2850*/  IMAD.U32 R200, RZ, RZ, UR10 ;  /* 0x0000000affc87e24 */ /* 0x000fe4000f8e00ff */
[----:B------:R-:W-:Y:S01]  /*2860*/  IMAD.IADD R2, R5, 0x1, R56 ;  /* 0x0000000105027824 */ /* 0x000fe200078e0238 */
[----:B------:R-:W-:Y:S06]  /*2870*/  @P1 BRA `(.L_x_1007) ;  /* 0x0000000000641947 */ /* 0x000fec0003800000 */
[----:B------:R-:W-:Y:S01]  /*2880*/  IMAD R3, R17, UR7, R56 ;  /* 0x0000000711037c24 */ /* 0x000fe2000f8e0238 */
[----:B------:R-:W-:Y:S04]  /*2890*/  BSSY B0, `(.L_x_1008) ;  /* 0x0000013000007945 */ /* 0x000fe80003800000 */
[----:B------:R-:W-:-:S04]  /*28a0*/  IADD3 R3, R3, -R20, RZ ;  /* 0x8000001403037210 */ /* 0x000fc80007ffe0ff */
[----:B------:R-:W-:-:S13]  /*28b0*/  ISETP.GT.AND P1, PT, R3, -0x1, PT ;  /* 0xffffffff0300780c */ /* 0x000fda0003f24270 */
[----:B------:R-:W-:Y:S05]  /*28c0*/  @P1 BRA `(.L_x_1009) ;  /* 0x0000000000241947 */ /* 0x000fea0003800000 */
[----:B------:R-:W-:Y:S01]  /*28d0*/  ULDC UR4, c[0x0][0x9e4] ;  /* 0x0002790000047ab9 */ /* 0x000fe20000000800 */
[----:B------:R-:W-:Y:S01]  /*28e0*/  LOP3.LUT R3, RZ, R3, RZ, 0x33, !PT ;  /* 0x00000003ff037212 */ /* 0x000fe200078e33ff */
[----:B------:R-:W-:-:S05]  /*28f0*/  IMAD.U32 R57, RZ, RZ, UR4 ;  /* 0x00000004ff397e24 */ /* 0x000fca000f8e00ff */
[----:B------:R-:W-:-:S13]  /*2900*/  ISETP.NE.AND P1, PT, R57, 0x1, PT ;  /* 0x000000013900780c */ /* 0x000fda0003f25270 */
[----:B------:R-:W0:Y:S02]  /*2910*/  @P1 LDC.64 R64, c[0x0][0x9e8] ;  /* 0x00027a00ff401b82 */ /* 0x000e240000000a00 */
[----:B0-----:R-:W-:-:S05]  /*2920*/  @P1 IMAD.HI.U32 R56, R3, R64, RZ ;  /* 0x0000004003381227 */ /* 0x001fca00078e00ff */
[----:B------:R-:W-:-:S04]  /*2930*/  @P1 SHF.R.U32.HI R3, RZ, R65, R56 ;  /* 0x00000041ff031219 */ /* 0x000fc80000011638 */
[----:B------:R-:W-:Y:S01]  /*2940*/  LOP3.LUT R3, RZ, R3, RZ, 0x33, !PT ;  /* 0x00000003ff037212 */ /* 0x000fe200078e33ff */
[----:B------:R-:W-:Y:S06]  /*2950*/  BRA `(.L_x_1010) ;  /* 0x0000000000187947 */ /* 0x000fec0003800000 */
.L_x_1009:
[----:B------:R-:W-:Y:S02]  /*2960*/  ULDC UR4, c[0x0][0x9e4] ;  /* 0x0002790000047ab9 */ /* 0x000fe40000000800 */
[----:B------:R-:W-:-:S05]  /*2970*/  IMAD.U32 R57, RZ, RZ, UR4 ;  /* 0x00000004ff397e24 */ /* 0x000fca000f8e00ff */
[----:B------:R-:W-:-:S13]  /*2980*/  ISETP.NE.AND P1, PT, R57, 0x1, PT ;  /* 0x000000013900780c */ /* 0x000fda0003f25270 */
[----:B------:R-:W0:Y:S02]  /*2990*/  @P1 LDC.64 R64, c[0x0][0x9e8] ;  /* 0x00027a00ff401b82 */ /* 0x000e240000000a00 */
[----:B0-----:R-:W-:-:S05]  /*29a0*/  @P1 IMAD.HI.U32 R56, R3, R64, RZ ;  /* 0x0000004003381227 */ /* 0x001fca00078e00ff */
[----:B------:R-:W-:-:S07]  /*29b0*/  @P1 SHF.R.U32.HI R3, RZ, R65, R56 ;  /* 0x00000041ff031219 */ /* 0x000fce0000011638 */
.L_x_1010:
[----:B------:R-:W-:Y:S05]  /*29c0*/  BSYNC B0 ;  /* 0x0000000000007941 */ /* 0x000fea0003800000 */
.L_x_1008:
[----:B------:R-:W-:-:S04]  /*29d0*/  IMAD R3, R3, R57, -R58 ;  /* 0x0000003903037224 */ /* 0x000fc800078e0a3a */
[----:B------:R-:W-:-:S05]  /*29e0*/  IMAD R3, R8, -0x2, R3 ;  /* 0xfffffffe08037824 */ /* 0x000fca00078e0203 */
[----:B------:R-:W-:Y:S02]  /*29f0*/  VIADDMNMX R0, R3, R57, R0, PT ;  /* 0x0000003903007246 */ /* 0x000fe40003800100 */
[----:B------:R-:W-:-:S07]  /*2a00*/  VIMNMX R2, R2, R3, !PT ;  /* 0x0000000302027248 */ /* 0x000fce0007fe0100 */
.L_x_1007:
[C---:B------:R-:W-:Y:S01]  /*2a10*/  ISETP.GE.AND P2, PT, R60.reuse, 0x9, PT ;  /* 0x000000093c00780c */ /* 0x040fe20003f46270 */
[----:B------:R-:W0:Y:S01]  /*2a20*/  SHFL.IDX PT, R4, R4, 0x1, 0x1c1f ;  /* 0x003c1f0004047f89 */ /* 0x000e2200000e0000 */
[----:B------:R-:W-:Y:S02]  /*2a30*/  ISETP.GE.AND P1, PT, R60, 0x2, PT ;  /* 0x000000023c00780c */ /* 0x000fe40003f26270 */
[C---:B------:R-:W-:Y:S02]  /*2a40*/  ISETP.GT.AND P3, PT, R2.reuse, 0x8, !P2 ;  /* 0x000000080200780c */ /* 0x040fe40005764270 */
[----:B------:R-:W-:Y:S02]  /*2a50*/  ISETP.GT.AND P4, PT, R2, 0x1, !P1 ;  /* 0x000000010200780c */ /* 0x000fe40004f84270 */
[----:B------:R-:W-:Y:S02]  /*2a60*/  ISETP.LT.OR P3, PT, R0, 0x9, P3 ;  /* 0x000000090000780c */ /* 0x000fe40001f61670 */
[----:B------:R-:W-:-:S02]  /*2a70*/  ISETP.GE.AND P5, PT, R60, 0x11, PT ;  /* 0x000000113c00780c */ /* 0x000fc40003fa6270 */
[----:B------:R-:W-:Y:S02]  /*2a80*/  FSEL R64, R28, -INF , !P3 ;  /* 0xff8000001c407808 */ /* 0x000fe40005800000 */
[----:B------:R-:W-:Y:S02]  /*2a90*/  ISETP.LT.OR P4, PT, R0, 0x2, P4 ;  /* 0x000000020000780c */ /* 0x000fe40002781670 */
[----:B------:R-:W-:Y:S02]  /*2aa0*/  ISETP.GT.AND P3, PT, R2, 0x10, !P5 ;  /* 0x000000100200780c */ /* 0x000fe40006f64270 */
[----:B------:R-:W-:Y:S02]  /*2ab0*/  ISETP.GE.AND P6, PT, R60, 0xa, PT ;  /* 0x0000000a3c00780c */ /* 0x000fe40003fc6270 */
[----:B------:R-:W-:Y:S02]  /*2ac0*/  FSEL R56, R25, -INF , !P4 ;  /* 0xff80000019387808 */ /* 0x000fe40006000000 */
[----:B------:R-:W-:-:S02]  /*2ad0*/  P2R R59, PR, RZ, 0x20 ;  /* 0x00000020ff3b7803 */ /* 0x000fc40000000000 */
[----:B------:R-:W-:Y:S02]  /*2ae0*/  ISETP.LT.OR P3, PT, R0, 0x11, P3 ;  /* 0x000000110000780c */ /* 0x000fe40001f61670 */
[----:B------:R-:W-:Y:S02]  /*2af0*/  ISETP.GT.AND P4, PT, R2, 0x9, !P6 ;  /* 0x000000090200780c */ /* 0x000fe40007784270 */
[----:B------:R-:W-:Y:S02]  /*2b00*/  ISETP.GE.AND P5, PT, R60, 0x12, PT ;  /* 0x000000123c00780c */ /* 0x000fe40003fa6270 */
[----:B------:R-:W-:Y:S02]  /*2b10*/  FSEL R68, R32, -INF , !P3 ;  /* 0xff80000020447808 */ /* 0x000fe40005800000 */
[----:B------:R-:W-:Y:S02]  /*2b20*/  ISETP.LT.OR P4, PT, R0, 0xa, P4 ;  /* 0x0000000a0000780c */ /* 0x000fe40002781670 */
[----:B------:R-:W-:-:S02]  /*2b30*/  ISETP.GT.AND P3, PT, R2, 0x11, !P5 ;  /* 0x000000110200780c */ /* 0x000fc40006f64270 */
[----:B------:R-:W-:Y:S02]  /*2b40*/  FSEL R66, R29, -INF , !P4 ;  /* 0xff8000001d427808 */ /* 0x000fe40006000000 */
[----:B------:R-:W-:Y:S02]  /*2b50*/  ISETP.LT.OR P3, PT, R0, 0x12, P3 ;  /* 0x000000120000780c */ /* 0x000fe40001f61670 */
[----:B------:R-:W-:Y:S02]  /*2b60*/  ISETP.GE.AND P4, PT, R60, 0x19, PT ;  /* 0x000000193c00780c */ /* 0x000fe40003f86270 */
[----:B------:R-:W-:Y:S02]  /*2b70*/  FSEL R70, R33, -INF , !P3 ;  /* 0xff80000021467808 */ /* 0x000fe40005800000 */
[----:B------:R-:W-:Y:S02]  /*2b80*/  ISETP.GT.AND P3, PT, R2, 0x18, !P4 ;  /* 0x000000180200780c */ /* 0x000fe40006764270 */
[----:B------:R-:W-:-:S02]  /*2b90*/  P2R R33, PR, RZ, 0x10 ;  /* 0x00000010ff217803 */ /* 0x000fc40000000000 */
[----:B------:R-:W-:Y:S02]  /*2ba0*/  ISETP.LT.OR P3, PT, R0, 0x19, P3 ;  /* 0x000000190000780c */ /* 0x000fe40001f61670 */
[----:B------:R-:W-:Y:S02]  /*2bb0*/  ISETP.GE.AND P4, PT, R60, 0x1a, PT ;  /* 0x0000001a3c00780c */ /* 0x000fe40003f86270 */
[----:B------:R-:W-:Y:S02]  /*2bc0*/  FSEL R36, R36, -INF , !P3 ;  /* 0xff80000024247808 */ /* 0x000fe40005800000 */
[----:B------:R-:W-:Y:S02]  /*2bd0*/  ISETP.GT.AND P3, PT, R2, 0x19, !P4 ;  /* 0x000000190200780c */ /* 0x000fe40006764270 */
[----:B------:R-:W-:Y:S02]  /*2be0*/  P2R R61, PR, RZ, 0x10 ;  /* 0x00000010ff3d7803 */ /* 0x000fe40000000000 */
[----:B------:R-:W-:-:S02]  /*2bf0*/  ISETP.LT.OR P3, PT, R0, 0x1a, P3 ;  /* 0x0000001a0000780c */ /* 0x000fc40001f61670 */
[----:B------:R-:W-:Y:S02]  /*2c00*/  ISETP.GE.AND P4, PT, R60, 0x21, PT ;  /* 0x000000213c00780c */ /* 0x000fe40003f86270 */
[----:B------:R-:W-:Y:S02]  /*2c10*/  FSEL R72, R37, -INF , !P3 ;  /* 0xff80000025487808 */ /* 0x000fe40005800000 */
[----:B------:R-:W-:Y:S02]  /*2c20*/  ISETP.GT.AND P3, PT, R2, 0x20, !P4 ;  /* 0x000000200200780c */ /* 0x000fe40006764270 */
[----:B------:R-:W-:Y:S02]  /*2c30*/  P2R R37, PR, RZ, 0x10 ;  /* 0x00000010ff257803 */ /* 0x000fe40000000000 */
[----:B------:R-:W-:Y:S02]  /*2c40*/  ISETP.LT.OR P3, PT, R0, 0x21, P3 ;  /* 0x000000210000780c */ /* 0x000fe40001f61670 */
[----:B------:R-:W-:-:S02]  /*2c50*/  ISETP.GE.AND P4, PT, R60, 0x22, PT ;  /* 0x000000223c00780c */ /* 0x000fc40003f86270 */
[----:B------:R-:W-:Y:S02]  /*2c60*/  FSEL R40, R40, -INF , !P3 ;  /* 0xff80000028287808 */ /* 0x000fe40005800000 */
[----:B------:R-:W-:Y:S02]  /*2c70*/  ISETP.GT.AND P3, PT, R2, 0x21, !P4 ;  /* 0x000000210200780c */ /* 0x000fe40006764270 */
[----:B------:R-:W-:Y:S02]  /*2c80*/  P2R R63, PR, RZ, 0x10 ;  /* 0x00000010ff3f7803 */ /* 0x000fe40000000000 */
[----:B------:R-:W-:Y:S02]  /*2c90*/  ISETP.LT.OR P3, PT, R0, 0x22, P3 ;  /* 0x000000220000780c */ /* 0x000fe40001f61670 */
[----:B------:R-:W-:Y:S02]  /*2ca0*/  ISETP.GE.AND P4, PT, R60, 0x29, PT ;  /* 0x000000293c00780c */ /* 0x000fe40003f86270 */
[----:B------:R-:W-:-:S02]  /*2cb0*/  FSEL R74, R41, -INF , !P3 ;  /* 0xff800000294a7808 */ /* 0x000fc40005800000 */
[----:B------:R-:W-:Y:S02]  /*2cc0*/  ISETP.GT.AND P3, PT, R2, 0x28, !P4 ;  /* 0x000000280200780c */ /* 0x000fe40006764270 */
[----:B------:R-:W-:Y:S02]  /*2cd0*/  P2R R41, PR, RZ, 0x10 ;  /* 0x00000010ff297803 */ /* 0x000fe40000000000 */
[----:B------:R-:W-:Y:S02]  /*2ce0*/  ISETP.LT.OR P3, PT, R0, 0x29, P3 ;  /* 0x000000290000780c */ /* 0x000fe40001f61670 */
[----:B------:R-:W-:Y:S02]  /*2cf0*/  ISETP.GE.AND P4, PT, R60, 0x2a, PT ;  /* 0x0000002a3c00780c */ /* 0x000fe40003f86270 */
[----:B------:R-:W-:Y:S02]  /*2d00*/  FSEL R44, R44, -INF , !P3 ;  /* 0xff8000002c2c7808 */ /* 0x000fe40005800000 */
[----:B------:R-:W-:-:S02]  /*2d10*/  ISETP.GT.AND P3, PT, R2, 0x29, !P4 ;  /* 0x000000290200780c */ /* 0x000fc40006764270 */
[----:B------:R-:W-:Y:S02]  /*2d20*/  P2R R65, PR, RZ, 0x10 ;  /* 0x00000010ff417803 */ /* 0x000fe40000000000 */
[----:B------:R-:W-:Y:S02]  /*2d30*/  ISETP.LT.OR P3, PT, R0, 0x2a, P3 ;  /* 0x0000002a0000780c */ /* 0x000fe40001f61670 */
[----:B------:R-:W-:Y:S02]  /*2d40*/  P2R R29, PR, RZ, 0x20 ;  /* 0x00000020ff1d7803 */ /* 0x000fe40000000000 */
[----:B------:R-:W-:Y:S02]  /*2d50*/  FSEL R76, R45, -INF , !P3 ;  /* 0xff8000002d4c7808 */ /* 0x000fe40005800000 */
[----:B------:R-:W-:Y:S02]  /*2d60*/  ISETP.GE.AND P3, PT, R60, 0x31, PT ;  /* 0x000000313c00780c */ /* 0x000fe40003f66270 */
[----:B------:R-:W-:-:S02]  /*2d70*/  P2R R57, PR, RZ, 0x40 ;  /* 0x00000040ff397803 */ /* 0x000fc40000000000 */
[----:B------:R-:W-:Y:S02]  /*2d80*/  ISETP.GT.AND P4, PT, R2, 0x30, !P3 ;  /* 0x000000300200780c */ /* 0x000fe40005f84270 */
[----:B------:R-:W-:Y:S02]  /*2d90*/  R2UR UR4, R22 ;  /* 0x00000000160472ca */ /* 0x000fe400000e0000 */
[----:B------:R-:W-:-:S04]  /*2da0*/  ISETP.LT.OR P4, PT, R0, 0x31, P4 ;  /* 0x000000310000780c */ /* 0x000fc80002781670 */
[----:B------:R-:W-:Y:S02]  /*2db0*/  FSEL R48, R48, -INF , !P4 ;  /* 0xff80000030307808 */ /* 0x000fe40006000000 */
[----:B------:R-:W-:-:S04]  /*2dc0*/  ISETP.GE.AND P4, PT, R60, 0x32, PT ;  /* 0x000000323c00780c */ /* 0x000fc80003f86270 */
[----:B------:R-:W-:Y:S01]  /*2dd0*/  ISETP.GT.AND P5, PT, R2, 0x31, !P4 ;  /* 0x000000310200780c */ /* 0x000fe200067a4270 */
[----:B------:R-:W-:-:S03]  /*2de0*/  UISETP.NE.AND UP0, UPT, UR4, URZ, UPT ;  /* 0x0000003f0400728c */ /* 0x000fc6000bf05270 */
[----:B------:R-:W-:-:S04]  /*2df0*/  ISETP.LT.OR P5, PT, R0, 0x32, P5 ;  /* 0x000000320000780c */ /* 0x000fc80002fa1670 */
[----:B------:R-:W-:Y:S02]  /*2e00*/  FSEL R78, R49, -INF , !P5 ;  /* 0xff800000314e7808 */ /* 0x000fe40006800000 */
[----:B------:R-:W-:-:S04]  /*2e10*/  ISETP.GE.AND P5, PT, R60, 0x39, PT ;  /* 0x000000393c00780c */ /* 0x000fc80003fa6270 */
[----:B------:R-:W-:-:S04]  /*2e20*/  ISETP.GT.AND P6, PT, R2, 0x38, !P5 ;  /* 0x000000380200780c */ /* 0x000fc80006fc4270 */
[----:B------:R-:W-:-:S04]  /*2e30*/  ISETP.LT.OR P6, PT, R0, 0x39, P6 ;  /* 0x000000390000780c */ /* 0x000fc800037c1670 */
[----:B------:R-:W-:Y:S02]  /*2e40*/  FSEL R52, R52, -INF , !P6 ;  /* 0xff80000034347808 */ /* 0x000fe40007000000 */
[----:B------:R-:W-:-:S04]  /*2e50*/  ISETP.GE.AND P6, PT, R60, 0x1, PT ;  /* 0x000000013c00780c */ /* 0x000fc80003fc6270 */
[----:B------:R-:W-:Y:S02]  /*2e60*/  P2R R28, PR, RZ, 0x40 ;  /* 0x00000040ff1c7803 */ /* 0x000fe40000000000 */
[----:B------:R-:W-:-:S04]  /*2e70*/  ISETP.GT.AND P6, PT, R2, RZ, !P6 ;  /* 0x000000ff0200720c */ /* 0x000fc800077c4270 */
[----:B------:R-:W-:-:S04]  /*2e80*/  ISETP.LT.OR P6, PT, R0, 0x1, P6 ;  /* 0x000000010000780c */ /* 0x000fc800037c1670 */
[----:B------:R-:W-:Y:S02]  /*2e90*/  FSEL R32, R24, -INF , !P6 ;  /* 0xff80000018207808 */ /* 0x000fe40007000000 */
[----:B------:R-:W-:-:S04]  /*2ea0*/  ISETP.GE.AND P6, PT, R60, 0x3a, PT ;  /* 0x0000003a3c00780c */ /* 0x000fc80003fc6270 */
[----:B------:R-:W-:Y:S02]  /*2eb0*/  P2R R45, PR, RZ, 0x40 ;  /* 0x00000040ff2d7803 */ /* 0x000fe40000000000 */
[----:B------:R-:W-:Y:S01]  /*2ec0*/  ISETP.GT.AND P6, PT, R2, 0x39, !P6 ;  /* 0x000000390200780c */ /* 0x000fe200077c4270 */
[----:B0-----:R-:W-:-:S03]  /*2ed0*/  IMAD.IADD R2, R5, 0x1, R4 ;  /* 0x0000000105027824 */ /* 0x001fc600078e0204 */
[----:B------:R-:W-:Y:S02]  /*2ee0*/  ISETP.LT.OR P6, PT, R0, 0x3a, P6 ;  /* 0x0000003a0000780c */ /* 0x000fe400037c1670 */
[----:B------:R-:W-:Y:S02]  /*2ef0*/  VIADDMNMX R0, R4, R62, R9, PT ;  /* 0x0000003e04007246 */ /* 0x000fe40003800109 */
[----:B------:R-:W-:Y:S02]  /*2f00*/  FSEL R60, R53, -INF , !P6 ;  /* 0xff800000353c7808 */ /* 0x000fe40007000000 */
[----:B------:R-:W-:-:S13]  /*2f10*/  PLOP3.LUT P6, PT, PT, PT, UP0, 0x40, 0x0 ;  /* 0x000000000000781c */ /* 0x000fda0003fce808 */
[----:B------:R-:W-:Y:S05]  /*2f20*/  @P6 BRA `(.L_x_1011) ;  /* 0x0000000000646947 */ /* 0x000fea0003800000 */
[----:B------:R-:W-:Y:S01]  /*2f30*/  IMAD R3, R17, UR7, R4 ;  /* 0x0000000711037c24 */ /* 0x000fe2000f8e0204 */
[----:B------:R-:W-:Y:S03]  /*2f40*/  BSSY B0, `(.L_x_1012) ;  /* 0x0000013000007945 */ /* 0x000fe60003800000 */
[----:B------:R-:W-:-:S05]  /*2f50*/  IMAD.IADD R3, R3, 0x1, -R20 ;  /* 0x0000000103037824 */ /* 0x000fca00078e0a14 */
        /* <DEDUP_REMOVED lines=11> */
.L_x_1013:
[----:B------:R-:W-:Y:S02]  /*3010*/  ULDC UR4, c[0x0][0x9e4] ;  /* 0x0002790000047ab9 */ /* 0x000fe40000000800 */
[----:B------:R-:W-:-:S04]  /*3020*/  MOV R5, UR4 ;  /* 0x0000000400057c02 */ /* 0x000fc80008000f00 */
[----:B------:R-:W-:-:S13]  /*3030*/  ISETP.NE.AND P6, PT, R5, 0x1, PT ;  /* 0x000000010500780c */ /* 0x000fda0003fc5270 */
[----:B------:R-:W0:Y:S02]  /*3040*/  @P6 LDC.64 R24, c[0x0][0x9e8] ;  /* 0x00027a00ff186b82 */ /* 0x000e240000000a00 */
[----:B0-----:R-:W-:-:S05]  /*3050*/  @P6 IMAD.HI.U32 R4, R3, R24, RZ ;  /* 0x0000001803046227 */ /* 0x001fca00078e00ff */
[----:B------:R-:W-:-:S07]  /*3060*/  @P6 SHF.R.U32.HI R3, RZ, R25, R4 ;  /* 0x00000019ff036219 */ /* 0x000fce0000011604 */
.L_x_1014:
[----:B------:R-:W-:Y:S05]  /*3070*/  BSYNC B0 ;  /* 0x0000000000007941 */ /* 0x000fea0003800000 */
.L_x_1012:
[----:B------:R-:W-:-:S04]  /*3080*/  IMAD R3, R3, R5, -R58 ;  /* 0x0000000503037224 */ /* 0x000fc800078e0a3a */
[----:B------:R-:W-:-:S05]  /*3090*/  IMAD R3, R8, -0x2, R3 ;  /* 0xfffffffe08037824 */ /* 0x000fca00078e0203 */
[----:B------:R-:W-:Y:S02]  /*30a0*/  VIADDMNMX R0, R3, R5, R0, PT ;  /* 0x0000000503007246 */ /* 0x000fe40003800100 */
[----:B------:R-:W-:-:S07]  /*30b0*/  VIMNMX R2, R2, R3, !PT ;  /* 0x0000000302027248 */ /* 0x000fce0007fe0100 */
.L_x_1011:
[----:B------:R-:W-:Y:S01]  /*30c0*/  ISETP.GT.AND P1, PT, R2, 0x1, !P1 ;  /* 0x000000010200780c */ /* 0x000fe20004f24270 */
[----:B------:R-:W-:Y:S01]  /*30d0*/  ULDC UR10, c[0x0][0x988] ;  /* 0x00026200000a7ab9 */ /* 0x000fe20000000800 */
[----:B------:R-:W-:Y:S01]  /*30e0*/  FMNMX.FTZ R3, R32, R56, !PT ;  /* 0x0000003820037209 */ /* 0x000fe20007810000 */
[----:B------:R-:W-:Y:S01]  /*30f0*/  VIADD R204, R204, 0xfffffffe ;  /* 0xfffffffecccc7836 */ /* 0x000fe20000000000 */
[----:B------:R-:W-:Y:S02]  /*3100*/  ISETP.LT.OR P1, PT, R0, 0x2, P1 ;  /* 0x000000020000780c */ /* 0x000fe40000f21670 */
[----:B------:R-:W-:Y:S02]  /*3110*/  FMNMX.FTZ R3, R64, R3, !PT ;  /* 0x0000000340037209 */ /* 0x000fe40007810000 */
[----:B------:R-:W-:Y:S02]  /*3120*/  FSEL R27, R27, -INF , !P1 ;  /* 0xff8000001b1b7808 */ /* 0x000fe40004800000 */
[----:B------:R-:W-:-:S02]  /*3130*/  ISETP.NE.AND P1, PT, R57, RZ, PT ;  /* 0x000000ff3900720c */ /* 0x000fc40003f25270 */
[----:B------:R-:W-:Y:S02]  /*3140*/  FMNMX.FTZ R3, R66, R3, !PT ;  /* 0x0000000342037209 */ /* 0x000fe40007810000 */
[----:B------:R-:W-:Y:S02]  /*3150*/  ISETP.GT.AND P1, PT, R2, 0x9, !P1 ;  /* 0x000000090200780c */ /* 0x000fe40004f24270 */
[----:B------:R-:W-:Y:S02]  /*3160*/  FMNMX.FTZ R3, R68, R3, !PT ;  /* 0x0000000344037209 */ /* 0x000fe40007810000 */
[----:B------:R-:W-:Y:S02]  /*3170*/  ISETP.LT.OR P1, PT, R0, 0xa, P1 ;  /* 0x0000000a0000780c */ /* 0x000fe40000f21670 */
[----:B------:R-:W-:Y:S02]  /*3180*/  FMNMX.FTZ R3, R70, R3, !PT ;  /* 0x0000000346037209 */ /* 0x000fe40007810000 */
[----:B------:R-:W-:-:S02]  /*3190*/  FSEL R31, R31, -INF , !P1 ;  /* 0xff8000001f1f7808 */ /* 0x000fc40004800000 */
[----:B------:R-:W-:Y:S02]  /*31a0*/  ISETP.NE.AND P1, PT, R59, RZ, PT ;  /* 0x000000ff3b00720c */ /* 0x000fe40003f25270 */
[----:B------:R-:W-:Y:S02]  /*31b0*/  FMNMX.FTZ R3, R36, R3, !PT ;  /* 0x0000000324037209 */ /* 0x000fe40007810000 */
[----:B------:R-:W-:Y:S02]  /*31c0*/  ISETP.GT.AND P1, PT, R2, 0x10, !P1 ;  /* 0x000000100200780c */ /* 0x000fe40004f24270 */
[----:B------:R-:W-:Y:S02]  /*31d0*/  FMNMX.FTZ R3, R72, R3, !PT ;  /* 0x0000000348037209 */ /* 0x000fe40007810000 */
[----:B------:R-:W-:Y:S02]  /*31e0*/  ISETP.LT.OR P1, PT, R0, 0x11, P1 ;  /* 0x000000110000780c */ /* 0x000fe40000f21670 */
[----:B------:R-:W-:-:S02]  /*31f0*/  FMNMX.FTZ R3, R40, R3, !PT ;  /* 0x0000000328037209 */ /* 0x000fc40007810000 */
[----:B------:R-:W-:Y:S02]  /*3200*/  FSEL R34, R34, -INF , !P1 ;  /* 0xff80000022227808 */ /* 0x000fe40004800000 */
[----:B------:R-:W-:Y:S02]  /*3210*/  ISETP.NE.AND P1, PT, R29, RZ, PT ;  /* 0x000000ff1d00720c */ /* 0x000fe40003f25270 */
[----:B------:R-:W-:Y:S02]  /*3220*/  FMNMX.FTZ R3, R74, R3, !PT ;  /* 0x000000034a037209 */ /* 0x000fe40007810000 */
[----:B------:R-:W-:Y:S02]  /*3230*/  ISETP.GT.AND P1, PT, R2, 0x11, !P1 ;  /* 0x000000110200780c */ /* 0x000fe40004f24270 */
[----:B------:R-:W-:Y:S02]  /*3240*/  FMNMX.FTZ R3, R44, R3, !PT ;  /* 0x000000032c037209 */ /* 0x000fe40007810000 */
[----:B------:R-:W-:-:S02]  /*3250*/  ISETP.LT.OR P1, PT, R0, 0x12, P1 ;  /* 0x000000120000780c */ /* 0x000fc40000f21670 */
[----:B------:R-:W-:Y:S02]  /*3260*/  FMNMX.FTZ R3, R76, R3, !PT ;  /* 0x000000034c037209 */ /* 0x000fe40007810000 */
[----:B------:R-:W-:Y:S02]  /*3270*/  FSEL R35, R35, -INF , !P1 ;  /* 0xff80000023237808 */ /* 0x000fe40004800000 */
[----:B------:R-:W-:Y:S02]  /*3280*/  ISETP.NE.AND P1, PT, R33, RZ, PT ;  /* 0x000000ff2100720c */ /* 0x000fe40003f25270 */
[----:B------:R-:W-:Y:S02]  /*3290*/  FMNMX.FTZ R3, R48, R3, !PT ;  /* 0x0000000330037209 */ /* 0x000fe40007810000 */
[----:B------:R-:W-:Y:S02]  /*32a0*/  ISETP.GT.AND P1, PT, R2, 0x18, !P1 ;  /* 0x000000180200780c */ /* 0x000fe40004f24270 */
[----:B------:R-:W-:-:S02]  /*32b0*/  FMNMX.FTZ R3, R78, R3, !PT ;  /* 0x000000034e037209 */ /* 0x000fc40007810000 */
[----:B------:R-:W-:Y:S02]  /*32c0*/  ISETP.LT.OR P1, PT, R0, 0x19, P1 ;  /* 0x000000190000780c */ /* 0x000fe40000f21670 */
[----:B------:R-:W-:Y:S02]  /*32d0*/  FMNMX.FTZ R3, R52, R3, !PT ;  /* 0x0000000334037209 */ /* 0x000fe40007810000 */
[----:B------:R-:W-:Y:S02]  /*32e0*/  FSEL R38, R38, -INF , !P1 ;  /* 0xff80000026267808 */ /* 0x000fe40004800000 */
[----:B------:R-:W-:Y:S02]  /*32f0*/  ISETP.NE.AND P1, PT, R61, RZ, PT ;  /* 0x000000ff3d00720c */ /* 0x000fe40003f25270 */
[C---:B------:R-:W-:Y:S02]  /*3300*/  ISETP.GT.AND P2, PT, R2.reuse, 0x8, !P2 ;  /* 0x000000080200780c */ /* 0x040fe40005744270 */
[----:B------:R-:W-:-:S02]  /*3310*/  ISETP.GT.AND P1, PT, R2, 0x19, !P1 ;  /* 0x000000190200780c */ /* 0x000fc40004f24270 */
[----:B------:R-:W-:Y:S02]  /*3320*/  FMNMX.FTZ R5, R60, R3, !PT ;  /* 0x000000033c057209 */ /* 0x000fe40007810000 */
[C---:B------:R-:W-:Y:S02]  /*3330*/  ISETP.LT.OR P1, PT, R0.reuse, 0x1a, P1 ;  /* 0x0000001a0000780c */ /* 0x040fe40000f21670 */
[----:B------:R-:W-:Y:S01]  /*3340*/  ISETP.LT.OR P2, PT, R0, 0x9, P2 ;  /* 0x000000090000780c */ /* 0x000fe20001741670 */
[----:B------:R-:W0:Y:S01]  /*3350*/  SHFL.BFLY PT, R4, R5, 0x2, 0x1f ;  /* 0x0c401f0005047f89 */ /* 0x000e2200000e0000 */
[----:B------:R-:W-:Y:S02]  /*3360*/  FSEL R39, R39, -INF , !P1 ;  /* 0xff80000027277808 */ /* 0x000fe40004800000 */
[----:B------:R-:W-:Y:S02]  /*3370*/  ISETP.NE.AND P1, PT, R37, RZ, PT ;  /* 0x000000ff2500720c */ /* 0x000fe40003f25270 */
[----:B------:R-:W-:-:S02]  /*3380*/  FSEL R30, R30, -INF , !P2 ;  /* 0xff8000001e1e7808 */ /* 0x000fc40005000000 */
[----:B------:R-:W-:Y:S02]  /*3390*/  ISETP.GT.AND P1, PT, R2, 0x20, !P1 ;  /* 0x000000200200780c */ /* 0x000fe40004f24270 */
[----:B------:R-:W-:Y:S02]  /*33a0*/  ISETP.NE.AND P2, PT, R63, RZ, PT ;  /* 0x000000ff3f00720c */ /* 0x000fe40003f45270 */
[----:B------:R-:W-:Y:S02]  /*33b0*/  ISETP.LT.OR P1, PT, R0, 0x21, P1 ;  /* 0x000000210000780c */ /* 0x000fe40000f21670 */
[----:B------:R-:W-:Y:S02]  /*33c0*/  ISETP.NE.AND P6, PT, R28, RZ, PT ;  /* 0x000000ff1c00720c */ /* 0x000fe40003fc5270 */
[----:B------:R-:W-:Y:S02]  /*33d0*/  FSEL R42, R42, -INF , !P1 ;  /* 0xff8000002a2a7808 */ /* 0x000fe40004800000 */
[----:B------:R-:W-:-:S02]  /*33e0*/  ISETP.GT.AND P1, PT, R2, 0x21, !P2 ;  /* 0x000000210200780c */ /* 0x000fc40005724270 */
[----:B------:R-:W-:Y:S02]  /*33f0*/  ISETP.NE.AND P2, PT, R65, RZ, PT ;  /* 0x000000ff4100720c */ /* 0x000fe40003f45270 */
[----:B------:R-:W-:Y:S02]  /*3400*/  ISETP.LT.OR P1, PT, R0, 0x22, P1 ;  /* 0x000000220000780c */ /* 0x000fe40000f21670 */
[C---:B------:R-:W-:Y:S02]  /*3410*/  ISETP.GT.AND P2, PT, R2.reuse, 0x29, !P2 ;  /* 0x000000290200780c */ /* 0x040fe40005744270 */
[----:B------:R-:W-:Y:S02]  /*3420*/  FSEL R43, R43, -INF , !P1 ;  /* 0xff8000002b2b7808 */ /* 0x000fe40004800000 */
[----:B------:R-:W-:Y:S02]  /*3430*/  ISETP.GT.AND P1, PT, R2, RZ, !P6 ;  /* 0x000000ff0200720c */ /* 0x000fe40007724270 */
[----:B0-----:R-:W-:-:S02]  /*3440*/  FMNMX.FTZ R9, R5, R4, !PT ;  /* 0x0000000405097209 */ /* 0x001fc40007810000 */
[----:B------:R-:W-:Y:S02]  /*3450*/  ISETP.LT.OR P1, PT, R0, 0x1, P1 ;  /* 0x000000010000780c */ /* 0x000fe40000f21670 */
[----:B------:R-:W-:Y:S01]  /*3460*/  ISETP.NE.AND P6, PT, R45, RZ, PT ;  /* 0x000000ff2d00720c */ /* 0x000fe20003fc5270 */
[----:B------:R-:W0:Y:S01]  /*3470*/  SHFL.BFLY PT, R28, R9, 0x1, 0x1f ;  /* 0x0c201f00091c7f89 */ /* 0x000e2200000e0000 */
[----:B------:R-:W-:Y:S02]  /*3480*/  FSEL R26, R26, -INF , !P1 ;  /* 0xff8000001a1a7808 */ /* 0x000fe40004800000 */
[----:B------:R-:W-:Y:S02]  /*3490*/  ISETP.NE.AND P1, PT, R41, RZ, PT ;  /* 0x000000ff2900720c */ /* 0x000fe40003f25270 */
[----:B------:R-:W-:Y:S02]  /*34a0*/  FMNMX.FTZ R3, R26, R27, !PT ;  /* 0x0000001b1a037209 */ /* 0x000fe40007810000 */
[----:B------:R-:W-:-:S02]  /*34b0*/  ISETP.GT.AND P1, PT, R2, 0x28, !P1 ;  /* 0x000000280200780c */ /* 0x000fc40004f24270 */
[----:B------:R-:W-:Y:S02]  /*34c0*/  FMNMX.FTZ R4, R30, R3, !PT ;  /* 0x000000031e047209 */ /* 0x000fe40007810000 */
[----:B------:R-:W-:Y:S02]  /*34d0*/  ISETP.LT.OR P1, PT, R0, 0x29, P1 ;  /* 0x000000290000780c */ /* 0x000fe40000f21670 */
[----:B------:R-:W-:Y:S02]  /*34e0*/  FMNMX.FTZ R3, R31, R4, !PT ;  /* 0x000000041f037209 */ /* 0x000fe40007810000 */
[----:B------:R-:W-:Y:S02]  /*34f0*/  FSEL R46, R46, -INF , !P1 ;  /* 0xff8000002e2e7808 */ /* 0x000fe40004800000 */
[----:B------:R-:W-:Y:S02]  /*3500*/  FMNMX.FTZ R24, R34, R3, !PT ;  /* 0x0000000322187209 */ /* 0x000fe40007810000 */
[----:B------:R-:W-:-:S02]  /*3510*/  ISETP.GT.AND P3, PT, R2, 0x30, !P3 ;  /* 0x000000300200780c */ /* 0x000fc40005f64270 */
[----:B------:R-:W-:Y:S02]  /*3520*/  FMNMX.FTZ R3, R35, R24, !PT ;  /* 0x0000001823037209 */ /* 0x000fe40007810000 */
[----:B------:R-:W-:Y:S02]  /*3530*/  ISETP.LT.OR P2, PT, R0, 0x2a, P2 ;  /* 0x0000002a0000780c */ /* 0x000fe40001741670 */
[----:B------:R-:W-:Y:S02]  /*3540*/  FMNMX.FTZ R24, R38, R3, !PT ;  /* 0x0000000326187209 */ /* 0x000fe40007810000 */
[----:B0-----:R-:W-:Y:S02]  /*3550*/  FMNMX.FTZ R4, R9, R28, !PT ;  /* 0x0000001c09047209 */ /* 0x001fe40007810000 */
[----:B------:R-:W-:Y:S02]  /*3560*/  FMNMX.FTZ R3, R39, R24, !PT ;  /* 0x0000001827037209 */ /* 0x000fe40007810000 */
[C---:B------:R-:W-:Y:S01]  /*3570*/  FSETP.NEU.FTZ.AND P1, PT, R4.reuse, -INF , PT ;  /* 0xff8000000400780b */ /* 0x040fe20003f3d000 */
[----:B------:R-:W-:Y:S01]  /*3580*/  FMUL.FTZ R5, R4, UR10 ;  /* 0x0000000a04057c20 */ /* 0x000fe20008410000 */
[----:B------:R-:W-:-:S02]  /*3590*/  FMNMX.FTZ R24, R42, R3, !PT ;  /* 0x000000032a187209 */ /* 0x000fc40007810000 */
[C---:B------:R-:W-:Y:S02]  /*35a0*/  ISETP.GT.AND P4, PT, R2.reuse, 0x31, !P4 ;  /* 0x000000310200780c */ /* 0x040fe40006784270 */
[----:B------:R-:W-:Y:S02]  /*35b0*/  FMNMX.FTZ R3, R43, R24, !PT ;  /* 0x000000182b037209 */ /* 0x000fe40007810000 */
[----:B------:R-:W-:Y:S02]  /*35c0*/  FSEL R5, R5, RZ, P1 ;  /* 0x000000ff05057208 */ /* 0x000fe40000800000 */
[C---:B------:R-:W-:Y:S02]  /*35d0*/  ISETP.GT.AND P5, PT, R2.reuse, 0x38, !P5 ;  /* 0x000000380200780c */ /* 0x040fe40006fa4270 */
[----:B------:R-:W-:Y:S01]  /*35e0*/  ISETP.GT.AND P1, PT, R2, 0x39, !P6 ;  /* 0x000000390200780c */ /* 0x000fe20007724270 */
[--C-:B------:R-:W-:Y:S01]  /*35f0*/  FFMA.FTZ R9, R32, UR10, -R5.reuse ;  /* 0x0000000a20097c23 */ /* 0x100fe20008010805 */
[----:B------:R-:W-:Y:S01]  /*3600*/  ISETP.LT.OR P3, PT, R0, 0x31, P3 ;  /* 0x000000310000780c */ /* 0x000fe20001f61670 */
[--C-:B------:R-:W-:Y:S01]  /*3610*/  FFMA.FTZ R24, R56, UR10, -R5.reuse ;  /* 0x0000000a38187c23 */ /* 0x100fe20008010805 */
[----:B------:R-:W-:Y:S01]  /*3620*/  FSEL R47, R47, -INF , !P2 ;  /* 0xff8000002f2f7808 */ /* 0x000fe20005000000 */
[--C-:B------:R-:W-:Y:S01]  /*3630*/  FFMA.FTZ R25, R66, UR10, -R5.reuse ;  /* 0x0000000a42197c23 */ /* 0x100fe20008010805 */
[----:B------:R-:W-:Y:S01]  /*3640*/  FMNMX.FTZ R2, R46, R3, !PT ;  /* 0x000000032e027209 */ /* 0x000fe20007810000 */
[----:B------:R-:W-:Y:S01]  /*3650*/  MUFU.EX2 R9, R9 ;  /* 0x0000000900097308 */ /* 0x000fe20000000800 */
[----:B------:R-:W-:Y:S01]  /*3660*/  ISETP.LT.OR P4, PT, R0, 0x32, P4 ;  /* 0x000000320000780c */ /* 0x000fe20002781670 */
[--C-:B------:R-:W-:Y:S01]  /*3670*/  FFMA.FTZ R28, R68, UR10, -R5.reuse ;  /* 0x0000000a441c7c23 */ /* 0x100fe20008010805 */
[----:B------:R-:W-:Y:S01]  /*3680*/  FSEL R50, R50, -INF , !P3 ;  /* 0xff80000032327808 */ /* 0x000fe20005800000 */
[--C-:B------:R-:W-:Y:S01]  /*3690*/  FFMA.FTZ R29, R70, UR10, -R5.reuse ;  /* 0x0000000a461d7c23 */ /* 0x100fe20008010805 */
[----:B------:R-:W-:Y:S01]  /*36a0*/  FMNMX.FTZ R3, R47, R2, !PT ;  /* 0x000000022f037209 */ /* 0x000fe20007810000 */
[--C-:B------:R-:W-:Y:S01]  /*36b0*/  FFMA.FTZ R32, R36, UR10, -R5.reuse ;  /* 0x0000000a24207c23 */ /* 0x100fe20008010805 */
[----:B------:R-:W-:Y:S01]  /*36c0*/  ISETP.LT.OR P5, PT, R0, 0x39, P5 ;  /* 0x000000390000780c */ /* 0x000fe20002fa1670 */
[----:B------:R-:W0:Y:S01]  /*36d0*/  MUFU.EX2 R24, R24 ;  /* 0x0000001800187308 */ /* 0x000e220000000800 */
[----:B------:R-:W-:Y:S01]  /*36e0*/  FSEL R51, R51, -INF , !P4 ;  /* 0xff80000033337808 */ /* 0x000fe20006000000 */
[--C-:B------:R-:W-:Y:S01]  /*36f0*/  FFMA.FTZ R36, R40, UR10, -R5.reuse ;  /* 0x0000000a28247c23 */ /* 0x100fe20008010805 */
[----:B------:R-:W-:Y:S01]  /*3700*/  FMNMX.FTZ R2, R50, R3, !PT ;  /* 0x0000000332027209 */ /* 0x000fe20007810000 */
[--C-:B------:R-:W-:Y:S01]  /*3710*/  FFMA.FTZ R40, R44, UR10, -R5.reuse ;  /* 0x0000000a2c287c23 */ /* 0x100fe20008010805 */
[----:B------:R-:W-:Y:S01]  /*3720*/  ISETP.LT.OR P1, PT, R0, 0x3a, P1 ;  /* 0x0000003a0000780c */ /* 0x000fe20000f21670 */
[--C-:B------:R-:W-:Y:S01]  /*3730*/  FFMA.FTZ R44, R48, UR10, -R5.reuse ;  /* 0x0000000a302c7c23 */ /* 0x100fe20008010805 */
[----:B------:R-:W-:Y:S01]  /*3740*/  FSEL R54, R54, -INF , !P5 ;  /* 0xff80000036367808 */ /* 0x000fe20006800000 */
[----:B------:R-:W-:Y:S01]  /*3750*/  MUFU.EX2 R25, R25 ;  /* 0x0000001900197308 */ /* 0x000fe20000000800 */
[----:B------:R-:W-:Y:S01]  /*3760*/  FMNMX.FTZ R3, R51, R2, !PT ;  /* 0x0000000233037209 */ /* 0x000fe20007810000 */
[--C-:B------:R-:W-:Y:S01]  /*3770*/  FFMA.FTZ R2, R64, UR10, -R5.reuse ;  /* 0x0000000a40027c23 */ /* 0x100fe20008010805 */
[----:B------:R-:W-:Y:S01]  /*3780*/  FSEL R55, R55, -INF , !P1 ;  /* 0xff80000037377808 */ /* 0x000fe20004800000 */
[--C-:B------:R-:W-:Y:S01]  /*3790*/  FFMA.FTZ R33, R72, UR10, -R5.reuse ;  /* 0x0000000a48217c23 */ /* 0x100fe20008010805 */
[----:B------:R-:W-:Y:S01]  /*37a0*/  FMNMX.FTZ R0, R54, R3, !PT ;  /* 0x0000000336007209 */ /* 0x000fe20007810000 */
[--C-:B------:R-:W-:Y:S01]  /*37b0*/  FFMA.FTZ R41, R76, UR10, -R5.reuse ;  /* 0x0000000a4c297c23 */ /* 0x100fe20008010805 */
[----:B------:R-:W-:Y:S01]  /*37c0*/  R2UR UR11, R18 ;  /* 0x00000000120b72ca */ /* 0x000fe200000e0000 */
[----:B------:R-:W1:Y:S01]  /*37d0*/  MUFU.EX2 R198, R2 ;  /* 0x0000000200c67308 */ /* 0x000e620000000800 */
[----:B------:R-:W-:Y:S01]  /*37e0*/  FMNMX.FTZ R0, R55, R0, !PT ;  /* 0x0000000037007209 */ /* 0x000fe20007810000 */
[----:B0-----:R-:W-:Y:S01]  /*37f0*/  FADD.FTZ R49, R9, R24 ;  /* 0x0000001809317221 */ /* 0x001fe20000010000 */
[----:B------:R-:W-:Y:S01]  /*3800*/  FFMA.FTZ R45, R78, UR10, -R5 ;  /* 0x0000000a4e2d7c23 */ /* 0x000fe20008010805 */
[----:B------:R-:W-:-:S02]  /*3810*/  F2FP.F16.F32.PACK_AB R196, R24, R9 ;  /* 0x0000000918c4723e */ /* 0x000fc400000000ff */
[----:B------:R-:W0:Y:S01]  /*3820*/  SHFL.BFLY PT, R3, R0, 0x2, 0x1f ;  /* 0x0c401f0000037f89 */ /* 0x000e2200000e0000 */
[----:B------:R-:W-:Y:S01]  /*3830*/  R2UR UR5, R23 ;  /* 0x00000000170572ca */ /* 0x000fe200000e0000 */
[----:B------:R-:W2:Y:S01]  /*3840*/  MUFU.EX2 R28, R28 ;  /* 0x0000001c001c7308 */ /* 0x000ea20000000800 */
[----:B------:R-:W-:-:S07]  /*3850*/  R2UR UR4, R22 ;  /* 0x00000000160472ca */ /* 0x000fce00000e0000 */
[----:B------:R-:W3:Y:S01]  /*3860*/  MUFU.EX2 R29, R29 ;  /* 0x0000001d001d7308 */ /* 0x000ee20000000800 */
[----:B-1----:R-:W-:Y:S01]  /*3870*/  FADD.FTZ R48, R198, R49 ;  /* 0x00000031c6307221 */ /* 0x002fe20000010000 */
[C---:B------:R-:W-:Y:S02]  /*3880*/  F2FP.F16.F32.PACK_AB R198, R25.reuse, R198 ;  /* 0x000000c619c6723e */ /* 0x040fe400000000ff */
[----:B------:R-:W-:Y:S01]  /*3890*/  UISETP.NE.AND UP1, UPT, UR5, URZ, UPT ;  /* 0x0000003f0500728c */ /* 0x000fe2000bf25270 */
[----:B------:R-:W-:Y:S01]  /*38a0*/  FADD.FTZ R49, R25, R48 ;  /* 0x0000003019317221 */ /* 0x000fe20000010000 */
[----:B------:R-:W-:Y:S02]  /*38b0*/  UISETP.NE.AND UP0, UPT, UR4, URZ, UPT ;  /* 0x0000003f0400728c */ /* 0x000fe4000bf05270 */
[----:B------:R-:W1:Y:S01]  /*38c0*/  MUFU.EX2 R32, R32 ;  /* 0x0000002000207308 */ /* 0x000e620000000800 */
[----:B--2---:R-:W-:Y:S01]  /*38d0*/  FADD.FTZ R48, R28, R49 ;  /* 0x000000311c307221 */ /* 0x004fe20000010000 */
[----:B0-----:R-:W-:Y:S01]  /*38e0*/  FMNMX.FTZ R2, R0, R3, !PT ;  /* 0x0000000300027209 */ /* 0x001fe20007810000 */
[----:B------:R-:W-:-:S05]  /*38f0*/  FFMA.FTZ R0, R74, UR10, -R5 ;  /* 0x0000000a4a007c23 */ /* 0x000fca0008010805 */
[----:B------:R-:W0:Y:S01]  /*3900*/  MUFU.EX2 R33, R33 ;  /* 0x0000002100217308 */ /* 0x000e220000000800 */
[C---:B---3--:R-:W-:Y:S01]  /*3910*/  FADD.FTZ R49, R29.reuse, R48 ;  /* 0x000000301d317221 */ /* 0x048fe20000010000 */
[----:B------:R-:W-:Y:S01]  /*3920*/  @UP1 ULDC UR4, c[0x0][0x44c] ;  /* 0x0001130000041ab9 */ /* 0x000fe20000000800 */
[----:B------:R-:W2:Y:S01]  /*3930*/  SHFL.BFLY PT, R3, R2, 0x1, 0x1f ;  /* 0x0c201f0002037f89 */ /* 0x000ea200000e0000 */
[----:B------:R-:W-:Y:S01]  /*3940*/  UIMAD.WIDE.U32 UR4, UR38, UR4, URZ ;  /* 0x00000004260472a5 */ /* 0x000fe2000f8e003f */
[----:B------:R-:W-:Y:S01]  /*3950*/  F2FP.F16.F32.PACK_AB R192, R29, R28 ;  /* 0x0000001c1dc0723e */ /* 0x000fe200000000ff */
[----:B------:R-:W-:Y:S02]  /*3960*/  @UP1 ULDC UR14, c[0x0][0x450] ;  /* 0x00011400000e1ab9 */ /* 0x000fe40000000800 */
[----:B------:R3:W-:Y:S01]  /*3970*/  MUFU.EX2 R37, R0 ;  /* 0x0000000000257308 */ /* 0x0007e20000000800 */
[----:B-1----:R-:W-:Y:S01]  /*3980*/  FADD.FTZ R48, R32, R49 ;  /* 0x0000003120307221 */ /* 0x002fe20000010000 */
[----:B------:R-:W-:-:S04]  /*3990*/  @UP1 USHF.R.U32.HI UR38, URZ, UR14, UR5 ;  /* 0x0000000e3f261299 */ /* 0x000fc80008011605 */
[----:B------:R-:W-:Y:S02]  /*39a0*/  UIADD3 UR38, UR11, UR38, URZ ;  /* 0x000000260b267290 */ /* 0x000fe4000fffe03f */
[----:B------:R-:W1:Y:S01]  /*39b0*/  MUFU.EX2 R36, R36 ;  /* 0x0000002400247308 */ /* 0x000e620000000800 */
[C---:B0-----:R-:W-:Y:S01]  /*39c0*/  FADD.FTZ R53, R33.reuse, R48 ;  /* 0x0000003021357221 */ /* 0x041fe20000010000 */
[----:B------:R-:W-:Y:S01]  /*39d0*/  UIADD3 UR6, UR38, UR6, URZ ;  /* 0x0000000626067290 */ /* 0x000fe2000fffe03f */
[----:B------:R-:W-:-:S05]  /*39e0*/  F2FP.F16.F32.PACK_AB R194, R33, R32 ;  /* 0x0000002021c2723e */ /* 0x000fca00000000ff */
[----:B------:R-:W0:Y:S01]  /*39f0*/  MUFU.EX2 R40, R40 ;  /* 0x0000002800287308 */ /* 0x000e220000000800 */
[----:B--2---:R-:W-:Y:S01]  /*3a00*/  FMNMX.FTZ R3, R2, R3, !PT ;  /* 0x0000000302037209 */ /* 0x004fe20007810000 */
[--C-:B------:R-:W-:Y:S01]  /*3a10*/  FFMA.FTZ R2, R52, UR10, -R5.reuse ;  /* 0x0000000a34027c23 */ /* 0x100fe20008010805 */
[----:B------:R-:W-:Y:S02]  /*3a20*/  FFMA.FTZ R5, R60, UR10, -R5 ;  /* 0x0000000a3c057c23 */ /* 0x000fe40008010805 */
[C---:B------:R-:W-:Y:S01]  /*3a30*/  FSETP.NEU.FTZ.AND P1, PT, R3.reuse, -INF , PT ;  /* 0xff8000000300780b */ /* 0x040fe20003f3d000 */
[----:B---3--:R-:W-:Y:S02]  /*3a40*/  FMUL.FTZ R0, R3, UR10 ;  /* 0x0000000a03007c20 */ /* 0x008fe40008410000 */
[----:B------:R-:W2:Y:S01]  /*3a50*/  MUFU.EX2 R41, R41 ;  /* 0x0000002900297308 */ /* 0x000ea20000000800 */
[----:B-1----:R-:W-:Y:S01]  /*3a60*/  FADD.FTZ R48, R36, R53 ;  /* 0x0000003524307221 */ /* 0x002fe20000010000 */
[----:B------:R-:W-:-:S02]  /*3a70*/  F2FP.F16.F32.PACK_AB R188, R37, R36 ;  /* 0x0000002425bc723e */ /* 0x000fc400000000ff */
[----:B------:R-:W-:Y:S01]  /*3a80*/  FSEL R0, R0, RZ, P1 ;  /* 0x000000ff00007208 */ /* 0x000fe20000800000 */
[----:B------:R-:W-:Y:S01]  /*3a90*/  FADD.FTZ R53, R37, R48 ;  /* 0x0000003025357221 */ /* 0x000fe20000010000 */
[----:B------:R-:W-:Y:S02]  /*3aa0*/  PLOP3.LUT P1, PT, PT, PT, UP0, 0x40, 0x0 ;  /* 0x000000000000781c */ /* 0x000fe40003f2e808 */
        /* <DEDUP_REMOVED lines=14> */
[----:B0-----:R-:W-:Y:S01]  /*3b90*/  FADD.FTZ R48, R40, R53 ;  /* 0x0000003528307221 */ /* 0x001fe20000010000 */
[--C-:B------:R-:W-:Y:S01]  /*3ba0*/  FFMA.FTZ R50, R50, UR10, -R0.reuse ;  /* 0x0000000a32327c23 */ /* 0x100fe20008010800 */
[----:B------:R-:W0:Y:S01]  /*3bb0*/  MUFU.EX2 R27, R27 ;  /* 0x0000001b001b7308 */ /* 0x000e220000000800 */
[--C-:B------:R-:W-:Y:S01]  /*3bc0*/  FFMA.FTZ R51, R51, UR10, -R0.reuse ;  /* 0x0000000a33337c23 */ /* 0x100fe20008010800 */
[--C-:B------:R-:W-:Y:S01]  /*3bd0*/  FFMA.FTZ R54, R54, UR10, -R0.reuse ;  /* 0x0000000a36367c23 */ /* 0x100fe20008010800 */
[----:B------:R-:W-:Y:S01]  /*3be0*/  FFMA.FTZ R0, R55, UR10, -R0 ;  /* 0x0000000a37007c23 */ /* 0x000fe20008010800 */
[----:B--2---:R-:W-:-:S04]  /*3bf0*/  F2FP.F16.F32.PACK_AB R190, R41, R40 ;  /* 0x0000002829be723e */ /* 0x004fc800000000ff */
[----:B------:R-:W1:Y:S08]  /*3c00*/  MUFU.EX2 R30, R30 ;  /* 0x0000001e001e7308 */ /* 0x000e700000000800 */
[----:B------:R-:W2:Y:S01]  /*3c10*/  MUFU.EX2 R31, R31 ;  /* 0x0000001f001f7308 */ /* 0x000ea20000000800 */
[----:B0-----:R-:W-:Y:S01]  /*3c20*/  FADD.FTZ R49, R26, R27 ;  /* 0x0000001b1a317221 */ /* 0x001fe20000010000 */
[----:B------:R-:W-:-:S06]  /*3c30*/  F2FP.F16.F32.PACK_AB R197, R27, R26 ;  /* 0x0000001a1bc5723e */ /* 0x000fcc00000000ff */
[----:B------:R-:W0:Y:S01]  /*3c40*/  MUFU.EX2 R34, R34 ;  /* 0x0000002200227308 */ /* 0x000e220000000800 */
[----:B-1----:R-:W-:-:S07]  /*3c50*/  FADD.FTZ R18, R30, R49 ;  /* 0x000000311e127221 */ /* 0x002fce0000010000 */
[----:B------:R-:W1:Y:S01]  /*3c60*/  MUFU.EX2 R35, R35 ;  /* 0x0000002300237308 */ /* 0x000e620000000800 */
[C---:B--2---:R-:W-:Y:S01]  /*3c70*/  FADD.FTZ R49, R31.reuse, R18 ;  /* 0x000000121f317221 */ /* 0x044fe20000010000 */
[----:B------:R-:W-:-:S06]  /*3c80*/  F2FP.F16.F32.PACK_AB R199, R31, R30 ;  /* 0x0000001e1fc7723e */ /* 0x000fcc00000000ff */
[----:B------:R-:W2:Y:S01]  /*3c90*/  MUFU.EX2 R38, R38 ;  /* 0x0000002600267308 */ /* 0x000ea20000000800 */
[----:B0-----:R-:W-:Y:S01]  /*3ca0*/  FADD.FTZ R18, R34, R49 ;  /* 0x0000003122127221 */ /* 0x001fe20000010000 */
[----:B------:R-:W-:-:S04]  /*3cb0*/  FADD.FTZ R49, R41, R48 ;  /* 0x0000003029317221 */ /* 0x000fc80000010000 */
[----:B------:R-:W-:Y:S02]  /*3cc0*/  FADD.FTZ R24, R44, R49 ;  /* 0x000000312c187221 */ /* 0x000fe40000010000 */
[----:B------:R-:W0:Y:S01]  /*3cd0*/  MUFU.EX2 R39, R39 ;  /* 0x0000002700277308 */ /* 0x000e220000000800 */
[C---:B-1----:R-:W-:Y:S01]  /*3ce0*/  FADD.FTZ R9, R35.reuse, R18 ;  /* 0x0000001223097221 */ /* 0x042fe20000010000 */
[----:B------:R-:W-:-:S06]  /*3cf0*/  F2FP.F16.F32.PACK_AB R193, R35, R34 ;  /* 0x0000002223c1723e */ /* 0x000fcc00000000ff */
[----:B------:R-:W1:Y:S01]  /*3d00*/  MUFU.EX2 R42, R42 ;  /* 0x0000002a002a7308 */ /* 0x000e620000000800 */
[----:B--2---:R-:W-:-:S07]  /*3d10*/  FADD.FTZ R18, R38, R9 ;  /* 0x0000000926127221 */ /* 0x004fce0000010000 */
[----:B------:R-:W2:Y:S01]  /*3d20*/  MUFU.EX2 R45, R45 ;  /* 0x0000002d002d7308 */ /* 0x000ea20000000800 */
[C---:B0-----:R-:W-:Y:S01]  /*3d30*/  FADD.FTZ R9, R39.reuse, R18 ;  /* 0x0000001227097221 */ /* 0x041fe20000010000 */
[----:B------:R-:W-:-:S06]  /*3d40*/  F2FP.F16.F32.PACK_AB R195, R39, R38 ;  /* 0x0000002627c3723e */ /* 0x000fcc00000000ff */
[----:B------:R-:W0:Y:S01]  /*3d50*/  MUFU.EX2 R43, R43 ;  /* 0x0000002b002b7308 */ /* 0x000e220000000800 */
[----:B-1----:R-:W-:-:S07]  /*3d60*/  FADD.FTZ R18, R42, R9 ;  /* 0x000000092a127221 */ /* 0x002fce0000010000 */
[----:B------:R-:W1:Y:S01]  /*3d70*/  MUFU.EX2 R2, R2 ;  /* 0x0000000200027308 */ /* 0x000e620000000800 */
[C---:B--2---:R-:W-:Y:S01]  /*3d80*/  FADD.FTZ R25, R45.reuse, R24 ;  /* 0x000000182d197221 */ /* 0x044fe20000010000 */
[----:B------:R-:W-:-:S06]  /*3d90*/  F2FP.F16.F32.PACK_AB R184, R45, R44 ;  /* 0x0000002c2db8723e */ /* 0x000fcc00000000ff */
[----:B------:R-:W2:Y:S01]  /*3da0*/  MUFU.EX2 R5, R5 ;  /* 0x0000000500057308 */ /* 0x000ea20000000800 */
[C---:B0-----:R-:W-:Y:S01]  /*3db0*/  FADD.FTZ R9, R43.reuse, R18 ;  /* 0x000000122b097221 */ /* 0x041fe20000010000 */
[----:B------:R-:W-:-:S06]  /*3dc0*/  F2FP.F16.F32.PACK_AB R189, R43, R42 ;  /* 0x0000002a2bbd723e */ /* 0x000fcc00000000ff */
[----:B------:R-:W0:Y:S01]  /*3dd0*/  MUFU.EX2 R46, R46 ;  /* 0x0000002e002e7308 */ /* 0x000e220000000800 */
[----:B-1----:R-:W-:-:S07]  /*3de0*/  FADD.FTZ R24, R2, R25 ;  /* 0x0000001902187221 */ /* 0x002fce0000010000 */
[----:B------:R-:W1:Y:S01]  /*3df0*/  MUFU.EX2 R47, R47 ;  /* 0x0000002f002f7308 */ /* 0x000e620000000800 */
[C---:B--2---:R-:W-:Y:S01]  /*3e00*/  F2FP.F16.F32.PACK_AB R186, R5.reuse, R2 ;  /* 0x0000000205ba723e */ /* 0x044fe200000000ff */
[----:B------:R-:W-:-:S06]  /*3e10*/  FADD.FTZ R18, R5, R24 ;  /* 0x0000001805127221 */ /* 0x000fcc0000010000 */
[----:B------:R-:W2:Y:S01]  /*3e20*/  MUFU.EX2 R50, R50 ;  /* 0x0000003200327308 */ /* 0x000ea20000000800 */
[----:B0-----:R-:W-:-:S07]  /*3e30*/  FADD.FTZ R2, R46, R9 ;  /* 0x000000092e027221 */ /* 0x001fce0000010000 */
[----:B------:R-:W0:Y:S01]  /*3e40*/  MUFU.EX2 R51, R51 ;  /* 0x0000003300337308 */ /* 0x000e220000000800 */
[C---:B-1----:R-:W-:Y:S01]  /*3e50*/  FADD.FTZ R5, R47.reuse, R2 ;  /* 0x000000022f057221 */ /* 0x042fe20000010000 */
[----:B------:R-:W-:-:S06]  /*3e60*/  F2FP.F16.F32.PACK_AB R191, R47, R46 ;  /* 0x0000002e2fbf723e */ /* 0x000fcc00000000ff */
[----:B------:R-:W1:Y:S01]  /*3e70*/  MUFU.EX2 R54, R54 ;  /* 0x0000003600367308 */ /* 0x000e620000000800 */
[----:B--2---:R-:W-:-:S07]  /*3e80*/  FADD.FTZ R2, R50, R5 ;  /* 0x0000000532027221 */ /* 0x004fce0000010000 */
[----:B------:R1:W2:Y:S01]  /*3e90*/  MUFU.EX2 R187, R0 ;  /* 0x0000000000bb7308 */ /* 0x0002a20000000800 */
[C---:B0-----:R-:W-:Y:S01]  /*3ea0*/  FADD.FTZ R5, R51.reuse, R2 ;  /* 0x0000000233057221 */ /* 0x041fe20000010000 */
[----:B------:R-:W-:-:S03]  /*3eb0*/  F2FP.F16.F32.PACK_AB R185, R51, R50 ;  /* 0x0000003233b9723e */ /* 0x000fc600000000ff */
[----:B-1----:R-:W-:-:S04]  /*3ec0*/  FADD.FTZ R0, R54, R5 ;  /* 0x0000000536007221 */ /* 0x002fc80000010000 */
[C---:B--2---:R-:W-:Y:S01]  /*3ed0*/  FADD.FTZ R9, R187.reuse, R0 ;  /* 0x00000000bb097221 */ /* 0x044fe20000010000 */
[----:B------:R-:W-:Y:S01]  /*3ee0*/  F2FP.F16.F32.PACK_AB R187, R187, R54 ;  /* 0x00000036bbbb723e */ /* 0x000fe200000000ff */
[----:B------:R-:W-:Y:S06]  /*3ef0*/  @P1 BRA `(.L_x_1015) ;  /* 0x00000000004c1947 */ /* 0x000fec0003800000 */
[----:B------:R-:W-:Y:S01]  /*3f00*/  ISETP.LT.AND P1, PT, RZ, UR38, PT ;  /* 0x00000026ff007c0c */ /* 0x000fe2000bf21270 */
[----:B------:R-:W-:-:S12]  /*3f10*/  UIADD3 UR11, UR38, -0x1, URZ ;  /* 0xffffffff260b7890 */ /* 0x000fd8000fffe03f */
[----:B------:R-:W-:Y:S05]  /*3f20*/  @P1 BRA `(.L_x_1016) ;  /* 0x0000000000201947 */ /* 0x000fea0003800000 */
[----:B------:R-:W-:Y:S01]  /*3f30*/  ULDC UR18, c[0x0][0x9e4] ;  /* 0x0002790000127ab9 */ /* 0x000fe20000000800 */
[----:B------:R-:W-:Y:S02]  /*3f40*/  UIADD3 UR11, -UR38, URZ, URZ ;  /* 0x0000003f260b7290 */ /* 0x000fe4000fffe13f */
[----:B------:R-:W-:-:S11]  /*3f50*/  UISETP.NE.AND UP0, UPT, UR18, 0x1, UPT ;  /* 0x000000011200788c */ /* 0x000fd6000bf05270 */
[----:B------:R-:W-:Y:S02]  /*3f60*/  @UP0 ULDC.64 UR4, c[0x0][0x9e8] ;  /* 0x00027a0000040ab9 */ /* 0x000fe40000000a00 */
[----:B------:R-:W-:-:S04]  /*3f70*/  UIMAD.WIDE.U32 UR14, UR11, UR4, URZ ;  /* 0x000000040b0e72a5 */ /* 0x000fc8000f8e003f */
[----:B------:R-:W-:-:S04]  /*3f80*/  @UP0 USHF.R.U32.HI UR11, URZ, UR5, UR15 ;  /* 0x000000053f0b0299 */ /* 0x000fc8000801160f */
[----:B------:R-:W-:Y:S01]  /*3f90*/  ULOP3.LUT UR11, URZ, UR11, URZ, 0x33, !UPT ;  /* 0x0000000b3f0b7292 */ /* 0x000fe2000f8e333f */
[----:B------:R-:W-:Y:S11]  /*3fa0*/  BRA `(.L_x_1017) ;  /* 0x0000000000147947 */ /* 0x000ff60003800000 */
.L_x_1016:
[----:B------:R-:W-:Y:S02]  /*3fb0*/  ULDC UR18, c[0x0][0x9e4] ;  /* 0x0002790000127ab9 */ /* 0x000fe40000000800 */
[----:B------:R-:W-:-:S11]  /*3fc0*/  UISETP.NE.AND UP0, UPT, UR18, 0x1, UPT ;  /* 0x000000011200788c */ /* 0x000fd6000bf05270 */
[----:B------:R-:W-:Y:S02]  /*3fd0*/  @UP0 ULDC.64 UR4, c[0x0][0x9e8] ;  /* 0x00027a0000040ab9 */ /* 0x000fe40000000a00 */
[----:B------:R-:W-:-:S04]  /*3fe0*/  UIMAD.WIDE.U32 UR14, UR11, UR4, URZ ;  /* 0x000000040b0e72a5 */ /* 0x000fc8000f8e003f */
[----:B------:R-:W-:-:S12]  /*3ff0*/  @UP0 USHF.R.U32.HI UR11, URZ, UR5, UR15 ;  /* 0x000000053f0b0299 */ /* 0x000fd8000801160f */
.L_x_1017:
[----:B------:R-:W-:-:S04]  /*4000*/  UIMAD UR11, UR11, UR18, UR18 ;  /* 0x000000120b0b72a4 */ /* 0x000fc8000f8e0212 */
[----:B------:R-:W-:-:S04]  /*4010*/  UISETP.LT.AND UP0, UPT, UR6, UR11, UPT ;  /* 0x0000000b0600728c */ /* 0x000fc8000bf01270 */
[----:B------:R-:W-:-:S12]  /*4020*/  USEL UR6, UR6, UR11, UP0 ;  /* 0x0000000b06067287 */ /* 0x000fd80008000000 */
.L_x_1015:
[----:B------:R-:W-:Y:S01]  /*4030*/  R2UR UR5, R201 ;  /* 0x00000000c90572ca */ /* 0x000fe200000e0000 */
[----:B------:R-:W-:Y:S01]  /*4040*/  USHF.R.S32.HI UR4, URZ, 0x1f, UR6 ;  /* 0x0000001f3f047899 */ /* 0x000fe20008011406 */
[----:B------:R-:W-:Y:S01]  /*4050*/  IMAD.MOV.U32 R0, RZ, RZ, 0x3f800000 ;  /* 0x3f800000ff007424 */ /* 0x000fe200078e00ff */
[----:B------:R-:W-:Y:S01]  /*4060*/  CS2R R150, SRZ ;  /* 0x0000000000967805 */ /* 0x000fe2000001ff00 */
[----:B------:R-:W-:Y:S01]  /*4070*/  IMAD.MOV.U32 R2, RZ, RZ, 0x3f800000 ;  /* 0x3f800000ff027424 */ /* 0x000fe200078e00ff */
[----:B------:R-:W-:Y:S01]  /*4080*/  ULEA.HI UR4, UR4, UR6, URZ, 0x6 ;  /* 0x0000000604047291 */ /* 0x000fe2000f8f303f */
[----:B------:R-:W-:Y:S02]  /*4090*/  CS2R R148, SRZ ;  /* 0x0000000000947805 */ /* 0x000fe4000001ff00 */
[----:B------:R-:W-:Y:S02]  /*40a0*/  CS2R R146, SRZ ;  /* 0x0000000000927805 */ /* 0x000fe4000001ff00 */
[----:B------:R-:W-:Y:S01]  /*40b0*/  CS2R R144, SRZ ;  /* 0x0000000000907805 */ /* 0x000fe2000001ff00 */
[----:B------:R-:W-:Y:S01]  /*40c0*/  USHF.R.S32.HI UR4, URZ, 0x6, UR4 ;  /* 0x000000063f047899 */ /* 0x000fe20008011404 */
[----:B------:R-:W-:-:S02]  /*40d0*/  CS2R R142, SRZ ;  /* 0x00000000008e7805 */ /* 0x000fc4000001ff00 */
[----:B------:R-:W-:Y:S02]  /*40e0*/  CS2R R140, SRZ ;  /* 0x00000000008c7805 */ /* 0x000fe4000001ff00 */
[----:B------:R-:W-:Y:S01]  /*40f0*/  CS2R R138, SRZ ;  /* 0x00000000008a7805 */ /* 0x000fe2000001ff00 */
[----:B------:R-:W-:Y:S01]  /*4100*/  UISETP.LT.AND UP0, UPT, UR5, UR4, UPT ;  /* 0x000000040500728c */ /* 0x000fe2000bf01270 */
[----:B------:R-:W-:Y:S02]  /*4110*/  CS2R R136, SRZ ;  /* 0x0000000000887805 */ /* 0x000fe4000001ff00 */
[----:B------:R-:W-:Y:S02]  /*4120*/  CS2R R134, SRZ ;  /* 0x0000000000867805 */ /* 0x000fe4000001ff00 */
[----:B------:R-:W-:Y:S01]  /*4130*/  CS2R R132, SRZ ;  /* 0x0000000000847805 */ /* 0x000fe2000001ff00 */
[----:B------:R-:W-:Y:S01]  /*4140*/  USEL UR5, UR5, UR4, !UP0 ;  /* 0x0000000405057287 */ /* 0x000fe2000c000000 */
[----:B------:R-:W-:-:S02]  /*4150*/  CS2R R130, SRZ ;  /* 0x0000000000827805 */ /* 0x000fc4000001ff00 */
[----:B------:R-:W-:Y:S01]  /*4160*/  CS2R R128, SRZ ;  /* 0x0000000000807805 */ /* 0x000fe2000001ff00 */
[----:B------:R-:W-:Y:S01]  /*4170*/  UMOV UR4, URZ ;  /* 0x0000003f00047c82 */ /* 0x000fe20008000000 */
[----:B------:R-:W-:Y:S02]  /*4180*/  CS2R R126, SRZ ;  /* 0x00000000007e7805 */ /* 0x000fe4000001ff00 */
[----:B------:R-:W-:Y:S02]  /*4190*/  CS2R R124, SRZ ;  /* 0x00000000007c7805 */ /* 0x000fe4000001ff00 */
[----:B------:R-:W-:Y:S01]  /*41a0*/  ISETP.GE.AND P1, PT, R204, UR5, PT ;  /* 0x00000005cc007c0c */ /* 0x000fe2000bf26270 */
[----:B------:R-:W-:Y:S01]  /*41b0*/  IMAD.U32 R205, RZ, RZ, UR5 ;  /* 0x00000005ffcd7e24 */ /* 0x000fe2000f8e00ff */
[----:B------:R-:W-:Y:S01]  /*41c0*/  UMOV UR5, URZ ;  /* 0x0000003f00057c82 */ /* 0x000fe20008000000 */
[----:B------:R-:W-:Y:S01]  /*41d0*/  CS2R R122, SRZ ;  /* 0x00000000007a7805 */ /* 0x000fe2000001ff00 */
[----:B------:R-:W-:Y:S01]  /*41e0*/  IMAD.U32 R5, RZ, RZ, UR5 ;  /* 0x00000005ff057e24 */ /* 0x000fe2000f8e00ff */
        /* <DEDUP_REMOVED lines=49> */
[----:B------:R-:W-:Y:S06]  /*4500*/  @!P1 BRA `(.L_x_1018) ;  /* 0x00000028006c9947 */ /* 0x000fec0003800000 */
[----:B------:R-:W-:Y:S01]  /*4510*/  UMOV UR4, URZ ;  /* 0x0000003f00047c82 */ /* 0x000fe20008000000 */
[----:B------:R-:W-:Y:S01]  /*4520*/  MOV R203, R3 ;  /* 0x0000000300cb7202 */ /* 0x000fe20000000f00 */
[----:B------:R-:W-:Y:S01]  /*4530*/  IMAD.MOV.U32 R202, RZ, RZ, R4 ;  /* 0x000000ffffca7224 */ /* 0x000fe200078e0004 */
[----:B------:R-:W-:Y:S01]  /*4540*/  UMOV UR5, URZ ;  /* 0x0000003f00057c82 */ /* 0x000fe20008000000 */
[----:B------:R-:W-:Y:S02]  /*4550*/  IMAD.U32 R206, RZ, RZ, UR4 ;  /* 0x00000004ffce7e24 */ /* 0x000fe4000f8e00ff */
[----:B------:R-:W-:Y:S02]  /*4560*/  IMAD.MOV.U32 R2, RZ, RZ, 0x3f800000 ;  /* 0x3f800000ff027424 */ /* 0x000fe400078e00ff */
[----:B------:R-:W-:Y:S02]  /*4570*/  IMAD.MOV.U32 R0, RZ, RZ, 0x3f800000 ;  /* 0x3f800000ff007424 */ /* 0x000fe400078e00ff */
[----:B------:R-:W-:-:S07]  /*4580*/  IMAD.MOV.U32 R151, RZ, RZ, RZ ;  /* 0x000000ffff977224 */ /* 0x000fce00078e00ff */
.L_x_1037:
[----:B------:R-:W-:Y:S01]  /*4590*/  R2UR UR6, R206 ;  /* 0x00000000ce0672ca */ /* 0x000fe200000e0000 */
[----:B------:R-:W-:-:S04]  /*45a0*/  UISETP.NE.AND UP0, UPT, UR5, 0x1, UPT ;  /* 0x000000010500788c */ /* 0x000fc8000bf05270 */
[----:B------:R-:W-:-:S08]  /*45b0*/  USEL UR4, URZ, 0x1, UP0 ;  /* 0x000000013f047887 */ /* 0x000fd00008000000 */
[----:B------:R-:W-:-:S06]  /*45c0*/  ULOP3.LUT UR4, UR6, UR4, URZ, 0x3c, !UPT ;  /* 0x0000000406047292 */ /* 0x000fcc000f8e3c3f */
[----:B------:R-:W-:Y:S01]  /*45d0*/  MOV R5, UR4 ;  /* 0x0000000400057c02 */ /* 0x000fe20008000f00 */
[----:B------:R-:W-:Y:S06]  /*45e0*/  @!P0 BRA `(.L_x_1019) ;  /* 0x0000000000048947 */ /* 0x000fec0003800000 */
[----:B------:R-:W-:Y:S01]  /*45f0*/  BPT.TRAP 0x1 ;  /* 0x000000040000795c */ /* 0x000fe20000300000 */
.L_x_1019:
[----:B------:R-:W-:Y:S01]  /*4600*/  R2UR UR7, R16 ;  /* 0x00000000100772ca */ /* 0x000fe200000e0000 */
[----:B------:R-:W-:Y:S01]  /*4610*/  UIADD3 UR4, UR5, 0x1, URZ ;  /* 0x0000000105047890 */ /* 0x000fe2000fffe03f */
[----:B------:R-:W-:-:S03]  /*4620*/  R2UR UR6, R5 ;  /* 0x00000000050672ca */ /* 0x000fc600000e0000 */
[----:B------:R-:W-:-:S04]  /*4630*/  UISETP.NE.AND UP0, UPT, UR4, 0x2, UPT ;  /* 0x000000020400788c */ /* 0x000fc8000bf05270 */
[----:B------:R-:W-:-:S04]  /*4640*/  USEL UR4, UR4, URZ, UP0 ;  /* 0x0000003f04047287 */ /* 0x000fc80008000000 */
[----:B------:R-:W-:Y:S02]  /*4650*/  ULEA UR7, UR4, UR7, 0x3 ;  /* 0x0000000704077291 */ /* 0x000fe4000f8e183f */
[----:B------:R-:W-:-:S05]  /*4660*/  IMAD.U32 R3, RZ, RZ, UR6 ;  /* 0x00000006ff037e24 */ /* 0x000fca000f8e00ff */
[----:B------:R-:W-:-:S04]  /*4670*/  SHF.L.U32 R3, R3, 0x1f, RZ ;  /* 0x0000001f03037819 */ /* 0x000fc800000006ff */
[----:B------:R0:W1:Y:S01]  /*4680*/  SYNCS.PHASECHK.TRANS64.TRYWAIT P1, [UR7+0x30830], R3 ;  /* 0x03083003ff0075a7 */ /* 0x0000620008020147 */
[----:B------:R-:W-:Y:S05]  /*4690*/  @!P0 BRA `(.L_x_1020) ;  /* 0x0000000000048947 */ /* 0x000fea0003800000 */
[----:B------:R-:W-:Y:S01]  /*46a0*/  BPT.TRAP 0x1 ;  /* 0x000000040000795c */ /* 0x000fe20000300000 */
.L_x_1020:
[----:B-1----:R-:W-:Y:S05]  /*46b0*/  @P1 BRA `(.L_x_1021) ;  /* 0x0000000000081947 */ /* 0x002fea0003800000 */
[----:B------:R-:W1:Y:S02]  /*46c0*/  SYNCS.PHASECHK.TRANS64.TRYWAIT P1, [UR7+0x30830], R3 ;  /* 0x03083003ff0075a7 */ /* 0x000e640008020147 */
[----:B-1----:R-:W-:Y:S05]  /*46d0*/  @!P1 BRA `(.L_x_1022) ;  /* 0x000000e800b09947 */ /* 0x002fea0003800000 */
.L_x_1021:
[----:B------:R-:W-:Y:S01]  /*46e0*/  R2UR UR6, R21 ;  /* 0x00000000150672ca */ /* 0x000fe200000e0000 */
[----:B------:R-:W-:Y:S01]  /*46f0*/  WARPGROUP.ARRIVE ;  /* 0x00000000000079c5 */ /* 0x000fe20000000000 */
[----:B------:R-:W-:Y:S01]  /*4700*/  R2UR UR56, R6 ;  /* 0x00000000063872ca */ /* 0x000fe200000e0000 */
[----:B------:R-:W-:Y:S01]  /*4710*/  UMOV UR59, 0x40000040 ;  /* 0x40000040003b7882 */ /* 0x000fe20000000000 */
[----:B------:R-:W-:Y:S01]  /*4720*/  R2UR UR57, R7 ;  /* 0x00000000073972ca */ /* 0x000fe200000e0000 */
[----:B------:R-:W-:Y:S01]  /*4730*/  UMOV UR55, 0x40000040 ;  /* 0x4000004000377882 */ /* 0x000fe20000000000 */
[----:B01----:R-:W-:Y:S01]  /*4740*/  MOV R3, UR53 ;  /* 0x0000003500037c02 */ /* 0x003fe20008000f00 */
[----:B------:R-:W-:Y:S01]  /*4750*/  UMOV UR11, 0x40000040 ;  /* 0x40000040000b7882 */ /* 0x000fe20000000000 */
[----:B------:R-:W-:Y:S01]  /*4760*/  MOV R4, UR52 ;  /* 0x0000003400047c02 */ /* 0x000fe20008000f00 */
[----:B------:R-:W-:Y:S01]  /*4770*/  UMOV UR15, 0x40000040 ;  /* 0x40000040000f7882 */ /* 0x000fe20000000000 */
[----:B------:R-:W-:Y:S01]  /*4780*/  R2UR UR52, R10 ;  /* 0x000000000a3472ca */ /* 0x000fe200000e0000 */
[----:B------:R-:W-:Y:S01]  /*4790*/  UMOV UR19, 0x40000040 ;  /* 0x4000004000137882 */ /* 0x000fe20000000000 */
[----:B------:R-:W-:Y:S01]  /*47a0*/  R2UR UR53, R11 ;  /* 0x000000000b3572ca */ /* 0x000fe200000e0000 */
[----:B------:R-:W-:Y:S01]  /*47b0*/  ULEA UR6, UR4, UR6, 0xb ;  /* 0x0000000604067291 */ /* 0x000fe2000f8e583f */
[-C--:B------:R-:W-:Y:S01]  /*47c0*/  FMUL.FTZ R24, R24, R0.reuse ;  /* 0x0000000018187220 */ /* 0x080fe20000410000 */
[----:B------:R-:W-:Y:S01]  /*47d0*/  UMOV UR23, 0x40000040 ;  /* 0x4000004000177882 */ /* 0x000fe20000000000 */
[----:B------:R-:W-:Y:S01]  /*47e0*/  UMOV UR27, 0x40000040 ;  /* 0x40000040001b7882 */ /* 0x000fe20000000000 */
[----:B------:R-:W-:Y:S01]  /*47f0*/  UIADD3 UR10, UR6, 0x2, URZ ;  /* 0x00000002060a7890 */ /* 0x000fe2000fffe03f */
[-C--:B------:R-:W-:Y:S01]  /*4800*/  FMUL.FTZ R25, R25, R0.reuse ;  /* 0x0000000019197220 */ /* 0x080fe20000410000 */
[----:B------:R-:W-:Y:S01]  /*4810*/  UIADD3 UR14, UR6, 0x200, URZ ;  /* 0x00000200060e7890 */ /* 0x000fe2000fffe03f */
[-C--:B------:R-:W-:Y:S01]  /*4820*/  FMUL.FTZ R28, R28, R0.reuse ;  /* 0x000000001c1c7220 */ /* 0x080fe20000410000 */
[----:B------:R-:W-:Y:S01]  /*4830*/  UMOV UR58, UR6 ;  /* 0x00000006003a7c82 */ /* 0x000fe20008000000 */
[----:B------:R-:W-:Y:S01]  /*4840*/  UIADD3 UR18, UR6, 0x202, URZ ;  /* 0x0000020206127890 */ /* 0x000fe2000fffe03f */
[----:B------:R-:W-:Y:S01]  /*4850*/  HGMMA.64x64x16.F32 R152, gdesc[UR56], RZ, !UPT, gsb0 ;  /* 0x00e00000389879f0 */ /* 0x000fe2000c0008ff */
[----:B------:R-:W-:Y:S01]  /*4860*/  UMOV UR54, UR10 ;  /* 0x0000000a00367c82 */ /* 0x000fe20008000000 */
[----:B------:R-:W-:Y:S01]  /*4870*/  R2UR UR56, R14 ;  /* 0x000000000e3872ca */ /* 0x000fe200000e0000 */
[----:B------:R-:W-:Y:S01]  /*4880*/  UIADD3 UR10, UR6, 0x4, URZ ;  /* 0x00000004060a7890 */ /* 0x000fe2000fffe03f */
[----:B------:R-:W-:Y:S01]  /*4890*/  R2UR UR57, R15 ;  /* 0x000000000f3972ca */ /* 0x000fe200000e0000 */
[----:B------:R-:W-:Y:S01]  /*48a0*/  UMOV UR59, 0x40000040 ;  /* 0x40000040003b7882 */ /* 0x000fe20000000000 */
[----:B------:R-:W-:Y:S01]  /*48b0*/  UIADD3 UR22, UR6, 0x204, URZ ;  /* 0x0000020406167890 */ /* 0x000fe2000fffe03f */
[-C--:B------:R-:W-:Y:S01]  /*48c0*/  FMUL.FTZ R29, R29, R0.reuse ;  /* 0x000000001d1d7220 */ /* 0x080fe20000410000 */
[----:B------:R-:W-:Y:S01]  /*48d0*/  UIADD3 UR26, UR6, 0x206, URZ ;  /* 0x00000206061a7890 */ /* 0x000fe2000fffe03f */
[-C--:B------:R-:W-:Y:S01]  /*48e0*/  FMUL.FTZ R32, R32, R0.reuse ;  /* 0x0000000020207220 */ /* 0x080fe20000410000 */
        /* <DEDUP_REMOVED lines=73> */
[----:B------:R-:W-:Y:S01]  /*4d80*/  HGMMA.64x64x16.F32 R152, gdesc[UR52], R152, gsb0 ;  /* 0x00e00000349879f0 */ /* 0x000fe20008000898 */
[----:B------:R-:W-:Y:S01]  /*4d90*/  R2UR UR53, R3 ;  /* 0x00000000033572ca */ /* 0x000fe200000e0000 */
[----:B------:R-:W-:Y:S01]  /*4da0*/  UIADD3 UR54, UR6, 0x604, URZ ;  /* 0x0000060406367890 */ /* 0x000fe2000fffe03f */
[----:B------:R-:W-:Y:S01]  /*4db0*/  R2UR UR52, R4 ;  /* 0x00000000043472ca */ /* 0x000fe200000e0000 */
[----:B------:R-:W-:Y:S01]  /*4dc0*/  UMOV UR55, 0x40000040 ;  /* 0x4000004000377882 */ /* 0x000fe20000000000 */
[----:B------:R-:W-:Y:S01]  /*4dd0*/  UIADD3 UR6, UR6, 0x606, URZ ;  /* 0x0000060606067890 */ /* 0x000fe2000fffe03f */
        /* <DEDUP_REMOVED lines=68> */
[----:B------:R-:W-:Y:S01]  /*5220*/  HGMMA.64x64x16.F32 R152, gdesc[UR56], R152, gsb0 ;  /* 0x00e00000389879f0 */ /* 0x000fe20008000898 */
[----:B------:R-:W-:Y:S01]  /*5230*/  R2UR UR56, R12 ;  /* 0x000000000c3872ca */ /* 0x000fe200000e0000 */
[----:B------:R-:W-:Y:S01]  /*5240*/  UMOV UR58, UR6 ;  /* 0x00000006003a7c82 */ /* 0x000fe20008000000 */
[----:B------:R-:W-:Y:S01]  /*5250*/  R2UR UR57, R13 ;  /* 0x000000000d3972ca */ /* 0x000fe200000e0000 */
[----:B------:R-:W-:Y:S01]  /*5260*/  UMOV UR59, 0x40000040 ;  /* 0x40000040003b7882 */ /* 0x000fe20000000000 */
[----:B------:R-:W-:Y:S02]  /*5270*/  WARPGROUP.DEPBAR.LE gsb0, 0x0 ;  /* 0x00008000000079c5 */ /* 0x000fe40000010000 */
[----:B------:R-:W-:-:S06]  /*5280*/  WARPGROUP.ARRIVE ;  /* 0x00000000000079c5 */ /* 0x000fcc0000000000 */
[----:B------:R-:W-:Y:S03]  /*5290*/  HGMMA.64x64x16.F32 R152, gdesc[UR8], R152, gsb0 ;  /* 0x00e00000089879f0 */ /* 0x000fe60008000898 */
        /* <DEDUP_REMOVED lines=37> */
[----:B------:R-:W-:Y:S05]  /*54f0*/  @!P0 BRA `(.L_x_1023) ;  /* 0x0000000000048947 */ /* 0x000fea0003800000 */
[----:B------:R-:W-:Y:S01]  /*5500*/  BPT.TRAP 0x1 ;  /* 0x000000040000795c */ /* 0x000fe20000300000 */
.L_x_1023:
[----:B------:R-:W-:Y:S02]  /*5510*/  R2UR UR6, R16 ;  /* 0x00000000100672ca */ /* 0x000fe400000e0000 */
[----:B------:R-:W-:-:S11]  /*5520*/  R2UR UR10, R206 ;  /* 0x00000000ce0a72ca */ /* 0x000fd600000e0000 */
[----:B------:R-:W-:Y:S02]  /*5530*/  ULEA UR6, UR5, UR6, 0x3 ;  /* 0x0000000605067291 */ /* 0x000fe4000f8e183f */
[----:B------:R-:W-:-:S05]  /*5540*/  IMAD.U32 R0, RZ, RZ, UR10 ;  /* 0x0000000aff007e24 */ /* 0x000fca000f8e00ff */
[----:B------:R-:W-:-:S04]  /*5550*/  SHF.L.U32 R0, R0, 0x1f, RZ ;  /* 0x0000001f00007819 */ /* 0x000fc800000006ff */
[----:B------:R0:W1:Y:S01]  /*5560*/  SYNCS.PHASECHK.TRANS64.TRYWAIT P1, [UR6+0x30850], R0 ;  /* 0x03085000ff0075a7 */ /* 0x0000620008020146 */
[----:B------:R-:W-:Y:S05]  /*5570*/  @!P0 BRA `(.L_x_1024) ;  /* 0x0000000000048947 */ /* 0x000fea0003800000 */
[----:B------:R-:W-:Y:S01]  /*5580*/  BPT.TRAP 0x1 ;  /* 0x000000040000795c */ /* 0x000fe20000300000 */
.L_x_1024:
[----:B-1----:R-:W-:Y:S05]  /*5590*/  @P1 BRA `(.L_x_1025) ;  /* 0x0000000000081947 */ /* 0x002fea0003800000 */
[----:B------:R-:W1:Y:S02]  /*55a0*/  SYNCS.PHASECHK.TRANS64.TRYWAIT P1, [UR6+0x30850], R0 ;  /* 0x03085000ff0075a7 */ /* 0x000e640008020146 */
[----:B-1----:R-:W-:Y:S05]  /*55b0*/  @!P1 BRA `(.L_x_1026) ;  /* 0x000000dc00109947 */ /* 0x002fea0003800000 */
.L_x_1025:
[----:B------:R-:W-:Y:S01]  /*55c0*/  R2UR UR10, R16 ;  /* 0x00000000100a72ca */ /* 0x000fe200000e0000 */
[----:B------:R-:W-:Y:S01]  /*55d0*/  WARPGROUP.ARRIVE ;  /* 0x00000000000079c5 */ /* 0x000fe20000000000 */
[----:B------:R-:W-:-:S11]  /*55e0*/  UMOV UR11, 0x40000040 ;  /* 0x40000040000b7882 */ /* 0x000fd60000000000 */
[----:B------:R-:W-:-:S04]  /*55f0*/  UIADD3 UR10, UR10, 0x400, URZ ;  /* 0x000004000a0a7890 */ /* 0x000fc8000fffe03f */
[----:B------:R-:W-:-:S04]  /*5600*/  USHF.R.U32.HI UR10, URZ, 0x4, UR10 ;  /* 0x000000043f0a7899 */ /* 0x000fc8000801160a */
[----:B------:R-:W-:-:S04]  /*5610*/  ULOP3.LUT UR10, UR10, 0x3fff, URZ, 0xc0, !UPT ;  /* 0x00003fff0a0a7892 */ /* 0x000fc8000f8ec03f */
[----:B------:R-:W-:-:S04]  /*5620*/  ULOP3.LUT UR10, UR10, 0x2000000, URZ, 0xfc, !UPT ;  /* 0x020000000a0a7892 */ /* 0x000fc8000f8efc3f */
[----:B------:R-:W-:-:S07]  /*5630*/  ULEA UR5, UR5, UR10, 0xb ;  /* 0x0000000a05057291 */ /* 0x000fce000f8e583f */
        /* <DEDUP_REMOVED lines=23> */
.L_x_1027:
[----:B------:R-:W-:Y:S01]  /*57b0*/  R2UR UR10, R23 ;  /* 0x00000000170a72ca */ /* 0x000fe200000e0000 */
[----:B------:R-:W2:Y:S01]  /*57c0*/  S2UR UR14, SR_CgaCtaId ;  /* 0x00000000000e79c3 */ /* 0x000ea20000008800 */
[----:B------:R-:W-:Y:S01]  /*57d0*/  R2UR UR5, R22 ;  /* 0x00000000160572ca */ /* 0x000fe200000e0000 */
[----:B01----:R-:W-:Y:S01]  /*57e0*/  IMAD.MOV.U32 R0, RZ, RZ, R19 ;  /* 0x000000ffff007224 */ /* 0x003fe200078e0013 */
[----:B------:R-:W-:Y:S01]  /*57f0*/  UIADD3 UR7, UR7, 0x30840, URZ ;  /* 0x0003084007077890 */ /* 0x000fe2000fffe03f */
[----:B------:R-:W-:Y:S01]  /*5800*/  IMAD.SHL.U32 R4, R204, 0x40, RZ ;  /* 0x00000040cc047824 */ /* 0x000fe200078e00ff */
[----:B------:R-:W-:-:S03]  /*5810*/  R2UR UR11, R200 ;  /* 0x00000000c80b72ca */ /* 0x000fc600000e0000 */
[----:B------:R-:W0:Y:S01]  /*5820*/  LDC R20, c[0x0][0x288] ;  /* 0x0000a200ff147b82 */ /* 0x000e220000000800 */
[----:B------:R-:W-:-:S03]  /*5830*/  IADD3 R3, -R4, 0x1, RZ ;  /* 0x0000000104037810 */ /* 0x000fc60007ffe1ff */
[----:B------:R-:W-:Y:S02]  /*5840*/  UISETP.NE.AND UP1, UPT, UR10, URZ, UPT ;  /* 0x0000003f0a00728c */ /* 0x000fe4000bf25270 */
[----:B------:R-:W-:-:S04]  /*5850*/  UISETP.NE.AND UP0, UPT, UR5, URZ, UPT ;  /* 0x0000003f0500728c */ /* 0x000fc8000bf05270 */
[----:B------:R-:W-:Y:S02]  /*5860*/  PLOP3.LUT P1, PT, PT, PT, UP1, 0x80, 0x0 ;  /* 0x000000000000781c */ /* 0x000fe40003f2f018 */
[----:B------:R-:W-:-:S03]  /*5870*/  PLOP3.LUT P2, PT, PT, PT, UP1, 0x80, 0x0 ;  /* 0x000000000000781c */ /* 0x000fc60003f4f018 */
[----:B------:R-:W-:Y:S01]  /*5880*/  @UP1 ULDC UR5, c[0x0][0x44c] ;  /* 0x0001130000051ab9 */ /* 0x000fe20000000800 */
[----:B------:R-:W-:Y:S01]  /*5890*/  @UP1 ULDC UR10, c[0x0][0x450] ;  /* 0x00011400000a1ab9 */ /* 0x000fe20000000800 */
[----:B--2---:R-:W-:-:S03]  /*58a0*/  UPRMT UR7, UR14, 0x654, UR7 ;  /* 0x000006540e077896 */ /* 0x004fc60008000007 */
[----:B------:R-:W-:-:S03]  /*58b0*/  ULDC UR14, c[0x0][0x2f0] ;  /* 0x0000bc00000e7ab9 */ /* 0x000fc60000000800 */
[----:B------:R-:W-:Y:S01]  /*58c0*/  @P1 IMAD.HI.U32 R2, R19, UR5, RZ ;  /* 0x0000000513021c27 */ /* 0x000fe2000f8e00ff */
[----:B------:R-:W-:Y:S02]  /*58d0*/  PLOP3.LUT P1, PT, PT, PT, UP0, 0x40, 0x0 ;  /* 0x000000000000781c */ /* 0x000fe40003f2e808 */
[----:B------:R-:W-:Y:S01]  /*58e0*/  SYNCS.ARRIVE.TRANS64.RED.A1T0 RZ, [UR7], RZ ;  /* 0x000000ffffff79a7 */ /* 0x000fe20008100407 */
[----:B------:R-:W-:Y:S01]  /*58f0*/  UMOV UR7, UR14 ;  /* 0x0000000e00077c82 */ /* 0x000fe20008000000 */
[----:B------:R-:W-:Y:S01]  /*5900*/  @P2 SHF.R.U32.HI R0, RZ, UR10, R2 ;  /* 0x0000000aff002c19 */ /* 0x000fe20008011602 */
[----:B------:R-:W-:Y:S01]  /*5910*/  IMAD R2, R8, -0x2, R3 ;  /* 0xfffffffe08027824 */ /* 0x000fe200078e0203 */
[----:B------:R-:W-:-:S03]  /*5920*/  ULDC UR14, c[0x0][0x9e0] ;  /* 0x00027800000e7ab9 */ /* 0x000fc60000000800 */
[----:B------:R-:W1:Y:S01]  /*5930*/  SHFL.IDX PT, R184, R0, RZ, 0x1c1f ;  /* 0x001c1fff00b87589 */ /* 0x000e6200000e0000 */
[----:B------:R-:W-:-:S04]  /*5940*/  IMAD R3, R17, UR7, R2 ;  /* 0x0000000711037c24 */ /* 0x000fc8000f8e0202 */
[----:B0-----:R-:W-:-:S04]  /*5950*/  IMAD.IADD R3, R3, 0x1, -R20 ;  /* 0x0000000103037824 */ /* 0x001fc800078e0a14 */
[C---:B------:R-:W-:Y:S01]  /*5960*/  VIADD R187, R3.reuse, UR11 ;  /* 0x0000000b03bb7c36 */ /* 0x040fe20008000000 */
[----:B------:R-:W-:-:S05]  /*5970*/  IADD3 R186, R3, UR14, RZ ;  /* 0x0000000e03ba7c10 */ /* 0x000fca000fffe0ff */
[--C-:B-1----:R-:W-:Y:S02]  /*5980*/  IMAD.IADD R2, R186, 0x1, R184.reuse ;  /* 0x00000001ba027824 */ /* 0x102fe400078e02b8 */
[----:B------:R-:W-:Y:S01]  /*5990*/  IMAD.IADD R3, R187, 0x1, R184 ;  /* 0x00000001bb037824 */ /* 0x000fe200078e02b8 */
[----:B------:R-:W-:Y:S06]  /*59a0*/  @P1 BRA `(.L_x_1028) ;  /* 0x0000000000641947 */ /* 0x000fec0003800000 */
        /* <DEDUP_REMOVED lines=14> */
.L_x_1030:
[----:B------:R-:W-:Y:S02]  /*5a90*/  ULDC UR5, c[0x0][0x9e4] ;  /* 0x0002790000057ab9 */ /* 0x000fe40000000800 */
[----:B------:R-:W-:-:S04]  /*5aa0*/  MOV R188, UR5 ;  /* 0x0000000500bc7c02 */ /* 0x000fc80008000f00 */
[----:B------:R-:W-:-:S13]  /*5ab0*/  ISETP.NE.AND P1, PT, R188, 0x1, PT ;  /* 0x00000001bc00780c */ /* 0x000fda0003f25270 */
[----:B------:R-:W0:Y:S02]  /*5ac0*/  @P1 LDC.64 R190, c[0x0][0x9e8] ;  /* 0x00027a00ffbe1b82 */ /* 0x000e240000000a00 */
[----:B0-----:R-:W-:-:S05]  /*5ad0*/  @P1 IMAD.HI.U32 R184, R185, R190, RZ ;  /* 0x000000beb9b81227 */ /* 0x001fca00078e00ff */
[----:B------:R-:W-:-:S07]  /*5ae0*/  @P1 SHF.R.U32.HI R185, RZ, R191, R184 ;  /* 0x000000bfffb91219 */ /* 0x000fce00000116b8 */
.L_x_1031:
[----:B------:R-:W-:Y:S05]  /*5af0*/  BSYNC B0 ;  /* 0x0000000000007941 */ /* 0x000fea0003800000 */
.L_x_1029:
[----:B------:R-:W-:-:S04]  /*5b00*/  IMAD R185, R185, R188, -R4 ;  /* 0x000000bcb9b97224 */ /* 0x000fc800078e0a04 */
[----:B------:R-:W-:-:S05]  /*5b10*/  IMAD R185, R8, -0x2, R185 ;  /* 0xfffffffe08b97824 */ /* 0x000fca00078e02b9 */
[----:B------:R-:W-:Y:S02]  /*5b20*/  VIADDMNMX R2, R185, R188, R2, PT ;  /* 0x000000bcb9027246 */ /* 0x000fe40003800102 */
[----:B------:R-:W-:-:S07]  /*5b30*/  VIMNMX R3, R3, R185, !PT ;  /* 0x000000b903037248 */ /* 0x000fce0007fe0100 */
.L_x_1028:
[----:B------:R-:W-:Y:S01]  /*5b40*/  ISETP.GT.AND P1, PT, R204, -0x1, PT ;  /* 0xffffffffcc00780c */ /* 0x000fe20003f24270 */
[----:B------:R-:W0:Y:S01]  /*5b50*/  SHFL.IDX PT, R184, R0, 0x1, 0x1c1f ;  /* 0x003c1f0000b87f89 */ /* 0x000e2200000e0000 */
[----:B------:R-:W-:Y:S02]  /*5b60*/  R2UR UR5, R22 ;  /* 0x00000000160572ca */ /* 0x000fe400000e0000 */
[C---:B------:R-:W-:Y:S02]  /*5b70*/  ISETP.GT.AND P4, PT, R3.reuse, 0x1, P1 ;  /* 0x000000010300780c */ /* 0x040fe40000f84270 */
[----:B------:R-:W-:Y:S02]  /*5b80*/  ISETP.GT.AND P5, PT, R3, RZ, P1 ;  /* 0x000000ff0300720c */ /* 0x000fe40000fa4270 */
[C---:B------:R-:W-:Y:S02]  /*5b90*/  ISETP.LT.OR P4, PT, R2.reuse, 0x2, P4 ;  /* 0x000000020200780c */ /* 0x040fe40002781670 */
[----:B------:R-:W-:-:S02]  /*5ba0*/  ISETP.LT.OR P5, PT, R2, 0x1, P5 ;  /* 0x000000010200780c */ /* 0x000fc40002fa1670 */
[----:B------:R-:W-:Y:S02]  /*5bb0*/  FSEL R153, R153, -INF , !P4 ;  /* 0xff80000099997808 */ /* 0x000fe40006000000 */
[C---:B------:R-:W-:Y:S01]  /*5bc0*/  ISETP.GT.AND P4, PT, R3.reuse, 0x18, P1 ;  /* 0x000000180300780c */ /* 0x040fe20000f84270 */
[----:B------:R-:W-:Y:S01]  /*5bd0*/  UISETP.NE.AND UP0, UPT, UR5, URZ, UPT ;  /* 0x0000003f0500728c */ /* 0x000fe2000bf05270 */
[----:B------:R-:W-:Y:S02]  /*5be0*/  FSEL R185, R152, -INF , !P5 ;  /* 0xff80000098b97808 */ /* 0x000fe40006800000 */
[----:B------:R-:W-:Y:S02]  /*5bf0*/  ISETP.LT.OR P4, PT, R2, 0x19, P4 ;  /* 0x000000190200780c */ /* 0x000fe40002781670 */
[C---:B------:R-:W-:Y:S02]  /*5c00*/  ISETP.GT.AND P6, PT, R3.reuse, 0x8, P1 ;  /* 0x000000080300780c */ /* 0x040fe40000fc4270 */
[----:B------:R-:W-:-:S02]  /*5c10*/  ISETP.GT.AND P2, PT, R3, 0x9, P1 ;  /* 0x000000090300780c */ /* 0x000fc40000f44270 */
[C---:B------:R-:W-:Y:S01]  /*5c20*/  ISETP.GT.AND P3, PT, R3.reuse, 0x10, P1 ;  /* 0x000000100300780c */ /* 0x040fe20000f64270 */
[--C-:B0-----:R-:W-:Y:S01]  /*5c30*/  IMAD.IADD R0, R186, 0x1, R184.reuse ;  /* 0x00000001ba007824 */ /* 0x101fe200078e02b8 */
[----:B------:R-:W-:Y:S01]  /*5c40*/  ISETP.GT.AND P5, PT, R3, 0x11, P1 ;  /* 0x000000110300780c */ /* 0x000fe20000fa4270 */
[----:B------:R-:W-:Y:S01]  /*5c50*/  IMAD.IADD R152, R187, 0x1, R184 ;  /* 0x00000001bb987824 */ /* 0x000fe200078e02b8 */
[----:B------:R-:W-:Y:S02]  /*5c60*/  FSEL R164, R164, -INF , !P4 ;  /* 0xff800000a4a47808 */ /* 0x000fe40006000000 */
[----:B------:R-:W-:Y:S02]  /*5c70*/  ISETP.GT.AND P4, PT, R3, 0x29, P1 ;  /* 0x000000290300780c */ /* 0x000fe40000f84270 */
[C---:B------:R-:W-:Y:S02]  /*5c80*/  ISETP.LT.OR P6, PT, R2.reuse, 0x9, P6 ;  /* 0x000000090200780c */ /* 0x040fe400037c1670 */
[----:B------:R-:W-:-:S02]  /*5c90*/  ISETP.LT.OR P2, PT, R2, 0xa, P2 ;  /* 0x0000000a0200780c */ /* 0x000fc40001741670 */
[C---:B------:R-:W-:Y:S02]  /*5ca0*/  ISETP.LT.OR P3, PT, R2.reuse, 0x11, P3 ;  /* 0x000000110200780c */ /* 0x040fe40001f61670 */
[C---:B------:R-:W-:Y:S02]  /*5cb0*/  ISETP.LT.OR P5, PT, R2.reuse, 0x12, P5 ;  /* 0x000000120200780c */ /* 0x040fe40002fa1670 */
[----:B------:R-:W-:Y:S02]  /*5cc0*/  ISETP.LT.OR P4, PT, R2, 0x2a, P4 ;  /* 0x0000002a0200780c */ /* 0x000fe40002781670 */
[----:B------:R-:W-:Y:S02]  /*5cd0*/  FSEL R156, R156, -INF , !P6 ;  /* 0xff8000009c9c7808 */ /* 0x000fe40007000000 */
[----:B------:R-:W-:Y:S02]  /*5ce0*/  FSEL R157, R157, -INF , !P2 ;  /* 0xff8000009d9d7808 */ /* 0x000fe40005000000 */
[----:B------:R-:W-:-:S02]  /*5cf0*/  FSEL R160, R160, -INF , !P3 ;  /* 0xff800000a0a07808 */ /* 0x000fc40005800000 */
[----:B------:R-:W-:Y:S02]  /*5d00*/  FSEL R161, R161, -INF , !P5 ;  /* 0xff800000a1a17808 */ /* 0x000fe40006800000 */
[C---:B------:R-:W-:Y:S02]  /*5d10*/  ISETP.GT.AND P6, PT, R3.reuse, 0x19, P1 ;  /* 0x000000190300780c */ /* 0x040fe40000fc4270 */
[C---:B------:R-:W-:Y:S02]  /*5d20*/  ISETP.GT.AND P2, PT, R3.reuse, 0x20, P1 ;  /* 0x000000200300780c */ /* 0x040fe40000f44270 */
[C---:B------:R-:W-:Y:S02]  /*5d30*/  ISETP.GT.AND P3, PT, R3.reuse, 0x21, P1 ;  /* 0x000000210300780c */ /* 0x040fe40000f64270 */
[----:B------:R-:W-:Y:S02]  /*5d40*/  ISETP.GT.AND P5, PT, R3, 0x28, P1 ;  /* 0x000000280300780c */ /* 0x000fe40000fa4270 */
[----:B------:R-:W-:-:S02]  /*5d50*/  FSEL R173, R173, -INF , !P4 ;  /* 0xff800000adad7808 */ /* 0x000fc40006000000 */
[----:B------:R-:W-:Y:S02]  /*5d60*/  PLOP3.LUT P4, PT, PT, PT, UP0, 0x40, 0x0 ;  /* 0x000000000000781c */ /* 0x000fe40003f8e808 */
[C---:B------:R-:W-:Y:S02]  /*5d70*/  ISETP.LT.OR P6, PT, R2.reuse, 0x1a, P6 ;  /* 0x0000001a0200780c */ /* 0x040fe400037c1670 */
[C---:B------:R-:W-:Y:S02]  /*5d80*/  ISETP.LT.OR P2, PT, R2.reuse, 0x21, P2 ;  /* 0x000000210200780c */ /* 0x040fe40001741670 */
[C---:B------:R-:W-:Y:S02]  /*5d90*/  ISETP.LT.OR P3, PT, R2.reuse, 0x22, P3 ;  /* 0x000000220200780c */ /* 0x040fe40001f61670 */
[----:B------:R-:W-:Y:S02]  /*5da0*/  ISETP.LT.OR P5, PT, R2, 0x29, P5 ;  /* 0x000000290200780c */ /* 0x000fe40002fa1670 */
[----:B------:R-:W-:-:S02]  /*5db0*/  FSEL R165, R165, -INF , !P6 ;  /* 0xff800000a5a57808 */ /* 0x000fc40007000000 */
[----:B------:R-:W-:Y:S02]  /*5dc0*/  FSEL R168, R168, -INF , !P2 ;  /* 0xff800000a8a87808 */ /* 0x000fe40005000000 */
[----:B------:R-:W-:Y:S02]  /*5dd0*/  FSEL R169, R169, -INF , !P3 ;  /* 0xff800000a9a97808 */ /* 0x000fe40005800000 */
[----:B------:R-:W-:Y:S02]  /*5de0*/  FSEL R172, R172, -INF , !P5 ;  /* 0xff800000acac7808 */ /* 0x000fe40006800000 */
[C---:B------:R-:W-:Y:S02]  /*5df0*/  ISETP.GT.AND P6, PT, R3.reuse, 0x30, P1 ;  /* 0x000000300300780c */ /* 0x040fe40000fc4270 */
[C---:B------:R-:W-:Y:S02]  /*5e00*/  ISETP.GT.AND P2, PT, R3.reuse, 0x31, P1 ;  /* 0x000000310300780c */ /* 0x040fe40000f44270 */
[----:B------:R-:W-:-:S02]  /*5e10*/  ISETP.GT.AND P3, PT, R3, 0x38, P1 ;  /* 0x000000380300780c */ /* 0x000fc40000f64270 */
[----:B------:R-:W-:Y:S02]  /*5e20*/  ISETP.GT.AND P5, PT, R3, 0x39, P1 ;  /* 0x000000390300780c */ /* 0x000fe40000fa4270 */
[C---:B------:R-:W-:Y:S02]  /*5e30*/  ISETP.LT.OR P6, PT, R2.reuse, 0x31, P6 ;  /* 0x000000310200780c */ /* 0x040fe400037c1670 */
[C---:B------:R-:W-:Y:S02]  /*5e40*/  ISETP.LT.OR P2, PT, R2.reuse, 0x32, P2 ;  /* 0x000000320200780c */ /* 0x040fe40001741670 */
[C---:B------:R-:W-:Y:S02]  /*5e50*/  ISETP.LT.OR P3, PT, R2.reuse, 0x39, P3 ;  /* 0x000000390200780c */ /* 0x040fe40001f61670 */
[----:B------:R-:W-:Y:S02]  /*5e60*/  ISETP.LT.OR P5, PT, R2, 0x3a, P5 ;  /* 0x0000003a0200780c */ /* 0x000fe40002fa1670 */
[----:B------:R-:W-:-:S02]  /*5e70*/  FSEL R176, R176, -INF , !P6 ;  /* 0xff800000b0b07808 */ /* 0x000fc40007000000 */
[----:B------:R-:W-:Y:S02]  /*5e80*/  FSEL R177, R177, -INF , !P2 ;  /* 0xff800000b1b17808 */ /* 0x000fe40005000000 */
[----:B------:R-:W-:Y:S02]  /*5e90*/  FSEL R180, R180, -INF , !P3 ;  /* 0xff800000b4b47808 */ /* 0x000fe40005800000 */
[----:B------:R-:W-:Y:S01]  /*5ea0*/  FSEL R181, R181, -INF , !P5 ;  /* 0xff800000b5b57808 */ /* 0x000fe20006800000 */
        /* <DEDUP_REMOVED lines=15> */
.L_x_1034:
[----:B------:R-:W-:Y:S02]  /*5fa0*/  ULDC UR5, c[0x0][0x9e4] ;  /* 0x0002790000057ab9 */ /* 0x000fe40000000800 */
[----:B------:R-:W-:-:S05]  /*5fb0*/  IMAD.U32 R184, RZ, RZ, UR5 ;  /* 0x00000005ffb87e24 */ /* 0x000fca000f8e00ff */
[----:B------:R-:W-:-:S13]  /*5fc0*/  ISETP.NE.AND P2, PT, R184, 0x1, PT ;  /* 0x00000001b800780c */ /* 0x000fda0003f45270 */
[----:B------:R-:W0:Y:S02]  /*5fd0*/  @P2 LDC.64 R2, c[0x0][0x9e8] ;  /* 0x00027a00ff022b82 */ /* 0x000e240000000a00 */
[----:B0-----:R-:W-:-:S05]  /*5fe0*/  @P2 IMAD.HI.U32 R2, R187, R2, RZ ;  /* 0x00000002bb022227 */ /* 0x001fca00078e00ff */
[----:B------:R-:W-:-:S07]  /*5ff0*/  @P2 SHF.R.U32.HI R187, RZ, R3, R2 ;  /* 0x00000003ffbb2219 */ /* 0x000fce0000011602 */
.L_x_1035:
[----:B------:R-:W-:Y:S05]  /*6000*/  BSYNC B0 ;  /* 0x0000000000007941 */ /* 0x000fea0003800000 */
.L_x_1033:
[----:B------:R-:W-:-:S04]  /*6010*/  IMAD R187, R187, R184, -R4 ;  /* 0x000000b8bbbb7224 */ /* 0x000fc800078e0a04 */
[----:B------:R-:W-:-:S05]  /*6020*/  IMAD R187, R8, -0x2, R187 ;  /* 0xfffffffe08bb7824 */ /* 0x000fca00078e02bb */
[----:B------:R-:W-:Y:S02]  /*6030*/  VIADDMNMX R0, R187, R184, R0, PT ;  /* 0x000000b8bb007246 */ /* 0x000fe40003800100 */
[----:B------:R-:W-:-:S07]  /*6040*/  VIMNMX R152, R152, R187, !PT ;  /* 0x000000bb98987248 */ /* 0x000fce0007fe0100 */
.L_x_1032:
[----:B------:R-:W-:Y:S01]  /*6050*/  FMNMX.FTZ R2, R185, R202, !PT ;  /* 0x000000cab9027209 */ /* 0x000fe20007810000 */
[----:B------:R-:W-:Y:S01]  /*6060*/  ULDC UR5, c[0x0][0x988] ;  /* 0x0002620000057ab9 */ /* 0x000fe20000000800 */
[C---:B------:R-:W-:Y:S01]  /*6070*/  ISETP.GT.AND P3, PT, R152.reuse, RZ, P1 ;  /* 0x000000ff9800720c */ /* 0x040fe20000f64270 */
[----:B------:R-:W-:Y:S01]  /*6080*/  UMOV UR10, UR5 ;  /* 0x00000005000a7c82 */ /* 0x000fe20008000000 */
[----:B------:R-:W-:Y:S02]  /*6090*/  FMNMX.FTZ R3, R153, R2, !PT ;  /* 0x0000000299037209 */ /* 0x000fe40007810000 */
[----:B------:R-:W-:Y:S02]  /*60a0*/  ISETP.GT.AND P4, PT, R152, 0x1, P1 ;  /* 0x000000019800780c */ /* 0x000fe40000f84270 */
[----:B------:R-:W-:Y:S02]  /*60b0*/  FMNMX.FTZ R2, R156, R3, !PT ;  /* 0x000000039c027209 */ /* 0x000fe40007810000 */
[----:B------:R-:W-:-:S02]  /*60c0*/  ISETP.LT.OR P3, PT, R0, 0x1, P3 ;  /* 0x000000010000780c */ /* 0x000fc40001f61670 */
[----:B------:R-:W-:Y:S02]  /*60d0*/  FMNMX.FTZ R3, R157, R2, !PT ;  /* 0x000000029d037209 */ /* 0x000fe40007810000 */
[----:B------:R-:W-:Y:S02]  /*60e0*/  ISETP.GT.AND P6, PT, R152, 0x8, P1 ;  /* 0x000000089800780c */ /* 0x000fe40000fc4270 */
[----:B------:R-:W-:Y:S02]  /*60f0*/  FMNMX.FTZ R2, R160, R3, !PT ;  /* 0x00000003a0027209 */ /* 0x000fe40007810000 */
[----:B------:R-:W-:Y:S02]  /*6100*/  ISETP.LT.OR P4, PT, R0, 0x2, P4 ;  /* 0x000000020000780c */ /* 0x000fe40002781670 */
[----:B------:R-:W-:Y:S02]  /*6110*/  FMNMX.FTZ R3, R161, R2, !PT ;  /* 0x00000002a1037209 */ /* 0x000fe40007810000 */
[----:B------:R-:W-:-:S02]  /*6120*/  FSEL R154, R154, -INF , !P3 ;  /* 0xff8000009a9a7808 */ /* 0x000fc40005800000 */
        /* <DEDUP_REMOVED lines=15> */
[----:B------:R-:W-:Y:S02]  /*6220*/  FSEL R159, R159, -INF , !P2 ;  /* 0xff8000009f9f7808 */ /* 0x000fe40005000000 */
[----:B------:R-:W-:Y:S02]  /*6230*/  FMNMX.FTZ R2, R180, R3, !PT ;  /* 0x00000003b4027209 */ /* 0x000fe40007810000 */
[----:B------:R-:W-:-:S02]  /*6240*/  ISETP.LT.OR P5, PT, R0, 0x11, P5 ;  /* 0x000000110000780c */ /* 0x000fc40002fa1670 */
[----:B------:R-:W-:Y:S02]  /*6250*/  FMNMX.FTZ R2, R181, R2, !PT ;  /* 0x00000002b5027209 */ /* 0x000fe40007810000 */
[----:B------:R-:W-:Y:S02]  /*6260*/  ISETP.GT.AND P6, PT, R152, 0x18, P1 ;  /* 0x000000189800780c */ /* 0x000fe40000fc4270 */
[----:B------:R-:W-:Y:S01]  /*6270*/  ISETP.LT.OR P4, PT, R0, 0x12, P4 ;  /* 0x000000120000780c */ /* 0x000fe20002781670 */
[----:B------:R-:W0:Y:S01]  /*6280*/  SHFL.BFLY PT, R3, R2, 0x2, 0x1f ;  /* 0x0c401f0002037f89 */ /* 0x000e2200000e0000 */
[----:B------:R-:W-:Y:S02]  /*6290*/  FSEL R162, R162, -INF , !P5 ;  /* 0xff800000a2a27808 */ /* 0x000fe40006800000 */
[----:B------:R-:W-:Y:S02]  /*62a0*/  ISETP.GT.AND P2, PT, R152, 0x19, P1 ;  /* 0x000000199800780c */ /* 0x000fe40000f44270 */
[----:B------:R-:W-:-:S02]  /*62b0*/  ISETP.LT.OR P6, PT, R0, 0x19, P6 ;  /* 0x000000190000780c */ /* 0x000fc400037c1670 */
[----:B------:R-:W-:Y:S02]  /*62c0*/  FSEL R163, R163, -INF , !P4 ;  /* 0xff800000a3a37808 */ /* 0x000fe40006000000 */
[----:B------:R-:W-:Y:S02]  /*62d0*/  ISETP.GT.AND P3, PT, R152, 0x20, P1 ;  /* 0x000000209800780c */ /* 0x000fe40000f64270 */
[----:B------:R-:W-:Y:S02]  /*62e0*/  FSEL R166, R166, -INF , !P6 ;  /* 0xff800000a6a67808 */ /* 0x000fe40007000000 */
[C---:B------:R-:W-:Y:S02]  /*62f0*/  ISETP.LT.OR P2, PT, R0.reuse, 0x1a, P2 ;  /* 0x0000001a0000780c */ /* 0x040fe40001741670 */
[----:B------:R-:W-:Y:S02]  /*6300*/  ISETP.LT.OR P3, PT, R0, 0x21, P3 ;  /* 0x000000210000780c */ /* 0x000fe40001f61670 */
[----:B------:R-:W-:-:S02]  /*6310*/  ISETP.GT.AND P5, PT, R152, 0x21, P1 ;  /* 0x000000219800780c */ /* 0x000fc40000fa4270 */
[----:B------:R-:W-:Y:S02]  /*6320*/  FSEL R167, R167, -INF , !P2 ;  /* 0xff800000a7a77808 */ /* 0x000fe40005000000 */
[----:B------:R-:W-:Y:S02]  /*6330*/  FSEL R170, R170, -INF , !P3 ;  /* 0xff800000aaaa7808 */ /* 0x000fe40005800000 */
[----:B------:R-:W-:Y:S02]  /*6340*/  ISETP.GT.AND P4, PT, R152, 0x28, P1 ;  /* 0x000000289800780c */ /* 0x000fe40000f84270 */
[----:B0-----:R-:W-:Y:S02]  /*6350*/  FMNMX.FTZ R3, R2, R3, !PT ;  /* 0x0000000302037209 */ /* 0x001fe40007810000 */
[----:B------:R-:W-:Y:S02]  /*6360*/  FMNMX.FTZ R2, R154, R203, !PT ;  /* 0x000000cb9a027209 */ /* 0x000fe40007810000 */
[----:B------:R-:W-:Y:S01]  /*6370*/  ISETP.LT.OR P5, PT, R0, 0x22, P5 ;  /* 0x000000220000780c */ /* 0x000fe20002fa1670 */
[----:B------:R-:W0:Y:S01]  /*6380*/  SHFL.BFLY PT, R4, R3, 0x1, 0x1f ;  /* 0x0c201f0003047f89 */ /* 0x000e2200000e0000 */
[----:B------:R-:W-:-:S02]  /*6390*/  ISETP.GT.AND P6, PT, R152, 0x29, P1 ;  /* 0x000000299800780c */ /* 0x000fc40000fc4270 */
[----:B------:R-:W-:Y:S02]  /*63a0*/  ISETP.LT.OR P4, PT, R0, 0x29, P4 ;  /* 0x000000290000780c */ /* 0x000fe40002781670 */
[----:B------:R-:W-:Y:S02]  /*63b0*/  ISETP.GT.AND P2, PT, R152, 0x30, P1 ;  /* 0x000000309800780c */ /* 0x000fe40000f44270 */
[----:B------:R-:W-:Y:S02]  /*63c0*/  FSEL R174, R174, -INF , !P4 ;  /* 0xff800000aeae7808 */ /* 0x000fe40006000000 */
[----:B------:R-:W-:Y:S02]  /*63d0*/  ISETP.LT.OR P6, PT, R0, 0x2a, P6 ;  /* 0x0000002a0000780c */ /* 0x000fe400037c1670 */
[----:B------:R-:W-:Y:S02]  /*63e0*/  ISETP.GT.AND P4, PT, R152, 0x38, P1 ;  /* 0x000000389800780c */ /* 0x000fe40000f84270 */
[----:B------:R-:W-:-:S02]  /*63f0*/  ISETP.LT.OR P2, PT, R0, 0x31, P2 ;  /* 0x000000310000780c */ /* 0x000fc40001741670 */
[----:B------:R-:W-:Y:S02]  /*6400*/  FSEL R175, R175, -INF , !P6 ;  /* 0xff800000afaf7808 */ /* 0x000fe40007000000 */
[----:B------:R-:W-:Y:S02]  /*6410*/  FSEL R178, R178, -INF , !P2 ;  /* 0xff800000b2b27808 */ /* 0x000fe40005000000 */
[----:B------:R-:W-:-:S04]  /*6420*/  ISETP.LT.OR P4, PT, R0, 0x39, P4 ;  /* 0x000000390000780c */ /* 0x000fc80002781670 */
[----:B------:R-:W-:Y:S02]  /*6430*/  FSEL R182, R182, -INF , !P4 ;  /* 0xff800000b6b67808 */ /* 0x000fe40006000000 */
[----:B0-----:R-:W-:Y:S02]  /*6440*/  FMNMX.FTZ R4, R3, R4, !PT ;  /* 0x0000000403047209 */ /* 0x001fe40007810000 */
[----:B------:R-:W-:Y:S02]  /*6450*/  FMNMX.FTZ R3, R155, R2, !PT ;  /* 0x000000029b037209 */ /* 0x000fe40007810000 */
[C---:B------:R-:W-:Y:S01]  /*6460*/  FSETP.NEU.FTZ.AND P3, PT, R4.reuse, -INF , PT ;  /* 0xff8000000400780b */ /* 0x040fe20003f7d000 */
[----:B------:R-:W-:Y:S01]  /*6470*/  FMUL.FTZ R184, R4, UR10 ;  /* 0x0000000a04b87c20 */ /* 0x000fe20008410000 */
[----:B------:R-:W-:-:S04]  /*6480*/  FMNMX.FTZ R2, R158, R3, !PT ;  /* 0x000000039e027209 */ /* 0x000fc80007810000 */
[----:B------:R-:W-:-:S04]  /*6490*/  FMNMX.FTZ R3, R159, R2, !PT ;  /* 0x000000029f037209 */ /* 0x000fc80007810000 */
[----:B------:R-:W-:-:S04]  /*64a0*/  FMNMX.FTZ R2, R162, R3, !PT ;  /* 0x00000003a2027209 */ /* 0x000fc80007810000 */
[----:B------:R-:W-:Y:S02]  /*64b0*/  FMNMX.FTZ R3, R163, R2, !PT ;  /* 0x00000002a3037209 */ /* 0x000fe40007810000 */
[----:B------:R-:W-:Y:S02]  /*64c0*/  FSEL R2, R184, RZ, P3 ;  /* 0x000000ffb8027208 */ /* 0x000fe40001800000 */
[----:B------:R-:W-:Y:S02]  /*64d0*/  FMNMX.FTZ R186, R166, R3, !PT ;  /* 0x00000003a6ba7209 */ /* 0x000fe40007810000 */
[----:B------:R-:W-:Y:S01]  /*64e0*/  FSEL R184, R171, -INF , !P5 ;  /* 0xff800000abb87808 */ /* 0x000fe20006800000 */
[--C-:B------:R-:W-:Y:S01]  /*64f0*/  FFMA.FTZ R196, R153, UR10, -R2.reuse ;  /* 0x0000000a99c47c23 */ /* 0x100fe20008010802 */
[----:B------:R-:W-:Y:S01]  /*6500*/  FMNMX.FTZ R3, R167, R186, !PT ;  /* 0x000000baa7037209 */ /* 0x000fe20007810000 */
[--C-:B------:R-:W-:Y:S01]  /*6510*/  FFMA.FTZ R153, R157, UR10, -R2.reuse ;  /* 0x0000000a9d997c23 */ /* 0x100fe20008010802 */
[----:B------:R-:W-:Y:S01]  /*6520*/  ISETP.GT.AND P5, PT, R152, 0x31, P1 ;  /* 0x000000319800780c */ /* 0x000fe20000fa4270 */
[--C-:B------:R-:W-:Y:S01]  /*6530*/  FFMA.FTZ R157, R161, UR10, -R2.reuse ;  /* 0x0000000aa19d7c23 */ /* 0x100fe20008010802 */
[----:B------:R-:W-:Y:S01]  /*6540*/  FMNMX.FTZ R3, R170, R3, !PT ;  /* 0x00000003aa037209 */ /* 0x000fe20007810000 */
[--C-:B------:R-:W-:Y:S01]  /*6550*/  FFMA.FTZ R161, R165, UR10, -R2.reuse ;  /* 0x0000000aa5a17c23 */ /* 0x100fe20008010802 */
[----:B------:R-:W-:Y:S01]  /*6560*/  ISETP.GT.AND P1, PT, R152, 0x39, P1 ;  /* 0x000000399800780c */ /* 0x000fe20000f24270 */
[--C-:B------:R-:W-:Y:S01]  /*6570*/  FFMA.FTZ R165, R169, UR10, -R2.reuse ;  /* 0x0000000aa9a57c23 */ /* 0x100fe20008010802 */
[----:B------:R-:W-:Y:S01]  /*6580*/  FMNMX.FTZ R3, R184, R3, !PT ;  /* 0x00000003b8037209 */ /* 0x000fe20007810000 */
[--C-:B------:R-:W-:Y:S01]  /*6590*/  FFMA.FTZ R169, R173, UR10, -R2.reuse ;  /* 0x0000000aada97c23 */ /* 0x100fe20008010802 */
[----:B------:R-:W-:Y:S01]  /*65a0*/  ISETP.LT.OR P5, PT, R0, 0x32, P5 ;  /* 0x000000320000780c */ /* 0x000fe20002fa1670 */
[--C-:B------:R-:W-:Y:S01]  /*65b0*/  FFMA.FTZ R173, R177, UR10, -R2.reuse ;  /* 0x0000000ab1ad7c23 */ /* 0x100fe20008010802 */
[----:B------:R-:W-:Y:S01]  /*65c0*/  FMNMX.FTZ R152, R174, R3, !PT ;  /* 0x00000003ae987209 */ /* 0x000fe20007810000 */
[--C-:B------:R-:W-:Y:S01]  /*65d0*/  FFMA.FTZ R171, R185, UR10, -R2.reuse ;  /* 0x0000000ab9ab7c23 */ /* 0x100fe20008010802 */
[----:B------:R-:W-:Y:S01]  /*65e0*/  FSEL R179, R179, -INF , !P5 ;  /* 0xff800000b3b37808 */ /* 0x000fe20006800000 */
        /* <DEDUP_REMOVED lines=11> */
[----:B------:R-:W-:Y:S01]  /*66a0*/  FSEL R177, R4, RZ, P3 ;  /* 0x000000ff04b17208 */ /* 0x000fe20001800000 */
[--C-:B------:R-:W-:Y:S01]  /*66b0*/  FFMA.FTZ R186, R180, UR10, -R2.reuse ;  /* 0x0000000ab4ba7c23 */ /* 0x100fe20008010802 */
[----:B------:R-:W-:Y:S01]  /*66c0*/  FMNMX.FTZ R0, R182, R3, !PT ;  /* 0x00000003b6007209 */ /* 0x000fe20007810000 */
[----:B------:R-:W-:Y:S01]  /*66d0*/  FFMA.FTZ R2, R181, UR10, -R2 ;  /* 0x0000000ab5027c23 */ /* 0x000fe20008010802 */
[----:B------:R-:W-:Y:S02]  /*66e0*/  MUFU.EX2 R171, R171 ;  /* 0x000000ab00ab7308 */ /* 0x000fe40000000800 */
[----:B------:R-:W-:-:S05]  /*66f0*/  FMNMX.FTZ R0, R183, R0, !PT ;  /* 0x00000000b7007209 */ /* 0x000fca0007810000 */
[----:B------:R-:W0:Y:S01]  /*6700*/  SHFL.BFLY PT, R3, R0, 0x2, 0x1f ;  /* 0x0c401f0000037f89 */ /* 0x000e2200000e0000 */
[----:B------:R-:W-:Y:S08]  /*6710*/  MUFU.EX2 R196, R196 ;  /* 0x000000c400c47308 */ /* 0x000ff00000000800 */
[----:B------:R-:W-:Y:S08]  /*6720*/  MUFU.EX2 R198, R198 ;  /* 0x000000c600c67308 */ /* 0x000ff00000000800 */
[----:B------:R-:W-:Y:S01]  /*6730*/  MUFU.EX2 R153, R153 ;  /* 0x0000009900997308 */ /* 0x000fe20000000800 */
[----:B0-----:R-:W-:-:S07]  /*6740*/  FMNMX.FTZ R3, R0, R3, !PT ;  /* 0x0000000300037209 */ /* 0x001fce0007810000 */
[----:B------:R-:W-:Y:S01]  /*6750*/  MUFU.EX2 R192, R192 ;  /* 0x000000c000c07308 */ /* 0x000fe20000000800 */
[----:B------:R-:W0:Y:S07]  /*6760*/  SHFL.BFLY PT, R0, R3, 0x1, 0x1f ;  /* 0x0c201f0003007f89 */ /* 0x000e2e00000e0000 */
[----:B------:R-:W-:Y:S08]  /*6770*/  MUFU.EX2 R157, R157 ;  /* 0x0000009d009d7308 */ /* 0x000ff00000000800 */
[----:B------:R-:W-:Y:S08]  /*6780*/  MUFU.EX2 R194, R194 ;  /* 0x000000c200c27308 */ /* 0x000ff00000000800 */
[----:B------:R-:W-:Y:S01]  /*6790*/  MUFU.EX2 R161, R161 ;  /* 0x000000a100a17308 */ /* 0x000fe20000000800 */
[----:B0-----:R-:W-:Y:S01]  /*67a0*/  FMNMX.FTZ R3, R3, R0, !PT ;  /* 0x0000000003037209 */ /* 0x001fe20007810000 */
[----:B------:R-:W-:-:S03]  /*67b0*/  FADD.FTZ R0, -R177, R202 ;  /* 0x000000cab1007221 */ /* 0x000fc60000010100 */
[----:B------:R-:W-:-:S03]  /*67c0*/  FSETP.NEU.FTZ.AND P1, PT, R3, -INF , PT ;  /* 0xff8000000300780b */ /* 0x000fc60003f3d000 */
[----:B------:R0:W-:Y:S01]  /*67d0*/  MUFU.EX2 R177, R2 ;  /* 0x0000000200b17308 */ /* 0x0001e20000000800 */
[----:B------:R-:W-:Y:S01]  /*67e0*/  FMUL.FTZ R181, R3, UR10 ;  /* 0x0000000a03b57c20 */ /* 0x000fe20008410000 */
[----:B------:R-:W-:-:S04]  /*67f0*/  FMUL.FTZ R0, R0, UR10 ;  /* 0x0000000a00007c20 */ /* 0x000fc80008410000 */
[----:B------:R-:W-:Y:S02]  /*6800*/  FSEL R181, R181, RZ, P1 ;  /* 0x000000ffb5b57208 */ /* 0x000fe40000800000 */
[----:B------:R-:W1:Y:S01]  /*6810*/  MUFU.EX2 R0, R0 ;  /* 0x0000000000007308 */ /* 0x000e620000000800 */
[----:B0-----:R-:W-:Y:S02]  /*6820*/  FSEL R2, R3, RZ, P1 ;  /* 0x000000ff03027208 */ /* 0x001fe40000800000 */
[--C-:B------:R-:W-:Y:S01]  /*6830*/  FFMA.FTZ R197, R154, UR10, -R181.reuse ;  /* 0x0000000a9ac57c23 */ /* 0x100fe200080108b5 */
[--C-:B------:R-:W-:Y:S01]  /*6840*/  FFMA.FTZ R154, R155, UR10, -R181.reuse ;  /* 0x0000000a9b9a7c23 */ /* 0x100fe200080108b5 */
[----:B------:R-:W-:Y:S01]  /*6850*/  FFMA.FTZ R199, R158, UR10, -R181 ;  /* 0x0000000a9ec77c23 */ /* 0x000fe200080108b5 */
[----:B------:R-:W-:Y:S01]  /*6860*/  FADD.FTZ R2, -R2, R203 ;  /* 0x000000cb02027221 */ /* 0x000fe20000010100 */
[--C-:B------:R-:W-:Y:S01]  /*6870*/  FFMA.FTZ R156, R159, UR10, -R181.reuse ;  /* 0x0000000a9f9c7c23 */ /* 0x100fe200080108b5 */
[--C-:B------:R-:W-:Y:S01]  /*6880*/  FFMA.FTZ R193, R162, UR10, -R181.reuse ;  /* 0x0000000aa2c17c23 */ /* 0x100fe200080108b5 */
[----:B------:R-:W-:Y:S01]  /*6890*/  MUFU.EX2 R197, R197 ;  /* 0x000000c500c57308 */ /* 0x000fe20000000800 */
[----:B------:R-:W-:Y:S01]  /*68a0*/  FMUL.FTZ R2, R2, UR10 ;  /* 0x0000000a02027c20 */ /* 0x000fe20008410000 */
        /* <DEDUP_REMOVED lines=10> */
[----:B------:R-:W-:Y:S01]  /*6950*/  FFMA.FTZ R179, R179, UR10, -R181 ;  /* 0x0000000ab3b37c23 */ /* 0x000fe200080108b5 */
[----:B------:R-:W-:Y:S01]  /*6960*/  FADD.FTZ R155, R196, R155 ;  /* 0x0000009bc49b7221 */ /* 0x000fe20000010000 */
[--C-:B------:R-:W-:Y:S01]  /*6970*/  FFMA.FTZ R182, R182, UR10, -R181.reuse ;  /* 0x0000000ab6b67c23 */ /* 0x100fe200080108b5 */
[----:B------:R-:W-:Y:S01]  /*6980*/  FFMA.FTZ R181, R183, UR10, -R181 ;  /* 0x0000000ab7b57c23 */ /* 0x000fe200080108b5 */
[----:B------:R-:W1:Y:S01]  /*6990*/  MUFU.EX2 R154, R154 ;  /* 0x0000009a009a7308 */ /* 0x000e620000000800 */
[----:B------:R-:W-:-:S04]  /*69a0*/  FADD.FTZ R166, R198, R155 ;  /* 0x0000009bc6a67221 */ /* 0x000fc80000010000 */
[----:B------:R-:W-:-:S03]  /*69b0*/  FADD.FTZ R155, R153, R166 ;  /* 0x000000a6999b7221 */ /* 0x000fc60000010000 */
[----:B------:R-:W2:Y:S01]  /*69c0*/  MUFU.EX2 R199, R199 ;  /* 0x000000c700c77308 */ /* 0x000ea20000000800 */
[----:B0-----:R-:W-:Y:S01]  /*69d0*/  FFMA.FTZ R9, R2, R9, R197 ;  /* 0x0000000902097223 */ /* 0x001fe200000100c5 */
[----:B------:R-:W-:-:S04]  /*69e0*/  FADD.FTZ R166, R192, R155 ;  /* 0x0000009bc0a67221 */ /* 0x000fc80000010000 */
[----:B------:R-:W-:Y:S02]  /*69f0*/  FADD.FTZ R155, R157, R166 ;  /* 0x000000a69d9b7221 */ /* 0x000fe40000010000 */
[----:B------:R-:W0:Y:S01]  /*6a00*/  MUFU.EX2 R156, R156 ;  /* 0x0000009c009c7308 */ /* 0x000e220000000800 */
[----:B-1----:R-:W-:Y:S01]  /*6a10*/  FADD.FTZ R18, R154, R9 ;  /* 0x000000099a127221 */ /* 0x002fe20000010000 */
[----:B------:R-:W-:-:S04]  /*6a20*/  FADD.FTZ R166, R194, R155 ;  /* 0x0000009bc2a67221 */ /* 0x000fc80000010000 */
[----:B------:R-:W-:Y:S02]  /*6a30*/  FADD.FTZ R155, R161, R166 ;  /* 0x000000a6a19b7221 */ /* 0x000fe40000010000 */
        /* <DEDUP_REMOVED lines=37> */
[----:B--2---:R-:W-:Y:S01]  /*6c90*/  FADD.FTZ R166, R186, R9 ;  /* 0x00000009baa67221 */ /* 0x004fe20000010000 */
[----:B0-----:R-:W-:-:S03]  /*6ca0*/  FADD.FTZ R9, R187, R18 ;  /* 0x00000012bb097221 */ /* 0x001fc60000010000 */
[----:B------:R-:W-:Y:S01]  /*6cb0*/  FADD.FTZ R18, R177, R166 ;  /* 0x000000a6b1127221 */ /* 0x000fe20000010000 */
[----:B-1----:R-:W-:Y:S01]  /*6cc0*/  FADD.FTZ R9, R168, R9 ;  /* 0x00000009a8097221 */ /* 0x002fe20000010000 */
[----:B------:R-:W-:Y:S06]  /*6cd0*/  @!P0 BRA `(.L_x_1036) ;  /* 0x0000000000048947 */ /* 0x000fec0003800000 */
[----:B------:R-:W-:Y:S01]  /*6ce0*/  BPT.TRAP 0x1 ;  /* 0x000000040000795c */ /* 0x000fe20000300000 */
.L_x_1036:
[----:B------:R-:W0:Y:S01]  /*6cf0*/  S2UR UR11, SR_CgaCtaId ;  /* 0x00000000000b79c3 */ /* 0x000e220000008800 */
[----:B------:R-:W-:Y:S01]  /*6d00*/  UIADD3 UR6, UR6, 0x30860, URZ ;  /* 0x0003086006067890 */ /* 0x000fe2000fffe03f */
[----:B------:R-:W-:Y:S01]  /*6d10*/  R2UR UR5, R205 ;  /* 0x00000000cd0572ca */ /* 0x000fe200000e0000 */
[----:B------:R-:W-:Y:S01]  /*6d20*/  IMAD.MOV.U32 R203, RZ, RZ, R3 ;  /* 0x000000ffffcb7224 */ /* 0x000fe200078e0003 */
[----:B------:R-:W-:Y:S01]  /*6d30*/  F2FP.F16.F32.PACK_AB R196, R196, R171 ;  /* 0x000000abc4c4723e */ /* 0x000fe200000000ff */
[----:B------:R-:W-:Y:S01]  /*6d40*/  IMAD.MOV.U32 R202, RZ, RZ, R4 ;  /* 0x000000ffffca7224 */ /* 0x000fe200078e0004 */
[----:B------:R-:W-:Y:S02]  /*6d50*/  F2FP.F16.F32.PACK_AB R197, R154, R197 ;  /* 0x000000c59ac5723e */ /* 0x000fe400000000ff */
[----:B------:R-:W-:Y:S02]  /*6d60*/  F2FP.F16.F32.PACK_AB R198, R153, R198 ;  /* 0x000000c699c6723e */ /* 0x000fe400000000ff */
[----:B------:R-:W-:-:S02]  /*6d70*/  F2FP.F16.F32.PACK_AB R199, R156, R199 ;  /* 0x000000c79cc7723e */ /* 0x000fc400000000ff */
[----:B------:R-:W-:Y:S02]  /*6d80*/  F2FP.F16.F32.PACK_AB R192, R157, R192 ;  /* 0x000000c09dc0723e */ /* 0x000fe400000000ff */
[----:B------:R-:W-:Y:S02]  /*6d90*/  F2FP.F16.F32.PACK_AB R193, R158, R193 ;  /* 0x000000c19ec1723e */ /* 0x000fe400000000ff */
[----:B------:R-:W-:Y:S01]  /*6da0*/  ISETP.GT.AND P1, PT, R204, UR5, PT ;  /* 0x00000005cc007c0c */ /* 0x000fe2000bf24270 */
[----:B------:R-:W-:Y:S01]  /*6db0*/  UMOV UR5, UR4 ;  /* 0x0000000400057c82 */ /* 0x000fe20008000000 */
[----:B------:R-:W-:Y:S02]  /*6dc0*/  F2FP.F16.F32.PACK_AB R194, R161, R194 ;  /* 0x000000c2a1c2723e */ /* 0x000fe400000000ff */
[----:B------:R-:W-:Y:S02]  /*6dd0*/  F2FP.F16.F32.PACK_AB R195, R160, R195 ;  /* 0x000000c3a0c3723e */ /* 0x000fe400000000ff */
[----:B------:R-:W-:Y:S01]  /*6de0*/  F2FP.F16.F32.PACK_AB R188, R165, R188 ;  /* 0x000000bca5bc723e */ /* 0x000fe200000000ff */
[----:B0-----:R-:W-:Y:S01]  /*6df0*/  UPRMT UR6, UR11, 0x654, UR6 ;  /* 0x000006540b067896 */ /* 0x001fe20008000006 */
[----:B------:R-:W-:-:S02]  /*6e00*/  F2FP.F16.F32.PACK_AB R189, R162, R189 ;  /* 0x000000bda2bd723e */ /* 0x000fc400000000ff */
[----:B------:R-:W-:Y:S02]  /*6e10*/  F2FP.F16.F32.PACK_AB R190, R169, R190 ;  /* 0x000000bea9be723e */ /* 0x000fe400000000ff */
[----:B------:R-:W-:Y:S02]  /*6e20*/  F2FP.F16.F32.PACK_AB R191, R164, R191 ;  /* 0x000000bfa4bf723e */ /* 0x000fe400000000ff */
[----:B------:R-:W-:Y:S02]  /*6e30*/  F2FP.F16.F32.PACK_AB R184, R173, R152 ;  /* 0x00000098adb8723e */ /* 0x000fe400000000ff */
[----:B------:R-:W-:Y:S01]  /*6e40*/  SYNCS.ARRIVE.TRANS64.RED.A1T0 RZ, [UR6], RZ ;  /* 0x000000ffffff79a7 */ /* 0x000fe20008100406 */
[----:B------:R-:W-:Y:S02]  /*6e50*/  R2UR UR6, R5 ;  /* 0x00000000050672ca */ /* 0x000fe400000e0000 */
[----:B------:R-:W-:Y:S02]  /*6e60*/  F2FP.F16.F32.PACK_AB R185, R179, R185 ;  /* 0x000000b9b3b9723e */ /* 0x000fe400000000ff */
[----:B------:R-:W-:-:S02]  /*6e70*/  F2FP.F16.F32.PACK_AB R186, R177, R186 ;  /* 0x000000bab1ba723e */ /* 0x000fc400000000ff */
[----:B------:R-:W-:Y:S02]  /*6e80*/  IADD3 R204, R204, -0x1, RZ ;  /* 0xffffffffcccc7810 */ /* 0x000fe40007ffe0ff */
[----:B------:R-:W-:-:S05]  /*6e90*/  F2FP.F16.F32.PACK_AB R187, R168, R187 ;  /* 0x000000bba8bb723e */ /* 0x000fca00000000ff */
[----:B------:R-:W-:Y:S01]  /*6ea0*/  IMAD.U32 R206, RZ, RZ, UR6 ;  /* 0x00000006ffce7e24 */ /* 0x000fe2000f8e00ff */
[----:B------:R-:W-:Y:S06]  /*6eb0*/  @P1 BRA `(.L_x_1037) ;  /* 0xffffffd400b41947 */ /* 0x000fec000383ffff */
.L_x_1018:
[----:B------:R-:W-:Y:S02]  /*6ec0*/  R2UR UR5, R22 ;  /* 0x00000000160572ca */ /* 0x000fe400000e0000 */
[----:B------:R-:W-:Y:S02]  /*6ed0*/  R2UR UR6, R23 ;  /* 0x00000000170672ca */ /* 0x000fe400000e0000 */
[----:B------:R-:W-:-:S05]  /*6ee0*/  IADD3 R20, -R20, 0x1, RZ ;  /* 0x0000000114147810 */ /* 0x000fca0007ffe1ff */
[----:B------:R-:W-:-:S04]  /*6ef0*/  IMAD R20, R17, UR7, R20 ;  /* 0x0000000711147c24 */ /* 0x000fc8000f8e0214 */
[----:B------:R-:W-:Y:S01]  /*6f00*/  UISETP.NE.AND UP0, UPT, UR5, URZ, UPT ;  /* 0x0000003f0500728c */ /* 0x000fe2000bf05270 */
[----:B------:R-:W0:Y:S01]  /*6f10*/  S2UR UR5, SR_CTAID.X ;  /* 0x00000000000579c3 */ /* 0x000e220000002500 */
[----:B------:R-:W-:Y:S01]  /*6f20*/  UISETP.NE.AND UP1, UPT, UR6, URZ, UPT ;  /* 0x0000003f0600728c */ /* 0x000fe2000bf25270 */
[----:B------:R-:W-:-:S03]  /*6f30*/  R2UR UR11, R20 ;  /* 0x00000000140b72ca */ /* 0x000fc600000e0000 */
[----:B------:R-:W-:-:S07]  /*6f40*/  PLOP3.LUT P1, PT, PT, PT, UP0, 0x40, 0x0 ;  /* 0x000000000000781c */ /* 0x000fce0003f2e808 */
[----:B------:R-:W-:Y:S01]  /*6f50*/  @UP1 ULDC UR6, c[0x0][0x44c] ;  /* 0x0001130000061ab9 */ /* 0x000fe20000000800 */
[----:B------:R-:W-:Y:S01]  /*6f60*/  @UP1 ULDC UR14, c[0x0][0x450] ;  /* 0x00011400000e1ab9 */ /* 0x000fe20000000800 */
[----:B0-----:R-:W-:-:S04]  /*6f70*/  ULEA UR5, UR5, 0x7f, 0x7 ;  /* 0x0000007f05057891 */ /* 0x001fc8000f8e383f */
[----:B------:R-:W-:-:S04]  /*6f80*/  UIMAD.WIDE.U32 UR6, UR5, UR6, URZ ;  /* 0x00000006050672a5 */ /* 0x000fc8000f8e003f */
[----:B------:R-:W-:-:S04]  /*6f90*/  @UP1 USHF.R.U32.HI UR5, URZ, UR14, UR7 ;  /* 0x0000000e3f051299 */ /* 0x000fc80008011607 */
[----:B------:R-:W-:-:S03]  /*6fa0*/  UIADD3 UR6, UR11, UR5, URZ ;  /* 0x000000050b067290 */ /* 0x000fc6000fffe03f */
[----:B------:R-:W-:Y:S02]  /*6fb0*/  ULDC UR5, c[0x0][0x9dc] ;  /* 0x0002770000057ab9 */ /* 0x000fe40000000800 */
[----:B------:R-:W-:Y:S01]  /*6fc0*/  UIADD3 UR5, UR6, -UR5, URZ ;  /* 0x8000000506057290 */ /* 0x000fe2000fffe03f */
[----:B------:R-:W-:Y:S11]  /*6fd0*/  @P1 BRA `(.L_x_1038) ;  /* 0x0000000000501947 */ /* 0x000ff60003800000 */
[----:B------:R-:W-:Y:S02]  /*6fe0*/  UMOV UR11, UR6 ;  /* 0x00000006000b7c82 */ /* 0x000fe40008000000 */
[----:B------:R-:W-:-:S06]  /*6ff0*/  UISETP.GT.AND UP0, UPT, UR11, -0x1, UPT ;  /* 0xffffffff0b00788c */ /* 0x000fcc000bf04270 */
[----:B------:R-:W-:-:S13]  /*7000*/  PLOP3.LUT P1, PT, PT, PT, UP0, 0x80, 0x0 ;  /* 0x000000000000781c */ /* 0x000fda0003f2f008 */
[----:B------:R-:W-:Y:S05]  /*7010*/  @P1 BRA `(.L_x_1039) ;  /* 0x0000000000201947 */ /* 0x000fea0003800000 */
[----:B------:R-:W-:Y:S01]  /*7020*/  ULDC UR18, c[0x0][0x9e4] ;  /* 0x0002790000127ab9 */ /* 0x000fe20000000800 */
[----:B------:R-:W-:Y:S02]  /*7030*/  ULOP3.LUT UR11, URZ, UR11, URZ, 0x33, !UPT ;  /* 0x0000000b3f0b7292 */ /* 0x000fe4000f8e333f */
[----:B------:R-:W-:-:S11]  /*7040*/  UISETP.NE.AND UP0, UPT, UR18, 0x1, UPT ;  /* 0x000000011200788c */ /* 0x000fd6000bf05270 */
[----:B------:R-:W-:Y:S02]  /*7050*/  @UP0 ULDC.64 UR6, c[0x0][0x9e8] ;  /* 0x00027a0000060ab9 */ /* 0x000fe40000000a00 */
[----:B------:R-:W-:-:S04]  /*7060*/  UIMAD.WIDE.U32 UR14, UR11, UR6, URZ ;  /* 0x000000060b0e72a5 */ /* 0x000fc8000f8e003f */
[----:B------:R-:W-:-:S04]  /*7070*/  @UP0 USHF.R.U32.HI UR11, URZ, UR7, UR15 ;  /* 0x000000073f0b0299 */ /* 0x000fc8000801160f */
[----:B------:R-:W-:Y:S01]  /*7080*/  ULOP3.LUT UR11, URZ, UR11, URZ, 0x33, !UPT ;  /* 0x0000000b3f0b7292 */ /* 0x000fe2000f8e333f */
[----:B------:R-:W-:Y:S11]  /*7090*/  BRA `(.L_x_1040) ;  /* 0x0000000000147947 */ /* 0x000ff60003800000 */
.L_x_1039:
[----:B------:R-:W-:Y:S02]  /*70a0*/  ULDC UR18, c[0x0][0x9e4] ;  /* 0x0002790000127ab9 */ /* 0x000fe40000000800 */
[----:B------:R-:W-:-:S11]  /*70b0*/  UISETP.NE.AND UP0, UPT, UR18, 0x1, UPT ;  /* 0x000000011200788c */ /* 0x000fd6000bf05270 */
[----:B------:R-:W-:Y:S02]  /*70c0*/  @UP0 ULDC.64 UR6, c[0x0][0x9e8] ;  /* 0x00027a0000060ab9 */ /* 0x000fe40000000a00 */
[----:B------:R-:W-:-:S04]  /*70d0*/  UIMAD.WIDE.U32 UR14, UR11, UR6, URZ ;  /* 0x000000060b0e72a5 */ /* 0x000fc8000f8e003f */
[----:B------:R-:W-:-:S12]  /*70e0*/  @UP0 USHF.R.U32.HI UR11, URZ, UR7, UR15 ;  /* 0x000000073f0b0299 */ /* 0x000fd8000801160f */
.L_x_1040:
[----:B------:R-:W-:-:S04]  /*70f0*/  UIMAD UR11, UR11, UR18, URZ ;  /* 0x000000120b0b72a4 */ /* 0x000fc8000f8e023f */
[----:B------:R-:W-:-:S04]  /*7100*/  UISETP.LT.AND UP0, UPT, UR5, UR11, UPT ;  /* 0x0000000b0500728c */ /* 0x000fc8000bf01270 */
[----:B------:R-:W-:-:S12]  /*7110*/  USEL UR5, UR5, UR11, !UP0 ;  /* 0x0000000b05057287 */ /* 0x000fd8000c000000 */
.L_x_1038:
[----:B------:R-:W-:Y:S01]  /*7120*/  UIADD3 UR5, UR5, 0x3f, URZ ;  /* 0x0000003f05057890 */ /* 0x000fe2000fffe03f */
[----:B------:R-:W-:-:S03]  /*7130*/  R2UR UR7, R201 ;  /* 0x00000000c90772ca */ /* 0x000fc600000e0000 */
[----:B------:R-:W-:-:S04]  /*7140*/  USHF.R.S32.HI UR6, URZ, 0x1f, UR5 ;  /* 0x0000001f3f067899 */ /* 0x000fc80008011405 */
[----:B------:R-:W-:-:S04]  /*7150*/  ULEA.HI UR6, UR6, UR5, URZ, 0x6 ;  /* 0x0000000506067291 */ /* 0x000fc8000f8f303f */
[----:B------:R-:W-:-:S04]  /*7160*/  USHF.R.S32.HI UR6, URZ, 0x6, UR6 ;  /* 0x000000063f067899 */ /* 0x000fc80008011406 */
[----:B------:R-:W-:-:S04]  /*7170*/  UISETP.LT.AND UP0, UPT, UR7, UR6, UPT ;  /* 0x000000060700728c */ /* 0x000fc8000bf01270 */
[----:B------:R-:W-:-:S06]  /*7180*/  USEL UR5, UR7, UR6, !UP0 ;  /* 0x0000000607057287 */ /* 0x000fcc000c000000 */
[----:B------:R-:W-:Y:S01]  /*7190*/  ISETP.GE.AND P1, PT, R204, UR5, PT ;  /* 0x00000005cc007c0c */ /* 0x000fe2000bf26270 */
[----:B------:R-:W-:-:S12]  /*71a0*/  IMAD.U32 R205, RZ, RZ, UR5 ;  /* 0x00000005ffcd7e24 */ /* 0x000fd8000f8e00ff */
[----:B------:R-:W-:Y:S05]  /*71b0*/  @!P1 BRA `(.L_x_1041) ;  /* 0x0000001c00509947 */ /* 0x000fea0003800000 */
[----:B------:R-:W-:Y:S01]  /*71c0*/  R2UR UR7, R5 ;  /* 0x00000000050772ca */ /* 0x000fe200000e0000 */
[----:B------:R-:W-:Y:S01]  /*71d0*/  IMAD.MOV.U32 R202, RZ, RZ, R3 ;  /* 0x000000ffffca7224 */ /* 0x000fe200078e0003 */
[----:B------:R-:W-:Y:S01]  /*71e0*/  MOV R203, R4 ;  /* 0x0000000400cb7202 */ /* 0x000fe20000000f00 */
[----:B------:R-:W-:Y:S01]  /*71f0*/  IMAD.MOV.U32 R20, RZ, RZ, R204 ;  /* 0x000000ffff147224 */ /* 0x000fe200078e00cc */
[----:B------:R-:W-:-:S11]  /*7200*/  UMOV UR6, UR4 ;  /* 0x0000000400067c82 */ /* 0x000fd60008000000 */
.L_x_1052:
[----:B------:R-:W-:-:S04]  /*7210*/  UIADD3 UR4, UR6, 0x1, URZ ;  /* 0x0000000106047890 */ /* 0x000fc8000fffe03f */
[----:B------:R-:W-:-:S04]  /*7220*/  UISETP.NE.AND UP0, UPT, UR4, 0x2, UPT ;  /* 0x000000020400788c */ /* 0x000fc8000bf05270 */
[----:B------:R-:W-:Y:S02]  /*7230*/  USEL UR5, URZ, 0x1, UP0 ;  /* 0x000000013f057887 */ /* 0x000fe40008000000 */
[----:B------:R-:W-:Y:S02]  /*7240*/  USEL UR4, UR4, URZ, UP0 ;  /* 0x0000003f04047287 */ /* 0x000fe40008000000 */
[----:B------:R-:W-:-:S06]  /*7250*/  ULOP3.LUT UR5, UR7, UR5, URZ, 0x3c, !UPT ;  /* 0x0000000507057292 */ /* 0x000fcc000f8e3c3f */
[----:B------:R-:W-:Y:S01]  /*7260*/  IMAD.U32 R5, RZ, RZ, UR5 ;  /* 0x00000005ff057e24 */ /* 0x000fe2000f8e00ff */
[----:B------:R-:W-:Y:S06]  /*7270*/  @!P0 BRA `(.L_x_1042) ;  /* 0x0000000000048947 */ /* 0x000fec0003800000 */
[----:B------:R-:W-:Y:S01]  /*7280*/  BPT.TRAP 0x1 ;  /* 0x000000040000795c */ /* 0x000fe20000300000 */
.L_x_1042:
        /* <DEDUP_REMOVED lines=8> */
.L_x_1043:
[----:B-1----:R-:W-:Y:S05]  /*7310*/  @P1 BRA `(.L_x_1044) ;  /* 0x0000000000081947 */ /* 0x002fea0003800000 */
[----:B------:R-:W1:Y:S02]  /*7320*/  SYNCS.PHASECHK.TRANS64.TRYWAIT P1, [UR5+0x30830], R3 ;  /* 0x03083003ff0075a7 */ /* 0x000e640008020145 */
[----:B-1----:R-:W-:Y:S05]  /*7330*/  @!P1 BRA `(.L_x_1045) ;  /* 0x000000bc00c89947 */ /* 0x002fea0003800000 */
.L_x_1044:
[----:B------:R-:W-:Y:S01]  /*7340*/  R2UR UR5, R21 ;  /* 0x00000000150572ca */ /* 0x000fe200000e0000 */
[----:B------:R-:W-:Y:S01]  /*7350*/  WARPGROUP.ARRIVE ;  /* 0x00000000000079c5 */ /* 0x000fe20000000000 */
[----:B------:R-:W-:Y:S01]  /*7360*/  R2UR UR56, R6 ;  /* 0x00000000063872ca */ /* 0x000fe200000e0000 */
[----:B------:R-:W-:Y:S01]  /*7370*/  UMOV UR59, 0x40000040 ;  /* 0x40000040003b7882 */ /* 0x000fe20000000000 */
[----:B------:R-:W-:Y:S01]  /*7380*/  R2UR UR57, R7 ;  /* 0x00000000073972ca */ /* 0x000fe200000e0000 */
[----:B------:R-:W-:Y:S01]  /*7390*/  UMOV UR11, 0x40000040 ;  /* 0x40000040000b7882 */ /* 0x000fe20000000000 */
[----:B------:R-:W-:Y:S01]  /*73a0*/  UMOV UR15, 0x40000040 ;  /* 0x40000040000f7882 */ /* 0x000fe20000000000 */
[----:B------:R-:W-:Y:S01]  /*73b0*/  UMOV UR19, 0x40000040 ;  /* 0x4000004000137882 */ /* 0x000fe20000000000 */
[----:B------:R-:W-:Y:S01]  /*73c0*/  UMOV UR23, 0x40000040 ;  /* 0x4000004000177882 */ /* 0x000fe20000000000 */
[----:B------:R-:W-:Y:S01]  /*73d0*/  UMOV UR27, 0x40000040 ;  /* 0x40000040001b7882 */ /* 0x000fe20000000000 */
[----:B------:R-:W-:Y:S01]  /*73e0*/  UMOV UR31, 0x40000040 ;  /* 0x40000040001f7882 */ /* 0x000fe20000000000 */
[----:B------:R-:W-:Y:S01]  /*73f0*/  UMOV UR35, 0x40000040 ;  /* 0x4000004000237882 */ /* 0x000fe20000000000 */
[----:B------:R-:W-:Y:S01]  /*7400*/  UMOV UR39, 0x40000040 ;  /* 0x4000004000277882 */ /* 0x000fe20000000000 */
        /* <DEDUP_REMOVED lines=88> */
[----:B------:R-:W-:Y:S01]  /*7990*/  FMUL.FTZ R149, R149, R0 ;  /* 0x0000000095957220 */ /* 0x000fe20000410000 */
        /* <DEDUP_REMOVED lines=73> */
[----:B------:R-:W-:Y:S01]  /*7e30*/  UIADD3 UR58, UR5, 0x606, URZ ;  /* 0x00000606053a7890 */ /* 0x000fe2000fffe03f */
        /* <DEDUP_REMOVED lines=44> */
.L_x_1046:
[----:B------:R-:W-:Y:S01]  /*8100*/  R2UR UR5, R16 ;  /* 0x00000000100572ca */ /* 0x000fe200000e0000 */
[----:B------:R-:W-:-:S05]  /*8110*/  IMAD.U32 R0, RZ, RZ, UR7 ;  /* 0x00000007ff007e24 */ /* 0x000fca000f8e00ff */
[----:B------:R-:W-:-:S07]  /*8120*/  SHF.L.U32 R0, R0, 0x1f, RZ ;  /* 0x0000001f00007819 */ /* 0x000fce00000006ff */
[----:B------:R-:W-:-:S09]  /*8130*/  ULEA UR5, UR6, UR5, 0x3 ;  /* 0x0000000506057291 */ /* 0x000fd2000f8e183f */
[----:B------:R2:W3:Y:S01]  /*8140*/  SYNCS.PHASECHK.TRANS64.TRYWAIT P1, [UR5+0x30850], R0 ;  /* 0x03085000ff0075a7 */ /* 0x0004e20008020145 */
[----:B------:R-:W-:Y:S05]  /*8150*/  @!P0 BRA `(.L_x_1047) ;  /* 0x0000000000048947 */ /* 0x000fea0003800000 */
[----:B------:R-:W-:Y:S01]  /*8160*/  BPT.TRAP 0x1 ;  /* 0x000000040000795c */ /* 0x000fe20000300000 */
.L_x_1047:
[----:B---3--:R-:W-:Y:S05]  /*8170*/  @P1 BRA `(.L_x_1048) ;  /* 0x0000000000081947 */ /* 0x008fea0003800000 */
[----:B------:R-:W3:Y:S02]  /*8180*/  SYNCS.PHASECHK.TRANS64.TRYWAIT P1, [UR5+0x30850], R0 ;  /* 0x03085000ff0075a7 */ /* 0x000ee40008020145 */
[----:B---3--:R-:W-:Y:S05]  /*8190*/  @!P1 BRA `(.L_x_1049) ;  /* 0x000000b000489947 */ /* 0x008fea0003800000 */
.L_x_1048:
[----:B------:R-:W-:Y:S01]  /*81a0*/  R2UR UR7, R16 ;  /* 0x00000000100772ca */ /* 0x000fe200000e0000 */
[----:B------:R-:W-:-:S12]  /*81b0*/  WARPGROUP.ARRIVE ;  /* 0x00000000000079c5 */ /* 0x000fd80000000000 */
[----:B------:R-:W-:-:S04]  /*81c0*/  UIADD3 UR7, UR7, 0x400, URZ ;  /* 0x0000040007077890 */ /* 0x000fc8000fffe03f */
[----:B------:R-:W-:-:S04]  /*81d0*/  USHF.R.U32.HI UR7, URZ, 0x4, UR7 ;  /* 0x000000043f077899 */ /* 0x000fc80008011607 */
[----:B------:R-:W-:-:S04]  /*81e0*/  ULOP3.LUT UR7, UR7, 0x3fff, URZ, 0xc0, !UPT ;  /* 0x00003fff07077892 */ /* 0x000fc8000f8ec03f */
[----:B------:R-:W-:-:S04]  /*81f0*/  ULOP3.LUT UR7, UR7, 0x2000000, URZ, 0xfc, !UPT ;  /* 0x0200000007077892 */ /* 0x000fc8000f8efc3f */
[----:B------:R-:W-:-:S03]  /*8200*/  ULEA UR10, UR6, UR7, 0xb ;  /* 0x00000007060a7291 */ /* 0x000fc6000f8e583f */
[----:B------:R-:W-:-:S04]  /*8210*/  UMOV UR7, 0x40000040 ;  /* 0x4000004000077882 */ /* 0x000fc80000000000 */
        /* <DEDUP_REMOVED lines=23> */
.L_x_1050:
[----:B0-2---:R-:W-:Y:S01]  /*8390*/  FMNMX.FTZ R0, R152, R203, !PT ;  /* 0x000000cb98007209 */ /* 0x005fe20007810000 */
[----:B------:R-:W-:Y:S01]  /*83a0*/  ULDC UR6, c[0x0][0x988] ;  /* 0x0002620000067ab9 */ /* 0x000fe20000000800 */
[----:B------:R-:W-:Y:S01]  /*83b0*/  FMNMX.FTZ R2, R154, R202, !PT ;  /* 0x000000ca9a027209 */ /* 0x000fe20007810000 */
[----:B------:R-:W-:Y:S01]  /*83c0*/  UMOV UR10, UR6 ;  /* 0x00000006000a7c82 */ /* 0x000fe20008000000 */
[----:B-1----:R-:W-:Y:S01]  /*83d0*/  FMNMX.FTZ R3, R153, R0, !PT ;  /* 0x0000000099037209 */ /* 0x002fe20007810000 */
[----:B------:R-:W0:Y:S01]  /*83e0*/  S2UR UR7, SR_CgaCtaId ;  /* 0x00000000000779c3 */ /* 0x000e220000008800 */
        /* <DEDUP_REMOVED lines=29> */
[----:B------:R-:W-:Y:S01]  /*85c0*/  R2UR UR6, R16 ;  /* 0x00000000100672ca */ /* 0x000fe200000e0000 */
[----:B------:R-:W1:Y:S04]  /*85d0*/  SHFL.BFLY PT, R3, R0, 0x2, 0x1f ;  /* 0x0c401f0000037f89 */ /* 0x000e6800000e0000 */
[----:B------:R-:W2:Y:S08]  /*85e0*/  SHFL.BFLY PT, R185, R2, 0x2, 0x1f ;  /* 0x0c401f0002b97f89 */ /* 0x000eb000000e0000 */
[----:B------:R-:W-:-:S04]  /*85f0*/  ULEA UR6, UR4, UR6, 0x3 ;  /* 0x0000000604067291 */ /* 0x000fc8000f8e183f */
[----:B------:R-:W-:-:S04]  /*8600*/  UIADD3 UR6, UR6, 0x30840, URZ ;  /* 0x0003084006067890 */ /* 0x000fc8000fffe03f */
[----:B0-----:R-:W-:Y:S01]  /*8610*/  UPRMT UR6, UR7, 0x654, UR6 ;  /* 0x0000065407067896 */ /* 0x001fe20008000006 */
[----:B-1----:R-:W-:Y:S02]  /*8620*/  FMNMX.FTZ R184, R0, R3, !PT ;  /* 0x0000000300b87209 */ /* 0x002fe40007810000 */
[----:B--2---:R-:W-:-:S03]  /*8630*/  FMNMX.FTZ R185, R2, R185, !PT ;  /* 0x000000b902b97209 */ /* 0x004fc60007810000 */
[----:B------:R-:W0:Y:S03]  /*8640*/  SHFL.BFLY PT, R3, R184, 0x1, 0x1f ;  /* 0x0c201f00b8037f89 */ /* 0x000e2600000e0000 */
[----:B------:R-:W-:Y:S01]  /*8650*/  SYNCS.ARRIVE.TRANS64.RED.A1T0 RZ, [UR6], RZ ;  /* 0x000000ffffff79a7 */ /* 0x000fe20008100406 */
[----:B------:R-:W1:Y:S01]  /*8660*/  SHFL.BFLY PT, R186, R185, 0x1, 0x1f ;  /* 0x0c201f00b9ba7f89 */ /* 0x000e6200000e0000 */
[----:B0-----:R-:W-:Y:S02]  /*8670*/  FMNMX.FTZ R4, R184, R3, !PT ;  /* 0x00000003b8047209 */ /* 0x001fe40007810000 */
[----:B-1----:R-:W-:-:S03]  /*8680*/  FMNMX.FTZ R3, R185, R186, !PT ;  /* 0x000000bab9037209 */ /* 0x002fc60007810000 */
[C---:B------:R-:W-:Y:S01]  /*8690*/  FMUL.FTZ R189, R4.reuse, UR10 ;  /* 0x0000000a04bd7c20 */ /* 0x040fe20008410000 */
[----:B------:R-:W-:-:S03]  /*86a0*/  FADD.FTZ R186, -R4, R203 ;  /* 0x000000cb04ba7221 */ /* 0x000fc60000010100 */
[--C-:B------:R-:W-:Y:S01]  /*86b0*/  FFMA.FTZ R185, R152, UR10, -R189.reuse ;  /* 0x0000000a98b97c23 */ /* 0x100fe200080108bd */
[C---:B------:R-:W-:Y:S01]  /*86c0*/  FMUL.FTZ R152, R3.reuse, UR10 ;  /* 0x0000000a03987c20 */ /* 0x040fe20008410000 */
[----:B------:R-:W-:Y:S01]  /*86d0*/  FADD.FTZ R187, -R3, R202 ;  /* 0x000000ca03bb7221 */ /* 0x000fe20000010100 */
[----:B------:R-:W-:Y:S01]  /*86e0*/  FMUL.FTZ R186, R186, UR10 ;  /* 0x0000000ababa7c20 */ /* 0x000fe20008410000 */
[--C-:B------:R-:W-:Y:S01]  /*86f0*/  FFMA.FTZ R196, R153, UR10, -R189.reuse ;  /* 0x0000000a99c47c23 */ /* 0x100fe200080108bd */
[--C-:B------:R-:W-:Y:S01]  /*8700*/  FFMA.FTZ R197, R154, UR10, -R152.reuse ;  /* 0x0000000a9ac57c23 */ /* 0x100fe20008010898 */
[----:B------:R-:W-:Y:S01]  /*8710*/  FMUL.FTZ R187, R187, UR10 ;  /* 0x0000000abbbb7c20 */ /* 0x000fe20008410000 */
[--C-:B------:R-:W-:Y:S01]  /*8720*/  FFMA.FTZ R154, R155, UR10, -R152.reuse ;  /* 0x0000000a9b9a7c23 */ /* 0x100fe20008010898 */
[----:B------:R0:W-:Y:S01]  /*8730*/  MUFU.EX2 R0, R186 ;  /* 0x000000ba00007308 */ /* 0x0001e20000000800 */
[--C-:B------:R-:W-:Y:S01]  /*8740*/  FFMA.FTZ R198, R156, UR10, -R189.reuse ;  /* 0x0000000a9cc67c23 */ /* 0x100fe200080108bd */
        /* <DEDUP_REMOVED lines=19> */
[--C-:B0-----:R-:W-:Y:S01]  /*8880*/  FFMA.FTZ R186, R180, UR10, -R189.reuse ;  /* 0x0000000ab4ba7c23 */ /* 0x101fe200080108bd */
[----:B------:R-:W-:Y:S01]  /*8890*/  FFMA.FTZ R177, R181, UR10, -R189 ;  /* 0x0000000ab5b17c23 */ /* 0x000fe200080108bd */
[--C-:B------:R-:W-:Y:S01]  /*88a0*/  FFMA.FTZ R189, R170, UR10, -R152.reuse ;  /* 0x0000000aaabd7c23 */ /* 0x100fe20008010898 */
[----:B------:R-:W0:Y:S01]  /*88b0*/  MUFU.EX2 R197, R197 ;  /* 0x000000c500c57308 */ /* 0x000e220000000800 */
[----:B-1----:R-:W-:Y:S01]  /*88c0*/  FFMA.FTZ R155, R0, R18, R185 ;  /* 0x00000012009b7223 */ /* 0x002fe200000100b9 */
[--C-:B------:R-:W-:Y:S01]  /*88d0*/  FFMA.FTZ R162, R171, UR10, -R152.reuse ;  /* 0x0000000aaba27c23 */ /* 0x100fe20008010898 */
[--C-:B------:R-:W-:Y:S01]  /*88e0*/  FFMA.FTZ R191, R174, UR10, -R152.reuse ;  /* 0x0000000aaebf7c23 */ /* 0x100fe20008010898 */
[--C-:B------:R-:W-:Y:S01]  /*88f0*/  FFMA.FTZ R164, R175, UR10, -R152.reuse ;  /* 0x0000000aafa47c23 */ /* 0x100fe20008010898 */
[--C-:B------:R-:W-:Y:S01]  /*8900*/  FFMA.FTZ R179, R179, UR10, -R152.reuse ;  /* 0x0000000ab3b37c23 */ /* 0x100fe20008010898 */
[----:B------:R-:W-:-:S02]  /*8910*/  FFMA.FTZ R182, R182, UR10, -R152 ;  /* 0x0000000ab6b67c23 */ /* 0x000fc40008010898 */
[----:B------:R-:W1:Y:S08]  /*8920*/  MUFU.EX2 R196, R196 ;  /* 0x000000c400c47308 */ /* 0x000e700000000800 */
[----:B------:R-:W2:Y:S01]  /*8930*/  MUFU.EX2 R154, R154 ;  /* 0x0000009a009a7308 */ /* 0x000ea20000000800 */
[----:B0-----:R-:W-:-:S07]  /*8940*/  FFMA.FTZ R9, R2, R9, R197 ;  /* 0x0000000902097223 */ /* 0x001fce00000100c5 */
        /* <DEDUP_REMOVED lines=62> */
.L_x_1051:
[----:B------:R-:W0:Y:S01]  /*8d30*/  S2UR UR7, SR_CgaCtaId ;  /* 0x00000000000779c3 */ /* 0x000e220000008800 */
[----:B------:R-:W-:Y:S01]  /*8d40*/  R2UR UR6, R205 ;  /* 0x00000000cd0672ca */ /* 0x000fe200000e0000 */
[----:B------:R-:W-:Y:S01]  /*8d50*/  UIADD3 UR5, UR5, 0x30860, URZ ;  /* 0x0003086005057890 */ /* 0x000fe2000fffe03f */
[----:B------:R-:W-:Y:S01]  /*8d60*/  F2FP.F16.F32.PACK_AB R196, R196, R185 ;  /* 0x000000b9c4c4723e */ /* 0x000fe200000000ff */
[----:B------:R-:W-:Y:S01]  /*8d70*/  IMAD.MOV.U32 R203, RZ, RZ, R4 ;  /* 0x000000ffffcb7224 */ /* 0x000fe200078e0004 */
[----:B------:R-:W-:Y:S02]  /*8d80*/  F2FP.F16.F32.PACK_AB R197, R154, R197 ;  /* 0x000000c59ac5723e */ /* 0x000fe400000000ff */
[----:B------:R-:W-:Y:S02]  /*8d90*/  F2FP.F16.F32.PACK_AB R198, R153, R198 ;  /* 0x000000c699c6723e */ /* 0x000fe400000000ff */
[----:B------:R-:W-:Y:S02]  /*8da0*/  F2FP.F16.F32.PACK_AB R199, R156, R199 ;  /* 0x000000c79cc7723e */ /* 0x000fe400000000ff */
[----:B------:R-:W-:-:S02]  /*8db0*/  F2FP.F16.F32.PACK_AB R192, R157, R192 ;  /* 0x000000c09dc0723e */ /* 0x000fc400000000ff */
[----:B------:R-:W-:Y:S02]  /*8dc0*/  F2FP.F16.F32.PACK_AB R193, R158, R193 ;  /* 0x000000c19ec1723e */ /* 0x000fe400000000ff */
[C---:B------:R-:W-:Y:S01]  /*8dd0*/  ISETP.GT.AND P1, PT, R20.reuse, UR6, PT ;  /* 0x0000000614007c0c */ /* 0x040fe2000bf24270 */
[----:B------:R-:W-:Y:S01]  /*8de0*/  UMOV UR6, UR4 ;  /* 0x0000000400067c82 */ /* 0x000fe20008000000 */
[----:B------:R-:W-:Y:S01]  /*8df0*/  F2FP.F16.F32.PACK_AB R194, R161, R194 ;  /* 0x000000c2a1c2723e */ /* 0x000fe200000000ff */
[----:B------:R-:W-:Y:S01]  /*8e00*/  VIADD R20, R20, 0xffffffff ;  /* 0xffffffff14147836 */ /* 0x000fe20000000000 */
[----:B------:R-:W-:Y:S02]  /*8e10*/  F2FP.F16.F32.PACK_AB R195, R160, R195 ;  /* 0x000000c3a0c3723e */ /* 0x000fe400000000ff */
[----:B------:R-:W-:Y:S02]  /*8e20*/  F2FP.F16.F32.PACK_AB R188, R165, R188 ;  /* 0x000000bca5bc723e */ /* 0x000fe400000000ff */
[----:B------:R-:W-:Y:S01]  /*8e30*/  F2FP.F16.F32.PACK_AB R189, R162, R189 ;  /* 0x000000bda2bd723e */ /* 0x000fe200000000ff */
[----:B0-----:R-:W-:Y:S01]  /*8e40*/  UPRMT UR5, UR7, 0x654, UR5 ;  /* 0x0000065407057896 */ /* 0x001fe20008000005 */
[----:B------:R-:W-:-:S02]  /*8e50*/  R2UR UR7, R5 ;  /* 0x00000000050772ca */ /* 0x000fc400000e0000 */
[----:B------:R-:W-:Y:S02]  /*8e60*/  F2FP.F16.F32.PACK_AB R190, R169, R190 ;  /* 0x000000bea9be723e */ /* 0x000fe400000000ff */
[----:B------:R-:W-:Y:S02]  /*8e70*/  F2FP.F16.F32.PACK_AB R191, R164, R191 ;  /* 0x000000bfa4bf723e */ /* 0x000fe400000000ff */
[----:B------:R-:W-:Y:S02]  /*8e80*/  F2FP.F16.F32.PACK_AB R184, R173, R184 ;  /* 0x000000b8adb8723e */ /* 0x000fe400000000ff */
[----:B------:R-:W-:Y:S01]  /*8e90*/  SYNCS.ARRIVE.TRANS64.RED.A1T0 RZ, [UR5], RZ ;  /* 0x000000ffffff79a7 */ /* 0x000fe20008100405 */
[----:B------:R-:W-:Y:S02]  /*8ea0*/  F2FP.F16.F32.PACK_AB R185, R179, R155 ;  /* 0x0000009bb3b9723e */ /* 0x000fe400000000ff */
[----:B------:R-:W-:Y:S02]  /*8eb0*/  F2FP.F16.F32.PACK_AB R186, R177, R186 ;  /* 0x000000bab1ba723e */ /* 0x000fe400000000ff */
[----:B------:R-:W-:-:S02]  /*8ec0*/  F2FP.F16.F32.PACK_AB R187, R152, R187 ;  /* 0x000000bb98bb723e */ /* 0x000fc400000000ff */
[----:B------:R-:W-:Y:S01]  /*8ed0*/  MOV R202, R3 ;  /* 0x0000000300ca7202 */ /* 0x000fe20000000f00 */
[----:B------:R-:W-:Y:S06]  /*8ee0*/  @P1 BRA `(.L_x_1052) ;  /* 0xffffffe000c81947 */ /* 0x000fec000383ffff */
[----:B------:R-:W-:-:S07]  /*8ef0*/  IMAD.MOV.U32 R204, RZ, RZ, R20 ;  /* 0x000000ffffcc7224 */ /* 0x000fce00078e0014 */
.L_x_1041:
[----:B------:R-:W-:-:S13]  /*8f00*/  R2UR UR5, R201 ;  /* 0x00000000c90572ca */ /* 0x000fda00000e0000 */
[----:B------:R-:W-:-:S13]  /*8f10*/  ISETP.GE.AND P1, PT, R204, UR5, PT ;  /* 0x00000005cc007c0c */ /* 0x000fda000bf26270 */
[----:B------:R-:W-:Y:S05]  /*8f20*/  @!P1 BRA `(.L_x_1053) ;  /* 0x00000028004c9947 */ /* 0x000fea0003800000 */
[----:B------:R-:W-:Y:S01]  /*8f30*/  R2UR UR5, R5 ;  /* 0x00000000050572ca */ /* 0x000fe200000e0000 */
[----:B------:R-:W-:Y:S01]  /*8f40*/  IMAD.MOV.U32 R202, RZ, RZ, R3 ;  /* 0x000000ffffca7224 */ /* 0x000fe200078e0003 */
[----:B------:R-:W-:Y:S01]  /*8f50*/  UMOV UR6, UR4 ;  /* 0x0000000400067c82 */ /* 0x000fe20008000000 */
[----:B------:R-:W-:-:S10]  /*8f60*/  IMAD.MOV.U32 R20, RZ, RZ, R4 ;  /* 0x000000ffff147224 */ /* 0x000fd400078e0004 */
[----:B------:R-:W-:-:S07]  /*8f70*/  IMAD.U32 R203, RZ, RZ, UR5 ;  /* 0x00000005ffcb7e24 */ /* 0x000fce000f8e00ff */
.L_x_1072:
[----:B------:R-:W-:Y:S01]  /*8f80*/  R2UR UR7, R203 ;  /* 0x00000000cb0772ca */ /* 0x000fe200000e0000 */
[----:B------:R-:W-:-:S04]  /*8f90*/  UIADD3 UR4, UR6, 0x1, URZ ;  /* 0x0000000106047890 */ /* 0x000fc8000fffe03f */
[----:B------:R-:W-:-:S04]  /*8fa0*/  UISETP.NE.AND UP0, UPT, UR4, 0x2, UPT ;  /* 0x000000020400788c */ /* 0x000fc8000bf05270 */
[----:B------:R-:W-:Y:S02]  /*8fb0*/  USEL UR5, URZ, 0x1, UP0 ;  /* 0x000000013f057887 */ /* 0x000fe40008000000 */
[----:B------:R-:W-:Y:S02]  /*8fc0*/  USEL UR4, UR4, URZ, UP0 ;  /* 0x0000003f04047287 */ /* 0x000fe40008000000 */
[----:B------:R-:W-:-:S06]  /*8fd0*/  ULOP3.LUT UR5, UR7, UR5, URZ, 0x3c, !UPT ;  /* 0x0000000507057292 */ /* 0x000fcc000f8e3c3f */
[----:B------:R-:W-:Y:S01]  /*8fe0*/  MOV R5, UR5 ;  /* 0x0000000500057c02 */ /* 0x000fe20008000f00 */
[----:B------:R-:W-:Y:S06]  /*8ff0*/  @!P0 BRA `(.L_x_1054) ;  /* 0x0000000000048947 */ /* 0x000fec0003800000 */
[----:B------:R-:W-:Y:S01]  /*9000*/  BPT.TRAP 0x1 ;  /* 0x000000040000795c */ /* 0x000fe20000300000 */
.L_x_1054:
        /* <DEDUP_REMOVED lines=8> */
.L_x_1055:
[----:B-1----:R-:W-:Y:S05]  /*9090*/  @P1 BRA `(.L_x_1056) ;  /* 0x0000000000081947 */ /* 0x002fea0003800000 */
[----:B------:R-:W1:Y:S02]  /*90a0*/  SYNCS.PHASECHK.TRANS64.TRYWAIT P1, [UR7+0x30830], R3 ;  /* 0x03083003ff0075a7 */ /* 0x000e640008020147 */
[----:B-1----:R-:W-:Y:S05]  /*90b0*/  @!P1 BRA `(.L_x_1057) ;  /* 0x000000a000989947 */ /* 0x002fea0003800000 */
.L_x_1056:
        /* <DEDUP_REMOVED lines=220> */
.L_x_1058:
[----:B------:R-:W-:Y:S02]  /*9e80*/  R2UR UR5, R16 ;  /* 0x00000000100572ca */ /* 0x000fe400000e0000 */
[----:B------:R-:W-:-:S11]  /*9e90*/  R2UR UR10, R203 ;  /* 0x00000000cb0a72ca */ /* 0x000fd600000e0000 */
[----:B------:R-:W-:Y:S02]  /*9ea0*/  ULEA UR5, UR6, UR5, 0x3 ;  /* 0x0000000506057291 */ /* 0x000fe4000f8e183f */
[----:B------:R-:W-:-:S05]  /*9eb0*/  IMAD.U32 R0, RZ, RZ, UR10 ;  /* 0x0000000aff007e24 */ /* 0x000fca000f8e00ff */
[----:B------:R-:W-:-:S04]  /*9ec0*/  SHF.L.U32 R0, R0, 0x1f, RZ ;  /* 0x0000001f00007819 */ /* 0x000fc800000006ff */
[----:B------:R2:W3:Y:S01]  /*9ed0*/  SYNCS.PHASECHK.TRANS64.TRYWAIT P1, [UR5+0x30850], R0 ;  /* 0x03085000ff0075a7 */ /* 0x0004e20008020145 */
[----:B------:R-:W-:Y:S05]  /*9ee0*/  @!P0 BRA `(.L_x_1059) ;  /* 0x0000000000048947 */ /* 0x000fea0003800000 */
[----:B------:R-:W-:Y:S01]  /*9ef0*/  BPT.TRAP 0x1 ;  /* 0x000000040000795c */ /* 0x000fe20000300000 */
.L_x_1059:
[----:B---3--:R-:W-:Y:S05]  /*9f00*/  @P1 BRA `(.L_x_1060) ;  /* 0x0000000000081947 */ /* 0x008fea0003800000 */
[----:B------:R-:W3:Y:S02]  /*9f10*/  SYNCS.PHASECHK.TRANS64.TRYWAIT P1, [UR5+0x30850], R0 ;  /* 0x03085000ff0075a7 */ /* 0x000ee40008020145 */
[----:B---3--:R-:W-:Y:S05]  /*9f20*/  @!P1 BRA `(.L_x_1061) ;  /* 0x0000009400149947 */ /* 0x008fea0003800000 */
.L_x_1060:
        /* <DEDUP_REMOVED lines=31> */
.L_x_1062:
[----:B------:R-:W-:Y:S01]  /*a120*/  R2UR UR11, R23 ;  /* 0x00000000170b72ca */ /* 0x000fe200000e0000 */
[----:B0-2---:R-:W-:Y:S01]  /*a130*/  IMAD.MOV.U32 R0, RZ, RZ, R19 ;  /* 0x000000ffff007224 */ /* 0x005fe200078e0013 */
[----:B------:R-:W-:Y:S01]  /*a140*/  R2UR UR6, R22 ;  /* 0x00000000160672ca */ /* 0x000fe200000e0000 */
[----:B-1----:R-:W-:Y:S01]  /*a150*/  IMAD.SHL.U32 R4, R204, 0x40, RZ ;  /* 0x00000040cc047824 */ /* 0x002fe200078e00ff */
[----:B------:R-:W-:Y:S01]  /*a160*/  R2UR UR10, R200 ;  /* 0x00000000c80a72ca */ /* 0x000fe200000e0000 */
[----:B------:R-:W-:Y:S01]  /*a170*/  UIADD3 UR7, UR7, 0x30840, URZ ;  /* 0x0003084007077890 */ /* 0x000fe2000fffe03f */
[----:B------:R-:W-:Y:S02]  /*a180*/  ULDC UR15, c[0x0][0x2f0] ;  /* 0x0000bc00000f7ab9 */ /* 0x000fe40000000800 */
[----:B------:R-:W-:Y:S01]  /*a190*/  IADD3 R3, -R4, 0x1, RZ ;  /* 0x0000000104037810 */ /* 0x000fe20007ffe1ff */
[----:B------:R-:W-:-:S04]  /*a1a0*/  ULDC UR14, c[0x0][0x288] ;  /* 0x0000a200000e7ab9 */ /* 0x000fc80000000800 */
[----:B------:R-:W-:Y:S01]  /*a1b0*/  UISETP.NE.AND UP1, UPT, UR11, URZ, UPT ;  /* 0x0000003f0b00728c */ /* 0x000fe2000bf25270 */
[----:B------:R-:W0:Y:S01]  /*a1c0*/  S2UR UR11, SR_CgaCtaId ;  /* 0x00000000000b79c3 */ /* 0x000e220000008800 */
[----:B------:R-:W-:-:S04]  /*a1d0*/  UISETP.NE.AND UP0, UPT, UR6, URZ, UPT ;  /* 0x0000003f0600728c */ /* 0x000fc8000bf05270 */
[----:B------:R-:W-:Y:S02]  /*a1e0*/  PLOP3.LUT P1, PT, PT, PT, UP1, 0x80, 0x0 ;  /* 0x000000000000781c */ /* 0x000fe40003f2f018 */
[----:B------:R-:W-:-:S03]  /*a1f0*/  PLOP3.LUT P2, PT, PT, PT, UP1, 0x80, 0x0 ;  /* 0x000000000000781c */ /* 0x000fc60003f4f018 */
[----:B------:R-:W-:-:S08]  /*a200*/  @UP1 ULDC UR6, c[0x0][0x44c] ;  /* 0x0001130000061ab9 */ /* 0x000fd00000000800 */
[----:B------:R-:W-:Y:S01]  /*a210*/  @P1 IMAD.HI.U32 R2, R19, UR6, RZ ;  /* 0x0000000613021c27 */ /* 0x000fe2000f8e00ff */
[----:B------:R-:W-:Y:S01]  /*a220*/  @UP1 ULDC UR6, c[0x0][0x450] ;  /* 0x0001140000061ab9 */ /* 0x000fe20000000800 */
[----:B------:R-:W-:-:S03]  /*a230*/  PLOP3.LUT P1, PT, PT, PT, UP0, 0x40, 0x0 ;  /* 0x000000000000781c */ /* 0x000fc60003f2e808 */
[----:B------:R-:W-:Y:S01]  /*a240*/  @P2 SHF.R.U32.HI R0, RZ, UR6, R2 ;  /* 0x00000006ff002c19 */ /* 0x000fe20008011602 */
[----:B------:R-:W-:Y:S01]  /*a250*/  IMAD R2, R8, -0x2, R3 ;  /* 0xfffffffe08027824 */ /* 0x000fe200078e0203 */
[----:B0-----:R-:W-:-:S03]  /*a260*/  UPRMT UR7, UR11, 0x654, UR7 ;  /* 0x000006540b077896 */ /* 0x001fc60008000007 */
[----:B------:R-:W0:Y:S01]  /*a270*/  SHFL.IDX PT, R184, R0, RZ, 0x1c1f ;  /* 0x001c1fff00b87589 */ /* 0x000e2200000e0000 */
[----:B------:R-:W-:Y:S01]  /*a280*/  IMAD R2, R17, UR15, R2 ;  /* 0x0000000f11027c24 */ /* 0x000fe2000f8e0202 */
[----:B------:R-:W-:-:S03]  /*a290*/  ULDC UR11, c[0x0][0x9e0] ;  /* 0x00027800000b7ab9 */ /* 0x000fc60000000800 */
[----:B------:R-:W-:Y:S01]  /*a2a0*/  VIADD R2, R2, -UR14 ;  /* 0x8000000e02027c36 */ /* 0x000fe20008000000 */
[----:B------:R-:W-:Y:S03]  /*a2b0*/  SYNCS.ARRIVE.TRANS64.RED.A1T0 RZ, [UR7], RZ ;  /* 0x000000ffffff79a7 */ /* 0x000fe60008100407 */
[C---:B------:R-:W-:Y:S01]  /*a2c0*/  VIADD R187, R2.reuse, UR10 ;  /* 0x0000000a02bb7c36 */ /* 0x040fe20008000000 */
[----:B------:R-:W-:-:S05]  /*a2d0*/  IADD3 R186, R2, UR11, RZ ;  /* 0x0000000b02ba7c10 */ /* 0x000fca000fffe0ff */
[--C-:B0-----:R-:W-:Y:S02]  /*a2e0*/  IMAD.IADD R2, R186, 0x1, R184.reuse ;  /* 0x00000001ba027824 */ /* 0x101fe400078e02b8 */
[----:B------:R-:W-:Y:S01]  /*a2f0*/  IMAD.IADD R3, R187, 0x1, R184 ;  /* 0x00000001bb037824 */ /* 0x000fe200078e02b8 */
[----:B------:R-:W-:Y:S06]  /*a300*/  @P1 BRA `(.L_x_1063) ;  /* 0x00000000006c1947 */ /* 0x000fec0003800000 */
[----:B------:R-:W-:Y:S01]  /*a310*/  ULDC UR7, c[0x0][0x2f0] ;  /* 0x0000bc0000077ab9 */ /* 0x000fe20000000800 */
[----:B------:R-:W-:Y:S01]  /*a320*/  ULDC UR6, c[0x0][0x288] ;  /* 0x0000a20000067ab9 */ /* 0x000fe20000000800 */
[----:B------:R-:W-:Y:S01]  /*a330*/  IMAD R184, R17, UR7, R184 ;  /* 0x0000000711b87c24 */ /* 0x000fe2000f8e02b8 */
[----:B------:R-:W-:Y:S03]  /*a340*/  BSSY B0, `(.L_x_1064) ;  /* 0x0000013000007945 */ /* 0x000fe60003800000 */
[----:B------:R-:W-:-:S05]  /*a350*/  VIADD R185, R184, -UR6 ;  /* 0x80000006b8b97c36 */ /* 0x000fca0008000000 */
        /* <DEDUP_REMOVED lines=11> */
.L_x_1065:
[----:B------:R-:W-:Y:S02]  /*a410*/  ULDC UR6, c[0x0][0x9e4] ;  /* 0x0002790000067ab9 */ /* 0x000fe40000000800 */
[----:B------:R-:W-:-:S04]  /*a420*/  MOV R188, UR6 ;  /* 0x0000000600bc7c02 */ /* 0x000fc80008000f00 */
[----:B------:R-:W-:-:S13]  /*a430*/  ISETP.NE.AND P1, PT, R188, 0x1, PT ;  /* 0x00000001bc00780c */ /* 0x000fda0003f25270 */
[----:B------:R-:W0:Y:S02]  /*a440*/  @P1 LDC.64 R190, c[0x0][0x9e8] ;  /* 0x00027a00ffbe1b82 */ /* 0x000e240000000a00 */
[----:B0-----:R-:W-:-:S05]  /*a450*/  @P1 IMAD.HI.U32 R184, R185, R190, RZ ;  /* 0x000000beb9b81227 */ /* 0x001fca00078e00ff */
[----:B------:R-:W-:-:S07]  /*a460*/  @P1 SHF.R.U32.HI R185, RZ, R191, R184 ;  /* 0x000000bfffb91219 */ /* 0x000fce00000116b8 */
.L_x_1066:
[----:B------:R-:W-:Y:S05]  /*a470*/  BSYNC B0 ;  /* 0x0000000000007941 */ /* 0x000fea0003800000 */
.L_x_1064:
[----:B------:R-:W-:-:S04]  /*a480*/  IMAD R185, R185, R188, -R4 ;  /* 0x000000bcb9b97224 */ /* 0x000fc800078e0a04 */
[----:B------:R-:W-:-:S05]  /*a490*/  IMAD R185, R8, -0x2, R185 ;  /* 0xfffffffe08b97824 */ /* 0x000fca00078e02b9 */
[----:B------:R-:W-:Y:S02]  /*a4a0*/  VIADDMNMX R2, R185, R188, R2, PT ;  /* 0x000000bcb9027246 */ /* 0x000fe40003800102 */
[----:B------:R-:W-:-:S07]  /*a4b0*/  VIMNMX R3, R3, R185, !PT ;  /* 0x000000b903037248 */ /* 0x000fce0007fe0100 */
.L_x_1063:
        /* <DEDUP_REMOVED lines=72> */
.L_x_1069:
[----:B------:R-:W-:Y:S02]  /*a940*/  ULDC UR6, c[0x0][0x9e4] ;  /* 0x0002790000067ab9 */ /* 0x000fe40000000800 */
[----:B------:R-:W-:-:S04]  /*a950*/  MOV R184, UR6 ;  /* 0x0000000600b87c02 */ /* 0x000fc80008000f00 */
[----:B------:R-:W-:-:S13]  /*a960*/  ISETP.NE.AND P2, PT, R184, 0x1, PT ;  /* 0x00000001b800780c */ /* 0x000fda0003f45270 */
[----:B------:R-:W0:Y:S02]  /*a970*/  @P2 LDC.64 R2, c[0x0][0x9e8] ;  /* 0x00027a00ff022b82 */ /* 0x000e240000000a00 */
[----:B0-----:R-:W-:-:S05]  /*a980*/  @P2 IMAD.HI.U32 R2, R187, R2, RZ ;  /* 0x00000002bb022227 */ /* 0x001fca00078e00ff */
[----:B------:R-:W-:-:S07]  /*a990*/  @P2 SHF.R.U32.HI R187, RZ, R3, R2 ;  /* 0x00000003ffbb2219 */ /* 0x000fce0000011602 */
.L_x_1070:
[----:B------:R-:W-:Y:S05]  /*a9a0*/  BSYNC B0 ;  /* 0x0000000000007941 */ /* 0x000fea0003800000 */
.L_x_1068:
[----:B------:R-:W-:-:S04]  /*a9b0*/  IMAD R187, R187, R184, -R4 ;  /* 0x000000b8bbbb7224 */ /* 0x000fc800078e0a04 */
[----:B------:R-:W-:-:S05]  /*a9c0*/  IMAD R187, R8, -0x2, R187 ;  /* 0xfffffffe08bb7824 */ /* 0x000fca00078e02bb */
[----:B------:R-:W-:Y:S02]  /*a9d0*/  VIADDMNMX R0, R187, R184, R0, PT ;  /* 0x000000b8bb007246 */ /* 0x000fe40003800100 */
[----:B------:R-:W-:-:S07]  /*a9e0*/  VIMNMX R152, R152, R187, !PT ;  /* 0x000000bb98987248 */ /* 0x000fce0007fe0100 */
.L_x_1067:
        /* <DEDUP_REMOVED lines=119> */
[C---:B------:R-:W-:Y:S01]  /*b160*/  FSETP.NEU.FTZ.AND P1, PT, R3.reuse, -INF , PT ;  /* 0xff8000000300780b */ /* 0x040fe20003f3d000 */
[----:B------:R-:W-:Y:S01]  /*b170*/  FMUL.FTZ R20, R3, UR10 ;  /* 0x0000000a03147c20 */ /* 0x000fe20008410000 */
[----:B------:R-:W-:Y:S01]  /*b180*/  FMUL.FTZ R0, R0, UR10 ;  /* 0x0000000a00007c20 */ /* 0x000fe20008410000 */
[----:B------:R-:W-:Y:S03]  /*b190*/  MUFU.EX2 R177, R2 ;  /* 0x0000000200b17308 */ /* 0x000fe60000000800 */
[----:B------:R-:W-:-:S05]  /*b1a0*/  FSEL R20, R20, RZ, P1 ;  /* 0x000000ff14147208 */ /* 0x000fca0000800000 */
[--C-:B------:R-:W-:Y:S01]  /*b1b0*/  FFMA.FTZ R152, R155, UR10, -R20.reuse ;  /* 0x0000000a9b987c23 */ /* 0x100fe20008010814 */
[----:B------:R-:W-:Y:S01]  /*b1c0*/  FSEL R155, R3, RZ, P1 ;  /* 0x000000ff039b7208 */ /* 0x000fe20000800000 */
[--C-:B------:R-:W-:Y:S01]  /*b1d0*/  FFMA.FTZ R197, R187, UR10, -R20.reuse ;  /* 0x0000000abbc57c23 */ /* 0x100fe20008010814 */
[----:B------:R-:W0:Y:S01]  /*b1e0*/  MUFU.EX2 R0, R0 ;  /* 0x0000000000007308 */ /* 0x000e220000000800 */
[--C-:B------:R-:W-:Y:S01]  /*b1f0*/  FFMA.FTZ R199, R158, UR10, -R20.reuse ;  /* 0x0000000a9ec77c23 */ /* 0x100fe20008010814 */
[----:B------:R-:W-:Y:S01]  /*b200*/  FFMA.FTZ R156, R159, UR10, -R20 ;  /* 0x0000000a9f9c7c23 */ /* 0x000fe20008010814 */
[----:B------:R-:W-:Y:S01]  /*b210*/  FADD.FTZ R155, -R155, R202 ;  /* 0x000000ca9b9b7221 */ /* 0x000fe20000010100 */
[--C-:B------:R-:W-:Y:S01]  /*b220*/  FFMA.FTZ R193, R162, UR10, -R20.reuse ;  /* 0x0000000aa2c17c23 */ /* 0x100fe20008010814 */
[--C-:B------:R-:W-:Y:S01]  /*b230*/  FFMA.FTZ R158, R163, UR10, -R20.reuse ;  /* 0x0000000aa39e7c23 */ /* 0x100fe20008010814 */
[--C-:B------:R-:W-:Y:S01]  /*b240*/  FFMA.FTZ R195, R166, UR10, -R20.reuse ;  /* 0x0000000aa6c37c23 */ /* 0x100fe20008010814 */
[----:B------:R-:W-:Y:S01]  /*b250*/  FMUL.FTZ R155, R155, UR10 ;  /* 0x0000000a9b9b7c20 */ /* 0x000fe20008410000 */
        /* <DEDUP_REMOVED lines=8> */
[----:B------:R1:W2:Y:S01]  /*b2e0*/  MUFU.EX2 R2, R155 ;  /* 0x0000009b00027308 */ /* 0x0002a20000000800 */
[----:B0-----:R-:W-:Y:S01]  /*b2f0*/  FFMA.FTZ R159, R0, R18, R171 ;  /* 0x00000012009f7223 */ /* 0x001fe200000100ab */
[--C-:B------:R-:W-:Y:S01]  /*b300*/  FFMA.FTZ R182, R182, UR10, -R20.reuse ;  /* 0x0000000ab6b67c23 */ /* 0x100fe20008010814 */
[----:B------:R-:W-:-:S02]  /*b310*/  FFMA.FTZ R20, R183, UR10, -R20 ;  /* 0x0000000ab7147c23 */ /* 0x000fc40008010814 */
[----:B------:R-:W-:-:S03]  /*b320*/  FADD.FTZ R159, R196, R159 ;  /* 0x0000009fc49f7221 */ /* 0x000fc60000010000 */
[----:B------:R-:W0:Y:S01]  /*b330*/  MUFU.EX2 R152, R152 ;  /* 0x0000009800987308 */ /* 0x000e220000000800 */
[----:B------:R-:W-:-:S04]  /*b340*/  FADD.FTZ R164, R198, R159 ;  /* 0x0000009fc6a47221 */ /* 0x000fc80000010000 */
[----:B-1----:R-:W-:-:S03]  /*b350*/  FADD.FTZ R155, R153, R164 ;  /* 0x000000a4999b7221 */ /* 0x002fc60000010000 */
[----:B------:R-:W1:Y:S01]  /*b360*/  MUFU.EX2 R199, R199 ;  /* 0x000000c700c77308 */ /* 0x000e620000000800 */
[----:B--2---:R-:W-:Y:S01]  /*b370*/  FFMA.FTZ R9, R2, R9, R197 ;  /* 0x0000000902097223 */ /* 0x004fe200000100c5 */
[----:B------:R-:W-:-:S04]  /*b380*/  FADD.FTZ R164, R192, R155 ;  /* 0x0000009bc0a47221 */ /* 0x000fc80000010000 */
[----:B------:R-:W-:Y:S02]  /*b390*/  FADD.FTZ R155, R157, R164 ;  /* 0x000000a49d9b7221 */ /* 0x000fe40000010000 */
[----:B------:R-:W2:Y:S01]  /*b3a0*/  MUFU.EX2 R156, R156 ;  /* 0x0000009c009c7308 */ /* 0x000ea20000000800 */
[----:B0-----:R-:W-:Y:S01]  /*b3b0*/  FADD.FTZ R18, R152, R9 ;  /* 0x0000000998127221 */ /* 0x001fe20000010000 */
[----:B------:R-:W-:-:S04]  /*b3c0*/  FADD.FTZ R164, R194, R155 ;  /* 0x0000009bc2a47221 */ /* 0x000fc80000010000 */
[----:B------:R-:W-:Y:S02]  /*b3d0*/  FADD.FTZ R155, R161, R164 ;  /* 0x000000a4a19b7221 */ /* 0x000fe40000010000 */
        /* <DEDUP_REMOVED lines=37> */
[----:B-1----:R-:W-:-:S04]  /*b630*/  FADD.FTZ R18, R186, R155 ;  /* 0x0000009bba127221 */ /* 0x002fc80000010000 */
[----:B------:R-:W-:Y:S01]  /*b640*/  FADD.FTZ R18, R177, R18 ;  /* 0x00000012b1127221 */ /* 0x000fe20000010000 */
[----:B--2---:R-:W-:-:S04]  /*b650*/  FADD.FTZ R9, R182, R9 ;  /* 0x00000009b6097221 */ /* 0x004fc80000010000 */
[----:B0-----:R-:W-:Y:S01]  /*b660*/  FADD.FTZ R9, R20, R9 ;  /* 0x0000000914097221 */ /* 0x001fe20000010000 */
[----:B------:R-:W-:Y:S06]  /*b670*/  @!P0 BRA `(.L_x_1071) ;  /* 0x0000000000048947 */ /* 0x000fec0003800000 */
[----:B------:R-:W-:Y:S01]  /*b680*/  BPT.TRAP 0x1 ;  /* 0x000000040000795c */ /* 0x000fe20000300000 */
.L_x_1071:
        /* <DEDUP_REMOVED lines=13> */
[----:B------:R-:W-:Y:S01]  /*b760*/  F2FP.F16.F32.PACK_AB R193, R158, R193 ;  /* 0x000000c19ec1723e */ /* 0x000fe200000000ff */
[----:B------:R-:W-:Y:S01]  /*b770*/  VIADD R204, R204, 0xffffffff ;  /* 0xffffffffcccc7836 */ /* 0x000fe20000000000 */
        /* <DEDUP_REMOVED lines=11> */
[----:B------:R-:W-:-:S07]  /*b830*/  F2FP.F16.F32.PACK_AB R186, R177, R186 ;  /* 0x000000bab1ba723e */ /* 0x000fce00000000ff */
[----:B------:R-:W-:Y:S01]  /*b840*/  IMAD.U32 R203, RZ, RZ, UR5 ;  /* 0x00000005ffcb7e24 */ /* 0x000fe2000f8e00ff */
[----:B------:R-:W-:Y:S06]  /*b850*/  @P1 BRA `(.L_x_1072) ;  /* 0xffffffd400c81947 */ /* 0x000fec000383ffff */
.L_x_1053:
        /* <DEDUP_REMOVED lines=131> */
.L_x_1073:
        /* <DEDUP_REMOVED lines=8> */
.L_x_1074:
[----:B-1----:R-:W-:Y:S05]  /*c110*/  @P1 BRA `(.L_x_1075) ;  /* 0x0000000000081947 */ /* 0x002fea0003800000 */
[----:B------:R-:W1:Y:S02]  /*c120*/  SYNCS.PHASECHK.TRANS64.TRYWAIT P1, [UR5+0x30850], R0 ;  /* 0x03085000ff0075a7 */ /* 0x000e640008020145 */
[----:B-1----:R-:W-:Y:S05]  /*c130*/  @!P1 BRA `(.L_x_1076) ;  /* 0x0000007000a89947 */ /* 0x002fea0003800000 */
.L_x_1075:
[----:B------:R-:W-:Y:S01]  /*c140*/  R2UR UR6, R16 ;  /* 0x00000000100672ca */ /* 0x000fe200000e0000 */
[----:B------:R-:W-:Y:S01]  /*c150*/  WARPGROUP.ARRIVE ;  /* 0x00000000000079c5 */ /* 0x000fe20000000000 */
[----:B------:R-:W-:Y:S01]  /*c160*/  UMOV UR7, 0x40000040 ;  /* 0x4000004000077882 */ /* 0x000fe20000000000 */
[----:B-1----:R-:W0:Y:S01]  /*c170*/  SHFL.BFLY PT, R5, R18, 0x2, 0x1f ;  /* 0x0c401f0012057f89 */ /* 0x002e2200000e0000 */
[----:B------:R-:W-:-:S03]  /*c180*/  IMAD.MOV.U32 R6, RZ, RZ, RZ ;  /* 0x000000ffff067224 */ /* 0x000fc600078e00ff */
[----:B------:R-:W1:Y:S06]  /*c190*/  SHFL.BFLY PT, R2, R9, 0x2, 0x1f ;  /* 0x0c401f0009027f89 */ /* 0x000e6c00000e0000 */
[----:B------:R-:W-:-:S04]  /*c1a0*/  UIADD3 UR6, UR6, 0x400, URZ ;  /* 0x0000040006067890 */ /* 0x000fc8000fffe03f */
[----:B------:R-:W-:-:S04]  /*c1b0*/  USHF.R.U32.HI UR6, URZ, 0x4, UR6 ;  /* 0x000000043f067899 */ /* 0x000fc80008011606 */
[----:B------:R-:W-:-:S04]  /*c1c0*/  ULOP3.LUT UR6, UR6, 0x3fff, URZ, 0xc0, !UPT ;  /* 0x00003fff06067892 */ /* 0x000fc8000f8ec03f */
[----:B------:R-:W-:Y:S01]  /*c1d0*/  ULOP3.LUT UR6, UR6, 0x2000000, URZ, 0xfc, !UPT ;  /* 0x0200000006067892 */ /* 0x000fe2000f8efc3f */
[----:B0-----:R-:W-:-:S03]  /*c1e0*/  FADD.FTZ R0, R5, R18 ;  /* 0x0000001205007221 */ /* 0x001fc60000010000 */
[----:B------:R-:W-:Y:S01]  /*c1f0*/  ULEA UR4, UR4, UR6, 0xb ;  /* 0x0000000604047291 */ /* 0x000fe2000f8e583f */
[----:B-1----:R-:W-:Y:S01]  /*c200*/  FADD.FTZ R2, R2, R9 ;  /* 0x0000000902027221 */ /* 0x002fe20000010000 */
[----:B------:R-:W0:Y:S01]  /*c210*/  SHFL.BFLY PT, R5, R0, 0x1, 0x1f ;  /* 0x0c201f0000057f89 */ /* 0x000e2200000e0000 */
[----:B------:R-:W-:-:S04]  /*c220*/  IMAD.U32 R9, RZ, RZ, UR10 ;  /* 0x0000000aff097e24 */ /* 0x000fc8000f8e00ff */
[----:B------:R-:W-:Y:S01]  /*c230*/  UMOV UR6, UR4 ;  /* 0x0000000400067c82 */ /* 0x000fe20008000000 */
[----:B------:R-:W1:Y:S01]  /*c240*/  SHFL.BFLY PT, R7, R2, 0x1, 0x1f ;  /* 0x0c201f0002077f89 */ /* 0x000e6200000e0000 */
[----:B------:R-:W-:Y:S01]  /*c250*/  HGMMA.64x256x16.F32 R24, R196, gdesc[UR4].tnspB, R24, gsb0 ;  /* 0x43e00004c4187df0 */ /* 0x000fe20008000818 */
[----:B------:R-:W-:Y:S01]  /*c260*/  UIADD3 UR6, UR4, 0x80, URZ ;  /* 0x0000008004067890 */ /* 0x000fe2000fffe03f */
[----:B------:R-:W-:Y:S01]  /*c270*/  UMOV UR7, 0x40000040 ;  /* 0x4000004000077882 */ /* 0x000fe20000000000 */
[----:B0-----:R-:W-:Y:S01]  /*c280*/  FADD.FTZ R11, R0, R5 ;  /* 0x00000005000b7221 */ /* 0x001fe20000010000 */
[----:B------:R-:W-:Y:S01]  /*c290*/  IMAD.MOV.U32 R5, RZ, RZ, RZ ;  /* 0x000000ffff057224 */ /* 0x000fe200078e00ff */
[----:B------:R-:W-:Y:S01]  /*c2a0*/  MOV R0, 0xff800000 ;  /* 0xff80000000007802 */ /* 0x000fe20000000f00 */
[----:B-1----:R-:W-:Y:S02]  /*c2b0*/  FADD.FTZ R12, R2, R7 ;  /* 0x00000007020c7221 */ /* 0x002fe40000010000 */
[----:B------:R-:W-:Y:S01]  /*c2c0*/  FSETP.NE.FTZ.AND P1, PT, R11, RZ, PT ;  /* 0x000000ff0b00720b */ /* 0x000fe20003f35000 */
[----:B------:R-:W-:-:S02]  /*c2d0*/  IMAD.U32 R7, RZ, RZ, UR10 ;  /* 0x0000000aff077e24 */ /* 0x000fc4000f8e00ff */
[----:B------:R-:W-:Y:S01]  /*c2e0*/  IMAD.MOV.U32 R2, RZ, RZ, -0x800000 ;  /* 0xff800000ff027424 */ /* 0x000fe200078e00ff */
[----:B------:R-:W-:-:S09]  /*c2f0*/  FSETP.NE.FTZ.AND P2, PT, R12, RZ, PT ;  /* 0x000000ff0c00720b */ /* 0x000fd20003f55000 */
[----:B------:R-:W0:Y:S01]  /*c300*/  @P1 MUFU.LG2 R8, R11 ;  /* 0x0000000b00081308 */ /* 0x000e220000000c00 */
[----:B------:R-:W-:-:S03]  /*c310*/  @P1 FMUL.FTZ R7, R7, 0.69314718246459960938 ;  /* 0x3f31721807071820 */ /* 0x000fc60000410000 */
[----:B------:R-:W-:-:S04]  /*c320*/  @P2 FMUL.FTZ R9, R9, 0.69314718246459960938 ;  /* 0x3f31721809092820 */ /* 0x000fc80000410000 */
[----:B------:R-:W1:Y:S08]  /*c330*/  @P2 MUFU.LG2 R10, R12 ;  /* 0x0000000c000a2308 */ /* 0x000e700000000c00 */
        /* <DEDUP_REMOVED lines=25> */
.L_x_1077:
        /* <DEDUP_REMOVED lines=133> */
.L_x_999:
[----:B------:R-:W-:Y:S05]  /*cd20*/  @P0 BRA `(.L_x_1078) ;  /* 0x0000002000540947 */ /* 0x000fea0003800000 */
[----:B------:R-:W2:Y:S01]  /*cd30*/  LDL R3, [R1] ;  /* 0x0000000001037983 */ /* 0x000ea20000100800 */
[----:B------:R-:W0:Y:S01]  /*cd40*/  S2UR UR12, SR_CTAID.Z ;  /* 0x00000000000c79c3 */ /* 0x000e220000002700 */
[----:B------:R-:W-:Y:S01]  /*cd50*/  ULDC.64 UR8, c[0x0][0xbd0] ;  /* 0x0002f40000087ab9 */ /* 0x000fe20000000a00 */
[----:B------:R-:W-:Y:S06]  /*cd60*/  BSSY B0, `(.L_x_1079) ;  /* 0x000014d000007945 */ /* 0x000fec0003800000 */
[----:B------:R-:W1:Y:S08]  /*cd70*/  LDC.64 R18, c[0x0][0xbd8] ;  /* 0x0002f600ff127b82 */ /* 0x000e700000000a00 */
[----:B------:R-:W3:Y:S08]  /*cd80*/  S2UR UR11, SR_CTAID.Y ;  /* 0x00000000000b79c3 */ /* 0x000ef00000002600 */
[----:B------:R-:W3:Y:S01]  /*cd90*/  LDC R23, c[0x0][0xc50] ;  /* 0x00031400ff177b82 */ /* 0x000ee20000000800 */
[----:B0-----:R-:W-:-:S07]  /*cda0*/  USHF.R.S32.HI UR10, URZ, 0x1f, UR12 ;  /* 0x0000001f3f0a7899 */ /* 0x001fce000801140c */
[----:B------:R-:W0:Y:S08]  /*cdb0*/  LDC.64 R20, c[0x0][0xb40] ;  /* 0x0002d000ff147b82 */ /* 0x000e300000000a00 */
[----:B------:R-:W-:Y:S01]  /*cdc0*/  BAR.SYNC.DEFER_BLOCKING 0x1, 0x100 ;  /* 0x0044000000007b1d */ /* 0x000fe20000010000 */
[----:B--2---:R-:W-:-:S05]  /*cdd0*/  R2UR UR13, R3 ;  /* 0x00000000030d72ca */ /* 0x004fca00000e0000 */
[----:B------:R-:W2:Y:S08]  /*cde0*/  S2R R3, SR_TID.X ;  /* 0x0000000000037919 */ /* 0x000eb00000002100 */
[----:B------:R-:W-:Y:S02]  /*cdf0*/  USHF.R.S32.HI UR7, URZ, 0x1f, UR13 ;  /* 0x0000001f3f077899 */ /* 0x000fe4000801140d */
[----:B------:R-:W-:-:S02]  /*ce00*/  UIMAD.WIDE.U32 UR4, UR13, UR8, URZ ;  /* 0x000000080d0472a5 */ /* 0x000fc4000f8e003f */
[----:B------:R-:W-:-:S04]  /*ce10*/  UIMAD UR6, UR7, UR8, URZ ;  /* 0x00000008070672a4 */ /* 0x000fc8000f8e023f */
[----:B------:R-:W-:-:S03]  /*ce20*/  UIMAD UR6, UR13, UR9, UR6 ;  /* 0x000000090d0672a4 */ /* 0x000fc6000f8e0206 */
[----:B------:R-:W-:Y:S01]  /*ce30*/  ULDC.64 UR8, c[0x0][0xb38] ;  /* 0x0002ce0000087ab9 */ /* 0x000fe20000000a00 */
[----:B------:R-:W-:Y:S02]  /*ce40*/  UIADD3 UR6, UR5, UR6, URZ ;  /* 0x0000000605067290 */ /* 0x000fe4000fffe03f */
[----:B------:R-:W-:Y:S01]  /*ce50*/  UIMAD UR7, UR7, UR8, URZ ;  /* 0x00000008070772a4 */ /* 0x000fe2000f8e023f */
[----:B--2---:R-:W-:-:S05]  /*ce60*/  VIADD R5, R3, 0xffffff80 ;  /* 0xffffff8003057836 */ /* 0x004fca0000000000 */
[----:B------:R-:W-:-:S04]  /*ce70*/  SHF.R.S32.HI R4, RZ, 0x1f, R5 ;  /* 0x0000001fff047819 */ /* 0x000fc80000011405 */
[CC--:B------:R-:W-:Y:S02]  /*ce80*/  LEA.HI R6, R4.reuse, R5.reuse, RZ, 0x7 ;  /* 0x0000000504067211 */ /* 0x0c0fe400078f38ff */
[----:B------:R-:W-:Y:S02]  /*ce90*/  LEA.HI R11, R4, R5, RZ, 0x2 ;  /* 0x00000005040b7211 */ /* 0x000fe400078f10ff */
[----:B------:R-:W-:Y:S02]  /*cea0*/  LOP3.LUT R8, R6, 0xffffff80, RZ, 0xc0, !PT ;  /* 0xffffff8006087812 */ /* 0x000fe400078ec0ff */
[----:B------:R-:W-:-:S03]  /*ceb0*/  SHF.R.S32.HI R7, RZ, 0x7, R6 ;  /* 0x00000007ff077819 */ /* 0x000fc60000011406 */
[----:B------:R-:W-:Y:S01]  /*cec0*/  IMAD.IADD R3, R5, 0x1, -R8 ;  /* 0x0000000105037824 */ /* 0x000fe200078e0a08 */
[----:B------:R-:W-:Y:S01]  /*ced0*/  LEA.HI R4, R6, R7, RZ, 0x1 ;  /* 0x0000000706047211 */ /* 0x000fe200078f08ff */
[----:B------:R-:W2:Y:S01]  /*cee0*/  LDC R8, c[0x0][0xbe8] ;  /* 0x0002fa00ff087b82 */ /* 0x000ea20000000800 */
[----:B------:R-:W-:Y:S02]  /*cef0*/  LOP3.LUT R6, R11, 0xfffffffc, RZ, 0xc0, !PT ;  /* 0xfffffffc0b067812 */ /* 0x000fe400078ec0ff */
[----:B------:R-:W-:Y:S02]  /*cf00*/  SHF.R.S32.HI R12, RZ, 0x1f, R3 ;  /* 0x0000001fff0c7819 */ /* 0x000fe40000011403 */
[----:B------:R-:W-:Y:S01]  /*cf10*/  LOP3.LUT R4, R4, 0x3fffffe, RZ, 0xc0, !PT ;  /* 0x03fffffe04047812 */ /* 0x000fe200078ec0ff */
[----:B------:R-:W-:Y:S01]  /*cf20*/  IMAD.IADD R5, R5, 0x1, -R6 ;  /* 0x0000000105057824 */ /* 0x000fe200078e0a06 */
[----:B------:R-:W-:Y:S02]  /*cf30*/  LEA.HI R10, R12, R3, RZ, 0x2 ;  /* 0x000000030c0a7211 */ /* 0x000fe400078f10ff */
[----:B------:R-:W-:-:S02]  /*cf40*/  IADD3 R6, R7, -R4, RZ ;  /* 0x8000000407067210 */ /* 0x000fc40007ffe0ff */
[--C-:B------:R-:W-:Y:S02]  /*cf50*/  SHF.R.S32.HI R9, RZ, 0x2, R10.reuse ;  /* 0x00000002ff097819 */ /* 0x100fe4000001140a */
[----:B------:R-:W-:Y:S02]  /*cf60*/  SHF.R.S32.HI R14, RZ, 0x1f, R10 ;  /* 0x0000001fff0e7819 */ /* 0x000fe4000001140a */
[----:B------:R-:W-:Y:S02]  /*cf70*/  LEA.HI R7, R5, R5, RZ, 0x1 ;  /* 0x0000000505077211 */ /* 0x000fe400078f08ff */
[----:B------:R-:W-:Y:S02]  /*cf80*/  LEA.HI R14, R14, R9, RZ, 0x3 ;  /* 0x000000090e0e7211 */ /* 0x000fe400078f18ff */
[----:B------:R-:W-:Y:S02]  /*cf90*/  LEA.HI R12, R12, R3, RZ, 0x5 ;  /* 0x000000030c0c7211 */ /* 0x000fe400078f28ff */
[----:B------:R-:W-:-:S02]  /*cfa0*/  LOP3.LUT R14, R14, 0xfffffff8, RZ, 0xc0, !PT ;  /* 0xfffffff80e0e7812 */ /* 0x000fc400078ec0ff */
[----:B------:R-:W-:Y:S02]  /*cfb0*/  LOP3.LUT R10, R10, 0x7ffffffc, RZ, 0xc0, !PT ;  /* 0x7ffffffc0a0a7812 */ /* 0x000fe400078ec0ff */
[----:B--2---:R-:W-:Y:S01]  /*cfc0*/  ISETP.NE.AND P0, PT, R8, 0x1, PT ;  /* 0x000000010800780c */ /* 0x004fe20003f05270 */
[----:B------:R-:W-:Y:S01]  /*cfd0*/  IMAD.IADD R4, R9, 0x1, -R14 ;  /* 0x0000000109047824 */ /* 0x000fe200078e0a0e */
[----:B------:R-:W-:Y:S01]  /*cfe0*/  LOP3.LUT R14, R7, 0x1ffffffe, RZ, 0xc0, !PT ;  /* 0x1ffffffe070e7812 */ /* 0x000fe200078ec0ff */
[----:B------:R-:W2:Y:S01]  /*cff0*/  S2R R9, SR_CTAID.X ;  /* 0x0000000000097919 */ /* 0x000ea20000002500 */
[----:B------:R-:W-:Y:S01]  /*d000*/  SHF.R.S32.HI R7, RZ, 0x5, R12 ;  /* 0x00000005ff077819 */ /* 0x000fe2000001140c */
[----:B-1----:R-:W-:Y:S02]  /*d010*/  IMAD R12, R18, UR10, RZ ;  /* 0x0000000a120c7c24 */ /* 0x002fe4000f8e02ff */
[----:B------:R-:W-:Y:S01]  /*d020*/  IMAD.IADD R11, R5, 0x1, -R14 ;  /* 0x00000001050b7824 */ /* 0x000fe200078e0a0e */
[----:B------:R-:W-:Y:S01]  /*d030*/  MOV R5, UR5 ;  /* 0x0000000500057c02 */ /* 0x000fe20008000f00 */
[----:B------:R-:W-:-:S02]  /*d040*/  IMAD R7, R7, 0x10, R4 ;  /* 0x0000001007077824 */ /* 0x000fc400078e0204 */
[----:B------:R-:W-:Y:S01]  /*d050*/  IMAD.U32 R4, RZ, RZ, UR4 ;  /* 0x00000004ff047e24 */ /* 0x000fe2000f8e00ff */
[----:B------:R-:W-:Y:S01]  /*d060*/  UIMAD.WIDE.U32 UR4, UR13, UR8, URZ ;  /* 0x000000080d0472a5 */ /* 0x000fe2000f8e003f */
[----:B------:R-:W1:Y:S01]  /*d070*/  @P0 LDC R14, c[0x0][0xbec] ;  /* 0x0002fb00ff0e0b82 */ /* 0x000e620000000800 */
[----:B------:R-:W-:Y:S02]  /*d080*/  IMAD R16, R6, 0x40, R7 ;  /* 0x0000004006107824 */ /* 0x000fe400078e0207 */
[----:B------:R-:W-:Y:S01]  /*d090*/  IMAD.U32 R5, RZ, RZ, UR6 ;  /* 0x00000006ff057e24 */ /* 0x000fe2000f8e00ff */
[----:B------:R-:W-:Y:S01]  /*d0a0*/  UIMAD UR6, UR13, UR9, UR7 ;  /* 0x000000090d0672a4 */ /* 0x000fe2000f8e0207 */
[----:B------:R-:W-:Y:S02]  /*d0b0*/  IMAD R6, R11, 0x8, R16 ;  /* 0x000000080b067824 */ /* 0x000fe400078e0210 */
[----:B------:R-:W-:Y:S01]  /*d0c0*/  IMAD.WIDE.U32 R4, R18, UR12, R4 ;  /* 0x0000000c12047c25 */ /* 0x000fe2000f8e0004 */
[----:B------:R-:W4:Y:S01]  /*d0d0*/  @P0 LDC R17, c[0x0][0xbf0] ;  /* 0x0002fc00ff110b82 */ /* 0x000f220000000800 */
[----:B------:R-:W-:-:S02]  /*d0e0*/  UIADD3 UR6, UR5, UR6, URZ ;  /* 0x0000000605067290 */ /* 0x000fc4000fffe03f */
[----:B------:R-:W-:Y:S01]  /*d0f0*/  IMAD R18, RZ, RZ, -UR13 ;  /* 0x8000000dff127e24 */ /* 0x000fe2000f8e02ff */
[----:B------:R-:W-:Y:S01]  /*d100*/  ULDC.64 UR8, c[0x0][0xb28] ;  /* 0x0002ca0000087ab9 */ /* 0x000fe20000000a00 */
[----:B------:R-:W-:Y:S02]  /*d110*/  IMAD R15, R19, UR12, R12 ;  /* 0x0000000c130f7c24 */ /* 0x000fe4000f8e020c */
[----:B------:R-:W-:Y:S01]  /*d120*/  IMAD.U32 R7, RZ, RZ, UR5 ;  /* 0x00000005ff077e24 */ /* 0x000fe2000f8e00ff */
[----:B------:R-:W5:Y:S01]  /*d130*/  @P0 LDC R22, c[0x0][0xbec] ;  /* 0x0002fb00ff160b82 */ /* 0x000f620000000800 */
[----:B---3--:R-:W-:Y:S01]  /*d140*/  IMAD R23, R23, R18, UR11 ;  /* 0x0000000b17177e24 */ /* 0x008fe2000f8e0212 */
[----:B------:R-:W-:Y:S01]  /*d150*/  IADD3 R5, R5, R15, RZ ;  /* 0x0000000f05057210 */ /* 0x000fe20007ffe0ff */
[----:B------:R-:W-:Y:S01]  /*d160*/  IMAD.U32 R7, RZ, RZ, UR6 ;  /* 0x00000006ff077e24 */ /* 0x000fe2000f8e00ff */
[----:B------:R-:W-:Y:S01]  /*d170*/  ULDC.64 UR6, c[0x0][0xb48] ;  /* 0x0002d20000067ab9 */ /* 0x000fe20000000a00 */
[----:B--2---:R-:W-:Y:S01]  /*d180*/  IMAD R11, R9, 0x80, R6 ;  /* 0x00000080090b7824 */ /* 0x004fe200078e0206 */
[----:B------:R-:W-:-:S02]  /*d190*/  MOV R6, UR4 ;  /* 0x0000000400067c02 */ /* 0x000fc40008000f00 */
[----:B------:R-:W2:Y:S01]  /*d1a0*/  @P0 LDC R153, c[0x0][0xbf0] ;  /* 0x0002fc00ff990b82 */ /* 0x000ea20000000800 */
[----:B------:R-:W-:Y:S01]  /*d1b0*/  ULDC.64 UR4, c[0x0][0xbe0] ;  /* 0x0002f80000047ab9 */ /* 0x000fe20000000a00 */
[----:B-1----:R-:W-:-:S04]  /*d1c0*/  @P0 IMAD.HI.U32 R12, R11, R14, RZ ;  /* 0x0000000e0b0c0227 */ /* 0x002fc800078e00ff */
[C---:B0-----:R-:W-:Y:S02]  /*d1d0*/  IMAD R14, R20.reuse, UR10, RZ ;  /* 0x0000000a140e7c24 */ /* 0x041fe4000f8e02ff */
[----:B------:R-:W-:Y:S01]  /*d1e0*/  IMAD.MOV.U32 R13, RZ, RZ, R11 ;  /* 0x000000ffff0d7224 */ /* 0x000fe200078e000b */
[----:B----4-:R-:W-:Y:S01]  /*d1f0*/  @P0 SHF.R.U32.HI R13, RZ, R17, R12 ;  /* 0x00000011ff0d0219 */ /* 0x010fe2000001160c */
[----:B------:R-:W-:Y:S01]  /*d200*/  IMAD R17, R21, UR12, R14 ;  /* 0x0000000c15117c24 */ /* 0x000fe2000f8e020e */
[----:B------:R-:W-:Y:S01]  /*d210*/  SHF.R.S32.HI R14, RZ, 0x1f, R23 ;  /* 0x0000001fff0e7819 */ /* 0x000fe20000011417 */
[----:B------:R-:W-:-:S04]  /*d220*/  IMAD.WIDE.U32 R6, R20, UR12, R6 ;  /* 0x0000000c14067c25 */ /* 0x000fc8000f8e0006 */
[----:B-----5:R-:W-:-:S04]  /*d230*/  @P0 IMAD.HI.U32 R22, R11, R22, RZ ;  /* 0x000000160b160227 */ /* 0x020fc800078e00ff */
[----:B------:R-:W-:Y:S02]  /*d240*/  IMAD.IADD R7, R7, 0x1, R17 ;  /* 0x0000000107077824 */ /* 0x000fe400078e0211 */
[----:B------:R-:W-:Y:S02]  /*d250*/  IMAD.MOV.U32 R15, RZ, RZ, R11 ;  /* 0x000000ffff0f7224 */ /* 0x000fe400078e000b */
[C---:B------:R-:W-:Y:S01]  /*d260*/  IMAD R12, R14.reuse, UR4, RZ ;  /* 0x000000040e0c7c24 */ /* 0x040fe2000f8e02ff */
[----:B--2---:R-:W-:Y:S01]  /*d270*/  @P0 SHF.R.U32.HI R15, RZ, R153, R22 ;  /* 0x00000099ff0f0219 */ /* 0x004fe20000011616 */
[----:B------:R-:W-:Y:S02]  /*d280*/  IMAD R17, R14, UR6, RZ ;  /* 0x000000060e117c24 */ /* 0x000fe4000f8e02ff */
[----:B------:R-:W-:-:S04]  /*d290*/  IMAD.WIDE.U32 R4, R23, UR4, R4 ;  /* 0x0000000417047c25 */ /* 0x000fc8000f8e0004 */
[----:B------:R-:W-:Y:S01]  /*d2a0*/  IMAD R14, R23, UR5, R12 ;  /* 0x00000005170e7c24 */ /* 0x000fe2000f8e020c */
[----:B------:R-:W-:Y:S01]  /*d2b0*/  IADD3 R4, P0, R13, R4, RZ ;  /* 0x000000040d047210 */ /* 0x000fe20007f1e0ff */
[C---:B------:R-:W-:Y:S01]  /*d2c0*/  IMAD R19, R23.reuse, UR7, R17 ;  /* 0x0000000717137c24 */ /* 0x040fe2000f8e0211 */
[--C-:B------:R-:W-:Y:S01]  /*d2d0*/  SHF.R.S32.HI R17, RZ, 0x1f, R13.reuse ;  /* 0x0000001fff117819 */ /* 0x100fe2000001140d */
[----:B------:R-:W-:Y:S01]  /*d2e0*/  IMAD.MOV R13, RZ, RZ, -R13 ;  /* 0x000000ffff0d7224 */ /* 0x000fe200078e0a0d */
[----:B------:R-:W-:Y:S01]  /*d2f0*/  SHF.R.S32.HI R12, RZ, 0x1f, R15 ;  /* 0x0000001fff0c7819 */ /* 0x000fe2000001140f */
[----:B------:R-:W-:Y:S01]  /*d300*/  ULDC.64 UR4, c[0x0][0xb30] ;  /* 0x0002cc0000047ab9 */ /* 0x000fe20000000a00 */
[----:B------:R-:W-:Y:S01]  /*d310*/  IMAD.WIDE.U32 R6, R23, UR6, R6 ;  /* 0x0000000617067c25 */ /* 0x000fe2000f8e0006 */
[----:B------:R-:W-:Y:S01]  /*d320*/  IADD3.X R5, R17, R5, R14, P0, !PT ;  /* 0x0000000511057210 */ /* 0x000fe200007fe40e */
[----:B------:R-:W-:Y:S02]  /*d330*/  ULDC.64 UR6, c[0x0][0xbc8] ;  /* 0x0002f20000067ab9 */ /* 0x000fe40000000a00 */
[----:B------:R-:W-:Y:S01]  /*d340*/  IMAD.MOV R18, RZ, RZ, -R15 ;  /* 0x000000ffff127224 */ /* 0x000fe200078e0a0f */
[----:B------:R-:W-:Y:S01]  /*d350*/  IADD3 R7, R7, R19, RZ ;  /* 0x0000001307077210 */ /* 0x000fe20007ffe0ff */
[----:B------:R-:W-:-:S02]  /*d360*/  IMAD R12, R12, UR4, RZ ;  /* 0x000000040c0c7c24 */ /* 0x000fc4000f8e02ff */
[C-C-:B------:R-:W-:Y:S02]  /*d370*/  IMAD R13, R8.reuse, R13, R11.reuse ;  /* 0x0000000d080d7224 */ /* 0x140fe400078e020b */
[----:B------:R-:W-:Y:S02]  /*d380*/  IMAD R11, R8, R18, R11 ;  /* 0x00000012080b7224 */ /* 0x000fe400078e020b */
[C---:B------:R-:W-:Y:S01]  /*d390*/  IMAD R17, R15.reuse, UR5, R12 ;  /* 0x000000050f117c24 */ /* 0x040fe2000f8e020c */
[----:B------:R-:W-:Y:S01]  /*d3a0*/  SHF.R.S32.HI R12, RZ, 0x1f, R13 ;  /* 0x0000001fff0c7819 */ /* 0x000fe2000001140d */
[----:B------:R-:W-:Y:S01]  /*d3b0*/  IMAD.WIDE.U32 R6, R15, UR4, R6 ;  /* 0x000000040f067c25 */ /* 0x000fe2000f8e0006 */
[----:B------:R-:W-:Y:S01]  /*d3c0*/  SHF.R.S32.HI R14, RZ, 0x1f, R11 ;  /* 0x0000001fff0e7819 */ /* 0x000fe2000001140b */
[----:B------:R-:W0:Y:S01]  /*d3d0*/  S2UR UR5, SR_CgaCtaId ;  /* 0x00000000000579c3 */ /* 0x000e220000008800 */
[----:B------:R-:W-:Y:S01]  /*d3e0*/  UMOV UR4, 0x400 ;  /* 0x0000040000047882 */ /* 0x000fe20000000000 */
[----:B------:R-:W-:-:S02]  /*d3f0*/  IMAD R12, R12, UR6, RZ ;  /* 0x000000060c0c7c24 */ /* 0x000fc4000f8e02ff */
[----:B------:R-:W-:Y:S02]  /*d400*/  IMAD.IADD R7, R7, 0x1, R17 ;  /* 0x0000000107077824 */ /* 0x000fe400078e0211 */
[----:B------:R-:W-:Y:S02]  /*d410*/  IMAD R14, R14, UR8, RZ ;  /* 0x000000080e0e7c24 */ /* 0x000fe4000f8e02ff */
[C---:B------:R-:W-:Y:S02]  /*d420*/  IMAD R15, R13.reuse, UR7, R12 ;  /* 0x000000070d0f7c24 */ /* 0x040fe4000f8e020c */
[----:B------:R-:W-:Y:S01]  /*d430*/  IMAD.WIDE.U32 R4, R13, UR6, R4 ;  /* 0x000000060d047c25 */ /* 0x000fe2000f8e0004 */
[----:B------:R-:W-:-:S03]  /*d440*/  ULDC.64 UR6, c[0x0][0xba8] ;  /* 0x0002ea0000067ab9 */ /* 0x000fc60000000a00 */
[C---:B------:R-:W-:Y:S01]  /*d450*/  IMAD R17, R11.reuse, UR9, R14 ;  /* 0x000000090b117c24 */ /* 0x040fe2000f8e020e */
[----:B------:R-:W-:Y:S01]  /*d460*/  LEA R18, P0, R4, UR6, 0x2 ;  /* 0x0000000604127c11 */ /* 0x000fe2000f8010ff */
[----:B------:R-:W-:Y:S01]  /*d470*/  IMAD.WIDE.U32 R12, R11, UR8, R6 ;  /* 0x000000080b0c7c25 */ /* 0x000fe2000f8e0006 */
[----:B------:R-:W-:Y:S01]  /*d480*/  ULDC.64 UR8, c[0x0][0xb00] ;  /* 0x0002c00000087ab9 */ /* 0x000fe20000000a00 */
[----:B------:R-:W-:Y:S02]  /*d490*/  ULDC UR6, c[0x0][0xa88] ;  /* 0x0002a20000067ab9 */ /* 0x000fe40000000800 */
[----:B------:R-:W-:Y:S01]  /*d4a0*/  IMAD.IADD R5, R5, 0x1, R15 ;  /* 0x0000000105057824 */ /* 0x000fe200078e020f */
[----:B------:R-:W-:Y:S01]  /*d4b0*/  LEA R6, P1, R12, UR8, 0x2 ;  /* 0x000000080c067c11 */ /* 0x000fe2000f8210ff */
[----:B------:R-:W-:Y:S01]  /*d4c0*/  IMAD.IADD R7, R13, 0x1, R17 ;  /* 0x000000010d077824 */ /* 0x000fe200078e0211 */
[----:B------:R-:W-:Y:S01]  /*d4d0*/  SHFL.IDX PT, R14, R18, 0x1, 0x1c1f ;  /* 0x003c1f00120e7f89 */ /* 0x000fe200000e0000 */
[----:B------:R-:W-:Y:S01]  /*d4e0*/  IMAD R11, R9, 0x80, R16 ;  /* 0x00000080090b7824 */ /* 0x000fe200078e0210 */
[----:B------:R-:W-:Y:S01]  /*d4f0*/  LEA.HI.X R17, R4, UR7, R5, 0x2, P0 ;  /* 0x0000000704117c11 */ /* 0x000fe200080f1405 */
[----:B0-----:R-:W-:Y:S01]  /*d500*/  ULEA UR4, UR5, UR4, 0x18 ;  /* 0x0000000405047291 */ /* 0x001fe2000f8ec03f */
[----:B------:R-:W-:Y:S01]  /*d510*/  LEA.HI.X R7, R12, UR9, R7, 0x2, P1 ;  /* 0x000000090c077c11 */ /* 0x000fe200088f1407 */
[----:B------:R-:W-:Y:S01]  /*d520*/  IMAD R8, R8, UR6, RZ ;  /* 0x0000000608087c24 */ /* 0x000fe2000f8e02ff */
[----:B------:R-:W-:Y:S01]  /*d530*/  SHFL.IDX PT, R12, R18, RZ, 0x1c1f ;  /* 0x001c1fff120c7589 */ /* 0x000fe200000e0000 */
[----:B------:R-:W-:Y:S01]  /*d540*/  LOP3.LUT P0, RZ, R3, 0x3, RZ, 0xc0, !PT ;  /* 0x0000000303ff7812 */ /* 0x000fe2000780c0ff */
[----:B------:R-:W-:Y:S01]  /*d550*/  UIADD3 UR4, UR4, 0x30820, URZ ;  /* 0x0003082004047890 */ /* 0x000fe2000fffe03f */
[C---:B------:R-:W-:Y:S01]  /*d560*/  IADD3 R9, R11.reuse, 0x8, RZ ;  /* 0x000000080b097810 */ /* 0x040fe20007ffe0ff */
[----:B------:R-:W0:Y:S01]  /*d570*/  SHFL.IDX PT, R13, R17, RZ, 0x1c1f ;  /* 0x001c1fff110d7589 */ /* 0x000e2200000e0000 */
[-C--:B------:R-:W-:Y:S01]  /*d580*/  ISETP.GE.OR P1, PT, R11, R8.reuse, P0 ;  /* 0x000000080b00720c */ /* 0x080fe20000726670 */
[----:B------:R-:W-:Y:S01]  /*d590*/  UPRMT UR4, URZ, 0x654, UR4 ;  /* 0x000006543f047896 */ /* 0x000fe20008000004 */
[-C--:B------:R-:W-:Y:S01]  /*d5a0*/  ISETP.GE.OR P0, PT, R9, R8.reuse, P0 ;  /* 0x000000080900720c */ /* 0x080fe20000706670 */
[----:B------:R-:W1:Y:S01]  /*d5b0*/  SHFL.IDX PT, R15, R17, 0x1, 0x1c1f ;  /* 0x003c1f00110f7f89 */ /* 0x000e6200000e0000 */
[----:B------:R-:W-:Y:S01]  /*d5c0*/  ISETP.GE.AND P2, PT, R11, R8, PT ;  /* 0x000000080b00720c */ /* 0x000fe20003f46270 */
[----:B------:R-:W-:-:S02]  /*d5d0*/  IMAD.IADD R3, R3, 0x1, -R10 ;  /* 0x0000000103037824 */ /* 0x000fc400078e0a0a */
[----:B------:R2:W3:Y:S02]  /*d5e0*/  SHFL.IDX PT, R4, R6, RZ, 0x1c1f ;  /* 0x001c1fff06047589 */ /* 0x0004e400000e0000 */
[----:B------:R-:W-:Y:S01]  /*d5f0*/  IMAD.SHL.U32 R3, R3, 0x2, RZ ;  /* 0x0000000203037824 */ /* 0x000fe200078e00ff */
[----:B------:R-:W-:Y:S01]  /*d600*/  SYNCS.ARRIVE.TRANS64.RED.A1T0 RZ, [UR4], RZ ;  /* 0x000000ffffff79a7 */ /* 0x000fe20008100404 */
[----:B------:R2:W4:Y:S04]  /*d610*/  SHFL.IDX PT, R5, R7, RZ, 0x1c1f ;  /* 0x001c1fff07057589 */ /* 0x00052800000e0000 */
[----:B0-----:R2:W-:Y:S04]  /*d620*/  @!P1 ST.E desc[UR60][R12.64], R0 ;  /* 0x000000000c009985 */ /* 0x0015e8000c10193c */
[----:B-1----:R2:W-:Y:S01]  /*d630*/  @!P0 ST.E desc[UR60][R14.64], R2 ;  /* 0x000000020e008985 */ /* 0x0025e2000c10193c */
[----:B------:R-:W-:Y:S05]  /*d640*/  @P2 BRA `(.L_x_1080) ;  /* 0x0000000800f82947 */ /* 0x000fea0003800000 */
[C---:B--2---:R-:W-:Y:S01]  /*d650*/  VIADD R0, R3.reuse, 0x8 ;  /* 0x0000000803007836 */ /* 0x044fe20000000000 */
[----:B------:R-:W-:Y:S01]  /*d660*/  ULDC UR4, c[0x0][0xac8] ;  /* 0x0002b20000047ab9 */ /* 0x000fe20000000800 */
[C---:B------:R-:W-:Y:S01]  /*d670*/  VIADD R2, R3.reuse, 0x10 ;  /* 0x0000001003027836 */ /* 0x040fe20000000000 */
[C---:B------:R-:W-:Y:S01]  /*d680*/  IADD3 R10, R3.reuse, 0x18, RZ ;  /* 0x00000018030a7810 */ /* 0x040fe20007ffe0ff */
[C---:B------:R-:W-:Y:S01]  /*d690*/  VIADD R18, R3.reuse, 0x20 ;  /* 0x0000002003127836 */ /* 0x040fe20000000000 */
[----:B------:R-:W-:Y:S01]  /*d6a0*/  ISETP.GE.AND P3, PT, R0, UR4, PT ;  /* 0x0000000400007c0c */ /* 0x000fe2000bf66270 */
[C---:B------:R-:W-:Y:S01]  /*d6b0*/  VIADD R19, R3.reuse, 0x28 ;  /* 0x0000002803137836 */ /* 0x040fe20000000000 */
[----:B------:R-:W-:Y:S01]  /*d6c0*/  ISETP.GE.AND P4, PT, R2, UR4, PT ;  /* 0x0000000402007c0c */ /* 0x000fe2000bf86270 */
[C---:B------:R-:W-:Y:S01]  /*d6d0*/  VIADD R21, R3.reuse, 0x48 ;  /* 0x0000004803157836 */ /* 0x040fe20000000000 */
[----:B------:R-:W-:Y:S01]  /*d6e0*/  ISETP.GE.AND P5, PT, R10, UR4, PT ;  /* 0x000000040a007c0c */ /* 0x000fe2000bfa6270 */
[C---:B------:R-:W-:Y:S01]  /*d6f0*/  VIADD R22, R3.reuse, 0x50 ;  /* 0x0000005003167836 */ /* 0x040fe20000000000 */
[----:B------:R-:W-:-:S02]  /*d700*/  ISETP.GE.AND P2, PT, R3, UR4, PT ;  /* 0x0000000403007c0c */ /* 0x000fc4000bf46270 */
[----:B------:R-:W-:Y:S02]  /*d710*/  ISETP.GE.AND P0, PT, R18, UR4, PT ;  /* 0x0000000412007c0c */ /* 0x000fe4000bf06270 */
[----:B------:R-:W-:Y:S02]  /*d720*/  ISETP.GE.AND P1, PT, R19, UR4, PT ;  /* 0x0000000413007c0c */ /* 0x000fe4000bf26270 */
[----:B------:R-:W-:Y:S02]  /*d730*/  IADD3 R20, R3, 0x40, RZ ;  /* 0x0000004003147810 */ /* 0x000fe40007ffe0ff */
[----:B------:R-:W-:Y:S02]  /*d740*/  @!P3 LEA.HI R0, R0, R0, RZ, 0x1 ;  /* 0x000000000000b211 */ /* 0x000fe400078f08ff */
[----:B------:R-:W-:Y:S02]  /*d750*/  @!P4 LEA.HI R2, R2, R2, RZ, 0x1 ;  /* 0x000000020202c211 */ /* 0x000fe400078f08ff */
[----:B------:R-:W-:-:S02]  /*d760*/  @!P5 LEA.HI R10, R10, R10, RZ, 0x1 ;  /* 0x0000000a0a0ad211 */ /* 0x000fc400078f08ff */
[----:B------:R-:W-:Y:S01]  /*d770*/  @!P3 LOP3.LUT R13, R0, 0xfffffffe, RZ, 0xc0, !PT ;  /* 0xfffffffe000db812 */ /* 0x000fe200078ec0ff */
[C---:B------:R-:W-:Y:S01]  /*d780*/  VIADD R0, R3.reuse, 0x30 ;  /* 0x0000003003007836 */ /* 0x040fe20000000000 */
[----:B------:R-:W-:Y:S01]  /*d790*/  @!P4 LOP3.LUT R15, R2, 0xfffffffe, RZ, 0xc0, !PT ;  /* 0xfffffffe020fc812 */ /* 0x000fe200078ec0ff */
[C---:B------:R-:W-:Y:S01]  /*d7a0*/  VIADD R2, R3.reuse, 0x38 ;  /* 0x0000003803027836 */ /* 0x040fe20000000000 */
[----:B------:R-:W-:Y:S01]  /*d7b0*/  @!P5 LOP3.LUT R17, R10, 0xfffffffe, RZ, 0xc0, !PT ;  /* 0xfffffffe0a11d812 */ /* 0x000fe200078ec0ff */
[--C-:B---34-:R-:W-:Y:S01]  /*d7c0*/  @!P2 IMAD.WIDE R10, R3, 0x4, R4.reuse ;  /* 0x00000004030aa825 */ /* 0x118fe200078e0204 */
[----:B------:R-:W-:Y:S02]  /*d7d0*/  ISETP.GE.AND P6, PT, R22, UR4, PT ;  /* 0x0000000416007c0c */ /* 0x000fe4000bfc6270 */
[----:B------:R-:W-:Y:S01]  /*d7e0*/  @!P0 LEA.HI R18, R18, R18, RZ, 0x1 ;  /* 0x0000001212128211 */ /* 0x000fe200078f08ff */
[----:B------:R-:W-:Y:S01]  /*d7f0*/  @!P3 IMAD.WIDE R12, R13, 0x4, R4 ;  /* 0x000000040d0cb825 */ /* 0x000fe200078e0204 */
[----:B------:R0:W-:Y:S01]  /*d800*/  @!P2 ST.E.64 desc[UR60][R10.64], R24 ;  /* 0x000000180a00a985 */ /* 0x0001e2000c101b3c */
[----:B------:R-:W-:-:S02]  /*d810*/  ISETP.GE.AND P2, PT, R0, UR4, PT ;  /* 0x0000000400007c0c */ /* 0x000fc4000bf46270 */
[--C-:B------:R-:W-:Y:S01]  /*d820*/  @!P4 IMAD.WIDE R14, R15, 0x4, R4.reuse ;  /* 0x000000040f0ec825 */ /* 0x100fe200078e0204 */
[----:B------:R1:W-:Y:S01]  /*d830*/  @!P3 ST.E.64 desc[UR60][R12.64], R28 ;  /* 0x0000001c0c00b985 */ /* 0x0003e2000c101b3c */
[----:B------:R-:W-:Y:S02]  /*d840*/  ISETP.GE.AND P3, PT, R2, UR4, PT ;  /* 0x0000000402007c0c */ /* 0x000fe4000bf66270 */
[----:B------:R-:W-:Y:S01]  /*d850*/  @!P5 IMAD.WIDE R16, R17, 0x4, R4 ;  /* 0x000000041110d825 */ /* 0x000fe200078e0204 */
[----:B------:R2:W-:Y:S01]  /*d860*/  @!P4 ST.E.64 desc[UR60][R14.64], R32 ;  /* 0x000000200e00c985 */ /* 0x0005e2000c101b3c */
[----:B------:R-:W-:Y:S02]  /*d870*/  ISETP.GE.AND P4, PT, R20, UR4, PT ;  /* 0x0000000414007c0c */ /* 0x000fe4000bf86270 */
[----:B------:R-:W-:Y:S01]  /*d880*/  @!P1 LEA.HI R19, R19, R19, RZ, 0x1 ;  /* 0x0000001313139211 */ /* 0x000fe200078f08ff */
[----:B------:R3:W-:Y:S01]  /*d890*/  @!P5 ST.E.64 desc[UR60][R16.64], R36 ;  /* 0x000000241000d985 */ /* 0x0007e2000c101b3c */
[----:B------:R-:W-:Y:S01]  /*d8a0*/  ISETP.GE.AND P5, PT, R21, UR4, PT ;  /* 0x0000000415007c0c */ /* 0x000fe2000bfa6270 */
[C---:B0-----:R-:W-:Y:S01]  /*d8b0*/  VIADD R24, R3.reuse, 0x58 ;  /* 0x0000005803187836 */ /* 0x041fe20000000000 */
[----:B------:R-:W-:Y:S01]  /*d8c0*/  @!P0 LOP3.LUT R11, R18, 0xfffffffe, RZ, 0xc0, !PT ;  /* 0xfffffffe120b8812 */ /* 0x000fe200078ec0ff */
[----:B------:R-:W-:Y:S01]  /*d8d0*/  VIADD R25, R3, 0x60 ;  /* 0x0000006003197836 */ /* 0x000fe20000000000 */
[----:B------:R-:W-:-:S02]  /*d8e0*/  @!P2 LEA.HI R0, R0, R0, RZ, 0x1 ;  /* 0x000000000000a211 */ /* 0x000fc400078f08ff */
[----:B-1----:R-:W-:Y:S01]  /*d8f0*/  @!P1 LOP3.LUT R13, R19, 0xfffffffe, RZ, 0xc0, !PT ;  /* 0xfffffffe130d9812 */ /* 0x002fe200078ec0ff */
        /* <DEDUP_REMOVED lines=11> */
[----:B------:R-:W-:Y:S01]  /*d9b0*/  @!P4 LOP3.LUT R19, R20, 0xfffffffe, RZ, 0xc0, !PT ;  /* 0xfffffffe1413c812 */ /* 0x000fe200078ec0ff */
[----:B------:R-:W-:Y:S01]  /*d9c0*/  VIADD R20, R3, 0x78 ;  /* 0x0000007803147836 */ /* 0x000fe20000000000 */
[----:B------:R-:W-:-:S02]  /*d9d0*/  @!P5 LOP3.LUT R21, R21, 0xfffffffe, RZ, 0xc0, !PT ;  /* 0xfffffffe1515d812 */ /* 0x000fc400078ec0ff */
[----:B------:R-:W-:Y:S01]  /*d9e0*/  @!P6 LOP3.LUT R23, R22, 0xfffffffe, RZ, 0xc0, !PT ;  /* 0xfffffffe1617e812 */ /* 0x000fe200078ec0ff */
[----:B------:R-:W-:Y:S01]  /*d9f0*/  VIADD R22, R3, 0x88 ;  /* 0x0000008803167836 */ /* 0x000fe20000000000 */
[----:B------:R-:W-:Y:S01]  /*da00*/  ISETP.GE.AND P1, PT, R24, UR4, PT ;  /* 0x0000000418007c0c */ /* 0x000fe2000bf26270 */
[--C-:B0-----:R-:W-:Y:S01]  /*da10*/  @!P2 IMAD.WIDE R10, R15, 0x4, R4.reuse ;  /* 0x000000040f0aa825 */ /* 0x101fe200078e0204 */
[----:B------:R-:W-:Y:S02]  /*da20*/  ISETP.GE.AND P0, PT, R25, UR4, PT ;  /* 0x0000000419007c0c */ /* 0x000fe4000bf06270 */
[----:B------:R-:W-:Y:S01]  /*da30*/  IADD3 R0, R3, 0x68, RZ ;  /* 0x0000006803007810 */ /* 0x000fe20007ffe0ff */
[--C-:B-1----:R-:W-:Y:S01]  /*da40*/  @!P3 IMAD.WIDE R12, R17, 0x4, R4.reuse ;  /* 0x00000004110cb825 */ /* 0x102fe200078e0204 */
[----:B------:R0:W-:Y:S02]  /*da50*/  @!P2 ST.E.64 desc[UR60][R10.64], R48 ;  /* 0x000000300a00a985 */ /* 0x0001e4000c101b3c */
[----:B------:R-:W-:Y:S01]  /*da60*/  ISETP.GE.AND P2, PT, R0, UR4, PT ;  /* 0x0000000400007c0c */ /* 0x000fe2000bf46270 */
[----:B------:R-:W-:Y:S01]  /*da70*/  @!P4 IMAD.WIDE R14, R19, 0x4, R4 ;  /* 0x00000004130ec825 */ /* 0x000fe200078e0204 */
[----:B------:R1:W-:Y:S01]  /*da80*/  @!P3 ST.E.64 desc[UR60][R12.64], R52 ;  /* 0x000000340c00b985 */ /* 0x0003e2000c101b3c */
[----:B------:R-:W-:-:S02]  /*da90*/  ISETP.GE.AND P3, PT, R22, UR4, PT ;  /* 0x0000000416007c0c */ /* 0x000fc4000bf66270 */
[--C-:B------:R-:W-:Y:S01]  /*daa0*/  @!P5 IMAD.WIDE R16, R21, 0x4, R4.reuse ;  /* 0x000000041510d825 */ /* 0x100fe200078e0204 */
[----:B------:R2:W-:Y:S01]  /*dab0*/  @!P4 ST.E.64 desc[UR60][R14.64], R56 ;  /* 0x000000380e00c985 */ /* 0x0005e2000c101b3c */
[----:B------:R-:W-:Y:S02]  /*dac0*/  @!P1 LEA.HI R24, R24, R24, RZ, 0x1 ;  /* 0x0000001818189211 */ /* 0x000fe400078f08ff */
[----:B------:R-:W-:Y:S01]  /*dad0*/  @!P6 IMAD.WIDE R18, R23, 0x4, R4 ;  /* 0x000000041712e825 */ /* 0x000fe200078e0204 */
[----:B------:R3:W-:Y:S01]  /*dae0*/  @!P5 ST.E.64 desc[UR60][R16.64], R60 ;  /* 0x0000003c1000d985 */ /* 0x0007e2000c101b3c */
[----:B------:R-:W-:Y:S02]  /*daf0*/  ISETP.GE.AND P5, PT, R20, UR4, PT ;  /* 0x0000000414007c0c */ /* 0x000fe4000bfa6270 */
[----:B------:R-:W-:Y:S01]  /*db00*/  VIADD R21, R3, 0x80 ;  /* 0x0000008003157836 */ /* 0x000fe20000000000 */
[----:B------:R4:W-:Y:S01]  /*db10*/  @!P6 ST.E.64 desc[UR60][R18.64], R64 ;  /* 0x000000401200e985 */ /* 0x0009e2000c101b3c */
[----:B------:R-:W-:-:S02]  /*db20*/  ISETP.GE.AND P6, PT, R2, UR4, PT ;  /* 0x0000000402007c0c */ /* 0x000fc4000bfc6270 */
[----:B------:R-:W-:Y:S02]  /*db30*/  @!P0 LEA.HI R25, R25, R25, RZ, 0x1 ;  /* 0x0000001919198211 */ /* 0x000fe400078f08ff */
[----:B------:R-:W-:Y:S02]  /*db40*/  ISETP.GE.AND P4, PT, R21, UR4, PT ;  /* 0x0000000415007c0c */ /* 0x000fe4000bf86270 */
[----:B0-----:R-:W-:Y:S02]  /*db50*/  @!P1 LOP3.LUT R11, R24, 0xfffffffe, RZ, 0xc0, !PT ;  /* 0xfffffffe180b9812 */ /* 0x001fe400078ec0ff */
[----:B-1----:R-:W-:Y:S01]  /*db60*/  @!P0 LOP3.LUT R13, R25, 0xfffffffe, RZ, 0xc0, !PT ;  /* 0xfffffffe190d8812 */ /* 0x002fe200078ec0ff */
[----:B------:R-:W-:Y:S01]  /*db70*/  VIADD R25, R3, 0x98 ;  /* 0x0000009803197836 */ /* 0x000fe20000000000 */
[----:B------:R-:W-:Y:S01]  /*db80*/  @!P2 LEA.HI R0, R0, R0, RZ, 0x1 ;  /* 0x000000000000a211 */ /* 0x000fe200078f08ff */
[----:B------:R-:W-:Y:S01]  /*db90*/  @!P1 IMAD.WIDE R10, R11, 0x4, R4 ;  /* 0x000000040b0a9825 */ /* 0x000fe200078e0204 */
[----:B------:R-:W-:-:S02]  /*dba0*/  @!P5 LEA.HI R20, R20, R20, RZ, 0x1 ;  /* 0x000000141414d211 */ /* 0x000fc400078f08ff */
[----:B------:R-:W-:Y:S01]  /*dbb0*/  @!P6 LEA.HI R2, R2, R2, RZ, 0x1 ;  /* 0x000000020202e211 */ /* 0x000fe200078f08ff */
[--C-:B------:R-:W-:Y:S01]  /*dbc0*/  @!P0 IMAD.WIDE R12, R13, 0x4, R4.reuse ;  /* 0x000000040d0c8825 */ /* 0x100fe200078e0204 */
        /* <DEDUP_REMOVED lines=10> */
[C---:B------:R-:W-:Y:S01]  /*dc70*/  VIADD R20, R3.reuse, 0xb0 ;  /* 0x000000b003147836 */ /* 0x040fe20000000000 */
[----:B------:R-:W-:Y:S01]  /*dc80*/  @!P3 LOP3.LUT R23, R22, 0xfffffffe, RZ, 0xc0, !PT ;  /* 0xfffffffe1617b812 */ /* 0x000fe200078ec0ff */
[C---:B------:R-:W-:Y:S01]  /*dc90*/  VIADD R22, R3.reuse, 0xc0 ;  /* 0x000000c003167836 */ /* 0x040fe20000000000 */
[----:B------:R-:W-:Y:S01]  /*dca0*/  IADD3 R24, R3, 0x90, RZ ;  /* 0x0000009003187810 */ /* 0x000fe20007ffe0ff */
[----:B0-----:R-:W-:Y:S01]  /*dcb0*/  @!P2 IMAD.WIDE R10, R15, 0x4, R4 ;  /* 0x000000040f0aa825 */ /* 0x001fe200078e0204 */
[----:B------:R-:W-:-:S02]  /*dcc0*/  ISETP.GE.AND P1, PT, R25, UR4, PT ;  /* 0x0000000419007c0c */ /* 0x000fc4000bf26270 */
[----:B------:R-:W-:Y:S01]  /*dcd0*/  ISETP.GE.AND P0, PT, R24, UR4, PT ;  /* 0x0000000418007c0c */ /* 0x000fe2000bf06270 */
[--C-:B-1----:R-:W-:Y:S01]  /*dce0*/  @!P6 IMAD.WIDE R12, R17, 0x4, R4.reuse ;  /* 0x00000004110ce825 */ /* 0x102fe200078e0204 */
[----:B------:R0:W-:Y:S01]  /*dcf0*/  @!P2 ST.E.64 desc[UR60][R10.64], R76 ;  /* 0x0000004c0a00a985 */ /* 0x0001e2000c101b3c */
[----:B------:R-:W-:Y:S02]  /*dd00*/  ISETP.GE.AND P2, PT, R0, UR4, PT ;  /* 0x0000000400007c0c */ /* 0x000fe4000bf46270 */
[--C-:B------:R-:W-:Y:S01]  /*dd10*/  @!P5 IMAD.WIDE R14, R19, 0x4, R4.reuse ;  /* 0x00000004130ed825 */ /* 0x100fe200078e0204 */
[----:B------:R1:W-:Y:S01]  /*dd20*/  @!P6 ST.E.64 desc[UR60][R12.64], R80 ;  /* 0x000000500c00e985 */ /* 0x0003e2000c101b3c */
[----:B------:R-:W-:Y:S02]  /*dd30*/  ISETP.GE.AND P6, PT, R22, UR4, PT ;  /* 0x0000000416007c0c */ /* 0x000fe4000bfc6270 */
[----:B------:R-:W-:Y:S01]  /*dd40*/  @!P4 IMAD.WIDE R16, R21, 0x4, R4 ;  /* 0x000000041510c825 */ /* 0x000fe200078e0204 */
[----:B------:R2:W-:Y:S01]  /*dd50*/  @!P5 ST.E.64 desc[UR60][R14.64], R84 ;  /* 0x000000540e00d985 */ /* 0x0005e2000c101b3c */
[----:B------:R-:W-:-:S02]  /*dd60*/  IADD3 R21, R3, 0xb8, RZ ;  /* 0x000000b803157810 */ /* 0x000fc40007ffe0ff */
[----:B------:R-:W-:Y:S01]  /*dd70*/  @!P3 IMAD.WIDE R18, R23, 0x4, R4 ;  /* 0x000000041712b825 */ /* 0x000fe200078e0204 */
[----:B------:R3:W-:Y:S01]  /*dd80*/  @!P4 ST.E.64 desc[UR60][R16.64], R88 ;  /* 0x000000581000c985 */ /* 0x0007e2000c101b3c */
[----:B------:R-:W-:Y:S02]  /*dd90*/  ISETP.GE.AND P4, PT, R20, UR4, PT ;  /* 0x0000000414007c0c */ /* 0x000fe4000bf86270 */
[----:B------:R-:W-:Y:S01]  /*dda0*/  ISETP.GE.AND P5, PT, R21, UR4, PT ;  /* 0x0000000415007c0c */ /* 0x000fe2000bfa6270 */
[----:B------:R4:W-:Y:S01]  /*ddb0*/  @!P3 ST.E.64 desc[UR60][R18.64], R92 ;  /* 0x0000005c1200b985 */ /* 0x0009e2000c101b3c */
[----:B------:R-:W-:Y:S02]  /*ddc0*/  ISETP.GE.AND P3, PT, R2, UR4, PT ;  /* 0x0000000402007c0c */ /* 0x000fe4000bf66270 */
[----:B------:R-:W-:Y:S02]  /*ddd0*/  @!P0 LEA.HI R24, R24, R24, RZ, 0x1 ;  /* 0x0000001818188211 */ /* 0x000fe400078f08ff */
[----:B------:R-:W-:-:S02]  /*dde0*/  @!P1 LEA.HI R25, R25, R25, RZ, 0x1 ;  /* 0x0000001919199211 */ /* 0x000fc400078f08ff */
[----:B0-----:R-:W-:Y:S02]  /*ddf0*/  @!P0 LOP3.LUT R11, R24, 0xfffffffe, RZ, 0xc0, !PT ;  /* 0xfffffffe180b8812 */ /* 0x001fe400078ec0ff */
[----:B------:R-:W-:Y:S02]  /*de00*/  @!P2 LEA.HI R0, R0, R0, RZ, 0x1 ;  /* 0x000000000000a211 */ /* 0x000fe400078f08ff */
[----:B-1----:R-:W-:Y:S01]  /*de10*/  @!P1 LOP3.LUT R13, R25, 0xfffffffe, RZ, 0xc0, !PT ;  /* 0xfffffffe190d9812 */ /* 0x002fe200078ec0ff */
[--C-:B------:R-:W-:Y:S01]  /*de20*/  @!P0 IMAD.WIDE R10, R11, 0x4, R4.reuse ;  /* 0x000000040b0a8825 */ /* 0x100fe200078e0204 */
[----:B------:R-:W-:Y:S02]  /*de30*/  @!P4 LEA.HI R20, R20, R20, RZ, 0x1 ;  /* 0x000000141414c211 */ /* 0x000fe400078f08ff */
[----:B------:R-:W-:Y:S01]  /*de40*/  @!P3 LEA.HI R2, R2, R2, RZ, 0x1 ;  /* 0x000000020202b211 */ /* 0x000fe200078f08ff */
[--C-:B------:R-:W-:Y:S01]  /*de50*/  @!P1 IMAD.WIDE R12, R13, 0x4, R4.reuse ;  /* 0x000000040d0c9825 */ /* 0x100fe200078e0204 */
[----:B--2---:R-:W-:Y:S01]  /*de60*/  @!P2 LOP3.LUT R15, R0, 0xfffffffe, RZ, 0xc0, !PT ;  /* 0xfffffffe000fa812 */ /* 0x004fe200078ec0ff */
[----:B------:R0:W-:Y:S01]  /*de70*/  @!P0 ST.E.64 desc[UR60][R10.64], R96 ;  /* 0x000000600a008985 */ /* 0x0001e2000c101b3c */
[----:B------:R-:W-:Y:S01]  /*de80*/  @!P5 LEA.HI R21, R21, R21, RZ, 0x1 ;  /* 0x000000151515d211 */ /* 0x000fe200078f08ff */
[----:B------:R-:W-:Y:S01]  /*de90*/  VIADD R0, R3, 0xc8 ;  /* 0x000000c803007836 */ /* 0x000fe20000000000 */
[----:B---3--:R-:W-:Y:S01]  /*dea0*/  @!P3 LOP3.LUT R17, R2, 0xfffffffe, RZ, 0xc0, !PT ;  /* 0xfffffffe0211b812 */ /* 0x008fe200078ec0ff */
[--C-:B------:R-:W-:Y:S01]  /*deb0*/  @!P2 IMAD.WIDE R14, R15, 0x4, R4.reuse ;  /* 0x000000040f0ea825 */ /* 0x100fe200078e0204 */
[----:B------:R-:W-:Y:S01]  /*dec0*/  @!P6 LEA.HI R22, R22, R22, RZ, 0x1 ;  /* 0x000000161616e211 */ /* 0x000fe200078f08ff */
[----:B------:R1:W-:Y:S01]  /*ded0*/  @!P1 ST.E.64 desc[UR60][R12.64], R100 ;  /* 0x000000640c009985 */ /* 0x0003e2000c101b3c */
[----:B----4-:R-:W-:Y:S01]  /*dee0*/  @!P4 LOP3.LUT R19, R20, 0xfffffffe, RZ, 0xc0, !PT ;  /* 0xfffffffe1413c812 */ /* 0x010fe200078ec0ff */
[----:B------:R-:W-:Y:S01]  /*def0*/  VIADD R2, R3, 0xd0 ;  /* 0x000000d003027836 */ /* 0x000fe20000000000 */
[----:B------:R-:W-:Y:S01]  /*df00*/  @!P5 LOP3.LUT R21, R21, 0xfffffffe, RZ, 0xc0, !PT ;  /* 0xfffffffe1515d812 */ /* 0x000fe200078ec0ff */
[----:B------:R2:W-:Y:S01]  /*df10*/  @!P2 ST.E.64 desc[UR60][R14.64], R104 ;  /* 0x000000680e00a985 */ /* 0x0005e2000c101b3c */
[----:B------:R-:W-:Y:S01]  /*df20*/  @!P6 LOP3.LUT R23, R22, 0xfffffffe, RZ, 0xc0, !PT ;  /* 0xfffffffe1617e812 */ /* 0x000fe200078ec0ff */
[----:B------:R-:W-:Y:S01]  /*df30*/  VIADD R20, R3, 0xd8 ;  /* 0x000000d803147836 */ /* 0x000fe20000000000 */
[----:B------:R-:W-:Y:S01]  /*df40*/  ISETP.GE.AND P0, PT, R0, UR4, PT ;  /* 0x0000000400007c0c */ /* 0x000fe2000bf06270 */
[----:B0-----:R-:W-:Y:S01]  /*df50*/  @!P3 IMAD.WIDE R10, R17, 0x4, R4 ;  /* 0x00000004110ab825 */ /* 0x001fe200078e0204 */
[----:B------:R-:W-:-:S02]  /*df60*/  ISETP.GE.AND P1, PT, R2, UR4, PT ;  /* 0x0000000402007c0c */ /* 0x000fc4000bf26270 */
[----:B------:R-:W-:Y:S01]  /*df70*/  ISETP.GE.AND P2, PT, R20, UR4, PT ;  /* 0x0000000414007c0c */ /* 0x000fe2000bf46270 */
[--C-:B------:R-:W-:Y:S01]  /*df80*/  @!P5 IMAD.WIDE R16, R21, 0x4, R4.reuse ;  /* 0x000000041510d825 */ /* 0x100fe200078e0204 */
[----:B------:R0:W-:Y:S01]  /*df90*/  @!P3 ST.E.64 desc[UR60][R10.64], R108 ;  /* 0x0000006c0a00b985 */ /* 0x0001e2000c101b3c */
[----:B------:R-:W-:Y:S02]  /*dfa0*/  IADD3 R21, R3, 0xe0, RZ ;  /* 0x000000e003157810 */ /* 0x000fe40007ffe0ff */
[--C-:B-1----:R-:W-:Y:S02]  /*dfb0*/  @!P4 IMAD.WIDE R12, R19, 0x4, R4.reuse ;  /* 0x00000004130cc825 */ /* 0x102fe400078e0204 */
[----:B------:R-:W-:Y:S02]  /*dfc0*/  ISETP.GE.AND P3, PT, R21, UR4, PT ;  /* 0x0000000415007c0c */ /* 0x000fe4000bf66270 */
[----:B------:R-:W-:Y:S01]  /*dfd0*/  @!P6 IMAD.WIDE R18, R23, 0x4, R4 ;  /* 0x000000041712e825 */ /* 0x000fe200078e0204 */
[----:B------:R1:W-:Y:S01]  /*dfe0*/  @!P4 ST.E.64 desc[UR60][R12.64], R112 ;  /* 0x000000700c00c985 */ /* 0x0003e2000c101b3c */
[----:B------:R-:W-:-:S02]  /*dff0*/  @!P0 LEA.HI R0, R0, R0, RZ, 0x1 ;  /* 0x0000000000008211 */ /* 0x000fc400078f08ff */
[C---:B--2---:R-:W-:Y:S01]  /*e000*/  VIADD R14, R3.reuse, 0xe8 ;  /* 0x000000e8030e7836 */ /* 0x044fe20000000000 */
[----:B------:R2:W-:Y:S01]  /*e010*/  @!P5 ST.E.64 desc[UR60][R16.64], R116 ;  /* 0x000000741000d985 */ /* 0x0005e2000c101b3c */
[C---:B------:R-:W-:Y:S01]  /*e020*/  VIADD R15, R3.reuse, 0xf0 ;  /* 0x000000f0030f7836 */ /* 0x040fe20000000000 */
[----:B------:R-:W-:Y:S01]  /*e030*/  @!P1 LEA.HI R2, R2, R2, RZ, 0x1 ;  /* 0x0000000202029211 */ /* 0x000fe200078f08ff */
[----:B0-----:R-:W-:Y:S01]  /*e040*/  VIADD R11, R3, 0xf8 ;  /* 0x000000f8030b7836 */ /* 0x001fe20000000000 */
[----:B------:R0:W-:Y:S01]  /*e050*/  @!P6 ST.E.64 desc[UR60][R18.64], R120 ;  /* 0x000000781200e985 */ /* 0x0001e2000c101b3c */
[----:B------:R-:W-:Y:S02]  /*e060*/  ISETP.GE.AND P4, PT, R14, UR4, PT ;  /* 0x000000040e007c0c */ /* 0x000fe4000bf86270 */
[----:B------:R-:W-:Y:S02]  /*e070*/  ISETP.GE.AND P5, PT, R15, UR4, PT ;  /* 0x000000040f007c0c */ /* 0x000fe4000bfa6270 */
[----:B------:R-:W-:-:S02]  /*e080*/  ISETP.GE.AND P6, PT, R11, UR4, PT ;  /* 0x000000040b007c0c */ /* 0x000fc4000bfc6270 */
[----:B------:R-:W-:Y:S02]  /*e090*/  @!P2 LEA.HI R20, R20, R20, RZ, 0x1 ;  /* 0x000000141414a211 */ /* 0x000fe400078f08ff */
[----:B------:R-:W-:Y:S02]  /*e0a0*/  @!P3 LEA.HI R21, R21, R21, RZ, 0x1 ;  /* 0x000000151515b211 */ /* 0x000fe400078f08ff */
[----:B-1----:R-:W-:Y:S02]  /*e0b0*/  @!P1 LOP3.LUT R13, R2, 0xfffffffe, RZ, 0xc0, !PT ;  /* 0xfffffffe020d9812 */ /* 0x002fe400078ec0ff */
[----:B--2---:R-:W-:Y:S02]  /*e0c0*/  @!P3 LOP3.LUT R17, R21, 0xfffffffe, RZ, 0xc0, !PT ;  /* 0xfffffffe1511b812 */ /* 0x004fe400078ec0ff */
[----:B------:R-:W-:Y:S02]  /*e0d0*/  @!P4 LEA.HI R14, R14, R14, RZ, 0x1 ;  /* 0x0000000e0e0ec211 */ /* 0x000fe400078f08ff */
[----:B------:R-:W-:Y:S01]  /*e0e0*/  @!P5 LEA.HI R10, R15, R15, RZ, 0x1 ;  /* 0x0000000f0f0ad211 */ /* 0x000fe200078f08ff */
[----:B------:R-:W-:Y:S01]  /*e0f0*/  @!P3 IMAD.WIDE R16, R17, 0x4, R4 ;  /* 0x000000041110b825 */ /* 0x000fe200078e0204 */
[----:B------:R-:W-:-:S02]  /*e100*/  @!P6 LEA.HI R12, R11, R11, RZ, 0x1 ;  /* 0x0000000b0b0ce211 */ /* 0x000fc400078f08ff */
[----:B------:R-:W-:Y:S02]  /*e110*/  @!P0 LOP3.LUT R11, R0, 0xfffffffe, RZ, 0xc0, !PT ;  /* 0xfffffffe000b8812 */ /* 0x000fe400078ec0ff */
[----:B------:R-:W-:Y:S02]  /*e120*/  @!P2 LOP3.LUT R15, R20, 0xfffffffe, RZ, 0xc0, !PT ;  /* 0xfffffffe140fa812 */ /* 0x000fe400078ec0ff */
[----:B0-----:R-:W-:Y:S02]  /*e130*/  @!P4 LOP3.LUT R19, R14, 0xfffffffe, RZ, 0xc0, !PT ;  /* 0xfffffffe0e13c812 */ /* 0x001fe400078ec0ff */
[----:B------:R-:W-:Y:S01]  /*e140*/  @!P5 LOP3.LUT R21, R10, 0xfffffffe, RZ, 0xc0, !PT ;  /* 0xfffffffe0a15d812 */ /* 0x000fe200078ec0ff */
[----:B------:R-:W-:Y:S01]  /*e150*/  @!P0 IMAD.WIDE R10, R11, 0x4, R4 ;  /* 0x000000040b0a8825 */ /* 0x000fe200078e0204 */
[----:B------:R-:W-:-:S03]  /*e160*/  @!P6 LOP3.LUT R23, R12, 0xfffffffe, RZ, 0xc0, !PT ;  /* 0xfffffffe0c17e812 */ /* 0x000fc600078ec0ff */
        /* <DEDUP_REMOVED lines=12> */
.L_x_1080:
[----:B------:R-:W-:Y:S05]  /*e230*/  BSYNC B0 ;  /* 0x0000000000007941 */ /* 0x000fea0003800000 */
.L_x_1079:
        /* <DEDUP_REMOVED lines=11> */
[C---:B------:R-:W-:Y:S01]  /*e2f0*/  VIADD R15, R3.reuse, 0x40 ;  /* 0x00000040030f7836 */ /* 0x040fe20000000000 */
[----:B------:R-:W-:Y:S01]  /*e300*/  ISETP.GE.AND P2, PT, R2, UR4, PT ;  /* 0x0000000402007c0c */ /* 0x000fe2000bf46270 */
[C---:B------:R-:W-:Y:S01]  /*e310*/  VIADD R16, R3.reuse, 0x48 ;  /* 0x0000004803107836 */ /* 0x040fe20000000000 */
[----:B------:R-:W-:Y:S01]  /*e320*/  ISETP.GE.AND P5, PT, R12, UR4, PT ;  /* 0x000000040c007c0c */ /* 0x000fe2000bfa6270 */
[----:B------:R-:W-:Y:S01]  /*e330*/  VIADD R18, R3, 0x50 ;  /* 0x0000005003127836 */ /* 0x000fe20000000000 */
[----:B------:R-:W-:Y:S01]  /*e340*/  ISETP.GE.AND P6, PT, R13, UR4, PT ;  /* 0x000000040d007c0c */ /* 0x000fe2000bfc6270 */
[C---:B------:R-:W-:Y:S01]  /*e350*/  VIADD R20, R3.reuse, 0x58 ;  /* 0x0000005803147836 */ /* 0x040fe20000000000 */
[----:B------:R-:W-:-:S02]  /*e360*/  IADD3 R14, R3, 0x38, RZ ;  /* 0x00000038030e7810 */ /* 0x000fc40007ffe0ff */
[----:B------:R-:W-:Y:S01]  /*e370*/  ISETP.GE.AND P3, PT, R15, UR4, PT ;  /* 0x000000040f007c0c */ /* 0x000fe2000bf66270 */
[C-C-:B-1-3--:R-:W-:Y:S01]  /*e380*/  @!P0 IMAD.WIDE R6, R3.reuse, 0x4, R4.reuse ;  /* 0x0000000403068825 */ /* 0x14afe200078e0204 */
[----:B------:R-:W-:Y:S02]  /*e390*/  ISETP.GE.AND P4, PT, R16, UR4, PT ;  /* 0x0000000410007c0c */ /* 0x000fe4000bf86270 */
[----:B------:R-:W-:Y:S02]  /*e3a0*/  @!P1 LEA.HI R0, R0, R0, RZ, 0x1 ;  /* 0x0000000000009211 */ /* 0x000fe400078f08ff */
[----:B------:R-:W-:Y:S01]  /*e3b0*/  @!P2 LEA.HI R2, R2, R2, RZ, 0x1 ;  /* 0x000000020202a211 */ /* 0x000fe200078f08ff */
[----:B------:R0:W-:Y:S01]  /*e3c0*/  @!P0 ST.E.64 desc[UR60][R6.64], R26 ;  /* 0x0000001a06008985 */ /* 0x0001e2000c101b3c */
[----:B------:R-:W-:Y:S01]  /*e3d0*/  @!P1 LOP3.LUT R9, R0, 0xfffffffe, RZ, 0xc0, !PT ;  /* 0xfffffffe00099812 */ /* 0x000fe200078ec0ff */
[C---:B------:R-:W-:Y:S01]  /*e3e0*/  VIADD R0, R3.reuse, 0x28 ;  /* 0x0000002803007836 */ /* 0x040fe20000000000 */
[----:B------:R-:W-:Y:S01]  /*e3f0*/  @!P2 LOP3.LUT R11, R2, 0xfffffffe, RZ, 0xc0, !PT ;  /* 0xfffffffe020ba812 */ /* 0x000fe200078ec0ff */
[----:B------:R-:W-:Y:S01]  /*e400*/  VIADD R2, R3, 0x30 ;  /* 0x0000003003027836 */ /* 0x000fe20000000000 */
[----:B------:R-:W-:Y:S01]  /*e410*/  @!P5 LEA.HI R12, R12, R12, RZ, 0x1 ;  /* 0x0000000c0c0cd211 */ /* 0x000fe200078f08ff */
[----:B------:R-:W-:Y:S01]  /*e420*/  @!P1 IMAD.WIDE R8, R9, 0x4, R4 ;  /* 0x0000000409089825 */ /* 0x000fe200078e0204 */
[----:B------:R-:W-:-:S02]  /*e430*/  ISETP.GE.AND P0, PT, R0, UR4, PT ;  /* 0x0000000400007c0c */ /* 0x000fc4000bf06270 */
[----:B------:R-:W-:Y:S01]  /*e440*/  @!P6 LEA.HI R13, R13, R13, RZ, 0x1 ;  /* 0x0000000d0d0de211 */ /* 0x000fe200078f08ff */
[--C-:B------:R-:W-:Y:S01]  /*e450*/  @!P2 IMAD.WIDE R10, R11, 0x4, R4.reuse ;  /* 0x000000040b0aa825 */ /* 0x100fe200078e0204 */
[----:B------:R1:W-:Y:S01]  /*e460*/  @!P1 ST.E.64 desc[UR60][R8.64], R30 ;  /* 0x0000001e08009985 */ /* 0x0003e2000c101b3c */
[----:B------:R-:W-:Y:S02]  /*e470*/  ISETP.GE.AND P1, PT, R2, UR4, PT ;  /* 0x0000000402007c0c */ /* 0x000fe4000bf26270 */
[----:B0-----:R-:W-:Y:S01]  /*e480*/  @!P5 LOP3.LUT R7, R12, 0xfffffffe, RZ, 0xc0, !PT ;  /* 0xfffffffe0c07d812 */ /* 0x001fe200078ec0ff */
[----:B------:R0:W-:Y:S01]  /*e490*/  @!P2 ST.E.64 desc[UR60][R10.64], R34 ;  /* 0x000000220a00a985 */ /* 0x0001e2000c101b3c */
[----:B------:R-:W-:Y:S02]  /*e4a0*/  ISETP.GE.AND P2, PT, R14, UR4, PT ;  /* 0x000000040e007c0c */ /* 0x000fe4000bf46270 */
[----:B------:R-:W-:Y:S01]  /*e4b0*/  @!P4 LEA.HI R16, R16, R16, RZ, 0x1 ;  /* 0x000000101010c211 */ /* 0x000fe200078f08ff */
[----:B------:R-:W-:Y:S01]  /*e4c0*/  @!P5 IMAD.WIDE R6, R7, 0x4, R4 ;  /* 0x000000040706d825 */ /* 0x000fe200078e0204 */
[----:B------:R-:W-:-:S02]  /*e4d0*/  @!P0 LEA.HI R0, R0, R0, RZ, 0x1 ;  /* 0x0000000000008211 */ /* 0x000fc400078f08ff */
[----:B------:R-:W-:Y:S01]  /*e4e0*/  @!P4 LOP3.LUT R19, R16, 0xfffffffe, RZ, 0xc0, !PT ;  /* 0xfffffffe1013c812 */ /* 0x000fe200078ec0ff */
[----:B------:R-:W-:Y:S01]  /*e4f0*/  VIADD R16, R3, 0x70 ;  /* 0x0000007003107836 */ /* 0x000fe20000000000 */
[----:B------:R2:W-:Y:S01]  /*e500*/  @!P5 ST.E.64 desc[UR60][R6.64], R38 ;  /* 0x000000260600d985 */ /* 0x0005e2000c101b3c */
[----:B-1----:R-:W-:Y:S02]  /*e510*/  @!P6 LOP3.LUT R9, R13, 0xfffffffe, RZ, 0xc0, !PT ;  /* 0xfffffffe0d09e812 */ /* 0x002fe400078ec0ff */
[----:B------:R-:W-:Y:S02]  /*e520*/  @!P1 LEA.HI R2, R2, R2, RZ, 0x1 ;  /* 0x0000000202029211 */ /* 0x000fe400078f08ff */
[----:B------:R-:W-:Y:S01]  /*e530*/  @!P2 LEA.HI R14, R14, R14, RZ, 0x1 ;  /* 0x0000000e0e0ea211 */ /* 0x000fe200078f08ff */
[----:B------:R-:W-:Y:S01]  /*e540*/  @!P6 IMAD.WIDE R8, R9, 0x4, R4 ;  /* 0x000000040908e825 */ /* 0x000fe200078e0204 */
[----:B0-----:R-:W-:Y:S02]  /*e550*/  @!P3 LEA.HI R10, R15, R15, RZ, 0x1 ;  /* 0x0000000f0f0ab211 */ /* 0x001fe400078f08ff */
[----:B------:R-:W-:-:S02]  /*e560*/  @!P0 LOP3.LUT R11, R0, 0xfffffffe, RZ, 0xc0, !PT ;  /* 0xfffffffe000b8812 */ /* 0x000fc400078ec0ff */
[----:B------:R-:W-:Y:S01]  /*e570*/  @!P1 LOP3.LUT R13, R2, 0xfffffffe, RZ, 0xc0, !PT ;  /* 0xfffffffe020d9812 */ /* 0x000fe200078ec0ff */
[----:B------:R0:W-:Y:S01]  /*e580*/  @!P6 ST.E.64 desc[UR60][R8.64], R42 ;  /* 0x0000002a0800e985 */ /* 0x0001e2000c101b3c */
[----:B------:R-:W-:Y:S01]  /*e590*/  @!P2 LOP3.LUT R15, R14, 0xfffffffe, RZ, 0xc0, !PT ;  /* 0xfffffffe0e0fa812 */ /* 0x000fe200078ec0ff */
[--C-:B--2---:R-:W-:Y:S01]  /*e5a0*/  @!P0 IMAD.WIDE R6, R11, 0x4, R4.reuse ;  /* 0x000000040b068825 */ /* 0x104fe200078e0204 */
[----:B------:R-:W-:Y:S02]  /*e5b0*/  @!P3 LOP3.LUT R17, R10, 0xfffffffe, RZ, 0xc0, !PT ;  /* 0xfffffffe0a11b812 */ /* 0x000fe400078ec0ff */
[----:B------:R-:W-:Y:S01]  /*e5c0*/  ISETP.GE.AND P5, PT, R18, UR4, PT ;  /* 0x0000000412007c0c */ /* 0x000fe2000bfa6270 */
[--C-:B------:R-:W-:Y:S01]  /*e5d0*/  @!P2 IMAD.WIDE R10, R15, 0x4, R4.reuse ;  /* 0x000000040f0aa825 */ /* 0x100fe200078e0204 */
[----:B------:R-:W-:Y:S01]  /*e5e0*/  ISETP.GE.AND P6, PT, R20, UR4, PT ;  /* 0x0000000414007c0c */ /* 0x000fe2000bfc6270 */
[----:B------:R1:W-:Y:S01]  /*e5f0*/  @!P0 ST.E.64 desc[UR60][R6.64], R46 ;  /* 0x0000002e06008985 */ /* 0x0003e2000c101b3c */
[----:B------:R-:W-:Y:S01]  /*e600*/  IADD3 R0, R3, 0x60, RZ ;  /* 0x0000006003007810 */ /* 0x000fe20007ffe0ff */
[----:B------:R-:W-:-:S04]  /*e610*/  @!P4 IMAD.WIDE R14, R19, 0x4, R4 ;  /* 0x00000004130ec825 */ /* 0x000fc800078e0204 */
[----:B0-----:R-:W-:-:S04]  /*e620*/  @!P1 IMAD.WIDE R8, R13, 0x4, R4 ;  /* 0x000000040d089825 */ /* 0x001fc800078e0204 */
[----:B------:R-:W-:Y:S01]  /*e630*/  @!P3 IMAD.WIDE R12, R17, 0x4, R4 ;  /* 0x00000004110cb825 */ /* 0x000fe200078e0204 */
[----:B------:R0:W-:Y:S01]  /*e640*/  @!P1 ST.E.64 desc[UR60][R8.64], R50 ;  /* 0x0000003208009985 */ /* 0x0001e2000c101b3c */
[----:B------:R-:W-:Y:S02]  /*e650*/  @!P5 LEA.HI R18, R18, R18, RZ, 0x1 ;  /* 0x000000121212d211 */ /* 0x000fe400078f08ff */
[C---:B------:R-:W-:Y:S01]  /*e660*/  VIADD R2, R3.reuse, 0x68 ;  /* 0x0000006803027836 */ /* 0x040fe20000000000 */
[----:B------:R2:W-:Y:S01]  /*e670*/  @!P2 ST.E.64 desc[UR60][R10.64], R54 ;  /* 0x000000360a00a985 */ /* 0x0005e2000c101b3c */
[C---:B------:R-:W-:Y:S01]  /*e680*/  VIADD R17, R3.reuse, 0x78 ;  /* 0x0000007803117836 */ /* 0x040fe20000000000 */
[----:B------:R-:W-:Y:S01]  /*e690*/  ISETP.GE.AND P2, PT, R16, UR4, PT ;  /* 0x0000000410007c0c */ /* 0x000fe2000bf46270 */
[----:B------:R-:W-:Y:S01]  /*e6a0*/  VIADD R19, R3, 0x80 ;  /* 0x0000008003137836 */ /* 0x000fe20000000000 */
[----:B------:R3:W-:Y:S01]  /*e6b0*/  @!P3 ST.E.64 desc[UR60][R12.64], R58 ;  /* 0x0000003a0c00b985 */ /* 0x0007e2000c101b3c */
[----:B------:R-:W-:-:S02]  /*e6c0*/  ISETP.GE.AND P3, PT, R2, UR4, PT ;  /* 0x0000000402007c0c */ /* 0x000fc4000bf66270 */
[----:B------:R-:W-:Y:S01]  /*e6d0*/  ISETP.GE.AND P1, PT, R17, UR4, PT ;  /* 0x0000000411007c0c */ /* 0x000fe2000bf26270 */
[----:B------:R4:W-:Y:S01]  /*e6e0*/  @!P4 ST.E.64 desc[UR60][R14.64], R62 ;  /* 0x0000003e0e00c985 */ /* 0x0009e2000c101b3c */
[----:B------:R-:W-:Y:S02]  /*e6f0*/  ISETP.GE.AND P4, PT, R0, UR4, PT ;  /* 0x0000000400007c0c */ /* 0x000fe4000bf86270 */
[----:B------:R-:W-:Y:S02]  /*e700*/  ISETP.GE.AND P0, PT, R19, UR4, PT ;  /* 0x0000000413007c0c */ /* 0x000fe4000bf06270 */
[----:B------:R-:W-:Y:S02]  /*e710*/  @!P6 LEA.HI R20, R20, R20, RZ, 0x1 ;  /* 0x000000141414e211 */ /* 0x000fe400078f08ff */
[----:B-1----:R-:W-:Y:S02]  /*e720*/  @!P5 LOP3.LUT R7, R18, 0xfffffffe, RZ, 0xc0, !PT ;  /* 0xfffffffe1207d812 */ /* 0x002fe400078ec0ff */
[----:B0-----:R-:W-:Y:S01]  /*e730*/  @!P6 LOP3.LUT R9, R20, 0xfffffffe, RZ, 0xc0, !PT ;  /* 0xfffffffe1409e812 */ /* 0x001fe200078ec0ff */
        /* <DEDUP_REMOVED lines=39> */
[----:B------:R-:W-:Y:S02]  /*e9b0*/  @!P5 LEA.HI R20, R20, R20, RZ, 0x1 ;  /* 0x000000141414d211 */ /* 0x000fe400078f08ff */
[----:B0-----:R-:W-:Y:S01]  /*e9c0*/  @!P6 LOP3.LUT R7, R18, 0xfffffffe, RZ, 0xc0, !PT ;  /* 0xfffffffe1207e812 */ /* 0x001fe200078ec0ff */
[C---:B------:R-:W-:Y:S01]  /*e9d0*/  VIADD R18, R3.reuse, 0xc0 ;  /* 0x000000c003127836 */ /* 0x040fe20000000000 */
        /* <DEDUP_REMOVED lines=16> */
[----:B------:R-:W-:-:S02]  /*eae0*/  @!P2 LOP3.LUT R17, R17, 0xfffffffe, RZ, 0xc0, !PT ;  /* 0xfffffffe1111a812 */ /* 0x000fc400078ec0ff */
[----:B------:R-:W-:Y:S02]  /*eaf0*/  @!P1 LOP3.LUT R19, R19, 0xfffffffe, RZ, 0xc0, !PT ;  /* 0xfffffffe13139812 */ /* 0x000fe400078ec0ff */
[----:B------:R-:W-:Y:S01]  /*eb00*/  ISETP.GE.AND P5, PT, R18, UR4, PT ;  /* 0x0000000412007c0c */ /* 0x000fe2000bfa6270 */
[--C-:B0-----:R-:W-:Y:S01]  /*eb10*/  @!P0 IMAD.WIDE R6, R11, 0x4, R4.reuse ;  /* 0x000000040b068825 */ /* 0x101fe200078e0204 */
[----:B------:R-:W-:Y:S02]  /*eb20*/  ISETP.GE.AND P6, PT, R20, UR4, PT ;  /* 0x0000000414007c0c */ /* 0x000fe4000bfc6270 */
[----:B------:R-:W-:Y:S01]  /*eb30*/  IADD3 R2, R3, 0xd8, RZ ;  /* 0x000000d803027810 */ /* 0x000fe20007ffe0ff */
[--C-:B-1----:R-:W-:Y:S01]  /*eb40*/  @!P4 IMAD.WIDE R8, R13, 0x4, R4.reuse ;  /* 0x000000040d08c825 */ /* 0x102fe200078e0204 */
[----:B------:R0:W-:Y:S01]  /*eb50*/  @!P0 ST.E.64 desc[UR60][R6.64], R102 ;  /* 0x0000006606008985 */ /* 0x0001e2000c101b3c */
[----:B------:R-:W-:Y:S02]  /*eb60*/  ISETP.GE.AND P0, PT, R0, UR4, PT ;  /* 0x0000000400007c0c */ /* 0x000fe4000bf06270 */
[--C-:B------:R-:W-:Y:S01]  /*eb70*/  @!P3 IMAD.WIDE R10, R15, 0x4, R4.reuse ;  /* 0x000000040f0ab825 */ /* 0x100fe200078e0204 */
[----:B------:R1:W-:Y:S03]  /*eb80*/  @!P4 ST.E.64 desc[UR60][R8.64], R106 ;  /* 0x0000006a0800c985 */ /* 0x0003e6000c101b3c */
[----:B------:R-:W-:Y:S01]  /*eb90*/  @!P2 IMAD.WIDE R12, R17, 0x4, R4 ;  /* 0x00000004110ca825 */ /* 0x000fe200078e0204 */
[----:B------:R2:W-:Y:S01]  /*eba0*/  @!P3 ST.E.64 desc[UR60][R10.64], R110 ;  /* 0x0000006e0a00b985 */ /* 0x0005e2000c101b3c */
[----:B------:R-:W-:-:S02]  /*ebb0*/  @!P5 LEA.HI R18, R18, R18, RZ, 0x1 ;  /* 0x000000121212d211 */ /* 0x000fc400078f08ff */
[----:B------:R-:W-:Y:S01]  /*ebc0*/  @!P1 IMAD.WIDE R14, R19, 0x4, R4 ;  /* 0x00000004130e9825 */ /* 0x000fe200078e0204 */
[----:B------:R3:W-:Y:S01]  /*ebd0*/  @!P2 ST.E.64 desc[UR60][R12.64], R114 ;  /* 0x000000720c00a985 */ /* 0x0007e2000c101b3c */
[----:B------:R-:W-:Y:S02]  /*ebe0*/  ISETP.GE.AND P2, PT, R16, UR4, PT ;  /* 0x0000000410007c0c */ /* 0x000fe4000bf46270 */
[C---:B------:R-:W-:Y:S01]  /*ebf0*/  VIADD R17, R3.reuse, 0xe8 ;  /* 0x000000e803117836 */ /* 0x040fe20000000000 */
[----:B------:R4:W-:Y:S01]  /*ec00*/  @!P1 ST.E.64 desc[UR60][R14.64], R118 ;  /* 0x000000760e009985 */ /* 0x0009e2000c101b3c */
[C---:B------:R-:W-:Y:S01]  /*ec10*/  VIADD R19, R3.reuse, 0xf0 ;  /* 0x000000f003137836 */ /* 0x040fe20000000000 */
[----:B------:R-:W-:Y:S01]  /*ec20*/  ISETP.GE.AND P1, PT, R2, UR4, PT ;  /* 0x0000000402007c0c */ /* 0x000fe2000bf26270 */
[----:B------:R-:W-:Y:S01]  /*ec30*/  VIADD R3, R3, 0xf8 ;  /* 0x000000f803037836 */ /* 0x000fe20000000000 */
[----:B------:R-:W-:Y:S02]  /*ec40*/  ISETP.GE.AND P3, PT, R17, UR4, PT ;  /* 0x0000000411007c0c */ /* 0x000fe4000bf66270 */
[----:B------:R-:W-:-:S02]  /*ec50*/  ISETP.GE.AND P4, PT, R19, UR4, PT ;  /* 0x0000000413007c0c */ /* 0x000fc4000bf86270 */
[----:B------:R-:W-:Y:S02]  /*ec60*/  @!P6 LEA.HI R20, R20, R20, RZ, 0x1 ;  /* 0x000000141414e211 */ /* 0x000fe400078f08ff */
[----:B0-----:R-:W-:Y:S02]  /*ec70*/  @!P5 LOP3.LUT R7, R18, 0xfffffffe, RZ, 0xc0, !PT ;  /* 0xfffffffe1207d812 */ /* 0x001fe400078ec0ff */
[----:B-1----:R-:W-:Y:S02]  /*ec80*/  @!P6 LOP3.LUT R9, R20, 0xfffffffe, RZ, 0xc0, !PT ;  /* 0xfffffffe1409e812 */ /* 0x002fe400078ec0ff */
[----:B------:R-:W-:Y:S01]  /*ec90*/  @!P0 LEA.HI R0, R0, R0, RZ, 0x1 ;  /* 0x0000000000008211 */ /* 0x000fe200078f08ff */
[--C-:B------:R-:W-:Y:S01]  /*eca0*/  @!P5 IMAD.WIDE R6, R7, 0x4, R4.reuse ;  /* 0x000000040706d825 */ /* 0x100fe200078e0204 */
[----:B------:R-:W-:Y:S02]  /*ecb0*/  @!P1 LEA.HI R2, R2, R2, RZ, 0x1 ;  /* 0x0000000202029211 */ /* 0x000fe400078f08ff */
[----:B------:R-:W-:Y:S01]  /*ecc0*/  @!P2 LEA.HI R16, R16, R16, RZ, 0x1 ;  /* 0x000000101010a211 */ /* 0x000fe200078f08ff */
[----:B------:R-:W-:Y:S01]  /*ecd0*/  @!P6 IMAD.WIDE R8, R9, 0x4, R4 ;  /* 0x000000040908e825 */ /* 0x000fe200078e0204 */
[----:B------:R-:W-:Y:S01]  /*ece0*/  @!P3 LEA.HI R17, R17, R17, RZ, 0x1 ;  /* 0x000000111111b211 */ /* 0x000fe200078f08ff */
[----:B------:R0:W-:Y:S01]  /*ecf0*/  @!P5 ST.E.64 desc[UR60][R6.64], R122 ;  /* 0x0000007a0600d985 */ /* 0x0001e2000c101b3c */
[----:B------:R-:W-:-:S02]  /*ed00*/  @!P4 LEA.HI R19, R19, R19, RZ, 0x1 ;  /* 0x000000131313c211 */ /* 0x000fc400078f08ff */
[----:B--2---:R-:W-:Y:S01]  /*ed10*/  @!P0 LOP3.LUT R11, R0, 0xfffffffe, RZ, 0xc0, !PT ;  /* 0xfffffffe000b8812 */ /* 0x004fe200078ec0ff */
[----:B------:R1:W-:Y:S01]  /*ed20*/  @!P6 ST.E.64 desc[UR60][R8.64], R126 ;  /* 0x0000007e0800e985 */ /* 0x0003e2000c101b3c */
[----:B---3--:R-:W-:Y:S02]  /*ed30*/  @!P1 LOP3.LUT R13, R2, 0xfffffffe, RZ, 0xc0, !PT ;  /* 0xfffffffe020d9812 */ /* 0x008fe400078ec0ff */
[----:B----4-:R-:W-:Y:S02]  /*ed40*/  @!P2 LOP3.LUT R15, R16, 0xfffffffe, RZ, 0xc0, !PT ;  /* 0xfffffffe100fa812 */ /* 0x010fe400078ec0ff */
[----:B------:R-:W-:Y:S02]  /*ed50*/  @!P3 LOP3.LUT R17, R17, 0xfffffffe, RZ, 0xc0, !PT ;  /* 0xfffffffe1111b812 */ /* 0x000fe400078ec0ff */
[----:B------:R-:W-:Y:S01]  /*ed60*/  @!P4 LOP3.LUT R19, R19, 0xfffffffe, RZ, 0xc0, !PT ;  /* 0xfffffffe1313c812 */ /* 0x000fe200078ec0ff */
[----:B0-----:R-:W-:-:S04]  /*ed70*/  @!P0 IMAD.WIDE R6, R11, 0x4, R4 ;  /* 0x000000040b068825 */ /* 0x001fc800078e0204 */
[--C-:B-1----:R-:W-:Y:S01]  /*ed80*/  @!P1 IMAD.WIDE R8, R13, 0x4, R4.reuse ;  /* 0x000000040d089825 */ /* 0x102fe200078e0204 */
[----:B------:R0:W-:Y:S01]  /*ed90*/  @!P0 ST.E.64 desc[UR60][R6.64], R130 ;  /* 0x0000008206008985 */ /* 0x0001e2000c101b3c */
[----:B------:R-:W-:Y:S02]  /*eda0*/  ISETP.GE.AND P0, PT, R3, UR4, PT ;  /* 0x0000000403007c0c */ /* 0x000fe4000bf06270 */
[--C-:B------:R-:W-:Y:S01]  /*edb0*/  @!P2 IMAD.WIDE R10, R15, 0x4, R4.reuse ;  /* 0x000000040f0aa825 */ /* 0x100fe200078e0204 */
[----:B------:R0:W-:Y:S03]  /*edc0*/  @!P1 ST.E.64 desc[UR60][R8.64], R134 ;  /* 0x0000008608009985 */ /* 0x0001e6000c101b3c */
[--C-:B------:R-:W-:Y:S01]  /*edd0*/  @!P3 IMAD.WIDE R12, R17, 0x4, R4.reuse ;  /* 0x00000004110cb825 */ /* 0x100fe200078e0204 */
[----:B------:R0:W-:Y:S03]  /*ede0*/  @!P2 ST.E.64 desc[UR60][R10.64], R138 ;  /* 0x0000008a0a00a985 */ /* 0x0001e6000c101b3c */
[----:B------:R-:W-:Y:S01]  /*edf0*/  @!P4 IMAD.WIDE R14, R19, 0x4, R4 ;  /* 0x00000004130ec825 */ /* 0x000fe200078e0204 */
[----:B------:R0:W-:Y:S04]  /*ee00*/  @!P3 ST.E.64 desc[UR60][R12.64], R142 ;  /* 0x0000008e0c00b985 */ /* 0x0001e8000c101b3c */
[----:B------:R0:W-:Y:S01]  /*ee10*/  @!P4 ST.E.64 desc[UR60][R14.64], R146 ;  /* 0x000000920e00c985 */ /* 0x0001e2000c101b3c */
[----:B------:R-:W-:Y:S05]  /*ee20*/  @P0 BRA `(.L_x_991) ;  /* 0x00000040009c0947 */ /* 0x000fea0003800000 */
[----:B------:R-:W-:-:S04]  /*ee30*/  LEA.HI R3, R3, R3, RZ, 0x1 ;  /* 0x0000000303037211 */ /* 0x000fc800078f08ff */
[----:B------:R-:W-:-:S05]  /*ee40*/  LOP3.LUT R3, R3, 0xfffffffe, RZ, 0xc0, !PT ;  /* 0xfffffffe03037812 */ /* 0x000fca00078ec0ff */
[----:B------:R-:W-:-:S05]  /*ee50*/  IMAD.WIDE R4, R3, 0x4, R4 ;  /* 0x0000000403047825 */ /* 0x000fca00078e0204 */
[----:B------:R1:W-:Y:S01]  /*ee60*/  ST.E.64 desc[UR60][R4.64], R150 ;  /* 0x0000009604007985 */ /* 0x0003e2000c101b3c */
[----:B------:R-:W-:Y:S05]  /*ee70*/  BRA `(.L_x_991) ;  /* 0x0000004000887947 */ /* 0x000fea0003800000 */
.L_x_1078:
[----:B------:R-:W0:Y:S02]  /*ee80*/  S2R R0, SR_TID.X ;  /* 0x0000000000007919 */ /* 0x000e240000002100 */
[----:B0-----:R-:W-:-:S04]  /*ee90*/  IADD3 R2, R0, -0x80, RZ ;  /* 0xffffff8000027810 */ /* 0x001fc80007ffe0ff */
[----:B------:R-:W-:-:S13]  /*eea0*/  ISETP.GT.AND P0, PT, R2, 0x7f, PT ;  /* 0x0000007f0200780c */ /* 0x000fda0003f04270 */
[----:B------:R-:W-:Y:S05]  /*eeb0*/  @P0 BRA `(.L_x_991) ;  /* 0x0000004000780947 */ /* 0x000fea0003800000 */
[----:B------:R-:W0:Y:S01]  /*eec0*/  S2R R3, SR_CTAID.X ;  /* 0x0000000000037919 */ /* 0x000e220000002500 */
[----:B------:R-:W1:Y:S01]  /*eed0*/  LDC R6, c[0x0][0xbe8] ;  /* 0x0002fa00ff067b82 */ /* 0x000e620000000800 */
[----:B------:R-:W-:Y:S01]  /*eee0*/  ULDC UR4, c[0x0][0xa88] ;  /* 0x0002a20000047ab9 */ /* 0x000fe20000000800 */
[----:B0-----:R-:W-:Y:S02]  /*eef0*/  IMAD R0, R3, 0x80, R0 ;  /* 0x0000008003007824 */ /* 0x001fe400078e0200 */
[----:B-1----:R-:W-:Y:S02]  /*ef00*/  IMAD R3, R6, UR4, RZ ;  /* 0x0000000406037c24 */ /* 0x002fe4000f8e02ff */
[----:B------:R-:W-:-:S05]  /*ef10*/  VIADD R0, R0, 0xffffff80 ;  /* 0xffffff8000007836 */ /* 0x000fca0000000000 */
[----:B------:R-:W-:-:S13]  /*ef20*/  ISETP.GE.AND P0, PT, R0, R3, PT ;  /* 0x000000030000720c */ /* 0x000fda0003f06270 */
[----:B------:R-:W-:Y:S05]  /*ef30*/  @P0 BRA `(.L_x_991) ;  /* 0x0000004000580947 */ /* 0x000fea0003800000 */
[----:B------:R-:W2:Y:S01]  /*ef40*/  LDL R4, [R1] ;  /* 0x0000000001047983 */ /* 0x000ea20000100800 */
[----:B------:R-:W-:Y:S01]  /*ef50*/  ISETP.NE.AND P0, PT, R6, 0x1, PT ;  /* 0x000000010600780c */ /* 0x000fe20003f05270 */
[----:B------:R-:W-:Y:S01]  /*ef60*/  S2UR UR7, SR_CTAID.Z ;  /* 0x00000000000779c3 */ /* 0x000fe20000002700 */
[----:B------:R-:W-:Y:S01]  /*ef70*/  ULDC.64 UR8, c[0x0][0xbd0] ;  /* 0x0002f40000087ab9 */ /* 0x000fe20000000a00 */
[----:B------:R-:W-:-:S06]  /*ef80*/  IMAD.MOV.U32 R5, RZ, RZ, R0 ;  /* 0x000000ffff057224 */ /* 0x000fcc00078e0000 */
[----:B------:R-:W0:Y:S08]  /*ef90*/  LDC.64 R10, c[0x0][0xbd8] ;  /* 0x0002f600ff0a7b82 */ /* 0x000e300000000a00 */
[----:B------:R-:W1:Y:S08]  /*efa0*/  @P0 LDC R7, c[0x0][0xbec] ;  /* 0x0002fb00ff070b82 */ /* 0x000e700000000800 */
[----:B------:R-:W3:Y:S08]  /*efb0*/  @P0 LDC R9, c[0x0][0xbf0] ;  /* 0x0002fc00ff090b82 */ /* 0x000ef00000000800 */
[----:B------:R-:W4:Y:S08]  /*efc0*/  S2UR UR10, SR_CTAID.Y ;  /* 0x00000000000a79c3 */ /* 0x000f300000002600 */
[----:B------:R-:W4:Y:S01]  /*efd0*/  LDC R8, c[0x0][0xc50] ;  /* 0x00031400ff087b82 */ /* 0x000f220000000800 */
[----:B--2---:R-:W-:Y:S01]  /*efe0*/  R2UR UR11, R4 ;  /* 0x00000000040b72ca */ /* 0x004fe200000e0000 */
[----:B-1----:R-:W-:-:S05]  /*eff0*/  @P0 IMAD.HI.U32 R4, R0, R7, RZ ;  /* 0x0000000700040227 */ /* 0x002fca00078e00ff */
[----:B---3--:R-:W-:-:S07]  /*f000*/  @P0 SHF.R.U32.HI R5, RZ, R9, R4 ;  /* 0x00000009ff050219 */ /* 0x008fce0000011604 */
[----:B------:R-:W-:Y:S02]  /*f010*/  USHF.R.S32.HI UR6, URZ, 0x1f, UR11 ;  /* 0x0000001f3f067899 */ /* 0x000fe4000801140b */
[----:B------:R-:W-:Y:S01]  /*f020*/  IMAD R7, RZ, RZ, -UR11 ;  /* 0x8000000bff077e24 */ /* 0x000fe2000f8e02ff */
[----:B------:R-:W-:Y:S02]  /*f030*/  UIMAD.WIDE.U32 UR4, UR11, UR8, URZ ;  /* 0x000000080b0472a5 */ /* 0x000fe4000f8e003f */
[----:B------:R-:W-:Y:S01]  /*f040*/  UIMAD UR6, UR6, UR8, URZ ;  /* 0x00000008060672a4 */ /* 0x000fe2000f8e023f */
[----:B----4-:R-:W-:Y:S01]  /*f050*/  IMAD R9, R8, R7, UR10 ;  /* 0x0000000a08097e24 */ /* 0x010fe2000f8e0207 */
[----:B------:R-:W-:Y:S01]  /*f060*/  USHF.R.S32.HI UR8, URZ, 0x1f, UR7 ;  /* 0x0000001f3f087899 */ /* 0x000fe20008011407 */
[----:B------:R-:W-:Y:S01]  /*f070*/  IMAD.MOV R7, RZ, RZ, -R5 ;  /* 0x000000ffff077224 */ /* 0x000fe200078e0a05 */
[----:B------:R-:W-:Y:S01]  /*f080*/  UIMAD UR6, UR11, UR9, UR6 ;  /* 0x000000090b0672a4 */ /* 0x000fe2000f8e0206 */
[----:B------:R-:W-:Y:S01]  /*f090*/  MOV R3, UR5 ;  /* 0x0000000500037c02 */ /* 0x000fe20008000f00 */
[----:B------:R-:W-:Y:S01]  /*f0a0*/  IMAD.U32 R2, RZ, RZ, UR4 ;  /* 0x00000004ff027e24 */ /* 0x000fe2000f8e00ff */
[----:B------:R-:W-:Y:S01]  /*f0b0*/  SHF.R.S32.HI R4, RZ, 0x1f, R9 ;  /* 0x0000001fff047819 */ /* 0x000fe20000011409 */
[----:B------:R-:W-:Y:S01]  /*f0c0*/  UIADD3 UR6, UR5, UR6, URZ ;  /* 0x0000000605067290 */ /* 0x000fe2000fffe03f */
[----:B0-----:R-:W-:-:S02]  /*f0d0*/  IMAD R12, R10, UR8, RZ ;  /* 0x000000080a0c7c24 */ /* 0x001fc4000f8e02ff */
[----:B------:R-:W-:Y:S01]  /*f0e0*/  ULDC.64 UR4, c[0x0][0xbe0] ;  /* 0x0002f80000047ab9 */ /* 0x000fe20000000a00 */
[----:B------:R-:W-:Y:S02]  /*f0f0*/  IMAD R7, R6, R7, R0 ;  /* 0x0000000706077224 */ /* 0x000fe400078e0200 */
[----:B------:R-:W-:Y:S02]  /*f100*/  IMAD.U32 R3, RZ, RZ, UR6 ;  /* 0x00000006ff037e24 */ /* 0x000fe4000f8e00ff */
[----:B------:R-:W-:Y:S01]  /*f110*/  IMAD R11, R11, UR7, R12 ;  /* 0x000000070b0b7c24 */ /* 0x000fe2000f8e020c */
[----:B------:R-:W-:Y:S01]  /*f120*/  SHF.R.S32.HI R0, RZ, 0x1f, R7 ;  /* 0x0000001fff007819 */ /* 0x000fe20000011407 */
[----:B------:R-:W-:-:S04]  /*f130*/  IMAD.WIDE.U32 R2, R10, UR7, R2 ;  /* 0x000000070a027c25 */ /* 0x000fc8000f8e0002 */
[----:B------:R-:W-:Y:S02]  /*f140*/  IMAD.IADD R3, R11, 0x1, R3 ;  /* 0x000000010b037824 */ /* 0x000fe400078e0203 */
[----:B------:R-:W-:Y:S02]  /*f150*/  IMAD R4, R4, UR4, RZ ;  /* 0x0000000404047c24 */ /* 0x000fe4000f8e02ff */
[----:B------:R-:W-:-:S04]  /*f160*/  IMAD.WIDE.U32 R2, R9, UR4, R2 ;  /* 0x0000000409027c25 */ /* 0x000fc8000f8e0002 */
[----:B------:R-:W-:Y:S01]  /*f170*/  IMAD R4, R9, UR5, R4 ;  /* 0x0000000509047c24 */ /* 0x000fe2000f8e0204 */
[----:B------:R-:W-:Y:S01]  /*f180*/  SHF.R.S32.HI R9, RZ, 0x1f, R5 ;  /* 0x0000001fff097819 */ /* 0x000fe20000011405 */
[----:B------:R-:W-:Y:S01]  /*f190*/  ULDC.64 UR4, c[0x0][0xbc8] ;  /* 0x0002f20000047ab9 */ /* 0x000fe20000000a00 */
[----:B------:R-:W-:Y:S01]  /*f1a0*/  IADD3 R2, P0, R5, R2, RZ ;  /* 0x0000000205027210 */ /* 0x000fe20007f1e0ff */
[----:B------:R-:W-:-:S03]  /*f1b0*/  IMAD R0, R0, UR4, RZ ;  /* 0x0000000400007c24 */ /* 0x000fc6000f8e02ff */
[----:B------:R-:W-:Y:S01]  /*f1c0*/  IADD3.X R3, R9, R3, R4, P0, !PT ;  /* 0x0000000309037210 */ /* 0x000fe200007fe404 */
        /* <DEDUP_REMOVED lines=9> */
.L_x_989:
        /* <DEDUP_REMOVED lines=18> */
.L_x_1081:
[----:B------:R-:W-:Y:S01]  /*f380*/  ULDC UR7, c[0x0][0xc50] ;  /* 0x0003140000077ab9 */ /* 0x000fe20000000800 */
[----:B------:R-:W-:Y:S01]  /*f390*/  UMOV UR39, UR6 ;  /* 0x0000000600277c82 */ /* 0x000fe20008000000 */
[----:B------:R-:W-:-:S11]  /*f3a0*/  UISETP.NE.AND UP0, UPT, UR7, 0x1, UPT ;  /* 0x000000010700788c */ /* 0x000fd6000bf05270 */
[----:B------:R-:W-:Y:S01]  /*f3b0*/  @UP0 ULDC UR4, c[0x0][0xc54] ;  /* 0x0003150000040ab9 */ /* 0x000fe20000000800 */
[----:B------:R-:W-:Y:S01]  /*f3c0*/  @UP0 ULDC UR8, c[0x0][0xc58] ;  /* 0x0003160000080ab9 */ /* 0x000fe20000000800 */
[----:B------:R-:W-:-:S04]  /*f3d0*/  UIMAD.WIDE.U32 UR4, UR6, UR4, URZ ;  /* 0x00000004060472a5 */ /* 0x000fc8000f8e003f */
[----:B------:R-:W-:-:S12]  /*f3e0*/  @UP0 USHF.R.U32.HI UR39, URZ, UR8, UR5 ;  /* 0x000000083f270299 */ /* 0x000fd80008011605 */
.L_x_1082:
[----:B------:R-:W-:Y:S01]  /*f3f0*/  ISETP.GE.AND P0, PT, R23, RZ, PT ;  /* 0x000000ff1700720c */ /* 0x000fe20003f06270 */
[----:B------:R-:W-:Y:S01]  /*f400*/  UIADD3 UR44, -UR39, URZ, URZ ;  /* 0x0000003f272c7290 */ /* 0x000fe2000fffe13f */
[----:B------:R-:W-:Y:S02]  /*f410*/  IMAD.MOV.U32 R0, RZ, RZ, 0x1 ;  /* 0x00000001ff007424 */ /* 0x000fe400078e00ff */
[----:B------:R-:W-:Y:S01]  /*f420*/  IMAD.MOV.U32 R2, RZ, RZ, RZ ;  /* 0x000000ffff027224 */ /* 0x000fe200078e00ff */
[----:B------:R-:W-:Y:S01]  /*f430*/  UIMAD UR44, UR7, UR44, UR6 ;  /* 0x0000002c072c72a4 */ /* 0x000fe2000f8e0206 */
[----:B------:R-:W-:-:S07]  /*f440*/  IMAD.MOV.U32 R6, RZ, RZ, 0x1 ;  /* 0x00000001ff067424 */ /* 0x000fce00078e00ff */
[----:B------:R-:W-:Y:S05]  /*f450*/  @!P0 BRA `(.L_x_1083) ;  /* 0x0000003800488947 */ /* 0x000fea0003800000 */
[----:B------:R-:W0:Y:S01]  /*f460*/  LDC.64 R2, c[0x0][0xa28] ;  /* 0x00028a00ff027b82 */ /* 0x000e220000000a00 */
[----:B------:R-:W-:Y:S01]  /*f470*/  MOV R22, RZ ;  /* 0x000000ff00167202 */ /* 0x000fe20000000f00 */
[----:B------:R-:W-:Y:S01]  /*f480*/  ULDC.64 UR4, c[0x0][0x418] ;  /* 0x0001060000047ab9 */ /* 0x000fe20000000a00 */
[----:B------:R-:W-:Y:S01]  /*f490*/  ULDC UR6, c[0x0][0x448] ;  /* 0x0001120000067ab9 */ /* 0x000fe20000000800 */
[----:B------:R-:W-:Y:S01]  /*f4a0*/  ULDC UR10, c[0x0][0x2f0] ;  /* 0x0000bc00000a7ab9 */ /* 0x000fe20000000800 */
[----:B------:R-:W-:Y:S01]  /*f4b0*/  ULDC UR11, c[0x0][0x288] ;  /* 0x0000a200000b7ab9 */ /* 0x000fe20000000800 */
[----:B0-----:R-:W-:-:S04]  /*f4c0*/  ISETP.NE.U32.AND P0, PT, R2, RZ, PT ;  /* 0x000000ff0200720c */ /* 0x001fc80003f05070 */
[----:B------:R-:W-:-:S13]  /*f4d0*/  ISETP.NE.AND.EX P0, PT, R3, RZ, PT, P0 ;  /* 0x000000ff0300720c */ /* 0x000fda0003f05300 */
[----:B------:R-:W0:Y:S02]  /*f4e0*/  @P0 LDC.64 R2, c[0x0][0xa28] ;  /* 0x00028a00ff020b82 */ /* 0x000e240000000a00 */
[----:B0-----:R-:W-:-:S05]  /*f4f0*/  @P0 IMAD.WIDE R2, R23, 0x4, R2 ;  /* 0x0000000417020825 */ /* 0x001fca00078e0202 */
[----:B------:R0:W5:Y:S01]  /*f500*/  @P0 LDG.E R22, desc[UR60][R2.64] ;  /* 0x0000003c02160981 */ /* 0x000162000c1e1900 */
[----:B------:R-:W1:Y:S01]  /*f510*/  S2UR UR40, SR_CTAID.X ;  /* 0x00000000002879c3 */ /* 0x000e620000002500 */
[----:B------:R-:W-:Y:S02]  /*f520*/  UISETP.NE.U32.AND UP0, UPT, UR4, URZ, UPT ;  /* 0x0000003f0400728c */ /* 0x000fe4000bf05070 */
[----:B------:R-:W-:Y:S02]  /*f530*/  UISETP.NE.AND UP1, UPT, UR6, 0x1, UPT ;  /* 0x000000010600788c */ /* 0x000fe4000bf25270 */
[----:B------:R-:W-:Y:S01]  /*f540*/  UISETP.NE.AND.EX UP0, UPT, UR5, URZ, UPT, UP0 ;  /* 0x0000003f0500728c */ /* 0x000fe2000bf05300 */
[----:B------:R-:W-:Y:S02]  /*f550*/  ULDC UR6, c[0x0][0x424] ;  /* 0x0001090000067ab9 */ /* 0x000fe40000000800 */
[----:B------:R-:W-:Y:S01]  /*f560*/  ULDC.64 UR4, c[0x0][0x9e0] ;  /* 0x0002780000047ab9 */ /* 0x000fe20000000a00 */
[----:B------:R-:W-:-:S02]  /*f570*/  USEL UR9, UR6, 0x1, UP0 ;  /* 0x0000000106097887 */ /* 0x000fc40008000000 */
[----:B------:R-:W-:Y:S02]  /*f580*/  UISETP.GE.AND UP0, UPT, UR5, 0x1, UPT ;  /* 0x000000010500788c */ /* 0x000fe4000bf06270 */
[----:B------:R-:W-:Y:S01]  /*f590*/  UIMAD UR47, UR9, UR10, URZ ;  /* 0x0000000a092f72a4 */ /* 0x000fe2000f8e023f */
[----:B------:R-:W-:Y:S01]  /*f5a0*/  @UP1 ULDC UR7, c[0x0][0x44c] ;  /* 0x0001130000071ab9 */ /* 0x000fe20000000800 */
[----:B------:R-:W-:Y:S02]  /*f5b0*/  UIMAD UR9, UR9, UR10, 0x3f ;  /* 0x0000003f090974a4 */ /* 0x000fe4000f8e020a */
[----:B------:R-:W-:Y:S01]  /*f5c0*/  PLOP3.LUT P1, PT, PT, PT, UP0, 0x80, 0x0 ;  /* 0x000000000000781c */ /* 0x000fe20003f2f008 */
[----:B------:R-:W-:Y:S01]  /*f5d0*/  @UP1 ULDC UR12, c[0x0][0x450] ;  /* 0x00011400000c1ab9 */ /* 0x000fe20000000800 */
[----:B------:R-:W-:Y:S02]  /*f5e0*/  UP2UR UR48, UPR, URZ, 0x2 ;  /* 0x000000023f307883 */ /* 0x000fe40008000000 */
[----:B-1----:R-:W-:-:S04]  /*f5f0*/  USHF.L.U32 UR40, UR40, 0x7, URZ ;  /* 0x0000000728287899 */ /* 0x002fc8000800063f */
[----:B------:R-:W-:-:S04]  /*f600*/  UIADD3 UR8, UR40, 0x7f, URZ ;  /* 0x0000007f28087890 */ /* 0x000fc8000fffe03f */
[----:B------:R-:W-:Y:S02]  /*f610*/  UIMAD.WIDE.U32 UR6, UR8, UR7, URZ ;  /* 0x00000007080672a5 */ /* 0x000fe4000f8e003f */
[----:B------:R-:W-:Y:S02]  /*f620*/  UIADD3 UR6, UR47, 0x1, -UR11 ;  /* 0x000000012f067890 */ /* 0x000fe4000fffe80b */
[----:B------:R-:W-:Y:S02]  /*f630*/  @UP1 USHF.R.U32.HI UR8, URZ, UR12, UR7 ;  /* 0x0000000c3f081299 */ /* 0x000fe40008011607 */
[----:B------:R-:W-:Y:S02]  /*f640*/  USHF.R.S32.HI UR7, URZ, 0x1f, UR9 ;  /* 0x0000001f3f077899 */ /* 0x000fe40008011409 */
[----:B------:R-:W-:Y:S02]  /*f650*/  UIADD3 UR6, UR6, UR8, URZ ;  /* 0x0000000806067290 */ /* 0x000fe4000fffe03f */
[----:B------:R-:W-:-:S02]  /*f660*/  ULEA.HI UR7, UR7, UR9, URZ, 0x6 ;  /* 0x0000000907077291 */ /* 0x000fc4000f8f303f */
[----:B------:R-:W-:Y:S02]  /*f670*/  UIADD3 UR4, UR6, UR4, URZ ;  /* 0x0000000406047290 */ /* 0x000fe4000fffe03f */
[----:B------:R-:W-:Y:S01]  /*f680*/  USHF.R.S32.HI UR41, URZ, 0x6, UR7 ;  /* 0x000000063f297899 */ /* 0x000fe20008011407 */
[----:B0-----:R-:W-:Y:S11]  /*f690*/  @!P1 BRA `(.L_x_1084) ;  /* 0x0000000000449947 */ /* 0x001ff60003800000 */
        /* <DEDUP_REMOVED lines=10> */
.L_x_1085:
[----:B------:R-:W-:-:S11]  /*f740*/  UISETP.NE.AND UP0, UPT, UR5, 0x1, UPT ;  /* 0x000000010500788c */ /* 0x000fd6000bf05270 */
[----:B------:R-:W-:Y:S02]  /*f750*/  @UP0 ULDC.64 UR12, c[0x0][0x9e8] ;  /* 0x00027a00000c0ab9 */ /* 0x000fe40000000a00 */
[----:B------:R-:W-:-:S04]  /*f760*/  UIMAD.WIDE.U32 UR6, UR8, UR12, URZ ;  /* 0x0000000c080672a5 */ /* 0x000fc8000f8e003f */
[----:B------:R-:W-:-:S12]  /*f770*/  @UP0 USHF.R.U32.HI UR8, URZ, UR13, UR7 ;  /* 0x0000000d3f080299 */ /* 0x000fd80008011607 */
.L_x_1086:
[----:B------:R-:W-:-:S04]  /*f780*/  UIMAD UR8, UR8, UR5, UR5 ;  /* 0x00000005080872a4 */ /* 0x000fc8000f8e0205 */
[----:B------:R-:W-:-:S04]  /*f790*/  UISETP.LT.AND UP0, UPT, UR4, UR8, UPT ;  /* 0x000000080400728c */ /* 0x000fc8000bf01270 */
[----:B------:R-:W-:-:S12]  /*f7a0*/  USEL UR4, UR4, UR8, UP0 ;  /* 0x0000000804047287 */ /* 0x000fd80008000000 */
.L_x_1084:
[----:B------:R-:W-:Y:S02]  /*f7b0*/  UISETP.NE.AND UP0, UPT, UR48, URZ, UPT ;  /* 0x0000003f3000728c */ /* 0x000fe4000bf05270 */
[----:B------:R-:W-:-:S04]  /*f7c0*/  UIADD3 UR4, UR4, 0x3f, URZ ;  /* 0x0000003f04047890 */ /* 0x000fc8000fffe03f */
[----:B------:R-:W-:-:S04]  /*f7d0*/  USHF.R.S32.HI UR8, URZ, 0x1f, UR4 ;  /* 0x0000001f3f087899 */ /* 0x000fc80008011404 */
[----:B------:R-:W-:Y:S01]  /*f7e0*/  ULEA.HI UR8, UR8, UR4, URZ, 0x6 ;  /* 0x0000000408087291 */ /* 0x000fe2000f8f303f */
[----:B------:R-:W-:Y:S01]  /*f7f0*/  @UP0 ULDC UR6, c[0x0][0x44c] ;  /* 0x0001130000060ab9 */ /* 0x000fe20000000800 */
[----:B------:R-:W-:Y:S01]  /*f800*/  @UP0 ULDC UR9, c[0x0][0x450] ;  /* 0x0001140000090ab9 */ /* 0x000fe20000000800 */
[----:B------:R-:W-:Y:S02]  /*f810*/  UIMAD.WIDE.U32 UR6, UR40, UR6, URZ ;  /* 0x00000006280672a5 */ /* 0x000fe4000f8e003f */
[----:B------:R-:W-:Y:S01]  /*f820*/  UMOV UR4, UR40 ;  /* 0x0000002800047c82 */ /* 0x000fe20008000000 */
[----:B------:R-:W-:Y:S02]  /*f830*/  USHF.R.S32.HI UR42, URZ, 0x6, UR8 ;  /* 0x000000063f2a7899 */ /* 0x000fe40008011408 */
[----:B------:R-:W-:Y:S02]  /*f840*/  @UP0 USHF.R.U32.HI UR4, URZ, UR9, UR7 ;  /* 0x000000093f040299 */ /* 0x000fe40008011607 */
[----:B------:R-:W-:-:S02]  /*f850*/  UISETP.LT.AND UP0, UPT, UR41, UR42, UPT ;  /* 0x0000002a2900728c */ /* 0x000fc4000bf01270 */
[----:B------:R-:W-:Y:S01]  /*f860*/  UIADD3 UR4, UR4, -UR11, UR47 ;  /* 0x8000000b04047290 */ /* 0x000fe2000fffe02f */
[----:B------:R-:W-:Y:S01]  /*f870*/  ULDC UR8, c[0x0][0x9dc] ;  /* 0x0002770000087ab9 */ /* 0x000fe20000000800 */
[----:B------:R-:W-:Y:S02]  /*f880*/  USEL UR12, UR41, UR42, UP0 ;  /* 0x0000002a290c7287 */ /* 0x000fe40008000000 */
[----:B------:R-:W-:Y:S01]  /*f890*/  UIADD3 UR8, UR4, -UR8, URZ ;  /* 0x8000000804087290 */ /* 0x000fe2000fffe03f */
[----:B------:R-:W-:Y:S11]  /*f8a0*/  @!P1 BRA `(.L_x_1087) ;  /* 0x0000000000449947 */ /* 0x000ff60003800000 */
        /* <DEDUP_REMOVED lines=10> */
.L_x_1088:
[----:B------:R-:W-:-:S11]  /*f950*/  UISETP.NE.AND UP0, UPT, UR5, 0x1, UPT ;  /* 0x000000010500788c */ /* 0x000fd6000bf05270 */
[----:B------:R-:W-:Y:S02]  /*f960*/  @UP0 ULDC.64 UR10, c[0x0][0x9e8] ;  /* 0x00027a00000a0ab9 */ /* 0x000fe40000000a00 */
[----:B------:R-:W-:-:S04]  /*f970*/  UIMAD.WIDE.U32 UR6, UR4, UR10, URZ ;  /* 0x0000000a040672a5 */ /* 0x000fc8000f8e003f */
[----:B------:R-:W-:-:S12]  /*f980*/  @UP0 USHF.R.U32.HI UR4, URZ, UR11, UR7 ;  /* 0x0000000b3f040299 */ /* 0x000fd80008011607 */
.L_x_1089:
[----:B------:R-:W-:-:S04]  /*f990*/  UIMAD UR4, UR4, UR5, URZ ;  /* 0x00000005040472a4 */ /* 0x000fc8000f8e023f */
[----:B------:R-:W-:-:S04]  /*f9a0*/  UISETP.LT.AND UP0, UPT, UR8, UR4, UPT ;  /* 0x000000040800728c */ /* 0x000fc8000bf01270 */
[----:B------:R-:W-:-:S12]  /*f9b0*/  USEL UR8, UR8, UR4, !UP0 ;  /* 0x0000000408087287 */ /* 0x000fd8000c000000 */
.L_x_1087:
[----:B------:R-:W-:Y:S02]  /*f9c0*/  USHF.R.S32.HI UR4, URZ, 0x1f, UR8 ;  /* 0x0000001f3f047899 */ /* 0x000fe40008011408 */
[----:B------:R-:W-:Y:S02]  /*f9d0*/  USHF.R.U32.HI UR9, URZ, 0x10, UR44 ;  /* 0x000000103f097899 */ /* 0x000fe4000801162c */
[----:B------:R-:W-:Y:S02]  /*f9e0*/  ULEA.HI UR4, UR4, UR8, URZ, 0x6 ;  /* 0x0000000804047291 */ /* 0x000fe4000f8f303f */
[----:B------:R-:W-:Y:S02]  /*f9f0*/  ULOP3.LUT UR44, UR44, 0xffff, URZ, 0xc0, !UPT ;  /* 0x0000ffff2c2c7892 */ /* 0x000fe4000f8ec03f */
[----:B------:R-:W-:Y:S01]  /*fa00*/  USHF.R.S32.HI UR4, URZ, 0x6, UR4 ;  /* 0x000000063f047899 */ /* 0x000fe20008011404 */
[----:B------:R-:W-:-:S03]  /*fa10*/  UMOV UR38, URZ ;  /* 0x0000003f00267c82 */ /* 0x000fc60008000000 */
[----:B------:R-:W-:-:S04]  /*fa20*/  UISETP.LT.AND UP0, UPT, URZ, UR4, UPT ;  /* 0x000000043f00728c */ /* 0x000fc8000bf01270 */
[----:B------:R-:W-:Y:S02]  /*fa30*/  USEL UR43, URZ, UR4, !UP0 ;  /* 0x000000043f2b7287 */ /* 0x000fe4000c000000 */
[----:B------:R-:W-:Y:S02]  /*fa40*/  UISETP.NE.AND UP0, UPT, UR9, URZ, UPT ;  /* 0x0000003f0900728c */ /* 0x000fe4000bf05270 */
[----:B------:R-:W-:-:S06]  /*fa50*/  UISETP.GT.AND UP1, UPT, UR12, UR43, UPT ;  /* 0x0000002b0c00728c */ /* 0x000fcc000bf24270 */
[----:B------:R-:W-:-:S03]  /*fa60*/  PLOP3.LUT P0, PT, PT, PT, UP1, 0x80, 0x0 ;  /* 0x000000000000781c */ /* 0x000fc60003f0f018 */
[----:B------:R-:W-:-:S10]  /*fa70*/  @!UP0 ULDC UR9, c[0x0][0x9f0] ;  /* 0x00027c0000098ab9 */ /* 0x000fd40000000800 */
[----:B------:R-:W-:Y:S05]  /*fa80*/  @!P0 BRA `(.L_x_1090) ;  /* 0x00000000007c8947 */ /* 0x000fea0003800000 */
[----:B------:R-:W-:Y:S01]  /*fa90*/  IABS R0, UR9 ;  /* 0x0000000900007c13 */ /* 0x000fe20008000000 */
[----:B------:R-:W-:Y:S02]  /*faa0*/  UIADD3 UR4, UR9, -0x1, UR12 ;  /* 0xffffffff09047890 */ /* 0x000fe4000fffe00c */
[----:B------:R-:W-:Y:S02]  /*fab0*/  IABS R4, UR9 ;  /* 0x0000000900047c13 */ /* 0x000fe40008000000 */
[----:B------:R-:W-:Y:S01]  /*fac0*/  R2UR UR10, R0 ;  /* 0x00000000000a72ca */ /* 0x000fe200000e0000 */
[----:B------:R-:W-:-:S03]  /*fad0*/  UIADD3 UR6, -UR43, UR4, URZ ;  /* 0x000000042b067290 */ /* 0x000fc6000fffe13f */
[----:B------:R-:W-:-:S03]  /*fae0*/  UMOV UR4, URZ ;  /* 0x0000003f00047c82 */ /* 0x000fc60008000000 */
[----:B------:R-:W-:Y:S01]  /*faf0*/  IABS R3, UR6 ;  /* 0x0000000600037c13 */ /* 0x000fe20008000000 */
[----:B------:R-:W-:-:S03]  /*fb00*/  ULOP3.LUT UR6, UR6, UR9, URZ, 0x3c, !UPT ;  /* 0x0000000906067292 */ /* 0x000fc6000f8e3c3f */
[----:B------:R-:W-:Y:S02]  /*fb10*/  R2UR UR8, R3 ;  /* 0x00000000030872ca */ /* 0x000fe400000e0000 */
        /* <DEDUP_REMOVED lines=22> */
.L_x_1090:
[----:B------:R-:W-:Y:S02]  /*fc80*/  UIMAD UR49, UR44, UR38, UR43 ;  /* 0x000000262c3172a4 */ /* 0x000fe4000f8e022b */
[----:B------:R-:W-:Y:S01]  /*fc90*/  IMAD.U32 R0, RZ, RZ, UR38 ;  /* 0x00000026ff007e24 */ /* 0x000fe2000f8e00ff */
[----:B------:R-:W-:Y:S01]  /*fca0*/  MOV R2, RZ ;  /* 0x000000ff00027202 */ /* 0x000fe20000000f00 */
[----:B------:R-:W-:Y:S02]  /*fcb0*/  IMAD.MOV.U32 R6, RZ, RZ, 0x1 ;  /* 0x00000001ff067424 */ /* 0x000fe400078e00ff */
[----:B------:R-:W-:-:S05]  /*fcc0*/  IMAD.U32 R19, RZ, RZ, UR49 ;  /* 0x00000031ff137e24 */ /* 0x000fca000f8e00ff */
[----:B------:R-:W-:Y:S01]  /*fcd0*/  VIADDMNMX R19, R19, R0, UR12, PT ;  /* 0x0000000c13137e46 */ /* 0x000fe2000b800100 */
[----:B------:R-:W-:-:S03]  /*fce0*/  IMAD.MOV.U32 R0, RZ, RZ, 0x1 ;  /* 0x00000001ff007424 */ /* 0x000fc600078e00ff */
[----:B------:R-:W-:-:S13]  /*fcf0*/  ISETP.GT.AND P0, PT, R19, UR49, PT ;  /* 0x0000003113007c0c */ /* 0x000fda000bf04270 */
        /* <DEDUP_REMOVED lines=24> */
.L_x_1091:
        /* <DEDUP_REMOVED lines=19> */
[----:B-1---5:R-:W-:Y:S05]  /*ffb0*/  CALL.ABS.NOINC R2 ;  /* 0x0000000002007343 */ /* 0x022fea0003c00000 */
.L_x_1093:
[----:B------:R0:W1:Y:S01]  /*ffc0*/  LDC.64 R2, c[0x4][R16] ;  /* 0x0100000010027b82 */ /* 0x0000620000000a00 */
[----:B------:R-:W-:Y:S01]  /*ffd0*/  ULDC.64 UR4, c[0x4][0xa8] ;  /* 0x01002a0000047ab9 */ /* 0x000fe20000000a00 */
[----:B------:R-:W-:Y:S01]  /*ffe0*/  ULDC.64 UR6, c[0x4][0xb0] ;  /* 0x01002c0000067ab9 */ /* 0x000fe20000000a00 */
[----:B------:R-:W-:Y:S02]  /*fff0*/  IMAD.U32 R4, RZ, RZ, UR4 ;  /* 0x00000004ff047e24 */ /* 0x000fe4000f8e00ff */
        /* <DEDUP_REMOVED lines=11> */
.L_x_1092:
[----:B------:R-:W0:Y:S01]  /*100b0*/  LDC.64 R2, c[0x0][0x9f8] ;  /* 0x00027e00ff027b82 */ /* 0x000e220000000a00 */
[----:B------:R-:W-:-:S07]  /*100c0*/  MOV R33, R23 ;  /* 0x0000001700217202 */ /* 0x000fce0000000f00 */
[----:B------:R-:W1:Y:S01]  /*100d0*/  LDC R17, c[0x0][0x430] ;  /* 0x00010c00ff117b82 */ /* 0x000e620000000800 */
[C---:B------:R-:W-:Y:S01]  /*100e0*/  IMAD.SHL.U32 R24, R26.reuse, 0x10, RZ ;  /* 0x000000101a187824 */ /* 0x040fe200078e00ff */
[----:B------:R-:W-:Y:S01]  /*100f0*/  LOP3.LUT R8, R26, 0x7f, RZ, 0xc0, !PT ;  /* 0x0000007f1a087812 */ /* 0x000fe200078ec0ff */
[----:B------:R-:W-:Y:S01]  /*10100*/  VIADD R0, R19, 0xffffffff ;  /* 0xffffffff13007836 */ /* 0x000fe20000000000 */
[----:B------:R-:W-:Y:S01]  /*10110*/  LOP3.LUT R16, R16, 0xffffffbf, RZ, 0xc0, !PT ;  /* 0xffffffbf10107812 */ /* 0x000fe200078ec0ff */
[----:B------:R-:W-:Y:S01]  /*10120*/  ULDC UR4, c[0x0][0x2f4] ;  /* 0x0000bd0000047ab9 */ /* 0x000fe20000000800 */
[----:B0-----:R-:W-:-:S04]  /*10130*/  ISETP.NE.U32.AND P0, PT, R2, RZ, PT ;  /* 0x000000ff0200720c */ /* 0x001fc80003f05070 */
[----:B------:R-:W-:-:S13]  /*10140*/  ISETP.NE.AND.EX P0, PT, R3, RZ, PT, P0 ;  /* 0x000000ff0300720c */ /* 0x000fda0003f05300 */
[----:B------:R-:W0:Y:S02]  /*10150*/  @P0 LDC.64 R2, c[0x0][0x9f8] ;  /* 0x00027e00ff020b82 */ /* 0x000e240000000a00 */
[----:B0-----:R-:W-:-:S05]  /*10160*/  @P0 IMAD.WIDE R2, R23, 0x4, R2 ;  /* 0x0000000417020825 */ /* 0x001fca00078e0202 */
[----:B------:R0:W2:Y:S01]  /*10170*/  @P0 LDG.E R33, desc[UR60][R2.64] ;  /* 0x0000003c02210981 */ /* 0x0000a2000c1e1900 */
[----:B------:R-:W-:Y:S02]  /*10180*/  LOP3.LUT R24, R24, 0x70, RZ, 0xc0, !PT ;  /* 0x0000007018187812 */ /* 0x000fe400078ec0ff */
[----:B------:R-:W-:Y:S02]  /*10190*/  SHF.R.U32.HI R4, RZ, 0x3, R8 ;  /* 0x00000003ff047819 */ /* 0x000fe40000011608 */
[----:B-1----:R-:W-:Y:S02]  /*101a0*/  ISETP.NE.AND P1, PT, R17, 0x1, PT ;  /* 0x000000011100780c */ /* 0x002fe40003f25270 */
[----:B------:R-:W-:-:S05]  /*101b0*/  LOP3.LUT R37, R24, R4, RZ, 0xfc, !PT ;  /* 0x0000000418257212 */ /* 0x000fca00078efcff */
[----:B------:R-:W-:-:S05]  /*101c0*/  IMAD R7, R0, 0x40, R37 ;  /* 0x0000004000077824 */ /* 0x000fca00078e0225 */
[C---:B------:R-:W-:Y:S01]  /*101d0*/  ISETP.GE.AND P0, PT, R7.reuse, UR47, PT ;  /* 0x0000002f07007c0c */ /* 0x040fe2000bf06270 */
[----:B0-----:R-:W0:Y:S01]  /*101e0*/  @P1 LDC R2, c[0x0][0x434] ;  /* 0x00010d00ff021b82 */ /* 0x001e220000000800 */
[----:B-----5:R-:W-:Y:S01]  /*101f0*/  IMAD.IADD R7, R7, 0x1, R22 ;  /* 0x0000000107077824 */ /* 0x020fe200078e0216 */
[----:B------:R-:W-:Y:S02]  /*10200*/  @P1 LOP3.LUT R16, R16, 0x40, RZ, 0xfc, !PT ;  /* 0x0000004010101812 */ /* 0x000fe400078efcff */
[----:B------:R-:W-:Y:S02]  /*10210*/  ISETP.GT.U32.OR P0, PT, R37, 0x3f, P0 ;  /* 0x0000003f2500780c */ /* 0x000fe40000704470 */
[----:B------:R-:W-:Y:S02]  /*10220*/  MOV R9, R7 ;  /* 0x0000000700097202 */ /* 0x000fe40000000f00 */
[----:B------:R-:W1:Y:S09]  /*10230*/  @P1 LDC R3, c[0x0][0x438] ;  /* 0x00010e00ff031b82 */ /* 0x000e720000000800 */
[----:B------:R-:W3:Y:S01]  /*10240*/  @!P0 LDC.64 R10, c[0x0][0x428] ;  /* 0x00010a00ff0a8b82 */ /* 0x000ee20000000a00 */
[----:B0-----:R-:W-:-:S07]  /*10250*/  @P1 IMAD.HI.U32 R2, R7, R2, RZ ;  /* 0x0000000207021227 */ /* 0x001fce00078e00ff */
[----:B------:R-:W0:Y:S01]  /*10260*/  @!P0 LDC.64 R4, c[0x0][0x418] ;  /* 0x00010600ff048b82 */ /* 0x000e220000000a00 */
[----:B-1----:R-:W-:-:S04]  /*10270*/  @P1 SHF.R.U32.HI R9, RZ, R3, R2 ;  /* 0x00000003ff091219 */ /* 0x002fc80000011602 */
[----:B------:R-:W-:Y:S02]  /*10280*/  @!P0 SHF.R.S32.HI R3, RZ, 0x1f, R9 ;  /* 0x0000001fff038819 */ /* 0x000fe40000011409 */
[----:B------:R-:W-:Y:S01]  /*10290*/  LOP3.LUT R16, R16, 0xffffffef, RZ, 0xc0, !PT ;  /* 0xffffffef10107812 */ /* 0x000fe200078ec0ff */
[----:B------:R-:W-:Y:S01]  /*102a0*/  UMOV UR5, 0xffffffff ;  /* 0xffffffff00057882 */ /* 0x000fe20000000000 */
[----:B--2---:R-:W-:-:S05]  /*102b0*/  SHF.R.S32.HI R6, RZ, 0x1f, R33 ;  /* 0x0000001fff067819 */ /* 0x004fca0000011421 */
[----:B---3--:R-:W-:Y:S01]  /*102c0*/  @!P0 IMAD R2, R6, R10, RZ ;  /* 0x0000000a06028224 */ /* 0x008fe200078e02ff */
[----:B------:R1:W-:Y:S03]  /*102d0*/  STL [R1], R6 ;  /* 0x0000000601007387 */ /* 0x0003e60000100800 */
[----:B------:R-:W-:Y:S02]  /*102e0*/  @!P0 IMAD R11, R33, R11, R2 ;  /* 0x0000000b210b8224 */ /* 0x000fe400078e0202 */
[----:B------:R-:W-:-:S04]  /*102f0*/  @!P0 IMAD.MOV.U32 R2, RZ, RZ, R9 ;  /* 0x000000ffff028224 */ /* 0x000fc800078e0009 */
[----:B------:R-:W-:-:S04]  /*10300*/  @!P0 IMAD.WIDE.U32 R2, R33, R10, R2 ;  /* 0x0000000a21028225 */ /* 0x000fc800078e0002 */
[----:B------:R-:W-:Y:S01]  /*10310*/  @!P0 IMAD.IADD R3, R3, 0x1, R11 ;  /* 0x0000000103038824 */ /* 0x000fe200078e020b */
[----:B0-----:R-:W-:Y:S01]  /*10320*/  @!P0 LEA R4, P1, R2, R4, 0x2 ;  /* 0x0000000402048211 */ /* 0x001fe200078210ff */
[----:B-1----:R-:W-:-:S03]  /*10330*/  IMAD.MOV.U32 R6, RZ, RZ, RZ ;  /* 0x000000ffff067224 */ /* 0x002fc600078e00ff */
[----:B------:R-:W-:-:S05]  /*10340*/  @!P0 LEA.HI.X R5, R2, R5, R3, 0x2, P1 ;  /* 0x0000000502058211 */ /* 0x000fca00008f1403 */
[----:B------:R0:W5:Y:S02]  /*10350*/  @!P0 LDG.E R6, desc[UR60][R4.64] ;  /* 0x0000003c04068981 */ /* 0x000164000c1e1900 */
[----:B0-----:R-:W-:-:S05]  /*10360*/  IMAD.SHL.U32 R4, R26, 0x8, RZ ;  /* 0x000000081a047824 */ /* 0x001fca00078e00ff */
[----:B------:R-:W-:-:S04]  /*10370*/  LOP3.LUT R25, R4, 0x38, RZ, 0xc0, !PT ;  /* 0x0000003804197812 */ /* 0x000fc800078ec0ff */
[C---:B------:R-:W-:Y:S02]  /*10380*/  ISETP.GE.AND P0, PT, R25.reuse, UR4, PT ;  /* 0x0000000419007c0c */ /* 0x040fe4000bf06270 */
[C---:B------:R-:W-:Y:S02]  /*10390*/  LOP3.LUT R36, R25.reuse, 0x40, RZ, 0xfc, !PT ;  /* 0x0000004019247812 */ /* 0x040fe400078efcff */
[C---:B------:R-:W-:Y:S02]  /*103a0*/  LOP3.LUT R35, R25.reuse, 0x80, RZ, 0xfc, !PT ;  /* 0x0000008019237812 */ /* 0x040fe400078efcff */
[----:B------:R-:W-:Y:S02]  /*103b0*/  ISETP.GE.AND P2, PT, R36, UR4, PT ;  /* 0x0000000424007c0c */ /* 0x000fe4000bf46270 */
[----:B------:R-:W-:Y:S02]  /*103c0*/  LOP3.LUT R34, R25, 0xc0, RZ, 0xfc, !PT ;  /* 0x000000c019227812 */ /* 0x000fe400078efcff */
[----:B------:R-:W-:-:S03]  /*103d0*/  ISETP.GE.AND P1, PT, R35, UR4, PT ;  /* 0x0000000423007c0c */ /* 0x000fc6000bf26270 */
        /* <DEDUP_REMOVED lines=8> */
[----:B------:R-:W-:Y:S06]  /*10460*/  BRA.DIV UR5, `(.L_x_1094) ;  /* 0x0000002e05f47947 */ /* 0x000fec000b800000 */
.L_x_1136:
[----:B------:R-:W2:Y:S01]  /*10470*/  LDL R2, [R1+0x4] ;  /* 0x0000040001027983 */ /* 0x000ea20000100800 */
[----:B------:R-:W-:Y:S01]  /*10480*/  ISETP.GT.U32.AND P1, PT, R37, 0x3f, PT ;  /* 0x0000003f2500780c */ /* 0x000fe20003f24070 */
[----:B------:R-:W-:Y:S01]  /*10490*/  IMAD.U32 R32, RZ, RZ, UR39 ;  /* 0x00000027ff207e24 */ /* 0x000fe2000f8e00ff */
[----:B------:R-:W-:Y:S01]  /*104a0*/  LOP3.LUT R16, R16, 0xfffffffe, RZ, 0xc0, !PT ;  /* 0xfffffffe10107812 */ /* 0x000fe200078ec0ff */
[----:B------:R-:W-:-:S03]  /*104b0*/  IMAD.MOV.U32 R27, RZ, RZ, R0 ;  /* 0x000000ffff1b7224 */ /* 0x000fc600078e0000 */
[----:B------:R-:W-:-:S07]  /*104c0*/  SHF.R.S32.HI R32, RZ, 0x1f, R32 ;  /* 0x0000001fff207819 */ /* 0x000fce0000011420 */
[----:B------:R-:W-:-:S04]  /*104d0*/  @P1 LOP3.LUT R16, R16, 0x1, RZ, 0xfc, !PT ;  /* 0x0000000110101812 */ /* 0x000fc800078efcff */
[----:B------:R-:W-:Y:S02]  /*104e0*/  LOP3.LUT R16, R16, 0xffffffdf, RZ, 0xc0, !PT ;  /* 0xffffffdf10107812 */ /* 0x000fe400078ec0ff */
[----:B--2---:R-:W-:Y:S02]  /*104f0*/  R2UR UR4, R2 ;  /* 0x00000000020472ca */ /* 0x004fe400000e0000 */
[----:B------:R-:W-:-:S05]  /*10500*/  IADD3 R2, -R9, RZ, RZ ;  /* 0x000000ff09027210 */ /* 0x000fca0007ffe1ff */
[----:B------:R-:W-:-:S06]  /*10510*/  IMAD R7, R17, R2, R7 ;  /* 0x0000000211077224 */ /* 0x000fcc00078e0207 */
[----:B------:R-:W-:-:S06]  /*10520*/  ULOP3.LUT UR4, UR4, 0x2, URZ, 0xfc, !UPT ;  /* 0x0000000204047892 */ /* 0x000fcc000f8efc3f */
[----:B------:R-:W-:-:S05]  /*10530*/  IMAD.U32 R2, RZ, RZ, UR4 ;  /* 0x00000004ff027e24 */ /* 0x000fca000f8e00ff */
[----:B------:R-:W-:-:S13]  /*10540*/  ISETP.NE.AND P0, PT, R2, 0x3, PT ;  /* 0x000000030200780c */ /* 0x000fda0003f05270 */
[----:B------:R-:W-:Y:S01]  /*10550*/  @P0 LOP3.LUT R16, R16, 0x20, RZ, 0xfc, !PT ;  /* 0x0000002010100812 */ /* 0x000fe200078efcff */
[----:B------:R-:W-:Y:S06]  /*10560*/  @!P0 BRA `(.L_x_1095) ;  /* 0x0000000000048947 */ /* 0x000fec0003800000 */
[----:B------:R-:W-:Y:S01]  /*10570*/  BPT.TRAP 0x1 ;  /* 0x000000040000795c */ /* 0x000fe20000300000 */
.L_x_1095:
[----:B------:R-:W-:Y:S01]  /*10580*/  SHF.R.S32.HI R9, RZ, 0x1f, R7 ;  /* 0x0000001fff097819 */ /* 0x000fe20000011407 */
[----:B------:R-:W-:Y:S01]  /*10590*/  ULDC.64 UR4, c[0x0][0x328] ;  /* 0x0000ca0000047ab9 */ /* 0x000fe20000000a00 */
[----:B------:R-:W-:-:S03]  /*105a0*/  R2UR UR6, R32 ;  /* 0x00000000200672ca */ /* 0x000fc600000e0000 */
[----:B------:R-:W-:-:S04]  /*105b0*/  IMAD R2, R9, UR4, RZ ;  /* 0x0000000409027c24 */ /* 0x000fc8000f8e02ff */
[C---:B------:R-:W-:Y:S02]  /*105c0*/  IMAD R5, R7.reuse, UR5, R2 ;  /* 0x0000000507057c24 */ /* 0x040fe4000f8e0202 */
[----:B------:R-:W-:Y:S01]  /*105d0*/  IMAD.WIDE.U32 R2, R7, UR4, RZ ;  /* 0x0000000407027c25 */ /* 0x000fe2000f8e00ff */
[----:B------:R-:W-:-:S03]  /*105e0*/  ULDC.64 UR4, c[0x0][0x338] ;  /* 0x0000ce0000047ab9 */ /* 0x000fc60000000a00 */
[----:B------:R-:W-:Y:S01]  /*105f0*/  IMAD.IADD R3, R3, 0x1, R5 ;  /* 0x0000000103037824 */ /* 0x000fe200078e0205 */
[----:B-----5:R-:W-:Y:S01]  /*10600*/  SHF.R.S32.HI R5, RZ, 0x1f, R6 ;  /* 0x0000001fff057819 */ /* 0x020fe20000011406 */
[----:B------:R-:W-:-:S04]  /*10610*/  IMAD.WIDE.U32 R2, R6, UR4, R2 ;  /* 0x0000000406027c25 */ /* 0x000fc8000f8e0002 */
[----:B------:R-:W-:-:S04]  /*10620*/  IMAD R11, R5, UR4, RZ ;  /* 0x00000004050b7c24 */ /* 0x000fc8000f8e02ff */
[----:B------:R-:W-:Y:S01]  /*10630*/  IMAD R11, R6, UR5, R11 ;  /* 0x00000005060b7c24 */ /* 0x000fe2000f8e020b */
[----:B------:R-:W-:-:S04]  /*10640*/  ULDC.64 UR4, c[0x0][0x330] ;  /* 0x0000cc0000047ab9 */ /* 0x000fc80000000a00 */
[----:B------:R-:W-:Y:S01]  /*10650*/  IADD3 R3, R3, R11, RZ ;  /* 0x0000000b03037210 */ /* 0x000fe20007ffe0ff */
[----:B------:R-:W-:Y:S01]  /*10660*/  IMAD.U32 R11, RZ, RZ, UR4 ;  /* 0x00000004ff0b7e24 */ /* 0x000fe2000f8e00ff */
[----:B------:R-:W-:-:S03]  /*10670*/  UIMAD UR4, UR6, UR4, URZ ;  /* 0x00000004060472a4 */ /* 0x000fc6000f8e023f */
[----:B------:R-:W-:Y:S01]  /*10680*/  IMAD.WIDE.U32 R2, R11, UR39, R2 ;  /* 0x000000270b027c25 */ /* 0x000fe2000f8e0002 */
[----:B------:R-:W-:Y:S01]  /*10690*/  UIMAD UR4, UR39, UR5, UR4 ;  /* 0x00000005270472a4 */ /* 0x000fe2000f8e0204 */
[----:B------:R-:W-:Y:S02]  /*106a0*/  ULDC.64 UR6, c[0x0][0x318] ;  /* 0x0000c60000067ab9 */ /* 0x000fe40000000a00 */
[----:B------:R-:W-:-:S03]  /*106b0*/  LEA R17, P0, R2, UR6, 0x1 ;  /* 0x0000000602117c11 */ /* 0x000fc6000f8008ff */
[----:B------:R-:W-:-:S05]  /*106c0*/  VIADD R3, R3, UR4 ;  /* 0x0000000403037c36 */ /* 0x000fca0008000000 */
[----:B------:R-:W-:Y:S01]  /*106d0*/  LEA.HI.X R18, R2, UR7, R3, 0x1, P0 ;  /* 0x0000000702127c11 */ /* 0x000fe200080f0c03 */
[----:B------:R-:W-:-:S05]  /*106e0*/  IMAD.MOV.U32 R2, RZ, RZ, 0x1 ;  /* 0x00000001ff027424 */ /* 0x000fca00078e00ff */
[----:B------:R-:W-:-:S04]  /*106f0*/  SHF.L.U32 R2, R2, 0x1f, RZ ;  /* 0x0000001f02027819 */ /* 0x000fc800000006ff */
[----:B------:R-:W0:Y:S02]  /*10700*/  SYNCS.PHASECHK.TRANS64.TRYWAIT P0, [UR45+0x30840], R2 ;  /* 0x03084002ff0075a7 */ /* 0x000e24000800016d */
[----:B0-----:R-:W-:Y:S05]  /*10710*/  @!P0 BRA `(.L_x_1096) ;  /* 0x0000002c00688947 */ /* 0x001fea0003800000 */
.L_x_1137:
[----:B------:R-:W-:Y:S01]  /*10720*/  ULDC.64 UR4, c[0x0][0x300] ;  /* 0x0000c00000047ab9 */ /* 0x000fe20000000a00 */
[----:B------:R-:W-:Y:S01]  /*10730*/  R2UR UR6, R32 ;  /* 0x00000000200672ca */ /* 0x000fe200000e0000 */
[----:B0-----:R-:W-:Y:S01]  /*10740*/  IMAD R2, R9, UR4, RZ ;  /* 0x0000000409027c24 */ /* 0x001fe2000f8e02ff */
[----:B------:R-:W-:Y:S01]  /*10750*/  SHF.R.U32.HI R28, RZ, 0x3, R8 ;  /* 0x00000003ff1c7819 */ /* 0x000fe20000011608 */
[----:B------:R-:W-:Y:S01]  /*10760*/  IMAD.SHL.U32 R30, R8, 0x8, RZ ;  /* 0x00000008081e7824 */ /* 0x000fe200078e00ff */
[C---:B------:R-:W-:Y:S01]  /*10770*/  LOP3.LUT P4, RZ, R16.reuse, 0x10, RZ, 0xc0, !PT ;  /* 0x0000001010ff7812 */ /* 0x040fe2000788c0ff */
[C---:B------:R-:W-:Y:S01]  /*10780*/  IMAD R9, R7.reuse, UR5, R2 ;  /* 0x0000000507097c24 */ /* 0x040fe2000f8e0202 */
[C---:B------:R-:W-:Y:S01]  /*10790*/  LOP3.LUT P3, RZ, R16.reuse, 0x8, RZ, 0xc0, !PT ;  /* 0x0000000810ff7812 */ /* 0x040fe2000786c0ff */
[----:B------:R-:W-:Y:S01]  /*107a0*/  IMAD.WIDE.U32 R2, R7, UR4, RZ ;  /* 0x0000000407027c25 */ /* 0x000fe2000f8e00ff */
[----:B------:R-:W-:Y:S01]  /*107b0*/  ULDC.64 UR4, c[0x0][0x310] ;  /* 0x0000c40000047ab9 */ /* 0x000fe20000000a00 */
[----:B------:R-:W-:-:S02]  /*107c0*/  LOP3.LUT P2, RZ, R16, 0x4, RZ, 0xc0, !PT ;  /* 0x0000000410ff7812 */ /* 0x000fc4000784c0ff */
[----:B------:R-:W-:Y:S01]  /*107d0*/  IMAD.IADD R3, R3, 0x1, R9 ;  /* 0x0000000103037824 */ /* 0x000fe200078e0209 */
[----:B------:R-:W-:Y:S01]  /*107e0*/  LOP3.LUT P1, RZ, R16, 0x2, RZ, 0xc0, !PT ;  /* 0x0000000210ff7812 */ /* 0x000fe2000782c0ff */
[----:B------:R-:W-:Y:S02]  /*107f0*/  IMAD R5, R5, UR4, RZ ;  /* 0x0000000405057c24 */ /* 0x000fe4000f8e02ff */
[----:B------:R-:W-:-:S04]  /*10800*/  IMAD.WIDE.U32 R2, R6, UR4, R2 ;  /* 0x0000000406027c25 */ /* 0x000fc8000f8e0002 */
        /* <DEDUP_REMOVED lines=8> */
[----:B------:R-:W-:Y:S01]  /*10890*/  IMAD.MOV.U32 R5, RZ, RZ, -0x40 ;  /* 0xffffffc0ff057424 */ /* 0x000fe200078e00ff */
[----:B------:R-:W-:Y:S02]  /*108a0*/  LEA R6, P0, R2, UR6, 0x1 ;  /* 0x0000000602067c11 */ /* 0x000fe4000f8008ff */
[----:B------:R-:W-:Y:S01]  /*108b0*/  VIADD R7, R3, UR4 ;  /* 0x0000000403077c36 */ /* 0x000fe20008000000 */
[----:B------:R-:W-:Y:S01]  /*108c0*/  LOP3.LUT R3, R4, 0x1c0, RZ, 0xc0, !PT ;  /* 0x000001c004037812 */ /* 0x000fe200078ec0ff */
[----:B------:R-:W-:Y:S01]  /*108d0*/  IMAD R0, R0, R5, UR47 ;  /* 0x0000002f00007e24 */ /* 0x000fe2000f8e0205 */
[----:B------:R-:W-:-:S02]  /*108e0*/  UMOV UR4, 0xffffffff ;  /* 0xffffffff00047882 */ /* 0x000fc40000000000 */
[----:B------:R-:W-:Y:S02]  /*108f0*/  LOP3.LUT R3, R3, 0x38, R4, 0xf8, !PT ;  /* 0x0000003803037812 */ /* 0x000fe400078ef804 */
[----:B------:R-:W-:Y:S02]  /*10900*/  IADD3 R0, -R28, R0, RZ ;  /* 0x000000001c007210 */ /* 0x000fe40007ffe1ff */
[----:B------:R-:W-:Y:S02]  /*10910*/  LOP3.LUT R3, R3, 0x38, R26, 0x78, !PT ;  /* 0x0000003803037812 */ /* 0x000fe400078e781a */
[----:B------:R-:W-:Y:S02]  /*10920*/  LEA.HI.X R7, R2, UR7, R7, 0x1, P0 ;  /* 0x0000000702077c11 */ /* 0x000fe400080f0c07 */
[----:B------:R-:W-:Y:S02]  /*10930*/  LOP3.LUT R30, R3, 0x200, R30, 0xf8, !PT ;  /* 0x00000200031e7812 */ /* 0x000fe400078ef81e */
[----:B------:R-:W-:Y:S01]  /*10940*/  ISETP.GE.AND P0, PT, R0, 0x1, PT ;  /* 0x000000010000780c */ /* 0x000fe20003f06270 */
[----:B------:R-:W-:-:S12]  /*10950*/  BRA.DIV UR4, `(.L_x_1097) ;  /* 0x0000002a04f07947 */ /* 0x000fd8000b800000 */
[----:B------:R-:W-:Y:S01]  /*10960*/  SHFL.IDX PT, R3, R7, RZ, 0x181f ;  /* 0x00181fff07037589 */ /* 0x000fe200000e0000 */
[----:B------:R-:W-:-:S03]  /*10970*/  @P0 LEA R9, R30, UR45, 0x1 ;  /* 0x0000002d1e090c11 */ /* 0x000fc6000f8e08ff */
[----:B------:R-:W0:Y:S04]  /*10980*/  SHFL.IDX PT, R2, R6, RZ, 0x181f ;  /* 0x00181fff06027589 */ /* 0x000e2800000e0000 */
[----:B------:R-:W-:Y:S04]  /*10990*/  SHFL.IDX PT, R5, R7, 0x1, 0x181f ;  /* 0x00381f0007057f89 */ /* 0x000fe800000e0000 */
        /* <DEDUP_REMOVED lines=24> */
.L_x_1147:
[----:B------:R-:W-:Y:S01]  /*10b20*/  ISETP.GE.AND P0, PT, R0, 0x31, PT ;  /* 0x000000310000780c */ /* 0x000fe20003f06270 */
[----:B-1----:R-:W-:Y:S02]  /*10b30*/  IMAD.MOV.U32 R2, RZ, RZ, R14 ;  /* 0x000000ffff027224 */ /* 0x002fe400078e000e */
[----:B--2---:R-:W-:-:S10]  /*10b40*/  IMAD.MOV.U32 R3, RZ, RZ, R4 ;  /* 0x000000ffff037224 */ /* 0x004fd400078e0004 */
[----:B------:R-:W-:Y:S01]  /*10b50*/  @P0 IMAD.WIDE.U32 R2, R25, 0x2, R2 ;  /* 0x0000000219020825 */ /* 0x000fe200078e0002 */
[----:B------:R-:W-:-:S05]  /*10b60*/  @P0 LEA R5, R30, UR45, 0x1 ;  /* 0x0000002d1e050c11 */ /* 0x000fca000f8e08ff */
[----:B------:R-:W-:Y:S01]  /*10b70*/  @!PT LDS RZ, [RZ] ;  /* 0x00000000fffff984 */ /* 0x000fe20000000800 */
[----:B------:R-:W-:Y:S01]  /*10b80*/  @!PT LDS RZ, [RZ] ;  /* 0x00000000fffff984 */ /* 0x000fe20000000800 */
[----:B------:R-:W-:Y:S01]  /*10b90*/  @!PT LDS RZ, [RZ] ;  /* 0x00000000fffff984 */ /* 0x000fe20000000800 */
[----:B------:R0:W-:Y:S04]  /*10ba0*/  @P0 LDGSTS.E.BYPASS.LTC128B.128 [R5+0x21c00], desc[UR60][R2.64], !P4 ;  /* 0x21c0000002050fae */ /* 0x0001e8000e101d7c */
[----:B------:R0:W-:Y:S04]  /*10bb0*/  @P0 LDGSTS.E.BYPASS.LTC128B.128 [R5+0x23c00], desc[UR60][R2.64+0x80], !P3 ;  /* 0x23c0008002050fae */ /* 0x0001e8000d901d7c */
[----:B------:R0:W-:Y:S04]  /*10bc0*/  @P0 LDGSTS.E.BYPASS.LTC128B.128 [R5+0x25c00], desc[UR60][R2.64+0x100], !P2 ;  /* 0x25c0010002050fae */ /* 0x0001e8000d101d7c */
[----:B------:R0:W-:Y:S01]  /*10bd0*/  @P0 LDGSTS.E.BYPASS.LTC128B.128 [R5+0x27c00], desc[UR60][R2.64+0x180], !P1 ;  /* 0x27c0018002050fae */ /* 0x0001e2000c901d7c */
[----:B------:R-:W-:Y:S01]  /*10be0*/  NOP ;  /* 0x0000000000007918 */ /* 0x000fe20000000000 */
[----:B------:R-:W-:Y:S02]  /*10bf0*/  SYNCS.ARRIVE.TRANS64.RED.A0T1 RZ, [UR45+0x30830], RZ ;  /* 0x030830ffffff79a7 */ /* 0x000fe4000820042d */
[----:B------:R-:W-:Y:S01]  /*10c00*/  ARRIVES.LDGSTSBAR.64.TRANSCNT [UR45+0x30830] ;  /* 0x03083000ff0079b0 */ /* 0x000fe20008000aad */
[----:B------:R-:W-:Y:S01]  /*10c10*/  NOP ;  /* 0x0000000000007918 */ /* 0x000fe20000000000 */
[----:B------:R-:W-:-:S13]  /*10c20*/  LOP3.LUT P1, RZ, R16, 0x20, RZ, 0xc0, !PT ;  /* 0x0000002010ff7812 */ /* 0x000fda000782c0ff */
[----:B0-----:R-:W-:Y:S05]  /*10c30*/  @!P1 BRA `(.L_x_1098) ;  /* 0x0000000000049947 */ /* 0x001fea0003800000 */
[----:B------:R-:W-:Y:S01]  /*10c40*/  BPT.TRAP 0x1 ;  /* 0x000000040000795c */ /* 0x000fe20000300000 */
.L_x_1098:
        /* <DEDUP_REMOVED lines=30> */
.L_x_1099:
[----:B------:R-:W-:Y:S01]  /*10e30*/  UISETP.NE.AND UP0, UPT, UR48, URZ, UPT ;  /* 0x0000003f3000728c */ /* 0x000fe2000bf05270 */
[----:B------:R-:W-:Y:S01]  /*10e40*/  VIADD R0, R37, UR40 ;  /* 0x0000002825007c36 */ /* 0x000fe20008000000 */
[----:B------:R-:W0:Y:S01]  /*10e50*/  LDC R7, c[0x0][0x448] ;  /* 0x00011200ff077b82 */ /* 0x000e220000000800 */
[----:B------:R-:W-:Y:S01]  /*10e60*/  MOV R4, UR36 ;  /* 0x0000002400047c02 */ /* 0x000fe20008000f00 */
[----:B------:R-:W-:Y:S02]  /*10e70*/  IMAD.U32 R3, RZ, RZ, UR46 ;  /* 0x0000002eff037e24 */ /* 0x000fe4000f8e00ff */
[----:B------:R-:W-:Y:S01]  /*10e80*/  PLOP3.LUT P0, PT, PT, PT, UP0, 0x80, 0x0 ;  /* 0x000000000000781c */ /* 0x000fe20003f0f008 */
[----:B------:R-:W-:Y:S02]  /*10e90*/  IMAD.MOV.U32 R9, RZ, RZ, R0 ;  /* 0x000000ffff097224 */ /* 0x000fe400078e0000 */
[----:B------:R-:W-:Y:S02]  /*10ea0*/  IMAD.U32 R5, RZ, RZ, UR37 ;  /* 0x00000025ff057e24 */ /* 0x000fe4000f8e00ff */
[----:B------:R-:W-:-:S08]  /*10eb0*/  @UP0 ULDC UR4, c[0x0][0x44c] ;  /* 0x0001130000040ab9 */ /* 0x000fd00000000800 */
[----:B------:R-:W-:Y:S01]  /*10ec0*/  @P0 IMAD.HI.U32 R2, R0, UR4, RZ ;  /* 0x0000000400020c27 */ /* 0x000fe2000f8e00ff */
[----:B------:R-:W-:Y:S01]  /*10ed0*/  PLOP3.LUT P0, PT, PT, PT, UP0, 0x80, 0x0 ;  /* 0x000000000000781c */ /* 0x000fe20003f0f008 */
[----:B------:R-:W-:-:S12]  /*10ee0*/  @UP0 ULDC UR4, c[0x0][0x450] ;  /* 0x0001140000040ab9 */ /* 0x000fd80000000800 */
[----:B------:R-:W-:Y:S01]  /*10ef0*/  @P0 SHF.R.U32.HI R9, RZ, UR4, R2 ;  /* 0x00000004ff090c19 */ /* 0x000fe20008011602 */
[----:B------:R-:W-:Y:S01]  /*10f00*/  ULDC.64 UR4, c[0x0][0x2e0] ;  /* 0x0000b80000047ab9 */ /* 0x000fe20000000a00 */
[----:B------:R-:W-:Y:S02]  /*10f10*/  IMAD.MOV.U32 R2, RZ, RZ, R4 ;  /* 0x000000ffff027224 */ /* 0x000fe400078e0004 */
[----:B------:R-:W-:Y:S02]  /*10f20*/  IMAD R26, R26, UR4, RZ ;  /* 0x000000041a1a7c24 */ /* 0x000fe4000f8e02ff */
[----:B------:R-:W-:-:S04]  /*10f30*/  IMAD.WIDE.U32 R2, R23, UR4, R2 ;  /* 0x0000000417027c25 */ /* 0x000fc8000f8e0002 */
[----:B------:R-:W-:Y:S01]  /*10f40*/  IMAD R5, R23, UR5, R26 ;  /* 0x0000000517057c24 */ /* 0x000fe2000f8e021a */
[----:B------:R-:W-:-:S03]  /*10f50*/  ULDC.64 UR4, c[0x0][0x2d0] ;  /* 0x0000b40000047ab9 */ /* 0x000fc60000000a00 */
[----:B------:R-:W-:Y:S02]  /*10f60*/  IMAD.IADD R3, R3, 0x1, R5 ;  /* 0x0000000103037824 */ /* 0x000fe400078e0205 */
[----:B------:R-:W-:Y:S02]  /*10f70*/  IMAD.MOV R5, RZ, RZ, -R9 ;  /* 0x000000ffff057224 */ /* 0x000fe400078e0a09 */
[----:B------:R-:W-:-:S04]  /*10f80*/  IMAD.WIDE.U32 R2, R9, UR4, R2 ;  /* 0x0000000409027c25 */ /* 0x000fc8000f8e0002 */
[----:B0-----:R-:W-:Y:S01]  /*10f90*/  IMAD R5, R7, R5, R0 ;  /* 0x0000000507057224 */ /* 0x001fe200078e0200 */
[----:B------:R-:W-:-:S05]  /*10fa0*/  SHF.R.S32.HI R0, RZ, 0x1f, R9 ;  /* 0x0000001fff007819 */ /* 0x000fca0000011409 */
[----:B------:R-:W-:-:S04]  /*10fb0*/  IMAD R0, R0, UR4, RZ ;  /* 0x0000000400007c24 */ /* 0x000fc8000f8e02ff */
[----:B------:R-:W-:Y:S01]  /*10fc0*/  IMAD R9, R9, UR5, R0 ;  /* 0x0000000509097c24 */ /* 0x000fe2000f8e0200 */
[----:B------:R-:W-:Y:S01]  /*10fd0*/  SHF.R.S32.HI R0, RZ, 0x1f, R5 ;  /* 0x0000001fff007819 */ /* 0x000fe20000011405 */
[----:B------:R-:W-:-:S03]  /*10fe0*/  ULDC.64 UR4, c[0x0][0x2c8] ;  /* 0x0000b20000047ab9 */ /* 0x000fc60000000a00 */
[----:B------:R-:W-:Y:S01]  /*10ff0*/  IADD3 R3, R3, R9, RZ ;  /* 0x0000000903037210 */ /* 0x000fe20007ffe0ff */
[----:B------:R-:W-:-:S04]  /*11000*/  IMAD R0, R0, UR4, RZ ;  /* 0x0000000400007c24 */ /* 0x000fc8000f8e02ff */
[C---:B------:R-:W-:Y:S02]  /*11010*/  IMAD R9, R5.reuse, UR5, R0 ;  /* 0x0000000505097c24 */ /* 0x040fe4000f8e0200 */
[----:B------:R-:W-:Y:S01]  /*11020*/  IMAD.WIDE.U32 R2, R5, UR4, R2 ;  /* 0x0000000405027c25 */ /* 0x000fe2000f8e0002 */
[----:B------:R-:W-:-:S03]  /*11030*/  ULDC.64 UR4, c[0x0][0x280] ;  /* 0x0000a00000047ab9 */ /* 0x000fc60000000a00 */
[----:B------:R-:W-:Y:S01]  /*11040*/  IMAD.IADD R3, R3, 0x1, R9 ;  /* 0x0000000103037824 */ /* 0x000fe200078e0209 */
[C---:B------:R-:W-:Y:S01]  /*11050*/  LEA R0, P0, R2.reuse, UR4, 0x1 ;  /* 0x0000000402007c11 */ /* 0x040fe2000f8008ff */
[----:B------:R-:W-:Y:S02]  /*11060*/  ULDC UR4, c[0x0][0x2b8] ;  /* 0x0000ae0000047ab9 */ /* 0x000fe40000000800 */
[----:B------:R-:W-:Y:S02]  /*11070*/  ISETP.GE.AND P4, PT, R25, UR4, PT ;  /* 0x0000000419007c0c */ /* 0x000fe4000bf86270 */
[----:B------:R-:W-:Y:S01]  /*11080*/  LEA.HI.X R6, R2, UR5, R3, 0x1, P0 ;  /* 0x0000000502067c11 */ /* 0x000fe200080f0c03 */
[----:B------:R-:W-:Y:S01]  /*11090*/  UMOV UR5, 0xffffffff ;  /* 0xffffffff00057882 */ /* 0x000fe20000000000 */
[----:B------:R-:W-:Y:S02]  /*110a0*/  ISETP.GE.AND P3, PT, R36, UR4, PT ;  /* 0x0000000424007c0c */ /* 0x000fe4000bf66270 */
[----:B------:R-:W-:-:S02]  /*110b0*/  ISETP.GE.AND P2, PT, R35, UR4, PT ;  /* 0x0000000423007c0c */ /* 0x000fc4000bf46270 */
[----:B------:R-:W-:Y:S01]  /*110c0*/  ISETP.GE.AND P1, PT, R34, UR4, PT ;  /* 0x0000000422007c0c */ /* 0x000fe2000bf26270 */
[----:B------:R-:W-:-:S12]  /*110d0*/  BRA.DIV UR5, `(.L_x_1100) ;  /* 0x0000002a05507947 */ /* 0x000fd8000b800000 */
[----:B------:R-:W-:Y:S01]  /*110e0*/  SHFL.IDX PT, R3, R6, RZ, 0x181f ;  /* 0x00181fff06037589 */ /* 0x000fe200000e0000 */
[----:B------:R-:W-:Y:S01]  /*110f0*/  ULDC UR4, c[0x0][0x288] ;  /* 0x0000a20000047ab9 */ /* 0x000fe20000000800 */
[----:B------:R-:W-:Y:S02]  /*11100*/  VIADD R8, R28, UR40 ;  /* 0x000000281c087c36 */ /* 0x000fe40008000000 */
        /* <DEDUP_REMOVED lines=13> */
[----:B------:R-:W-:Y:S01]  /*111e0*/  ISETP.GE.AND P0, PT, R10, R7, PT ;  /* 0x000000070a00720c */ /* 0x000fe20003f06270 */
[----:B------:R-:W-:-:S02]  /*111f0*/  VIADD R10, R8, 0x20 ;  /* 0x00000020080a7836 */ /* 0x000fc40000000000 */
[----:B0-----:R-:W-:Y:S10]  /*11200*/  SHFL.IDX PT, R3, R6, 0x2, 0x181f ;  /* 0x00581f0006037f89 */ /* 0x001ff400000e0000 */
[----:B-1----:R-:W-:Y:S01]  /*11210*/  @!P0 IMAD.WIDE.U32 R4, R25, 0x2, R4 ;  /* 0x0000000219048825 */ /* 0x002fe200078e0004 */
[----:B------:R-:W-:Y:S01]  /*11220*/  @!P0 LEA R21, R30, UR45, 0x1 ;  /* 0x0000002d1e158c11 */ /* 0x000fe2000f8e08ff */
[----:B------:R-:W0:Y:S04]  /*11230*/  SHFL.IDX PT, R2, R0, 0x2, 0x181f ;  /* 0x00581f0000027f89 */ /* 0x000e2800000e0000 */
[----:B------:R-:W-:Y:S04]  /*11240*/  @!P0 LDGSTS.E.BYPASS.LTC128B.128 [R21+0x10c00], desc[UR60][R4.64], !P4 ;  /* 0x10c0000004158fae */ /* 0x000fe8000e101d7c */
[----:B------:R-:W-:Y:S04]  /*11250*/  @!P0 LDGSTS.E.BYPASS.LTC128B.128 [R21+0x14c00], desc[UR60][R4.64+0x80], !P3 ;  /* 0x14c0008004158fae */ /* 0x000fe8000d901d7c */
[----:B------:R-:W-:Y:S04]  /*11260*/  @!P0 LDGSTS.E.BYPASS.LTC128B.128 [R21+0x18c00], desc[UR60][R4.64+0x100], !P2 ;  /* 0x18c0010004158fae */ /* 0x000fe8000d101d7c */
[----:B------:R1:W-:Y:S01]  /*11270*/  @!P0 LDGSTS.E.BYPASS.LTC128B.128 [R21+0x1cc00], desc[UR60][R4.64+0x180], !P1 ;  /* 0x1cc0018004158fae */ /* 0x0003e2000c901d7c */
[----:B------:R-:W-:-:S02]  /*11280*/  ISETP.GE.AND P0, PT, R10, R7, PT ;  /* 0x000000070a00720c */ /* 0x000fc40003f06270 */
[----:B------:R-:W-:Y:S01]  /*11290*/  IADD3 R10, R8, 0x30, RZ ;  /* 0x00000030080a7810 */ /* 0x000fe20007ffe0ff */
        /* <DEDUP_REMOVED lines=46> */
.L_x_1164:
[----:B------:R-:W-:Y:S01]  /*11580*/  VIADD R8, R8, 0x70 ;  /* 0x0000007008087836 */ /* 0x000fe20000000000 */
[----:B------:R-:W-:Y:S01]  /*11590*/  BSSY B0, `(.L_x_1101) ;  /* 0x000000e000007945 */ /* 0x000fe20003800000 */
[----:B-1----:R-:W-:Y:S01]  /*115a0*/  MOV R2, R14 ;  /* 0x0000000e00027202 */ /* 0x002fe20000000f00 */
[----:B------:R-:W-:Y:S02]  /*115b0*/  IMAD.MOV.U32 R3, RZ, RZ, R6 ;  /* 0x000000ffff037224 */ /* 0x000fe400078e0006 */
[----:B------:R-:W-:-:S13]  /*115c0*/  ISETP.GE.AND P0, PT, R8, R7, PT ;  /* 0x000000070800720c */ /* 0x000fda0003f06270 */
[----:B------:R-:W-:Y:S05]  /*115d0*/  @P0 BRA `(.L_x_1102) ;  /* 0x0000000000240947 */ /* 0x000fea0003800000 */
[----:B------:R-:W-:Y:S01]  /*115e0*/  IMAD.WIDE.U32 R2, R25, 0x2, R2 ;  /* 0x0000000219027825 */ /* 0x000fe200078e0002 */
        /* <DEDUP_REMOVED lines=8> */
.L_x_1102:
[----:B------:R-:W-:Y:S05]  /*11670*/  BSYNC B0 ;  /* 0x0000000000007941 */ /* 0x000fea0003800000 */
.L_x_1101:
[----:B------:R-:W-:Y:S01]  /*11680*/  NOP ;  /* 0x0000000000007918 */ /* 0x000fe20000000000 */
[----:B------:R-:W-:Y:S01]  /*11690*/  SYNCS.ARRIVE.TRANS64.RED.A0T1 RZ, [UR45+0x30800], RZ ;  /* 0x030800ffffff79a7 */ /* 0x000fe2000820042d */
[----:B------:R-:W-:Y:S01]  /*116a0*/  IMAD.MOV.U32 R0, RZ, RZ, 0x1 ;  /* 0x00000001ff007424 */ /* 0x000fe200078e00ff */
[----:B------:R-:W-:Y:S01]  /*116b0*/  ARRIVES.LDGSTSBAR.64.TRANSCNT [UR45+0x30800] ;  /* 0x03080000ff0079b0 */ /* 0x000fe20008000aad */
[----:B------:R-:W-:Y:S02]  /*116c0*/  VIADD R19, R19, 0xfffffffe ;  /* 0xfffffffe13137836 */ /* 0x000fe40000000000 */
[----:B------:R-:W-:Y:S01]  /*116d0*/  IMAD.MOV.U32 R23, RZ, RZ, 0x1 ;  /* 0x00000001ff177424 */ /* 0x000fe200078e00ff */
[----:B------:R-:W-:Y:S01]  /*116e0*/  SHF.L.U32 R0, R0, 0x1f, RZ ;  /* 0x0000001f00007819 */ /* 0x000fe200000006ff */
[----:B------:R-:W-:Y:S01]  /*116f0*/  NOP ;  /* 0x0000000000007918 */ /* 0x000fe20000000000 */
[----:B------:R-:W-:Y:S02]  /*11700*/  SYNCS.ARRIVE.TRANS64.A1T0 RZ, [UR45+0x30800], RZ ;  /* 0x030800ffffff79a7 */ /* 0x000fe4000810002d */
[----:B------:R-:W1:Y:S02]  /*11710*/  SYNCS.PHASECHK.TRANS64.TRYWAIT P0, [UR45+0x30820], R0 ;  /* 0x03082000ff0075a7 */ /* 0x000e64000800016d */
[----:B-1----:R-:W-:Y:S05]  /*11720*/  @!P0 BRA `(.L_x_1103) ;  /* 0x0000002c00608947 */ /* 0x002fea0003800000 */
.L_x_1165:
[----:B------:R-:W-:Y:S02]  /*11730*/  ISETP.GE.AND P0, PT, R19, UR49, PT ;  /* 0x0000003113007c0c */ /* 0x000fe4000bf06270 */
[----:B------:R-:W-:-:S11]  /*11740*/  MOV R20, RZ ;  /* 0x000000ff00147202 */ /* 0x000fd60000000f00 */
[----:B------:R-:W-:Y:S05]  /*11750*/  @!P0 BRA `(.L_x_1104) ;  /* 0x0000001000088947 */ /* 0x000fea0003800000 */
[----:B0-----:R-:W0:Y:S01]  /*11760*/  S2R R2, SR_TID.X ;  /* 0x0000000000027919 */ /* 0x001e220000002100 */
[----:B------:R-:W-:Y:S01]  /*11770*/  UIADD3 UR4, UR44, 0x1, URZ ;  /* 0x000000012c047890 */ /* 0x000fe2000fffe03f */
[----:B------:R-:W-:Y:S01]  /*11780*/  LOP3.LUT R3, RZ, UR42, RZ, 0x33, !PT ;  /* 0x0000002aff037c12 */ /* 0x000fe2000f8e33ff */
[----:B------:R-:W-:Y:S01]  /*11790*/  BSSY B0, `(.L_x_1104) ;  /* 0x00000fe000007945 */ /* 0x000fe20003800000 */
[----:B------:R-:W-:Y:S01]  /*117a0*/  LOP3.LUT R5, RZ, UR41, RZ, 0x33, !PT ;  /* 0x00000029ff057c12 */ /* 0x000fe2000f8e33ff */
[----:B------:R-:W-:Y:S01]  /*117b0*/  UIMAD UR4, UR4, UR38, URZ ;  /* 0x00000026040472a4 */ /* 0x000fe2000f8e023f */
[----:B------:R-:W-:-:S05]  /*117c0*/  MOV R19, RZ ;  /* 0x000000ff00137202 */ /* 0x000fca0000000f00 */
[----:B------:R-:W-:Y:S01]  /*117d0*/  LOP3.LUT R0, RZ, UR4, RZ, 0x33, !PT ;  /* 0x00000004ff007c12 */ /* 0x000fe2000f8e33ff */
[----:B------:R-:W-:Y:S02]  /*117e0*/  ULDC UR4, c[0x0][0x2f4] ;  /* 0x0000bd0000047ab9 */ /* 0x000fe40000000800 */
[----:B------:R-:W-:Y:S02]  /*117f0*/  ISETP.GE.AND P4, PT, R25, UR4, PT ;  /* 0x0000000419007c0c */ /* 0x000fe4000bf86270 */
[----:B------:R-:W-:Y:S02]  /*11800*/  VIADDMNMX R0, R0, -UR43, R3, !PT ;  /* 0x8000002b00007c46 */ /* 0x000fe4000f800103 */
[----:B------:R-:W-:Y:S02]  /*11810*/  ISETP.GE.AND P3, PT, R36, UR4, PT ;  /* 0x0000000424007c0c */ /* 0x000fe4000bf66270 */
[----:B------:R-:W-:Y:S02]  /*11820*/  VIMNMX R0, R0, R5, !PT ;  /* 0x0000000500007248 */ /* 0x000fe40007fe0100 */
[----:B------:R-:W-:-:S02]  /*11830*/  ISETP.GE.AND P2, PT, R35, UR4, PT ;  /* 0x0000000423007c0c */ /* 0x000fc4000bf46270 */
[----:B------:R-:W-:Y:S02]  /*11840*/  IADD3 R27, -R0, -0x2, RZ ;  /* 0xfffffffe001b7810 */ /* 0x000fe40007ffe1ff */
        /* <DEDUP_REMOVED lines=9> */
[----:B------:R-:W-:-:S02]  /*118e0*/  IMAD.MOV.U32 R22, RZ, RZ, 0x1 ;  /* 0x00000001ff167424 */ /* 0x000fc400078e00ff */
[----:B------:R-:W-:-:S07]  /*118f0*/  VIADD R0, R3, 0x80 ;  /* 0x0000008003007836 */ /* 0x000fce0000000000 */
.L_x_1117:
[----:B------:R-:W2:Y:S01]  /*11900*/  LDL R8, [R1] ;  /* 0x0000000001087983 */ /* 0x000ea20000100800 */
[----:B------:R-:W0:Y:S01]  /*11910*/  LDC R2, c[0x0][0x430] ;  /* 0x00010c00ff027b82 */ /* 0x000e220000000800 */
[----:B------:R-:W-:Y:S01]  /*11920*/  ISETP.GT.U32.AND P6, PT, R37, 0x3f, PT ;  /* 0x0000003f2500780c */ /* 0x000fe20003fc4070 */
[----:B------:R-:W-:-:S12]  /*11930*/  IMAD.MOV.U32 R9, RZ, RZ, R10 ;  /* 0x000000ffff097224 */ /* 0x000fd800078e000a */
[----:B------:R-:W2:Y:S01]  /*11940*/  @!P6 LDC.64 R6, c[0x0][0x428] ;  /* 0x00010a00ff06eb82 */ /* 0x000ea20000000a00 */
[----:B0-----:R-:W-:-:S13]  /*11950*/  ISETP.NE.AND P0, PT, R2, 0x1, PT ;  /* 0x000000010200780c */ /* 0x001fda0003f05270 */
[----:B------:R-:W0:Y:S08]  /*11960*/  @P0 LDC R3, c[0x0][0x434] ;  /* 0x00010d00ff030b82 */ /* 0x000e300000000800 */
[----:B-1----:R-:W1:Y:S01]  /*11970*/  @P0 LDC R5, c[0x0][0x438] ;  /* 0x00010e00ff050b82 */ /* 0x002e620000000800 */
[----:B0-----:R-:W-:-:S05]  /*11980*/  @P0 IMAD.HI.U32 R2, R10, R3, RZ ;  /* 0x000000030a020227 */ /* 0x001fca00078e00ff */
[----:B-1----:R-:W-:Y:S02]  /*11990*/  @P0 SHF.R.U32.HI R9, RZ, R5, R2 ;  /* 0x00000005ff090219 */ /* 0x002fe40000011602 */
[----:B------:R-:W0:Y:S02]  /*119a0*/  @!P6 LDC.64 R4, c[0x0][0x418] ;  /* 0x00010600ff04eb82 */ /* 0x000e240000000a00 */
[----:B------:R-:W-:Y:S01]  /*119b0*/  @!P6 SHF.R.S32.HI R3, RZ, 0x1f, R9 ;  /* 0x0000001fff03e819 */ /* 0x000fe20000011409 */
[----:B--2---:R-:W-:-:S04]  /*119c0*/  @!P6 IMAD R2, R8, R6, RZ ;  /* 0x000000060802e224 */ /* 0x004fc800078e02ff */
[----:B------:R-:W-:Y:S02]  /*119d0*/  @!P6 IMAD R7, R33, R7, R2 ;  /* 0x000000072107e224 */ /* 0x000fe400078e0202 */
[----:B------:R-:W-:-:S04]  /*119e0*/  @!P6 IMAD.MOV.U32 R2, RZ, RZ, R9 ;  /* 0x000000ffff02e224 */ /* 0x000fc800078e0009 */
[----:B------:R-:W-:-:S04]  /*119f0*/  @!P6 IMAD.WIDE.U32 R2, R33, R6, R2 ;  /* 0x000000062102e225 */ /* 0x000fc800078e0002 */
[----:B------:R-:W-:Y:S01]  /*11a00*/  @!P6 IMAD.IADD R3, R7, 0x1, R3 ;  /* 0x000000010703e824 */ /* 0x000fe200078e0203 */
[----:B0-----:R-:W-:Y:S01]  /*11a10*/  @!P6 LEA R4, P0, R2, R4, 0x2 ;  /* 0x000000040204e211 */ /* 0x001fe200078010ff */
[----:B------:R-:W-:-:S03]  /*11a20*/  IMAD.MOV.U32 R6, RZ, RZ, RZ ;  /* 0x000000ffff067224 */ /* 0x000fc600078e00ff */
[----:B------:R-:W-:-:S05]  /*11a30*/  @!P6 LEA.HI.X R5, R2, R5, R3, 0x2, P0 ;  /* 0x000000050205e211 */ /* 0x000fca00000f1403 */
[----:B------:R0:W5:Y:S01]  /*11a40*/  @!P6 LDG.E R6, desc[UR60][R4.64] ;  /* 0x0000003c0406e981 */ /* 0x000162000c1e1900 */
[----:B------:R-:W-:Y:S02]  /*11a50*/  LOP3.LUT P5, RZ, R16, 0x20, RZ, 0xc0, !PT ;  /* 0x0000002010ff7812 */ /* 0x000fe400078ac0ff */
[----:B------:R-:W-:-:S04]  /*11a60*/  IADD3 R20, R19, 0x1, RZ ;  /* 0x0000000113147810 */ /* 0x000fc80007ffe0ff */
[----:B------:R-:W-:-:S04]  /*11a70*/  ISETP.NE.AND P0, PT, R20, 0x2, PT ;  /* 0x000000021400780c */ /* 0x000fc80003f05270 */
[----:B------:R-:W-:Y:S02]  /*11a80*/  SEL R23, RZ, 0x1, P0 ;  /* 0x00000001ff177807 */ /* 0x000fe40000000000 */
[----:B------:R-:W-:Y:S02]  /*11a90*/  SEL R20, R20, RZ, P0 ;  /* 0x000000ff14147207 */ /* 0x000fe40000000000 */
[----:B------:R-:W-:Y:S01]  /*11aa0*/  LOP3.LUT R23, R22, R23, RZ, 0x3c, !PT ;  /* 0x0000001716177212 */ /* 0x000fe200078e3cff */
[----:B0-----:R-:W-:Y:S06]  /*11ab0*/  @!P5 BRA `(.L_x_1105) ;  /* 0x000000000004d947 */ /* 0x001fec0003800000 */
[----:B------:R-:W-:Y:S01]  /*11ac0*/  BPT.TRAP 0x1 ;  /* 0x000000040000795c */ /* 0x000fe20000300000 */
.L_x_1105:
[----:B------:R-:W-:Y:S01]  /*11ad0*/  LEA R21, R20, UR45, 0x3 ;  /* 0x0000002d14157c11 */ /* 0x000fe2000f8e18ff */
[----:B------:R-:W-:Y:S01]  /*11ae0*/  BSSY B1, `(.L_x_1106) ;  /* 0x0000004000017945 */ /* 0x000fe20003800000 */
[----:B------:R-:W-:-:S04]  /*11af0*/  SHF.L.U32 R2, R23, 0x1f, RZ ;  /* 0x0000001f17027819 */ /* 0x000fc800000006ff */
[----:B------:R-:W0:Y:S02]  /*11b00*/  SYNCS.PHASECHK.TRANS64.TRYWAIT P0, [R21+URZ+0x30840], R2 ;  /* 0x03084002150075a7 */ /* 0x000e24000800017f */
[----:B0-----:R-:W-:Y:S05]  /*11b10*/  @!P0 BRA `(.L_x_1107) ;  /* 0x00000028007c8947 */ /* 0x001fea0003800000 */
.L_x_1166:
[----:B------:R-:W-:Y:S05]  /*11b20*/  BSYNC B1 ;  /* 0x0000000000017941 */ /* 0x000fea0003800000 */
.L_x_1106:
        /* <DEDUP_REMOVED lines=9> */
[----:B0-----:R-:W-:-:S04]  /*11bc0*/  IMAD R2, R24, UR4, RZ ;  /* 0x0000000418027c24 */ /* 0x001fc8000f8e02ff */
[C---:B------:R-:W-:Y:S02]  /*11bd0*/  IMAD R5, R7.reuse, UR5, R2 ;  /* 0x0000000507057c24 */ /* 0x040fe4000f8e0202 */
        /* <DEDUP_REMOVED lines=20> */
[----:B------:R-:W-:Y:S02]  /*11d20*/  LOP3.LUT R16, R16, 0xfffff7ff, RZ, 0xc0, !PT ;  /* 0xfffff7ff10107812 */ /* 0x000fe400078ec0ff */
[----:B------:R-:W1:Y:S01]  /*11d30*/  SHFL.IDX PT, R3, R31, RZ, 0x181f ;  /* 0x00181fff1f037589 */ /* 0x000e6200000e0000 */
[----:B------:R-:W-:Y:S02]  /*11d40*/  LEA R29, R29, UR45, 0x1 ;  /* 0x0000002d1d1d7c11 */ /* 0x000fe4000f8e08ff */
[----:B------:R-:W-:Y:S01]  /*11d50*/  @P1 LOP3.LUT R16, R16, 0x800, RZ, 0xfc, !PT ;  /* 0x0000080010101812 */ /* 0x000fe200078efcff */
[----:B------:R-:W2:Y:S03]  /*11d60*/  SHFL.IDX PT, R2, R28, 0x1, 0x181f ;  /* 0x00381f001c027f89 */ /* 0x000ea600000e0000 */
[----:B------:R-:W-:-:S02]  /*11d70*/  LOP3.LUT P1, RZ, R16, 0x10, RZ, 0xc0, !PT ;  /* 0x0000001010ff7812 */ /* 0x000fc4000782c0ff */
[----:B------:R-:W-:Y:S02]  /*11d80*/  LOP3.LUT P6, RZ, R16, 0x4, RZ, 0xc0, !PT ;  /* 0x0000000410ff7812 */ /* 0x000fe400078cc0ff */
[-C--:B0-----:R-:W-:Y:S02]  /*11d90*/  IADD3 R8, P0, R14, R11.reuse, RZ ;  /* 0x0000000b0e087210 */ /* 0x081fe40007f1e0ff */
[----:B------:R-:W-:Y:S03]  /*11da0*/  SHFL.IDX PT, R14, R28, 0x3, 0x181f ;  /* 0x00781f001c0e7f89 */ /* 0x000fe600000e0000 */
[----:B-1----:R-:W-:Y:S02]  /*11db0*/  IMAD.X R9, RZ, RZ, R3, P0 ;  /* 0x000000ffff097224 */ /* 0x002fe400000e0603 */
[----:B------:R-:W0:Y:S01]  /*11dc0*/  SHFL.IDX PT, R3, R31, 0x1, 0x181f ;  /* 0x00381f001f037f89 */ /* 0x000e2200000e0000 */
[----:B--2---:R-:W-:-:S03]  /*11dd0*/  IADD3 R4, P0, R2, R11, RZ ;  /* 0x0000000b02047210 */ /* 0x004fc60007f1e0ff */
[----:B------:R-:W1:Y:S04]  /*11de0*/  SHFL.IDX PT, R2, R28, 0x2, 0x181f ;  /* 0x00581f001c027f89 */ /* 0x000e6800000e0000 */
[----:B------:R2:W-:Y:S01]  /*11df0*/  LDGSTS.E.BYPASS.LTC128B.128 [R29+0x20400], desc[UR60][R8.64], !P1 ;  /* 0x20400000081d7fae */ /* 0x0005e2000c901d7c */
[----:B0-----:R-:W-:-:S03]  /*11e00*/  IMAD.X R5, RZ, RZ, R3, P0 ;  /* 0x000000ffff057224 */ /* 0x001fc600000e0603 */
[----:B------:R-:W0:Y:S01]  /*11e10*/  SHFL.IDX PT, R3, R31, 0x2, 0x181f ;  /* 0x00581f001f037f89 */ /* 0x000e2200000e0000 */
[----:B-1----:R-:W-:-:S03]  /*11e20*/  IADD3 R2, P0, R2, R11, RZ ;  /* 0x0000000b02027210 */ /* 0x002fc60007f1e0ff */
[----:B------:R-:W1:Y:S01]  /*11e30*/  SHFL.IDX PT, R31, R31, 0x3, 0x181f ;  /* 0x00781f001f1f7f89 */ /* 0x000e6200000e0000 */
[----:B0-----:R-:W-:Y:S02]  /*11e40*/  IADD3.X R3, RZ, R3, RZ, P0, !PT ;  /* 0x00000003ff037210 */ /* 0x001fe400007fe4ff */
        /* <DEDUP_REMOVED lines=11> */
[----:B------:R2:W-:Y:S04]  /*11f00*/  LDGSTS.E.BYPASS.LTC128B.128 [R29+0x25400], desc[UR60][R2.64+0x100], !P6 ;  /* 0x25400100021d7fae */ /* 0x0005e8000f101d7c */
[----:B-1----:R2:W-:Y:S02]  /*11f10*/  LDGSTS.E.BYPASS.LTC128B.128 [R29+0x27400], desc[UR60][R2.64+0x180], !P5 ;  /* 0x27400180021d7fae */ /* 0x0025e4000e901d7c */
.L_x_1176:
[----:B--2---:R-:W-:Y:S01]  /*11f20*/  IMAD.SHL.U32 R2, R25, 0x2, RZ ;  /* 0x0000000219027824 */ /* 0x004fe200078e00ff */
[----:B------:R-:W-:Y:S02]  /*11f30*/  P2R R4, PR, RZ, 0x2 ;  /* 0x00000002ff047803 */ /* 0x000fe40000000000 */
        /* <DEDUP_REMOVED lines=15> */
.L_x_1109:
        /* <DEDUP_REMOVED lines=10> */
.L_x_1110:
[----:B------:R1:W-:Y:S01]  /*120d0*/  SYNCS.ARRIVE.TRANS64.A1T0 RZ, [R21+URZ+0x30830], RZ ;  /* 0x030830ff15ff79a7 */ /* 0x0003e2000810003f */
[----:B------:R-:W-:Y:S05]  /*120e0*/  @!P6 BRA `(.L_x_1111) ;  /* 0x000000000004e947 */ /* 0x000fea0003800000 */
[----:B------:R-:W-:Y:S01]  /*120f0*/  BPT.TRAP 0x1 ;  /* 0x000000040000795c */ /* 0x000fe20000300000 */
.L_x_1111:
[----:B0-----:R-:W-:Y:S01]  /*12100*/  SHF.L.U32 R3, R22, 0x1f, RZ ;  /* 0x0000001f16037819 */ /* 0x001fe200000006ff */
[----:B------:R-:W-:Y:S01]  /*12110*/  BSSY B1, `(.L_x_1112) ;  /* 0x0000004000017945 */ /* 0x000fe20003800000 */
[----:B------:R-:W-:-:S04]  /*12120*/  LEA R4, R19, UR45, 0x3 ;  /* 0x0000002d13047c11 */ /* 0x000fc8000f8e18ff */
[----:B------:R-:W0:Y:S02]  /*12130*/  SYNCS.PHASECHK.TRANS64.TRYWAIT P0, [R4+URZ+0x30860], R3 ;  /* 0x03086003040075a7 */ /* 0x000e24000800017f */
[----:B0-----:R-:W-:Y:S05]  /*12140*/  @!P0 BRA `(.L_x_1113) ;  /* 0x0000002800648947 */ /* 0x001fea0003800000 */
.L_x_1177:
[----:B------:R-:W-:Y:S05]  /*12150*/  BSYNC B1 ;  /* 0x0000000000017941 */ /* 0x000fea0003800000 */
.L_x_1112:
[----:B------:R-:W-:Y:S01]  /*12160*/  UMOV UR4, 0xffffffff ;  /* 0xffffffff00047882 */ /* 0x000fe20000000000 */
[----:B------:R-:W-:Y:S02]  /*12170*/  IMAD R5, R19, 0x4000, R30 ;  /* 0x0000400013057824 */ /* 0x000fe400078e021e */
[----:B------:R-:W-:Y:S01]  /*12180*/  IMAD.SHL.U32 R8, R25, 0x2, RZ ;  /* 0x0000000219087824 */ /* 0x000fe200078e00ff */
[----:B------:R-:W-:Y:S06]  /*12190*/  BRA.DIV UR4, `(.L_x_1114) ;  /* 0x0000002a04647947 */ /* 0x000fec000b800000 */
[----:B------:R-:W2:Y:S01]  /*121a0*/  SHFL.IDX PT, R14, R17, RZ, 0x181f ;  /* 0x00181fff110e7589 */ /* 0x000ea200000e0000 */
[----:B------:R-:W-:-:S03]  /*121b0*/  LEA R5, R5, UR45, 0x1 ;  /* 0x0000002d05057c11 */ /* 0x000fc6000f8e08ff */
[----:B0-----:R-:W0:Y:S01]  /*121c0*/  SHFL.IDX PT, R3, R18, RZ, 0x181f ;  /* 0x00181fff12037589 */ /* 0x001e2200000e0000 */
[----:B--2---:R-:W-:-:S03]  /*121d0*/  IADD3 R2, P0, R14, R8, RZ ;  /* 0x000000080e027210 */ /* 0x004fc60007f1e0ff */
[----:B------:R-:W2:Y:S01]  /*121e0*/  SHFL.IDX PT, R14, R17, 0x1, 0x181f ;  /* 0x00381f00110e7f89 */ /* 0x000ea200000e0000 */
[----:B0-----:R-:W-:Y:S02]  /*121f0*/  IADD3.X R3, RZ, R3, RZ, P0, !PT ;  /* 0x00000003ff037210 */ /* 0x001fe400007fe4ff */
        /* <DEDUP_REMOVED lines=33> */
.L_x_1187:
[----:B0--3--:R-:W-:Y:S01]  /*12410*/  IADD3 R2, P0, R14, R8, RZ ;  /* 0x000000080e027210 */ /* 0x009fe20007f1e0ff */
[----:B------:R-:W-:Y:S02]  /*12420*/  ULDC.64 UR4, c[0x0][0x328] ;  /* 0x0000ca0000047ab9 */ /* 0x000fe40000000a00 */
        /* <DEDUP_REMOVED lines=14> */
[----:B------:R-:W-:Y:S01]  /*12510*/  PLOP3.LUT P0, PT, PT, PT, PT, 0x80, 0x0 ;  /* 0x000000000000781c */ /* 0x000fe20003f0f070 */
[----:B------:R-:W-:Y:S01]  /*12520*/  NOP ;  /* 0x0000000000007918 */ /* 0x000fe20000000000 */
[----:B0-----:R-:W-:Y:S01]  /*12530*/  IMAD.WIDE.U32 R2, R7, UR4, RZ ;  /* 0x0000000407027c25 */ /* 0x001fe2000f8e00ff */
[----:B------:R-:W-:-:S03]  /*12540*/  ULDC.64 UR4, c[0x0][0x338] ;  /* 0x0000ce0000047ab9 */ /* 0x000fc60000000a00 */
[----:B------:R-:W-:Y:S02]  /*12550*/  IMAD.IADD R3, R3, 0x1, R9 ;  /* 0x0000000103037824 */ /* 0x000fe400078e0209 */
[----:B------:R-:W-:Y:S02]  /*12560*/  IMAD R7, R26, UR4, RZ ;  /* 0x000000041a077c24 */ /* 0x000fe4000f8e02ff */
[----:B------:R-:W-:-:S04]  /*12570*/  IMAD.WIDE.U32 R2, R6, UR4, R2 ;  /* 0x0000000406027c25 */ /* 0x000fc8000f8e0002 */
[----:B------:R-:W-:-:S05]  /*12580*/  IMAD R7, R6, UR5, R7 ;  /* 0x0000000506077c24 */ /* 0x000fca000f8e0207 */
[----:B------:R-:W-:-:S07]  /*12590*/  IADD3 R19, R3, R7, RZ ;  /* 0x0000000703137210 */ /* 0x000fce0007ffe0ff */
.L_x_1115:
        /* <DEDUP_REMOVED lines=10> */
.L_x_1116:
[----:B------:R-:W-:Y:S01]  /*12640*/  R2UR UR4, R32 ;  /* 0x00000000200472ca */ /* 0x000fe200000e0000 */
[----:B------:R-:W-:Y:S01]  /*12650*/  ULDC.64 UR6, c[0x0][0x330] ;  /* 0x0000cc0000067ab9 */ /* 0x000fe20000000a00 */
[----:B------:R-:W-:Y:S01]  /*12660*/  IMAD.MOV.U32 R18, RZ, RZ, R2 ;  /* 0x000000ffff127224 */ /* 0x000fe200078e0002 */
[----:B------:R-:W-:Y:S01]  /*12670*/  IADD3 R27, R27, -0x1, RZ ;  /* 0xffffffff1b1b7810 */ /* 0x000fe20007ffe0ff */
[----:B------:R-:W-:Y:S01]  /*12680*/  IMAD.U32 R3, RZ, RZ, UR6 ;  /* 0x00000006ff037e24 */ /* 0x000fe2000f8e00ff */
[----:B------:R0:W-:Y:S01]  /*12690*/  SYNCS.ARRIVE.TRANS64.A1T0 RZ, [R4+URZ+0x30850], RZ ;  /* 0x030850ff04ff79a7 */ /* 0x0001e2000810003f */
[----:B------:R-:W-:Y:S02]  /*126a0*/  VIADD R0, R0, 0x40 ;  /* 0x0000004000007836 */ /* 0x000fe40000000000 */
[----:B------:R-:W-:-:S04]  /*126b0*/  IMAD.WIDE.U32 R18, R3, UR39, R18 ;  /* 0x0000002703127c25 */ /* 0x000fc8000f8e0012 */
[----:B------:R-:W-:Y:S01]  /*126c0*/  VIADD R10, R10, 0xffffffc0 ;  /* 0xffffffc00a0a7836 */ /* 0x000fe20000000000 */
[----:B------:R-:W-:Y:S01]  /*126d0*/  UIMAD UR4, UR4, UR6, URZ ;  /* 0x00000006040472a4 */ /* 0x000fe2000f8e023f */
[----:B------:R-:W-:-:S03]  /*126e0*/  IMAD.MOV.U32 R22, RZ, RZ, R23 ;  /* 0x000000ffff167224 */ /* 0x000fc600078e0017 */
[----:B------:R-:W-:-:S03]  /*126f0*/  UIMAD UR4, UR39, UR7, UR4 ;  /* 0x00000007270472a4 */ /* 0x000fc6000f8e0204 */
[----:B------:R-:W-:Y:S02]  /*12700*/  ULDC.64 UR6, c[0x0][0x318] ;  /* 0x0000c60000067ab9 */ /* 0x000fe40000000a00 */
[----:B------:R-:W-:Y:S01]  /*12710*/  LEA R17, P0, R18, UR6, 0x1 ;  /* 0x0000000612117c11 */ /* 0x000fe2000f8008ff */
[----:B------:R-:W-:Y:S02]  /*12720*/  VIADD R3, R19, UR4 ;  /* 0x0000000413037c36 */ /* 0x000fe40008000000 */
[----:B------:R-:W-:-:S03]  /*12730*/  IMAD.MOV.U32 R19, RZ, RZ, R20 ;  /* 0x000000ffff137224 */ /* 0x000fc600078e0014 */
[----:B------:R-:W-:Y:S02]  /*12740*/  LEA.HI.X R18, R18, UR7, R3, 0x1, P0 ;  /* 0x0000000712127c11 */ /* 0x000fe400080f0c03 */
[----:B------:R-:W-:-:S13]  /*12750*/  ISETP.GT.AND P0, PT, R27, UR49, PT ;  /* 0x000000311b007c0c */ /* 0x000fda000bf04270 */
[----:B0-----:R-:W-:Y:S05]  /*12760*/  @P0 BRA `(.L_x_1117) ;  /* 0xfffffff000640947 */ /* 0x001fea000383ffff */
[----:B------:R-:W-:Y:S05]  /*12770*/  BSYNC B0 ;  /* 0x0000000000007941 */ /* 0x000fea0003800000 */
.L_x_1104:
[----:B------:R-:W-:-:S13]  /*12780*/  LOP3.LUT P0, RZ, R16, 0x20, RZ, 0xc0, !PT ;  /* 0x0000002010ff7812 */ /* 0x000fda000780c0ff */
[----:B------:R-:W-:Y:S05]  /*12790*/  @!P0 BRA `(.L_x_1118) ;  /* 0x0000000000048947 */ /* 0x000fea0003800000 */
[----:B------:R-:W-:Y:S01]  /*127a0*/  BPT.TRAP 0x1 ;  /* 0x000000040000795c */ /* 0x000fe20000300000 */
.L_x_1118:
[C---:B0-----:R-:W-:Y:S01]  /*127b0*/  LEA R0, R20.reuse, UR45, 0x3 ;  /* 0x0000002d14007c11 */ /* 0x041fe2000f8e18ff */
[----:B------:R-:W0:Y:S01]  /*127c0*/  S2R R6, SR_TID.X ;  /* 0x0000000000067919 */ /* 0x000e220000002100 */
[----:B------:R-:W-:Y:S01]  /*127d0*/  SHF.L.U32 R3, R23, 0x1f, RZ ;  /* 0x0000001f17037819 */ /* 0x000fe200000006ff */
[----:B------:R-:W-:Y:S01]  /*127e0*/  IMAD.MOV.U32 R2, RZ, RZ, -0x40 ;  /* 0xffffffc0ff027424 */ /* 0x000fe200078e00ff */
[----:B------:R-:W-:Y:S01]  /*127f0*/  BSSY B0, `(.L_x_1119) ;  /* 0x0000008000007945 */ /* 0x000fe20003800000 */
[----:B------:R-:W-:Y:S01]  /*12800*/  LEA R4, R20, R30, 0xe ;  /* 0x0000001e14047211 */ /* 0x000fe200078e70ff */
[----:B------:R-:W2:Y:S01]  /*12810*/  SYNCS.PHASECHK.TRANS64.TRYWAIT P0, [R0+URZ+0x30860], R3 ;  /* 0x03086003000075a7 */ /* 0x000ea2000800017f */
[----:B------:R-:W-:Y:S01]  /*12820*/  IMAD R5, R27, R2, UR47 ;  /* 0x0000002f1b057e24 */ /* 0x000fe2000f8e0202 */
[----:B0-----:R-:W-:-:S04]  /*12830*/  LOP3.LUT R6, R6, 0x7f, RZ, 0xc0, !PT ;  /* 0x0000007f06067812 */ /* 0x001fc800078ec0ff */
[----:B------:R-:W-:-:S05]  /*12840*/  SHF.R.U32.HI R6, RZ, 0x3, R6 ;  /* 0x00000003ff067819 */ /* 0x000fca0000011606 */
[----:B------:R-:W-:Y:S01]  /*12850*/  IMAD.IADD R5, R5, 0x1, -R6 ;  /* 0x0000000105057824 */ /* 0x000fe200078e0a06 */
[----:B--2---:R-:W-:Y:S06]  /*12860*/  @!P0 BRA `(.L_x_1120) ;  /* 0x00000028001c8947 */ /* 0x004fec0003800000 */
.L_x_1188:
[----:B------:R-:W-:Y:S05]  /*12870*/  BSYNC B0 ;  /* 0x0000000000007941 */ /* 0x000fea0003800000 */
.L_x_1119:
[----:B------:R-:W-:-:S03]  /*12880*/  UMOV UR4, 0xffffffff ;  /* 0xffffffff00047882 */ /* 0x000fc60000000000 */
[----:B------:R-:W-:Y:S05]  /*12890*/  BRA.DIV UR4, `(.L_x_1121) ;  /* 0x0000002a04247947 */ /* 0x000fea000b800000 */
[----:B0-----:R-:W-:Y:S01]  /*128a0*/  SHFL.IDX PT, R3, R18, RZ, 0x181f ;  /* 0x00181fff12037589 */ /* 0x001fe200000e0000 */
[----:B------:R-:W-:Y:S01]  /*128b0*/  ULDC UR4, c[0x0][0x2f4] ;  /* 0x0000bd0000047ab9 */ /* 0x000fe20000000800 */
[----:B------:R-:W-:Y:S02]  /*128c0*/  LEA R4, R4, UR45, 0x1 ;  /* 0x0000002d04047c11 */ /* 0x000fe4000f8e08ff */
[----:B------:R-:W0:Y:S01]  /*128d0*/  SHFL.IDX PT, R2, R17, RZ, 0x181f ;  /* 0x00181fff11027589 */ /* 0x000e2200000e0000 */
[----:B------:R-:W-:Y:S02]  /*128e0*/  ISETP.GE.AND P2, PT, R25, UR4, PT ;  /* 0x0000000419007c0c */ /* 0x000fe4000bf46270 */
[----:B------:R-:W-:Y:S01]  /*128f0*/  ISETP.GE.AND P3, PT, R36, UR4, PT ;  /* 0x0000000424007c0c */ /* 0x000fe2000bf66270 */
[----:B------:R-:W-:Y:S01]  /*12900*/  SHFL.IDX PT, R6, R18, 0x1, 0x181f ;  /* 0x00381f0012067f89 */ /* 0x000fe200000e0000 */
[C---:B------:R-:W-:Y:S02]  /*12910*/  ISETP.LT.OR P5, PT, R5.reuse, 0x1, P2 ;  /* 0x000000010500780c */ /* 0x040fe400017a1670 */
[----:B------:R-:W-:Y:S01]  /*12920*/  ISETP.LT.OR P4, PT, R5, 0x1, P3 ;  /* 0x000000010500780c */ /* 0x000fe20001f81670 */
[----:B------:R-:W2:Y:S01]  /*12930*/  SHFL.IDX PT, R14, R17, 0x1, 0x181f ;  /* 0x00381f00110e7f89 */ /* 0x000ea200000e0000 */
        /* <DEDUP_REMOVED lines=11> */
[----:B--2---:R-:W-:Y:S02]  /*129f0*/  IMAD.MOV.U32 R2, RZ, RZ, R14 ;  /* 0x000000ffff027224 */ /* 0x004fe400078e000e */
[----:B------:R-:W-:Y:S01]  /*12a00*/  IMAD.MOV.U32 R3, RZ, RZ, R6 ;  /* 0x000000ffff037224 */ /* 0x000fe200078e0006 */
[----:B------:R-:W-:Y:S01]  /*12a10*/  SHFL.IDX PT, R14, R17, 0x2, 0x181f ;  /* 0x00581f00110e7f89 */ /* 0x000fe200000e0000 */
[----:B------:R-:W-:-:S03]  /*12a20*/  IMAD.WIDE.U32 R2, R25, 0x2, R2 ;  /* 0x0000000219027825 */ /* 0x000fc600078e0002 */
[----:B------:R-:W0:Y:S04]  /*12a30*/  SHFL.IDX PT, R6, R18, 0x2, 0x181f ;  /* 0x00581f0012067f89 */ /* 0x000e2800000e0000 */
        /* <DEDUP_REMOVED lines=8> */
[----:B------:R-:W-:Y:S02]  /*12ac0*/  ISETP.LT.OR P4, PT, R5, 0x21, P3 ;  /* 0x000000210500780c */ /* 0x000fe40001f81670 */
[----:B0-----:R-:W-:Y:S01]  /*12ad0*/  MOV R3, R6 ;  /* 0x0000000600037202 */ /* 0x001fe20000000f00 */
[----:B------:R-:W-:Y:S02]  /*12ae0*/  IMAD.MOV.U32 R2, RZ, RZ, R14 ;  /* 0x000000ffff027224 */ /* 0x000fe400078e000e */
[----:B------:R0:W3:Y:S01]  /*12af0*/  SHFL.IDX PT, R14, R17, 0x3, 0x181f ;  /* 0x00781f00110e7f89 */ /* 0x0000e200000e0000 */
[----:B------:R-:W-:Y:S02]  /*12b00*/  IMAD.MOV.U32 R6, RZ, RZ, RZ ;  /* 0x000000ffff067224 */ /* 0x000fe400078e00ff */
[----:B------:R-:W-:-:S05]  /*12b10*/  IMAD.WIDE.U32 R2, R25, 0x2, R2 ;  /* 0x0000000219027825 */ /* 0x000fca00078e0002 */
[----:B------:R0:W-:Y:S01]  /*12b20*/  LDGSTS.E.BYPASS.LTC128B.128 [R4+0x1400], desc[UR60][R2.64], !P5 ;  /* 0x0140000002047fae */ /* 0x0001e2000e901d7c */
[----:B------:R-:W-:-:S03]  /*12b30*/  ISETP.LT.OR P5, PT, R5, 0x21, P1 ;  /* 0x000000210500780c */ /* 0x000fc60000fa1670 */
[----:B------:R0:W-:Y:S01]  /*12b40*/  LDGSTS.E.BYPASS.LTC128B.128 [R4+0x3400], desc[UR60][R2.64+0x80], !P4 ;  /* 0x0340008002047fae */ /* 0x0001e2000e101d7c */
[----:B------:R-:W-:-:S09]  /*12b50*/  ISETP.LT.OR P4, PT, R5, 0x21, P0 ;  /* 0x000000210500780c */ /* 0x000fd20000781670 */
[----:B------:R0:W-:Y:S04]  /*12b60*/  LDGSTS.E.BYPASS.LTC128B.128 [R4+0x5400], desc[UR60][R2.64+0x100], !P5 ;  /* 0x0540010002047fae */ /* 0x0001e8000e901d7c */
[----:B--23--:R0:W-:Y:S02]  /*12b70*/  LDGSTS.E.BYPASS.LTC128B.128 [R4+0x7400], desc[UR60][R2.64+0x180], !P4 ;  /* 0x0740018002047fae */ /* 0x00c1e4000e101d7c */
.L_x_1198:
[C---:B------:R-:W-:Y:S01]  /*12b80*/  ISETP.LT.OR P2, PT, R5.reuse, 0x31, P2 ;  /* 0x000000310500780c */ /* 0x040fe20001741670 */
[----:B0-----:R-:W-:Y:S01]  /*12b90*/  IMAD.MOV.U32 R2, RZ, RZ, R14 ;  /* 0x000000ffff027224 */ /* 0x001fe200078e000e */
[C---:B------:R-:W-:Y:S01]  /*12ba0*/  ISETP.LT.OR P3, PT, R5.reuse, 0x31, P3 ;  /* 0x000000310500780c */ /* 0x040fe20001f61670 */
[----:B------:R-:W-:Y:S01]  /*12bb0*/  IMAD.MOV.U32 R3, RZ, RZ, R18 ;  /* 0x000000ffff037224 */ /* 0x000fe200078e0012 */
[C---:B------:R-:W-:Y:S02]  /*12bc0*/  ISETP.LT.OR P1, PT, R5.reuse, 0x31, P1 ;  /* 0x000000310500780c */ /* 0x040fe40000f21670 */
        /* <DEDUP_REMOVED lines=11> */
.L_x_1122:
        /* <DEDUP_REMOVED lines=10> */
.L_x_1123:
[----:B0-----:R-:W-:Y:S01]  /*12d20*/  VIADD R2, R20, 0x1 ;  /* 0x0000000114027836 */ /* 0x001fe20000000000 */
[----:B------:R0:W-:Y:S04]  /*12d30*/  SYNCS.ARRIVE.TRANS64.A1T0 RZ, [R0+URZ+0x30850], RZ ;  /* 0x030850ff00ff79a7 */ /* 0x0001e8000810003f */
[----:B------:R-:W-:-:S04]  /*12d40*/  ISETP.NE.AND P0, PT, R2, 0x2, PT ;  /* 0x000000020200780c */ /* 0x000fc80003f05270 */
[----:B0-----:R-:W-:Y:S02]  /*12d50*/  SEL R0, RZ, 0x1, P0 ;  /* 0x00000001ff007807 */ /* 0x001fe40000000000 */
[----:B------:R-:W-:Y:S02]  /*12d60*/  SEL R2, R2, RZ, P0 ;  /* 0x000000ff02027207 */ /* 0x000fe40000000000 */
[----:B------:R-:W-:-:S07]  /*12d70*/  LOP3.LUT R0, R23, R0, RZ, 0x3c, !PT ;  /* 0x0000000017007212 */ /* 0x000fce00078e3cff */
.L_x_1083:
[----:B------:R-:W0:Y:S01]  /*12d80*/  S2R R4, SR_CgaCtaId ;  /* 0x0000000000047919 */ /* 0x000e220000008800 */
[----:B------:R-:W-:Y:S02]  /*12d90*/  MOV R3, 0x400 ;  /* 0x0000040000037802 */ /* 0x000fe40000000f00 */
[----:B------:R-:W-:Y:S02]  /*12da0*/  SHF.L.U32 R6, R6, 0x1f, RZ ;  /* 0x0000001f06067819 */ /* 0x000fe400000006ff */
[----:B0-----:R-:W-:-:S04]  /*12db0*/  LEA R7, R4, R3, 0x18 ;  /* 0x0000000304077211 */ /* 0x001fc800078ec0ff */
[----:B------:R-:W0:Y:S02]  /*12dc0*/  SYNCS.PHASECHK.TRANS64.TRYWAIT P0, [R7+URZ+0x30820], R6 ;  /* 0x03082006070075a7 */ /* 0x000e24000800017f */
[----:B0-----:R-:W-:Y:S05]  /*12dd0*/  @!P0 BRA `(.L_x_1124) ;  /* 0x0000002800548947 */ /* 0x001fea0003800000 */
.L_x_1199:
[----:B------:R-:W-:-:S03]  /*12de0*/  UMOV UR4, 0xffffffff ;  /* 0xffffffff00047882 */ /* 0x000fc60000000000 */
[----:B------:R-:W-:Y:S05]  /*12df0*/  BRA.DIV UR4, `(.L_x_1125) ;  /* 0x0000002a04607947 */ /* 0x000fea000b800000 */
[----:B------:R-:W2:Y:S02]  /*12e00*/  S2R R3, SR_TID.X ;  /* 0x0000000000037919 */ /* 0x000ea40000002100 */
[----:B--2---:R-:W-:-:S04]  /*12e10*/  SHF.R.U32.HI R3, RZ, 0x5, R3 ;  /* 0x00000005ff037819 */ /* 0x004fc80000011603 */
[----:B------:R-:W-:-:S05]  /*12e20*/  LOP3.LUT R3, R3, 0x3, RZ, 0xc0, !PT ;  /* 0x0000000303037812 */ /* 0x000fca00078ec0ff */
[----:B------:R2:W3:Y:S02]  /*12e30*/  SHFL.IDX PT, R14, R3, RZ, 0x1f ;  /* 0x00001fff030e7589 */ /* 0x0004e400000e0000 */
.L_x_1202:
[----:B---3--:R-:W-:-:S13]  /*12e40*/  ISETP.NE.AND P0, PT, R14, RZ, PT ;  /* 0x000000ff0e00720c */ /* 0x008fda0003f05270 */
[----:B------:R-:W-:Y:S05]  /*12e50*/  @P0 BRA `(.L_x_991) ;  /* 0x0000000000900947 */ /* 0x000fea0003800000 */
[----:B------:R-:W-:-:S03]  /*12e60*/  UMOV UR4, 0xffffffff ;  /* 0xffffffff00047882 */ /* 0x000fc60000000000 */
[----:B------:R-:W-:Y:S05]  /*12e70*/  BRA.DIV UR4, `(.L_x_1126) ;  /* 0x0000002a04747947 */ /* 0x000fea000b800000 */
[----:B------:R-:W-:-:S13]  /*12e80*/  ELECT P6, URZ, PT ;  /* 0x00000000003f782f */ /* 0x000fda00038c0000 */
.L_x_1205:
[----:B------:R-:W-:Y:S05]  /*12e90*/  @!P6 BRA `(.L_x_991) ;  /* 0x000000000080e947 */ /* 0x000fea0003800000 */
[----:B--2---:R-:W2:Y:S02]  /*12ea0*/  LDL R3, [R1+0x4] ;  /* 0x0000040001037983 */ /* 0x004ea40000100800 */
[----:B--2---:R-:W-:-:S13]  /*12eb0*/  R2UR UR4, R3 ;  /* 0x00000000030472ca */ /* 0x004fda00000e0000 */
[----:B------:R-:W-:-:S06]  /*12ec0*/  ULOP3.LUT UR4, UR4, 0x2, URZ, 0xfc, !UPT ;  /* 0x0000000204047892 */ /* 0x000fcc000f8efc3f */
[----:B------:R-:W-:-:S04]  /*12ed0*/  MOV R3, UR4 ;  /* 0x0000000400037c02 */ /* 0x000fc80008000f00 */
[----:B------:R-:W-:-:S13]  /*12ee0*/  ISETP.NE.AND P0, PT, R3, 0x3, PT ;  /* 0x000000030300780c */ /* 0x000fda0003f05270 */
[----:B------:R-:W-:Y:S05]  /*12ef0*/  @!P0 BRA `(.L_x_1127) ;  /* 0x0000000000048947 */ /* 0x000fea0003800000 */
[----:B------:R-:W-:Y:S01]  /*12f00*/  BPT.TRAP 0x1 ;  /* 0x000000040000795c */ /* 0x000fe20000300000 */
.L_x_1127:
[----:B------:R-:W-:Y:S01]  /*12f10*/  IMAD R5, R2, 0x8, R7 ;  /* 0x0000000802057824 */ /* 0x000fe200078e0207 */
[----:B------:R-:W-:Y:S01]  /*12f20*/  SHF.L.U32 R4, R0, 0x1f, RZ ;  /* 0x0000001f00047819 */ /* 0x000fe200000006ff */
[----:B------:R-:W-:-:S03]  /*12f30*/  VIADD R2, R2, 0x1 ;  /* 0x0000000102027836 */ /* 0x000fc60000000000 */
[----:B------:R-:W2:Y:S02]  /*12f40*/  SYNCS.PHASECHK.TRANS64.TRYWAIT P1, [R5+URZ+0x30840], R4 ;  /* 0x03084004050075a7 */ /* 0x000ea4000802017f */
[----:B------:R-:W-:-:S04]  /*12f50*/  ISETP.NE.AND P2, PT, R2, 0x2, PT ;  /* 0x000000020200780c */ /* 0x000fc80003f45270 */
[----:B------:R-:W-:Y:S01]  /*12f60*/  SEL R3, RZ, 0x1, P2 ;  /* 0x00000001ff037807 */ /* 0x000fe20001000000 */
[----:B--2---:R-:W-:Y:S08]  /*12f70*/  @!P1 BRA `(.L_x_1128) ;  /* 0x0000002800549947 */ /* 0x004ff00003800000 */
.L_x_1206:
[----:B------:R-:W-:Y:S02]  /*12f80*/  SEL R2, R2, RZ, P2 ;  /* 0x000000ff02027207 */ /* 0x000fe40001000000 */
[----:B------:R-:W-:Y:S01]  /*12f90*/  LOP3.LUT R0, R0, R3, RZ, 0x3c, !PT ;  /* 0x0000000300007212 */ /* 0x000fe200078e3cff */
[----:B------:R-:W-:Y:S06]  /*12fa0*/  @!P0 BRA `(.L_x_1129) ;  /* 0x0000000000048947 */ /* 0x000fec0003800000 */
[----:B------:R-:W-:Y:S01]  /*12fb0*/  BPT.TRAP 0x1 ;  /* 0x000000040000795c */ /* 0x000fe20000300000 */
.L_x_1129:
[----:B------:R-:W-:Y:S01]  /*12fc0*/  IMAD R3, R2, 0x8, R7 ;  /* 0x0000000802037824 */ /* 0x000fe200078e0207 */
[----:B------:R-:W-:-:S04]  /*12fd0*/  SHF.L.U32 R0, R0, 0x1f, RZ ;  /* 0x0000001f00007819 */ /* 0x000fc800000006ff */
[----:B------:R-:W3:Y:S02]  /*12fe0*/  SYNCS.PHASECHK.TRANS64.TRYWAIT P1, [R3+URZ+0x30840], R0 ;  /* 0x03084000030075a7 */ /* 0x000ee4000802017f */
[----:B---3--:R-:W-:Y:S05]  /*12ff0*/  @!P1 BRA `(.L_x_1130) ;  /* 0x0000002800489947 */ /* 0x008fea0003800000 */
.L_x_1207:
[----:B------:R-:W-:Y:S05]  /*13000*/  @!P0 BRA `(.L_x_1131) ;  /* 0x0000000000048947 */ /* 0x000fea0003800000 */
[----:B------:R-:W-:Y:S01]  /*13010*/  BPT.TRAP 0x1 ;  /* 0x000000040000795c */ /* 0x000fe20000300000 */
.L_x_1131:
[----:B------:R-:W4:Y:S02]  /*13020*/  SYNCS.PHASECHK.TRANS64.TRYWAIT P1, [R5+URZ+0x30860], R4 ;  /* 0x03086004050075a7 */ /* 0x000f24000802017f */
[----:B----4-:R-:W-:Y:S05]  /*13030*/  @!P1 BRA `(.L_x_1132) ;  /* 0x00000028004c9947 */ /* 0x010fea0003800000 */
.L_x_1208:
[----:B------:R-:W-:Y:S05]  /*13040*/  @!P0 BRA `(.L_x_1133) ;  /* 0x0000000000048947 */ /* 0x000fea0003800000 */
[----:B------:R-:W-:Y:S01]  /*13050*/  BPT.TRAP 0x1 ;  /* 0x000000040000795c */ /* 0x000fe20000300000 */
.L_x_1133:
[----:B------:R0:W0:Y:S02]  /*13060*/  SYNCS.PHASECHK.TRANS64.TRYWAIT P0, [R3+URZ+0x30860], R0 ;  /* 0x03086000030075a7 */ /* 0x000024000800017f */
[----:B0-----:R-:W-:Y:S05]  /*13070*/  @!P0 NANOSLEEP.SYNCS 0x989680 ;  /* 0x009896800000895d */ /* 0x001fea0003900000 */
[----:B------:R-:W0:Y:S02]  /*13080*/  @!P0 SYNCS.PHASECHK.TRANS64 P0, [R3+URZ+0x30860], R0 ;  /* 0x03086000030085a7 */ /* 0x000e24000800007f */
[----:B0-----:R-:W-:Y:S05]  /*13090*/  @!P0 BRA `(.L_x_1133) ;  /* 0xfffffffc00f08947 */ /* 0x001fea000383ffff */
.L_x_991:
[----:B------:R-:W-:Y:S05]  /*130a0*/  BSYNC B6 ;  /* 0x0000000000067941 */ /* 0x000fea0003800000 */
.L_x_988:
[----:B------:R-:W-:Y:S05]  /*130b0*/  EXIT ;  /* 0x000000000000794d */ /* 0x000fea0003800000 */
.L_x_1001:
[----:B------:R-:W-:-:S13]  /*130c0*/  R2UR UR4, R16 ;  /* 0x00000000100472ca */ /* 0x000fda00000e0000 */
[----:B0-----:R-:W-:-:S04]  /*130d0*/  IMAD.U32 R3, RZ, RZ, UR4 ;  /* 0x00000004ff037e24 */ /* 0x001fc8000f8e00ff */
[----:B------:R0:W1:Y:S03]  /*130e0*/  SYNCS.PHASECHK.TRANS64.TRYWAIT P0, [R3+URZ+0x30800], R0 ;  /* 0x03080000030075a7 */ /* 0x000066000800017f */
[----:B-1----:R-:W-:Y:S05]  /*130f0*/  @!P0 NANOSLEEP.SYNCS 0x989680 ;  /* 0x009896800000895d */ /* 0x002fea0003900000 */
[----:B------:R-:W1:Y:S02]  /*13100*/  @!P0 SYNCS.PHASECHK.TRANS64 P0, [R3+URZ+0x30800], R0 ;  /* 0x03080000030085a7 */ /* 0x000e64000800007f */
[----:B-1----:R-:W-:Y:S05]  /*13110*/  @!P0 BRA `(.L_x_1001) ;  /* 0xfffffffc00e88947 */ /* 0x002fea000383ffff */
[----:B------:R-:W-:Y:S05]  /*13120*/  BRA `(.L_x_1134) ;  /* 0xfffffee800187947 */ /* 0x000fea000383ffff */
.L_x_1005:
[----:B------:R-:W-:-:S13]  /*13130*/  R2UR UR4, R16 ;  /* 0x00000000100472ca */ /* 0x000fda00000e0000 */
[----:B0-----:R-:W-:-:S04]  /*13140*/  MOV R3, UR4 ;  /* 0x0000000400037c02 */ /* 0x001fc80008000f00 */
[----:B------:R0:W2:Y:S03]  /*13150*/  SYNCS.PHASECHK.TRANS64.TRYWAIT P1, [R3+URZ+0x30830], R0 ;  /* 0x03083000030075a7 */ /* 0x0000a6000802017f */
[----:B--2---:R-:W-:Y:S05]  /*13160*/  @!P1 NANOSLEEP.SYNCS 0x989680 ;  /* 0x009896800000995d */ /* 0x004fea0003900000 */
[----:B------:R-:W2:Y:S02]  /*13170*/  @!P1 SYNCS.PHASECHK.TRANS64 P1, [R3+URZ+0x30830], R0 ;  /* 0x03083000030095a7 */ /* 0x000ea4000802007f */
[----:B--2---:R-:W-:Y:S05]  /*13180*/  @!P1 BRA `(.L_x_1005) ;  /* 0xfffffffc00e89947 */ /* 0x004fea000383ffff */
[----:B------:R-:W-:Y:S05]  /*13190*/  BRA `(.L_x_1004) ;  /* 0xfffffee800407947 */ /* 0x000fea000383ffff */
.L_x_1022:
[----:B-1----:R-:W-:-:S04]  /*131a0*/  IMAD.U32 R4, RZ, RZ, UR7 ;  /* 0x00000007ff047e24 */ /* 0x002fc8000f8e00ff */
[----:B------:R1:W2:Y:S03]  /*131b0*/  SYNCS.PHASECHK.TRANS64.TRYWAIT P1, [R4+URZ+0x30830], R3 ;  /* 0x03083003040075a7 */ /* 0x0002a6000802017f */
[----:B--2---:R-:W-:Y:S05]  /*131c0*/  @!P1 NANOSLEEP.SYNCS 0x989680 ;  /* 0x009896800000995d */ /* 0x004fea0003900000 */
[----:B------:R-:W2:Y:S02]  /*131d0*/  @!P1 SYNCS.PHASECHK.TRANS64 P1, [R4+URZ+0x30830], R3 ;  /* 0x03083003040095a7 */ /* 0x000ea4000802007f */
[----:B--2---:R-:W-:Y:S05]  /*131e0*/  @!P1 BRA `(.L_x_1022) ;  /* 0xfffffffc00ec9947 */ /* 0x004fea000383ffff */
[----:B------:R-:W-:Y:S05]  /*131f0*/  BRA `(.L_x_1021) ;  /* 0xffffff1400387947 */ /* 0x000fea000383ffff */
.L_x_1026:
[----:B-1----:R-:W-:-:S04]  /*13200*/  IMAD.U32 R3, RZ, RZ, UR6 ;  /* 0x00000006ff037e24 */ /* 0x002fc8000f8e00ff */
[----:B------:R1:W2:Y:S03]  /*13210*/  SYNCS.PHASECHK.TRANS64.TRYWAIT P1, [R3+URZ+0x30850], R0 ;  /* 0x03085000030075a7 */ /* 0x0002a6000802017f */
[----:B--2---:R-:W-:Y:S05]  /*13220*/  @!P1 NANOSLEEP.SYNCS 0x989680 ;  /* 0x009896800000995d */ /* 0x004fea0003900000 */
[----:B------:R-:W2:Y:S02]  /*13230*/  @!P1 SYNCS.PHASECHK.TRANS64 P1, [R3+URZ+0x30850], R0 ;  /* 0x03085000030095a7 */ /* 0x000ea4000802007f */
[----:B--2---:R-:W-:Y:S05]  /*13240*/  @!P1 BRA `(.L_x_1026) ;  /* 0xfffffffc00ec9947 */ /* 0x004fea000383ffff */
[----:B------:R-:W-:Y:S05]  /*13250*/  BRA `(.L_x_1025) ;  /* 0xffffff2000d87947 */ /* 0x000fea000383ffff */
.L_x_1045:
[----:B-1----:R-:W-:-:S04]  /*13260*/  IMAD.U32 R4, RZ, RZ, UR5 ;  /* 0x00000005ff047e24 */ /* 0x002fc8000f8e00ff */
[----:B------:R1:W2:Y:S03]  /*13270*/  SYNCS.PHASECHK.TRANS64.TRYWAIT P1, [R4+URZ+0x30830], R3 ;  /* 0x03083003040075a7 */ /* 0x0002a6000802017f */
[----:B--2---:R-:W-:Y:S05]  /*13280*/  @!P1 NANOSLEEP.SYNCS 0x989680 ;  /* 0x009896800000995d */ /* 0x004fea0003900000 */
[----:B------:R-:W2:Y:S02]  /*13290*/  @!P1 SYNCS.PHASECHK.TRANS64 P1, [R4+URZ+0x30830], R3 ;  /* 0x03083003040095a7 */ /* 0x000ea4000802007f */
[----:B--2---:R-:W-:Y:S05]  /*132a0*/  @!P1 BRA `(.L_x_1045) ;  /* 0xfffffffc00ec9947 */ /* 0x004fea000383ffff */
[----:B------:R-:W-:Y:S05]  /*132b0*/  BRA `(.L_x_1044) ;  /* 0xffffff4000207947 */ /* 0x000fea000383ffff */
.L_x_1049:
[----:B01----:R-:W-:-:S04]  /*132c0*/  IMAD.U32 R3, RZ, RZ, UR5 ;  /* 0x00000005ff037e24 */ /* 0x003fc8000f8e00ff */
[----:B------:R0:W1:Y:S03]  /*132d0*/  SYNCS.PHASECHK.TRANS64.TRYWAIT P1, [R3+URZ+0x30850], R0 ;  /* 0x03085000030075a7 */ /* 0x000066000802017f */
[----:B-1----:R-:W-:Y:S05]  /*132e0*/  @!P1 NANOSLEEP.SYNCS 0x989680 ;  /* 0x009896800000995d */ /* 0x002fea0003900000 */
[----:B------:R-:W1:Y:S02]  /*132f0*/  @!P1 SYNCS.PHASECHK.TRANS64 P1, [R3+URZ+0x30850], R0 ;  /* 0x03085000030095a7 */ /* 0x000e64000802007f */
[----:B-1----:R-:W-:Y:S05]  /*13300*/  @!P1 BRA `(.L_x_1049) ;  /* 0xfffffffc00ec9947 */ /* 0x002fea000383ffff */
[----:B------:R-:W-:Y:S05]  /*13310*/  BRA `(.L_x_1048) ;  /* 0xffffff4c00a07947 */ /* 0x000fea000383ffff */
.L_x_1057:
[----:B-1----:R-:W-:-:S04]  /*13320*/  MOV R4, UR7 ;  /* 0x0000000700047c02 */ /* 0x002fc80008000f00 */
[----:B------:R1:W2:Y:S03]  /*13330*/  SYNCS.PHASECHK.TRANS64.TRYWAIT P1, [R4+URZ+0x30830], R3 ;  /* 0x03083003040075a7 */ /* 0x0002a6000802017f */
[----:B--2---:R-:W-:Y:S05]  /*13340*/  @!P1 NANOSLEEP.SYNCS 0x989680 ;  /* 0x009896800000995d */ /* 0x004fea0003900000 */
[----:B------:R-:W2:Y:S02]  /*13350*/  @!P1 SYNCS.PHASECHK.TRANS64 P1, [R4+URZ+0x30830], R3 ;  /* 0x03083003040095a7 */ /* 0x000ea4000802007f */
[----:B--2---:R-:W-:Y:S05]  /*13360*/  @!P1 BRA `(.L_x_1057) ;  /* 0xfffffffc00ec9947 */ /* 0x004fea000383ffff */
[----:B------:R-:W-:Y:S05]  /*13370*/  BRA `(.L_x_1056) ;  /* 0xffffff5c00507947 */ /* 0x000fea000383ffff */
.L_x_1061:
[----:B01----:R-:W-:-:S04]  /*13380*/  IMAD.U32 R3, RZ, RZ, UR5 ;  /* 0x00000005ff037e24 */ /* 0x003fc8000f8e00ff */
[----:B------:R0:W1:Y:S03]  /*13390*/  SYNCS.PHASECHK.TRANS64.TRYWAIT P1, [R3+URZ+0x30850], R0 ;  /* 0x03085000030075a7 */ /* 0x000066000802017f */
[----:B-1----:R-:W-:Y:S05]  /*133a0*/  @!P1 NANOSLEEP.SYNCS 0x989680 ;  /* 0x009896800000995d */ /* 0x002fea0003900000 */
[----:B------:R-:W1:Y:S02]  /*133b0*/  @!P1 SYNCS.PHASECHK.TRANS64 P1, [R3+URZ+0x30850], R0 ;  /* 0x03085000030095a7 */ /* 0x000e64000802007f */
[----:B-1----:R-:W-:Y:S05]  /*133c0*/  @!P1 BRA `(.L_x_1061) ;  /* 0xfffffffc00ec9947 */ /* 0x002fea000383ffff */
[----:B------:R-:W-:Y:S05]  /*133d0*/  BRA `(.L_x_1060) ;  /* 0xffffff6800d47947 */ /* 0x000fea000383ffff */
.L_x_1076:
[----:B-1----:R-:W-:-:S04]  /*133e0*/  IMAD.U32 R5, RZ, RZ, UR5 ;  /* 0x00000005ff057e24 */ /* 0x002fc8000f8e00ff */
[----:B------:R1:W2:Y:S03]  /*133f0*/  SYNCS.PHASECHK.TRANS64.TRYWAIT P1, [R5+URZ+0x30850], R0 ;  /* 0x03085000050075a7 */ /* 0x0002a6000802017f */
[----:B--2---:R-:W-:Y:S05]  /*13400*/  @!P1 NANOSLEEP.SYNCS 0x989680 ;  /* 0x009896800000995d */ /* 0x004fea0003900000 */
[----:B------:R-:W2:Y:S02]  /*13410*/  @!P1 SYNCS.PHASECHK.TRANS64 P1, [R5+URZ+0x30850], R0 ;  /* 0x03085000050095a7 */ /* 0x000ea4000802007f */
[----:B--2---:R-:W-:Y:S05]  /*13420*/  @!P1 BRA `(.L_x_1076) ;  /* 0xfffffffc00ec9947 */ /* 0x004fea000383ffff */
[----:B------:R-:W-:Y:S05]  /*13430*/  BRA `(.L_x_1075) ;  /* 0xffffff8c00407947 */ /* 0x000fea000383ffff */
.L_x_1094:
[----:B------:R-:W-:Y:S01]  /*13440*/  IMAD.MOV.U32 R13, RZ, RZ, R18 ;  /* 0x000000ffff0d7224 */ /* 0x000fe200078e0012 */
[----:B------:R-:W-:Y:S01]  /*13450*/  MOV R11, 0x1f ;  /* 0x0000001f000b7802 */ /* 0x000fe20000000f00 */
[----:B------:R-:W-:Y:S02]  /*13460*/  IMAD.MOV.U32 R12, RZ, RZ, RZ ;  /* 0x000000ffff0c7224 */ /* 0x000fe400078e00ff */
[----:B------:R-:W-:-:S07]  /*13470*/  IMAD.MOV.U32 R15, RZ, RZ, -0x1 ;  /* 0xffffffffff0f7424 */ /* 0x000fce00078e00ff */
[----:B-----5:R-:W-:Y:S05]  /*13480*/  WARPSYNC.COLLECTIVE R15, `(.L_x_1135) ;  /* 0x000000000f087348 */ /* 0x020fea0003c00000 */
[----:B------:R0:W1:Y:S02]  /*13490*/  SHFL.IDX P6, R14, R13, R12, R11 ;  /* 0x0000000c0d0e7389 */ /* 0x00006400000c000b */
[----:B01---5:R-:W-:Y:S01]  /*134a0*/  ENDCOLLECTIVE ;  /* 0x000000000000791b */ /* 0x023fe20003800000 */
.L_x_1135:
[----:B------:R-:W-:Y:S05]  /*134b0*/  BRA `(.L_x_1136) ;  /* 0xffffffcc00ec7947 */ /* 0x000fea000383ffff */
.L_x_1096:
[----:B0-----:R-:W-:-:S04]  /*134c0*/  IMAD.U32 R3, RZ, RZ, UR45 ;  /* 0x0000002dff037e24 */ /* 0x001fc8000f8e00ff */
[----:B------:R0:W1:Y:S03]  /*134d0*/  SYNCS.PHASECHK.TRANS64.TRYWAIT P0, [R3+URZ+0x30840], R2 ;  /* 0x03084002030075a7 */ /* 0x000066000800017f */
[----:B-1----:R-:W-:Y:S05]  /*134e0*/  @!P0 NANOSLEEP.SYNCS 0x989680 ;  /* 0x009896800000895d */ /* 0x002fea0003900000 */
[----:B------:R-:W1:Y:S02]  /*134f0*/  @!P0 SYNCS.PHASECHK.TRANS64 P0, [R3+URZ+0x30840], R2 ;  /* 0x03084002030085a7 */ /* 0x000e64000800007f */
[----:B-1----:R-:W-:Y:S05]  /*13500*/  @!P0 BRA `(.L_x_1096) ;  /* 0xfffffffc00ec8947 */ /* 0x002fea000383ffff */
[----:B------:R-:W-:Y:S05]  /*13510*/  BRA `(.L_x_1137) ;  /* 0xffffffd000807947 */ /* 0x000fea000383ffff */
.L_x_1097:
        /* <DEDUP_REMOVED lines=8> */
.L_x_1139:
[----:B------:R-:W-:Y:S05]  /*135a0*/  BSYNC B0 ;  /* 0x0000000000007941 */ /* 0x000fea0003800000 */
.L_x_1138:
[----:B------:R-:W-:Y:S01]  /*135b0*/  IMAD.MOV.U32 R13, RZ, RZ, R6 ;  /* 0x000000ffff0d7224 */ /* 0x000fe200078e0006 */
[----:B------:R-:W-:Y:S01]  /*135c0*/  MOV R11, 0x181f ;  /* 0x0000181f000b7802 */ /* 0x000fe20000000f00 */
[----:B------:R-:W-:Y:S01]  /*135d0*/  IMAD.MOV.U32 R12, RZ, RZ, RZ ;  /* 0x000000ffff0c7224 */ /* 0x000fe200078e00ff */
[----:B------:R-:W-:Y:S01]  /*135e0*/  @P0 LEA R9, R30, UR45, 0x1 ;  /* 0x0000002d1e090c11 */ /* 0x000fe2000f8e08ff */
[----:B------:R-:W-:Y:S02]  /*135f0*/  IMAD.MOV.U32 R15, RZ, RZ, -0x1 ;  /* 0xffffffffff0f7424 */ /* 0x000fe400078e00ff */
[----:B------:R-:W-:-:S07]  /*13600*/  IMAD.MOV.U32 R3, RZ, RZ, R14 ;  /* 0x000000ffff037224 */ /* 0x000fce00078e000e */
[----:B------:R-:W-:Y:S05]  /*13610*/  WARPSYNC.COLLECTIVE R15, `(.L_x_1140) ;  /* 0x000000000f087348 */ /* 0x000fea0003c00000 */
[----:B------:R0:W1:Y:S02]  /*13620*/  SHFL.IDX P6, R14, R13, R12, R11 ;  /* 0x0000000c0d0e7389 */ /* 0x00006400000c000b */
[----:B01----:R-:W-:Y:S01]  /*13630*/  ENDCOLLECTIVE ;  /* 0x000000000000791b */ /* 0x003fe20003800000 */
.L_x_1140:
[----:B------:R-:W-:Y:S02]  /*13640*/  IMAD.MOV.U32 R13, RZ, RZ, R7 ;  /* 0x000000ffff0d7224 */ /* 0x000fe400078e0007 */
[----:B------:R-:W-:Y:S02]  /*13650*/  IMAD.MOV.U32 R12, RZ, RZ, 0x1 ;  /* 0x00000001ff0c7424 */ /* 0x000fe400078e00ff */
[----:B------:R-:W-:-:S07]  /*13660*/  IMAD.MOV.U32 R2, RZ, RZ, R14 ;  /* 0x000000ffff027224 */ /* 0x000fce00078e000e */
[----:B------:R-:W-:Y:S05]  /*13670*/  WARPSYNC.COLLECTIVE R15, `(.L_x_1141) ;  /* 0x000000000f087348 */ /* 0x000fea0003c00000 */
[----:B------:R0:W1:Y:S02]  /*13680*/  SHFL.IDX P6, R14, R13, R12, R11 ;  /* 0x0000000c0d0e7389 */ /* 0x00006400000c000b */
[----:B01----:R-:W-:Y:S01]  /*13690*/  ENDCOLLECTIVE ;  /* 0x000000000000791b */ /* 0x003fe20003800000 */
.L_x_1141:
[----:B------:R-:W-:-:S05]  /*136a0*/  @P0 IMAD.WIDE.U32 R2, R25, 0x2, R2 ;  /* 0x0000000219020825 */ /* 0x000fca00078e0002 */
[----:B------:R-:W-:Y:S01]  /*136b0*/  @!PT LDS RZ, [RZ] ;  /* 0x00000000fffff984 */ /* 0x000fe20000000800 */
[----:B------:R-:W-:Y:S01]  /*136c0*/  @!PT LDS RZ, [RZ] ;  /* 0x00000000fffff984 */ /* 0x000fe20000000800 */
[----:B------:R-:W-:Y:S01]  /*136d0*/  @!PT LDS RZ, [RZ] ;  /* 0x00000000fffff984 */ /* 0x000fe20000000800 */
[----:B------:R0:W-:Y:S04]  /*136e0*/  @P0 LDGSTS.E.BYPASS.LTC128B.128 [R9+0x20400], desc[UR60][R2.64], !P4 ;  /* 0x2040000002090fae */ /* 0x0001e8000e101d7c */
[----:B------:R0:W-:Y:S01]  /*136f0*/  @P0 LDGSTS.E.BYPASS.LTC128B.128 [R9+0x22400], desc[UR60][R2.64+0x80], !P3 ;  /* 0x2240008002090fae */ /* 0x0001e2000d901d7c */
[----:B------:R-:W-:-:S03]  /*13700*/  IMAD.MOV.U32 R13, RZ, RZ, R6 ;  /* 0x000000ffff0d7224 */ /* 0x000fc600078e0006 */
[----:B------:R0:W-:Y:S04]  /*13710*/  @P0 LDGSTS.E.BYPASS.LTC128B.128 [R9+0x24400], desc[UR60][R2.64+0x100], !P2 ;  /* 0x2440010002090fae */ /* 0x0001e8000d101d7c */
[----:B------:R0:W-:Y:S01]  /*13720*/  @P0 LDGSTS.E.BYPASS.LTC128B.128 [R9+0x26400], desc[UR60][R2.64+0x180], !P1 ;  /* 0x2640018002090fae */ /* 0x0001e2000c901d7c */
[----:B------:R-:W-:Y:S02]  /*13730*/  ISETP.GE.AND P0, PT, R0, 0x11, PT ;  /* 0x000000110000780c */ /* 0x000fe40003f06270 */
[----:B------:R-:W-:-:S11]  /*13740*/  MOV R5, R14 ;  /* 0x0000000e00057202 */ /* 0x000fd60000000f00 */
[----:B0-----:R-:W-:Y:S05]  /*13750*/  WARPSYNC.COLLECTIVE R15, `(.L_x_1142) ;  /* 0x000000000f087348 */ /* 0x001fea0003c00000 */
[----:B------:R1:W2:Y:S02]  /*13760*/  SHFL.IDX P6, R14, R13, R12, R11 ;  /* 0x0000000c0d0e7389 */ /* 0x0002a400000c000b */
[----:B012---:R-:W-:Y:S01]  /*13770*/  ENDCOLLECTIVE ;  /* 0x000000000000791b */ /* 0x007fe20003800000 */
.L_x_1142:
[----:B------:R-:W-:Y:S01]  /*13780*/  @P0 LEA R21, R30, UR45, 0x1 ;  /* 0x0000002d1e150c11 */ /* 0x000fe2000f8e08ff */
[----:B------:R-:W-:Y:S02]  /*13790*/  IMAD.MOV.U32 R13, RZ, RZ, R7 ;  /* 0x000000ffff0d7224 */ /* 0x000fe400078e0007 */
[----:B------:R-:W-:Y:S02]  /*137a0*/  IMAD.MOV.U32 R12, RZ, RZ, 0x2 ;  /* 0x00000002ff0c7424 */ /* 0x000fe400078e00ff */
[----:B------:R-:W-:-:S07]  /*137b0*/  IMAD.MOV.U32 R4, RZ, RZ, R14 ;  /* 0x000000ffff047224 */ /* 0x000fce00078e000e */
[----:B------:R-:W-:Y:S05]  /*137c0*/  WARPSYNC.COLLECTIVE R15, `(.L_x_1143) ;  /* 0x000000000f087348 */ /* 0x000fea0003c00000 */
[----:B------:R0:W1:Y:S02]  /*137d0*/  SHFL.IDX P6, R14, R13, R12, R11 ;  /* 0x0000000c0d0e7389 */ /* 0x00006400000c000b */
[----:B01----:R-:W-:Y:S01]  /*137e0*/  ENDCOLLECTIVE ;  /* 0x000000000000791b */ /* 0x003fe20003800000 */
.L_x_1143:
        /* <DEDUP_REMOVED lines=14> */
.L_x_1144:
[----:B------:R-:W-:Y:S01]  /*138d0*/  @P0 LEA R9, R30, UR45, 0x1 ;  /* 0x0000002d1e090c11 */ /* 0x000fe2000f8e08ff */
[----:B------:R-:W-:Y:S02]  /*138e0*/  IMAD.MOV.U32 R13, RZ, RZ, R7 ;  /* 0x000000ffff0d7224 */ /* 0x000fe400078e0007 */
[----:B------:R-:W-:Y:S02]  /*138f0*/  IMAD.MOV.U32 R12, RZ, RZ, 0x3 ;  /* 0x00000003ff0c7424 */ /* 0x000fe400078e00ff */
[----:B------:R-:W-:-:S07]  /*13900*/  IMAD.MOV.U32 R2, RZ, RZ, R14 ;  /* 0x000000ffff027224 */ /* 0x000fce00078e000e */
[----:B------:R-:W-:Y:S05]  /*13910*/  WARPSYNC.COLLECTIVE R15, `(.L_x_1145) ;  /* 0x000000000f087348 */ /* 0x000fea0003c00000 */
[----:B------:R0:W1:Y:S02]  /*13920*/  SHFL.IDX P6, R14, R13, R12, R11 ;  /* 0x0000000c0d0e7389 */ /* 0x00006400000c000b */
[----:B01----:R-:W-:Y:S01]  /*13930*/  ENDCOLLECTIVE ;  /* 0x000000000000791b */ /* 0x003fe20003800000 */
.L_x_1145:
        /* <DEDUP_REMOVED lines=9> */
[----:B------:R-:W-:-:S07]  /*139d0*/  MOV R4, R14 ;  /* 0x0000000e00047202 */ /* 0x000fce0000000f00 */
[----:B0-----:R-:W-:Y:S05]  /*139e0*/  WARPSYNC.COLLECTIVE R15, `(.L_x_1146) ;  /* 0x000000000f087348 */ /* 0x001fea0003c00000 */
[----:B------:R1:W2:Y:S02]  /*139f0*/  SHFL.IDX P6, R14, R13, R12, R11 ;  /* 0x0000000c0d0e7389 */ /* 0x0002a400000c000b */
[----:B012---:R-:W-:Y:S01]  /*13a00*/  ENDCOLLECTIVE ;  /* 0x000000000000791b */ /* 0x007fe20003800000 */
.L_x_1146:
[----:B------:R-:W-:Y:S05]  /*13a10*/  BRA `(.L_x_1147) ;  /* 0xffffffd000407947 */ /* 0x000fea000383ffff */
.L_x_1100:
[----:B------:R-:W-:Y:S01]  /*13a20*/  IMAD.MOV.U32 R13, RZ, RZ, R6 ;  /* 0x000000ffff0d7224 */ /* 0x000fe200078e0006 */
[----:B------:R-:W-:Y:S01]  /*13a30*/  MOV R15, 0xffffffff ;  /* 0xffffffff000f7802 */ /* 0x000fe20000000f00 */
[----:B------:R-:W-:Y:S02]  /*13a40*/  IMAD.MOV.U32 R12, RZ, RZ, RZ ;  /* 0x000000ffff0c7224 */ /* 0x000fe400078e00ff */
[----:B------:R-:W-:Y:S02]  /*13a50*/  IMAD.MOV.U32 R11, RZ, RZ, 0x181f ;  /* 0x0000181fff0b7424 */ /* 0x000fe400078e00ff */
[----:B------:R-:W-:-:S07]  /*13a60*/  VIADD R8, R28, UR40 ;  /* 0x000000281c087c36 */ /* 0x000fce0008000000 */
[----:B------:R-:W-:Y:S05]  /*13a70*/  WARPSYNC.COLLECTIVE R15, `(.L_x_1148) ;  /* 0x000000000f087348 */ /* 0x000fea0003c00000 */
[----:B------:R0:W1:Y:S02]  /*13a80*/  SHFL.IDX P6, R14, R13, R12, R11 ;  /* 0x0000000c0d0e7389 */ /* 0x00006400000c000b */
[----:B01----:R-:W-:Y:S01]  /*13a90*/  ENDCOLLECTIVE ;  /* 0x000000000000791b */ /* 0x003fe20003800000 */
.L_x_1148:
[----:B------:R-:W-:Y:S01]  /*13aa0*/  IADD3 R4, R8, 0x10, RZ ;  /* 0x0000001008047810 */ /* 0x000fe20007ffe0ff */
[----:B------:R-:W-:Y:S02]  /*13ab0*/  IMAD.MOV.U32 R13, RZ, RZ, R0 ;  /* 0x000000ffff0d7224 */ /* 0x000fe400078e0000 */
[----:B------:R-:W-:-:S07]  /*13ac0*/  IMAD.MOV.U32 R3, RZ, RZ, R14 ;  /* 0x000000ffff037224 */ /* 0x000fce00078e000e */
[----:B------:R-:W-:Y:S05]  /*13ad0*/  WARPSYNC.COLLECTIVE R15, `(.L_x_1149) ;  /* 0x000000000f087348 */ /* 0x000fea0003c00000 */
[----:B------:R0:W1:Y:S02]  /*13ae0*/  SHFL.IDX P6, R14, R13, R12, R11 ;  /* 0x0000000c0d0e7389 */ /* 0x00006400000c000b */
[----:B01----:R-:W-:Y:S01]  /*13af0*/  ENDCOLLECTIVE ;  /* 0x000000000000791b */ /* 0x003fe20003800000 */
.L_x_1149:
[----:B------:R-:W-:Y:S02]  /*13b00*/  ULDC UR4, c[0x0][0x288] ;  /* 0x0000a20000047ab9 */ /* 0x000fe40000000800 */
[----:B------:R-:W-:-:S05]  /*13b10*/  IMAD R7, R7, UR4, RZ ;  /* 0x0000000407077c24 */ /* 0x000fca000f8e02ff */
[----:B------:R-:W-:Y:S01]  /*13b20*/  ISETP.GE.AND P0, PT, R8, R7, PT ;  /* 0x000000070800720c */ /* 0x000fe20003f06270 */
[----:B------:R-:W-:Y:S02]  /*13b30*/  IMAD.MOV.U32 R13, RZ, RZ, R6 ;  /* 0x000000ffff0d7224 */ /* 0x000fe400078e0006 */
[----:B------:R-:W-:-:S10]  /*13b40*/  IMAD.MOV.U32 R12, RZ, RZ, 0x1 ;  /* 0x00000001ff0c7424 */ /* 0x000fd400078e00ff */
[----:B------:R-:W-:Y:S01]  /*13b50*/  @!P0 LEA R9, R30, UR45, 0x1 ;  /* 0x0000002d1e098c11 */ /* 0x000fe2000f8e08ff */
[----:B------:R-:W-:-:S07]  /*13b60*/  IMAD.MOV.U32 R2, RZ, RZ, R14 ;  /* 0x000000ffff027224 */ /* 0x000fce00078e000e */
[----:B------:R-:W-:Y:S05]  /*13b70*/  WARPSYNC.COLLECTIVE R15, `(.L_x_1150) ;  /* 0x000000000f087348 */ /* 0x000fea0003c00000 */
[----:B------:R0:W1:Y:S02]  /*13b80*/  SHFL.IDX P6, R14, R13, R12, R11 ;  /* 0x0000000c0d0e7389 */ /* 0x00006400000c000b */
[----:B01----:R-:W-:Y:S01]  /*13b90*/  ENDCOLLECTIVE ;  /* 0x000000000000791b */ /* 0x003fe20003800000 */
.L_x_1150:
[----:B------:R-:W-:-:S05]  /*13ba0*/  @!P0 IMAD.WIDE.U32 R2, R25, 0x2, R2 ;  /* 0x0000000219028825 */ /* 0x000fca00078e0002 */
        /* <DEDUP_REMOVED lines=8> */
[----:B------:R-:W-:Y:S01]  /*13c30*/  ISETP.GE.AND P0, PT, R4, R7, PT ;  /* 0x000000070400720c */ /* 0x000fe20003f06270 */
[----:B------:R-:W-:-:S12]  /*13c40*/  IMAD.MOV.U32 R5, RZ, RZ, R14 ;  /* 0x000000ffff057224 */ /* 0x000fd800078e000e */
[----:B0-----:R-:W-:Y:S05]  /*13c50*/  WARPSYNC.COLLECTIVE R15, `(.L_x_1151) ;  /* 0x000000000f087348 */ /* 0x001fea0003c00000 */
[----:B------:R1:W2:Y:S02]  /*13c60*/  SHFL.IDX P6, R14, R13, R12, R11 ;  /* 0x0000000c0d0e7389 */ /* 0x0002a400000c000b */
[----:B012---:R-:W-:Y:S01]  /*13c70*/  ENDCOLLECTIVE ;  /* 0x000000000000791b */ /* 0x007fe20003800000 */
.L_x_1151:
[----:B------:R-:W-:Y:S01]  /*13c80*/  VIADD R2, R8, 0x20 ;  /* 0x0000002008027836 */ /* 0x000fe20000000000 */
[----:B------:R-:W-:Y:S01]  /*13c90*/  @!P0 LEA R21, R30, UR45, 0x1 ;  /* 0x0000002d1e158c11 */ /* 0x000fe2000f8e08ff */
[----:B------:R-:W-:Y:S02]  /*13ca0*/  IMAD.MOV.U32 R13, RZ, RZ, R6 ;  /* 0x000000ffff0d7224 */ /* 0x000fe400078e0006 */
[----:B------:R-:W-:Y:S01]  /*13cb0*/  IMAD.MOV.U32 R12, RZ, RZ, 0x2 ;  /* 0x00000002ff0c7424 */ /* 0x000fe200078e00ff */
[----:B------:R-:W-:-:S07]  /*13cc0*/  MOV R4, R14 ;  /* 0x0000000e00047202 */ /* 0x000fce0000000f00 */
[----:B------:R-:W-:Y:S05]  /*13cd0*/  WARPSYNC.COLLECTIVE R15, `(.L_x_1152) ;  /* 0x000000000f087348 */ /* 0x000fea0003c00000 */
[----:B------:R0:W1:Y:S02]  /*13ce0*/  SHFL.IDX P6, R14, R13, R12, R11 ;  /* 0x0000000c0d0e7389 */ /* 0x00006400000c000b */
[----:B01----:R-:W-:Y:S01]  /*13cf0*/  ENDCOLLECTIVE ;  /* 0x000000000000791b */ /* 0x003fe20003800000 */
.L_x_1152:
[----:B------:R-:W-:-:S05]  /*13d00*/  @!P0 IMAD.WIDE.U32 R4, R25, 0x2, R4 ;  /* 0x0000000219048825 */ /* 0x000fca00078e0004 */
[----:B------:R-:W-:Y:S01]  /*13d10*/  @!PT LDS RZ, [RZ] ;  /* 0x00000000fffff984 */ /* 0x000fe20000000800 */
[----:B------:R-:W-:Y:S01]  /*13d20*/  @!PT LDS RZ, [RZ] ;  /* 0x00000000fffff984 */ /* 0x000fe20000000800 */
[----:B------:R-:W-:Y:S01]  /*13d30*/  @!PT LDS RZ, [RZ] ;  /* 0x00000000fffff984 */ /* 0x000fe20000000800 */
[----:B------:R0:W-:Y:S04]  /*13d40*/  @!P0 LDGSTS.E.BYPASS.LTC128B.128 [R21+0x10c00], desc[UR60][R4.64], !P4 ;  /* 0x10c0000004158fae */ /* 0x0001e8000e101d7c */
[----:B------:R0:W-:Y:S01]  /*13d50*/  @!P0 LDGSTS.E.BYPASS.LTC128B.128 [R21+0x14c00], desc[UR60][R4.64+0x80], !P3 ;  /* 0x14c0008004158fae */ /* 0x0001e2000d901d7c */
[----:B------:R-:W-:-:S03]  /*13d60*/  MOV R13, R0 ;  /* 0x00000000000d7202 */ /* 0x000fc60000000f00 */
[----:B------:R0:W-:Y:S04]  /*13d70*/  @!P0 LDGSTS.E.BYPASS.LTC128B.128 [R21+0x18c00], desc[UR60][R4.64+0x100], !P2 ;  /* 0x18c0010004158fae */ /* 0x0001e8000d101d7c */
[----:B------:R0:W-:Y:S01]  /*13d80*/  @!P0 LDGSTS.E.BYPASS.LTC128B.128 [R21+0x1cc00], desc[UR60][R4.64+0x180], !P1 ;  /* 0x1cc0018004158fae */ /* 0x0001e2000c901d7c */
[----:B------:R-:W-:Y:S01]  /*13d90*/  ISETP.GE.AND P0, PT, R2, R7, PT ;  /* 0x000000070200720c */ /* 0x000fe20003f06270 */
[----:B------:R-:W-:-:S12]  /*13da0*/  IMAD.MOV.U32 R3, RZ, RZ, R14 ;  /* 0x000000ffff037224 */ /* 0x000fd800078e000e */
[----:B0-----:R-:W-:Y:S05]  /*13db0*/  WARPSYNC.COLLECTIVE R15, `(.L_x_1153) ;  /* 0x000000000f087348 */ /* 0x001fea0003c00000 */
[----:B------:R1:W2:Y:S02]  /*13dc0*/  SHFL.IDX P6, R14, R13, R12, R11 ;  /* 0x0000000c0d0e7389 */ /* 0x0002a400000c000b */
[----:B012---:R-:W-:Y:S01]  /*13dd0*/  ENDCOLLECTIVE ;  /* 0x000000000000791b */ /* 0x007fe20003800000 */
.L_x_1153:
[----:B------:R-:W-:Y:S01]  /*13de0*/  VIADD R4, R8, 0x30 ;  /* 0x0000003008047836 */ /* 0x000fe20000000000 */
[----:B------:R-:W-:Y:S01]  /*13df0*/  @!P0 LEA R9, R30, UR45, 0x1 ;  /* 0x0000002d1e098c11 */ /* 0x000fe2000f8e08ff */
[----:B------:R-:W-:Y:S02]  /*13e00*/  IMAD.MOV.U32 R13, RZ, RZ, R6 ;  /* 0x000000ffff0d7224 */ /* 0x000fe400078e0006 */
[----:B------:R-:W-:Y:S02]  /*13e10*/  IMAD.MOV.U32 R12, RZ, RZ, 0x3 ;  /* 0x00000003ff0c7424 */ /* 0x000fe400078e00ff */
[----:B------:R-:W-:-:S07]  /*13e20*/  IMAD.MOV.U32 R2, RZ, RZ, R14 ;  /* 0x000000ffff027224 */ /* 0x000fce00078e000e */
[----:B------:R-:W-:Y:S05]  /*13e30*/  WARPSYNC.COLLECTIVE R15, `(.L_x_1154) ;  /* 0x000000000f087348 */ /* 0x000fea0003c00000 */
[----:B------:R0:W1:Y:S02]  /*13e40*/  SHFL.IDX P6, R14, R13, R12, R11 ;  /* 0x0000000c0d0e7389 */ /* 0x00006400000c000b */
[----:B01----:R-:W-:Y:S01]  /*13e50*/  ENDCOLLECTIVE ;  /* 0x000000000000791b */ /* 0x003fe20003800000 */
.L_x_1154:
        /* <DEDUP_REMOVED lines=9> */
[----:B------:R-:W-:Y:S02]  /*13ef0*/  ISETP.GE.AND P0, PT, R4, R7, PT ;  /* 0x000000070400720c */ /* 0x000fe40003f06270 */
[----:B------:R-:W-:-:S11]  /*13f00*/  MOV R5, R14 ;  /* 0x0000000e00057202 */ /* 0x000fd60000000f00 */
[----:B0-----:R-:W-:Y:S05]  /*13f10*/  WARPSYNC.COLLECTIVE R15, `(.L_x_1155) ;  /* 0x000000000f087348 */ /* 0x001fea0003c00000 */
[----:B------:R1:W2:Y:S02]  /*13f20*/  SHFL.IDX P6, R14, R13, R12, R11 ;  /* 0x0000000c0d0e7389 */ /* 0x0002a400000c000b */
[----:B012---:R-:W-:Y:S01]  /*13f30*/  ENDCOLLECTIVE ;  /* 0x000000000000791b */ /* 0x007fe20003800000 */
.L_x_1155:
[----:B------:R-:W-:Y:S01]  /*13f40*/  VIADD R2, R8, 0x40 ;  /* 0x0000004008027836 */ /* 0x000fe20000000000 */
[----:B------:R-:W-:Y:S01]  /*13f50*/  @!P0 LEA R21, R30, UR45, 0x1 ;  /* 0x0000002d1e158c11 */ /* 0x000fe2000f8e08ff */
[----:B------:R-:W-:Y:S01]  /*13f60*/  IMAD.MOV.U32 R13, RZ, RZ, R6 ;  /* 0x000000ffff0d7224 */ /* 0x000fe200078e0006 */
[----:B------:R-:W-:Y:S01]  /*13f70*/  MOV R12, 0x4 ;  /* 0x00000004000c7802 */ /* 0x000fe20000000f00 */
[----:B------:R-:W-:-:S07]  /*13f80*/  IMAD.MOV.U32 R4, RZ, RZ, R14 ;  /* 0x000000ffff047224 */ /* 0x000fce00078e000e */
[----:B------:R-:W-:Y:S05]  /*13f90*/  WARPSYNC.COLLECTIVE R15, `(.L_x_1156) ;  /* 0x000000000f087348 */ /* 0x000fea0003c00000 */
[----:B------:R0:W1:Y:S02]  /*13fa0*/  SHFL.IDX P6, R14, R13, R12, R11 ;  /* 0x0000000c0d0e7389 */ /* 0x00006400000c000b */
[----:B01----:R-:W-:Y:S01]  /*13fb0*/  ENDCOLLECTIVE ;  /* 0x000000000000791b */ /* 0x003fe20003800000 */
.L_x_1156:
        /* <DEDUP_REMOVED lines=14> */
.L_x_1157:
[----:B------:R-:W-:Y:S01]  /*140a0*/  VIADD R4, R8, 0x50 ;  /* 0x0000005008047836 */ /* 0x000fe20000000000 */
[----:B------:R-:W-:Y:S02]  /*140b0*/  @!P0 LEA R9, R30, UR45, 0x1 ;  /* 0x0000002d1e098c11 */ /* 0x000fe4000f8e08ff */
[----:B------:R-:W-:Y:S01]  /*140c0*/  MOV R13, R6 ;  /* 0x00000006000d7202 */ /* 0x000fe20000000f00 */
[----:B------:R-:W-:Y:S02]  /*140d0*/  IMAD.MOV.U32 R12, RZ, RZ, 0x5 ;  /* 0x00000005ff0c7424 */ /* 0x000fe400078e00ff */
[----:B------:R-:W-:-:S07]  /*140e0*/  IMAD.MOV.U32 R2, RZ, RZ, R14 ;  /* 0x000000ffff027224 */ /* 0x000fce00078e000e */
[----:B------:R-:W-:Y:S05]  /*140f0*/  WARPSYNC.COLLECTIVE R15, `(.L_x_1158) ;  /* 0x000000000f087348 */ /* 0x000fea0003c00000 */
[----:B------:R0:W1:Y:S02]  /*14100*/  SHFL.IDX P6, R14, R13, R12, R11 ;  /* 0x0000000c0d0e7389 */ /* 0x00006400000c000b */
[----:B01----:R-:W-:Y:S01]  /*14110*/  ENDCOLLECTIVE ;  /* 0x000000000000791b */ /* 0x003fe20003800000 */
.L_x_1158:
        /* <DEDUP_REMOVED lines=14> */
.L_x_1159:
[----:B------:R-:W-:Y:S02]  /*14200*/  IADD3 R2, R8, 0x60, RZ ;  /* 0x0000006008027810 */ /* 0x000fe40007ffe0ff */
[----:B------:R-:W-:Y:S01]  /*14210*/  @!P0 LEA R21, R30, UR45, 0x1 ;  /* 0x0000002d1e158c11 */ /* 0x000fe2000f8e08ff */
[----:B------:R-:W-:Y:S02]  /*14220*/  IMAD.MOV.U32 R13, RZ, RZ, R6 ;  /* 0x000000ffff0d7224 */ /* 0x000fe400078e0006 */
[----:B------:R-:W-:Y:S02]  /*14230*/  IMAD.MOV.U32 R12, RZ, RZ, 0x6 ;  /* 0x00000006ff0c7424 */ /* 0x000fe400078e00ff */
[----:B------:R-:W-:-:S07]  /*14240*/  IMAD.MOV.U32 R4, RZ, RZ, R14 ;  /* 0x000000ffff047224 */ /* 0x000fce00078e000e */
[----:B------:R-:W-:Y:S05]  /*14250*/  WARPSYNC.COLLECTIVE R15, `(.L_x_1160) ;  /* 0x000000000f087348 */ /* 0x000fea0003c00000 */
[----:B------:R0:W1:Y:S02]  /*14260*/  SHFL.IDX P6, R14, R13, R12, R11 ;  /* 0x0000000c0d0e7389 */ /* 0x00006400000c000b */
[----:B01----:R-:W-:Y:S01]  /*14270*/  ENDCOLLECTIVE ;  /* 0x000000000000791b */ /* 0x003fe20003800000 */
.L_x_1160:
        /* <DEDUP_REMOVED lines=14> */
.L_x_1161:
[----:B------:R-:W-:Y:S01]  /*14360*/  @!P0 LEA R9, R30, UR45, 0x1 ;  /* 0x0000002d1e098c11 */ /* 0x000fe2000f8e08ff */
[----:B------:R-:W-:Y:S02]  /*14370*/  IMAD.MOV.U32 R13, RZ, RZ, R6 ;  /* 0x000000ffff0d7224 */ /* 0x000fe400078e0006 */
[----:B------:R-:W-:Y:S01]  /*14380*/  IMAD.MOV.U32 R12, RZ, RZ, 0x7 ;  /* 0x00000007ff0c7424 */ /* 0x000fe200078e00ff */
[----:B------:R-:W-:-:S07]  /*14390*/  MOV R2, R14 ;  /* 0x0000000e00027202 */ /* 0x000fce0000000f00 */
[----:B------:R-:W-:Y:S05]  /*143a0*/  WARPSYNC.COLLECTIVE R15, `(.L_x_1162) ;  /* 0x000000000f087348 */ /* 0x000fea0003c00000 */
[----:B------:R0:W1:Y:S02]  /*143b0*/  SHFL.IDX P6, R14, R13, R12, R11 ;  /* 0x0000000c0d0e7389 */ /* 0x00006400000c000b */
[----:B01----:R-:W-:Y:S01]  /*143c0*/  ENDCOLLECTIVE ;  /* 0x000000000000791b */ /* 0x003fe20003800000 */
.L_x_1162:
        /* <DEDUP_REMOVED lines=13> */
.L_x_1163:
[----:B------:R-:W-:Y:S05]  /*144a0*/  BRA `(.L_x_1164) ;  /* 0xffffffd000347947 */ /* 0x000fea000383ffff */
.L_x_1103:
[----:B0-----:R-:W-:-:S04]  /*144b0*/  MOV R3, UR45 ;  /* 0x0000002d00037c02 */ /* 0x001fc80008000f00 */
[----:B------:R0:W1:Y:S03]  /*144c0*/  SYNCS.PHASECHK.TRANS64.TRYWAIT P0, [R3+URZ+0x30820], R0 ;  /* 0x03082000030075a7 */ /* 0x000066000800017f */
[----:B-1----:R-:W-:Y:S05]  /*144d0*/  @!P0 NANOSLEEP.SYNCS 0x989680 ;  /* 0x009896800000895d */ /* 0x002fea0003900000 */
[----:B------:R-:W1:Y:S02]  /*144e0*/  @!P0 SYNCS.PHASECHK.TRANS64 P0, [R3+URZ+0x30820], R0 ;  /* 0x03082000030085a7 */ /* 0x000e64000800007f */
[----:B-1----:R-:W-:Y:S05]  /*144f0*/  @!P0 BRA `(.L_x_1103) ;  /* 0xfffffffc00ec8947 */ /* 0x002fea000383ffff */
[----:B------:R-:W-:Y:S05]  /*14500*/  BRA `(.L_x_1165) ;  /* 0xffffffd000887947 */ /* 0x000fea000383ffff */
.L_x_1107:
[----:B0-----:R0:W1:Y:S02]  /*14510*/  SYNCS.PHASECHK.TRANS64.TRYWAIT P0, [R21+URZ+0x30840], R2 ;  /* 0x03084002150075a7 */ /* 0x001064000800017f */
[----:B-1----:R-:W-:Y:S05]  /*14520*/  @!P0 NANOSLEEP.SYNCS 0x989680 ;  /* 0x009896800000895d */ /* 0x002fea0003900000 */
[----:B------:R-:W1:Y:S02]  /*14530*/  @!P0 SYNCS.PHASECHK.TRANS64 P0, [R21+URZ+0x30840], R2 ;  /* 0x03084002150085a7 */ /* 0x000e64000800007f */
[----:B-1----:R-:W-:Y:S05]  /*14540*/  @!P0 BRA `(.L_x_1107) ;  /* 0xfffffffc00f08947 */ /* 0x002fea000383ffff */
[----:B------:R-:W-:Y:S05]  /*14550*/  BRA `(.L_x_1166) ;  /* 0xffffffd400707947 */ /* 0x000fea000383ffff */
.L_x_1108:
        /* <DEDUP_REMOVED lines=8> */
.L_x_1168:
[----:B------:R-:W-:Y:S05]  /*145e0*/  BSYNC B1 ;  /* 0x0000000000017941 */ /* 0x000fea0003800000 */
.L_x_1167:
[----:B------:R-:W-:Y:S01]  /*145f0*/  IMAD.MOV.U32 R13, RZ, RZ, R28 ;  /* 0x000000ffff0d7224 */ /* 0x000fe200078e001c */
[----:B------:R-:W-:Y:S01]  /*14600*/  MOV R15, 0xffffffff ;  /* 0xffffffff000f7802 */ /* 0x000fe20000000f00 */
[----:B------:R-:W-:Y:S01]  /*14610*/  IMAD.MOV.U32 R12, RZ, RZ, RZ ;  /* 0x000000ffff0c7224 */ /* 0x000fe200078e00ff */
[----:B------:R-:W-:Y:S01]  /*14620*/  MOV R3, R14 ;  /* 0x0000000e00037202 */ /* 0x000fe20000000f00 */
[----:B------:R-:W-:Y:S01]  /*14630*/  IMAD.MOV.U32 R11, RZ, RZ, 0x181f ;  /* 0x0000181fff0b7424 */ /* 0x000fe200078e00ff */
[----:B------:R-:W-:Y:S01]  /*14640*/  P2R R4, PR, RZ, 0x8 ;  /* 0x00000008ff047803 */ /* 0x000fe20000000000 */
[----:B------:R-:W-:Y:S01]  /*14650*/  IMAD.SHL.U32 R9, R25, 0x2, RZ ;  /* 0x0000000219097824 */ /* 0x000fe200078e00ff */
[----:B------:R-:W-:-:S13]  /*14660*/  LOP3.LUT P3, RZ, R16, 0x10, RZ, 0xc0, !PT ;  /* 0x0000001010ff7812 */ /* 0x000fda000786c0ff */
[----:B------:R-:W-:Y:S05]  /*14670*/  WARPSYNC.COLLECTIVE R15, `(.L_x_1169) ;  /* 0x000000000f087348 */ /* 0x000fea0003c00000 */
[----:B------:R0:W1:Y:S02]  /*14680*/  SHFL.IDX P6, R14, R13, R12, R11 ;  /* 0x0000000c0d0e7389 */ /* 0x00006400000c000b */
[----:B01----:R-:W-:Y:S01]  /*14690*/  ENDCOLLECTIVE ;  /* 0x000000000000791b */ /* 0x003fe20003800000 */
.L_x_1169:
[----:B------:R-:W-:Y:S02]  /*146a0*/  P2R R5, PR, RZ, 0x4 ;  /* 0x00000004ff057803 */ /* 0x000fe40000000000 */
[C---:B------:R-:W-:Y:S02]  /*146b0*/  LOP3.LUT P2, RZ, R16.reuse, 0x8, RZ, 0xc0, !PT ;  /* 0x0000000810ff7812 */ /* 0x040fe4000784c0ff */
[----:B------:R-:W-:Y:S02]  /*146c0*/  P2R R8, PR, RZ, 0x2 ;  /* 0x00000002ff087803 */ /* 0x000fe40000000000 */
[----:B------:R-:W-:Y:S02]  /*146d0*/  LOP3.LUT P1, RZ, R16, 0x4, RZ, 0xc0, !PT ;  /* 0x0000000410ff7812 */ /* 0x000fe4000782c0ff */
[----:B------:R-:W-:Y:S01]  /*146e0*/  LEA R29, R29, UR45, 0x1 ;  /* 0x0000002d1d1d7c11 */ /* 0x000fe2000f8e08ff */
[----:B------:R-:W-:Y:S02]  /*146f0*/  IMAD.MOV.U32 R13, RZ, RZ, R31 ;  /* 0x000000ffff0d7224 */ /* 0x000fe400078e001f */
[----:B------:R-:W-:Y:S01]  /*14700*/  IMAD.MOV.U32 R12, RZ, RZ, 0x1 ;  /* 0x00000001ff0c7424 */ /* 0x000fe200078e00ff */
[----:B------:R-:W-:-:S13]  /*14710*/  IADD3 R2, P0, R14, R9, RZ ;  /* 0x000000090e027210 */ /* 0x000fda0007f1e0ff */
[----:B------:R-:W-:Y:S05]  /*14720*/  WARPSYNC.COLLECTIVE R15, `(.L_x_1170) ;  /* 0x000000000f087348 */ /* 0x000fea0003c00000 */
[----:B------:R0:W1:Y:S02]  /*14730*/  SHFL.IDX P6, R14, R13, R12, R11 ;  /* 0x0000000c0d0e7389 */ /* 0x00006400000c000b */
[----:B01----:R-:W-:Y:S01]  /*14740*/  ENDCOLLECTIVE ;  /* 0x000000000000791b */ /* 0x003fe20003800000 */
.L_x_1170:
[----:B------:R-:W-:-:S05]  /*14750*/  IMAD.X R3, RZ, RZ, R3, P0 ;  /* 0x000000ffff037224 */ /* 0x000fca00000e0603 */
[----:B------:R-:W-:Y:S01]  /*14760*/  @!PT LDS RZ, [RZ] ;  /* 0x00000000fffff984 */ /* 0x000fe20000000800 */
[----:B------:R-:W-:Y:S01]  /*14770*/  @!PT LDS RZ, [RZ] ;  /* 0x00000000fffff984 */ /* 0x000fe20000000800 */
[----:B------:R-:W-:Y:S01]  /*14780*/  @!PT LDS RZ, [RZ] ;  /* 0x00000000fffff984 */ /* 0x000fe20000000800 */
[----:B------:R-:W-:Y:S04]  /*14790*/  LDGSTS.E.BYPASS.LTC128B.128 [R29+0x20400], desc[UR60][R2.64], !P3 ;  /* 0x20400000021d7fae */ /* 0x000fe8000d901d7c */
[----:B------:R-:W-:Y:S01]  /*147a0*/  LDGSTS.E.BYPASS.LTC128B.128 [R29+0x22400], desc[UR60][R2.64+0x80], !P2 ;  /* 0x22400080021d7fae */ /* 0x000fe2000d101d7c */
[----:B------:R-:W-:-:S03]  /*147b0*/  MOV R13, R28 ;  /* 0x0000001c000d7202 */ /* 0x000fc60000000f00 */
[----:B------:R-:W-:Y:S04]  /*147c0*/  LDGSTS.E.BYPASS.LTC128B.128 [R29+0x24400], desc[UR60][R2.64+0x100], !P1 ;  /* 0x24400100021d7fae */ /* 0x000fe8000c901d7c */
[----:B------:R0:W-:Y:S02]  /*147d0*/  LDGSTS.E.BYPASS.LTC128B.128 [R29+0x26400], desc[UR60][R2.64+0x180], !P5 ;  /* 0x26400180021d7fae */ /* 0x0001e4000e901d7c */
[----:B0-----:R-:W-:-:S07]  /*147e0*/  IMAD.MOV.U32 R3, RZ, RZ, R14 ;  /* 0x000000ffff037224 */ /* 0x001fce00078e000e */
[----:B------:R-:W-:Y:S05]  /*147f0*/  WARPSYNC.COLLECTIVE R15, `(.L_x_1171) ;  /* 0x000000000f087348 */ /* 0x000fea0003c00000 */
[----:B------:R0:W1:Y:S02]  /*14800*/  SHFL.IDX P6, R14, R13, R12, R11 ;  /* 0x0000000c0d0e7389 */ /* 0x00006400000c000b */
[----:B01----:R-:W-:Y:S01]  /*14810*/  ENDCOLLECTIVE ;  /* 0x000000000000791b */ /* 0x003fe20003800000 */
.L_x_1171:
[----:B------:R-:W-:Y:S02]  /*14820*/  IMAD.MOV.U32 R13, RZ, RZ, R31 ;  /* 0x000000ffff0d7224 */ /* 0x000fe400078e001f */
[----:B------:R-:W-:Y:S02]  /*14830*/  IMAD.MOV.U32 R12, RZ, RZ, 0x2 ;  /* 0x00000002ff0c7424 */ /* 0x000fe400078e00ff */
[----:B------:R-:W-:-:S07]  /*14840*/  IMAD.MOV.U32 R2, RZ, RZ, R14 ;  /* 0x000000ffff027224 */ /* 0x000fce00078e000e */
[----:B------:R-:W-:Y:S05]  /*14850*/  WARPSYNC.COLLECTIVE R15, `(.L_x_1172) ;  /* 0x000000000f087348 */ /* 0x000fea0003c00000 */
[----:B------:R0:W1:Y:S02]  /*14860*/  SHFL.IDX P6, R14, R13, R12, R11 ;  /* 0x0000000c0d0e7389 */ /* 0x00006400000c000b */
[----:B01----:R-:W-:Y:S01]  /*14870*/  ENDCOLLECTIVE ;  /* 0x000000000000791b */ /* 0x003fe20003800000 */
.L_x_1172:
[----:B------:R-:W-:-:S05]  /*14880*/  IADD3 R2, P0, R2, R9, RZ ;  /* 0x0000000902027210 */ /* 0x000fca0007f1e0ff */
[----:B------:R-:W-:-:S05]  /*14890*/  IMAD.X R3, RZ, RZ, R3, P0 ;  /* 0x000000ffff037224 */ /* 0x000fca00000e0603 */
[----:B------:R-:W-:Y:S01]  /*148a0*/  @!PT LDS RZ, [RZ] ;  /* 0x00000000fffff984 */ /* 0x000fe20000000800 */
[----:B------:R-:W-:Y:S01]  /*148b0*/  @!PT LDS RZ, [RZ] ;  /* 0x00000000fffff984 */ /* 0x000fe20000000800 */
[----:B------:R-:W-:Y:S01]  /*148c0*/  @!PT LDS RZ, [RZ] ;  /* 0x00000000fffff984 */ /* 0x000fe20000000800 */
[----:B------:R-:W-:Y:S01]  /*148d0*/  LDGSTS.E.BYPASS.LTC128B.128 [R29+0x20c00], desc[UR60][R2.64], !P3 ;  /* 0x20c00000021d7fae */ /* 0x000fe2000d901d7c */
[----:B------:R-:W-:-:S03]  /*148e0*/  IMAD.MOV.U32 R13, RZ, RZ, R28 ;  /* 0x000000ffff0d7224 */ /* 0x000fc600078e001c */
[----:B------:R-:W-:Y:S04]  /*148f0*/  LDGSTS.E.BYPASS.LTC128B.128 [R29+0x22c00], desc[UR60][R2.64+0x80], !P2 ;  /* 0x22c00080021d7fae */ /* 0x000fe8000d101d7c */
[----:B------:R-:W-:Y:S04]  /*14900*/  LDGSTS.E.BYPASS.LTC128B.128 [R29+0x24c00], desc[UR60][R2.64+0x100], !P1 ;  /* 0x24c00100021d7fae */ /* 0x000fe8000c901d7c */
[----:B------:R0:W-:Y:S02]  /*14910*/  LDGSTS.E.BYPASS.LTC128B.128 [R29+0x26c00], desc[UR60][R2.64+0x180], !P5 ;  /* 0x26c00180021d7fae */ /* 0x0001e4000e901d7c */
[----:B0-----:R-:W-:-:S07]  /*14920*/  MOV R3, R14 ;  /* 0x0000000e00037202 */ /* 0x001fce0000000f00 */
[----:B------:R-:W-:Y:S05]  /*14930*/  WARPSYNC.COLLECTIVE R15, `(.L_x_1173) ;  /* 0x000000000f087348 */ /* 0x000fea0003c00000 */
[----:B------:R0:W1:Y:S02]  /*14940*/  SHFL.IDX P6, R14, R13, R12, R11 ;  /* 0x0000000c0d0e7389 */ /* 0x00006400000c000b */
[----:B01----:R-:W-:Y:S01]  /*14950*/  ENDCOLLECTIVE ;  /* 0x000000000000791b */ /* 0x003fe20003800000 */
.L_x_1173:
[----:B------:R-:W-:Y:S01]  /*14960*/  IMAD.MOV.U32 R13, RZ, RZ, R31 ;  /* 0x000000ffff0d7224 */ /* 0x000fe200078e001f */
[----:B------:R-:W-:Y:S01]  /*14970*/  MOV R12, 0x3 ;  /* 0x00000003000c7802 */ /* 0x000fe20000000f00 */
[----:B------:R-:W-:-:S07]  /*14980*/  IMAD.MOV.U32 R2, RZ, RZ, R14 ;  /* 0x000000ffff027224 */ /* 0x000fce00078e000e */
[----:B------:R-:W-:Y:S05]  /*14990*/  WARPSYNC.COLLECTIVE R15, `(.L_x_1174) ;  /* 0x000000000f087348 */ /* 0x000fea0003c00000 */
[----:B------:R0:W1:Y:S02]  /*149a0*/  SHFL.IDX P6, R14, R13, R12, R11 ;  /* 0x0000000c0d0e7389 */ /* 0x00006400000c000b */
[----:B01----:R-:W-:Y:S01]  /*149b0*/  ENDCOLLECTIVE ;  /* 0x000000000000791b */ /* 0x003fe20003800000 */
.L_x_1174:
[----:B------:R-:W-:-:S05]  /*149c0*/  IADD3 R2, P0, R2, R9, RZ ;  /* 0x0000000902027210 */ /* 0x000fca0007f1e0ff */
[----:B------:R-:W-:-:S05]  /*149d0*/  IMAD.X R3, RZ, RZ, R3, P0 ;  /* 0x000000ffff037224 */ /* 0x000fca00000e0603 */
[----:B------:R-:W-:Y:S01]  /*149e0*/  @!PT LDS RZ, [RZ] ;  /* 0x00000000fffff984 */ /* 0x000fe20000000800 */
[----:B------:R-:W-:Y:S01]  /*149f0*/  @!PT LDS RZ, [RZ] ;  /* 0x00000000fffff984 */ /* 0x000fe20000000800 */
[----:B------:R-:W-:Y:S01]  /*14a00*/  @!PT LDS RZ, [RZ] ;  /* 0x00000000fffff984 */ /* 0x000fe20000000800 */
[----:B------:R0:W-:Y:S01]  /*14a10*/  LDGSTS.E.BYPASS.LTC128B.128 [R29+0x21400], desc[UR60][R2.64], !P3 ;  /* 0x21400000021d7fae */ /* 0x0001e2000d901d7c */
[----:B------:R-:W-:Y:S01]  /*14a20*/  IMAD.MOV.U32 R13, RZ, RZ, R28 ;  /* 0x000000ffff0d7224 */ /* 0x000fe200078e001c */
[----:B------:R-:W-:Y:S02]  /*14a30*/  ISETP.NE.AND P3, PT, R4, RZ, PT ;  /* 0x000000ff0400720c */ /* 0x000fe40003f65270 */
[----:B------:R0:W-:Y:S01]  /*14a40*/  LDGSTS.E.BYPASS.LTC128B.128 [R29+0x23400], desc[UR60][R2.64+0x80], !P2 ;  /* 0x23400080021d7fae */ /* 0x0001e2000d101d7c */
[----:B------:R-:W-:-:S03]  /*14a50*/  ISETP.NE.AND P2, PT, R5, RZ, PT ;  /* 0x000000ff0500720c */ /* 0x000fc60003f45270 */
[----:B------:R0:W-:Y:S01]  /*14a60*/  LDGSTS.E.BYPASS.LTC128B.128 [R29+0x25400], desc[UR60][R2.64+0x100], !P1 ;  /* 0x25400100021d7fae */ /* 0x0001e2000c901d7c */
[----:B------:R-:W-:Y:S01]  /*14a70*/  ISETP.NE.AND P1, PT, R8, RZ, PT ;  /* 0x000000ff0800720c */ /* 0x000fe20003f25270 */
[----:B------:R-:W-:Y:S02]  /*14a80*/  IMAD.MOV.U32 R31, RZ, RZ, R14 ;  /* 0x000000ffff1f7224 */ /* 0x000fe400078e000e */
[----:B------:R0:W-:Y:S10]  /*14a90*/  LDGSTS.E.BYPASS.LTC128B.128 [R29+0x27400], desc[UR60][R2.64+0x180], !P5 ;  /* 0x27400180021d7fae */ /* 0x0001f4000e901d7c */
[----:B0-----:R-:W-:Y:S05]  /*14aa0*/  WARPSYNC.COLLECTIVE R15, `(.L_x_1175) ;  /* 0x000000000f087348 */ /* 0x001fea0003c00000 */
[----:B------:R1:W2:Y:S02]  /*14ab0*/  SHFL.IDX P6, R14, R13, R12, R11 ;  /* 0x0000000c0d0e7389 */ /* 0x0002a400000c000b */
[----:B012---:R-:W-:Y:S01]  /*14ac0*/  ENDCOLLECTIVE ;  /* 0x000000000000791b */ /* 0x007fe20003800000 */
.L_x_1175:
[----:B------:R-:W-:Y:S05]  /*14ad0*/  BRA `(.L_x_1176) ;  /* 0xffffffd400107947 */ /* 0x000fea000383ffff */
.L_x_1113:
[----:B0-----:R0:W2:Y:S02]  /*14ae0*/  SYNCS.PHASECHK.TRANS64.TRYWAIT P0, [R4+URZ+0x30860], R3 ;  /* 0x03086003040075a7 */ /* 0x0010a4000800017f */
[----:B--2---:R-:W-:Y:S05]  /*14af0*/  @!P0 NANOSLEEP.SYNCS 0x989680 ;  /* 0x009896800000895d */ /* 0x004fea0003900000 */
[----:B------:R-:W2:Y:S02]  /*14b00*/  @!P0 SYNCS.PHASECHK.TRANS64 P0, [R4+URZ+0x30860], R3 ;  /* 0x03086003040085a7 */ /* 0x000ea4000800007f */
[----:B--2---:R-:W-:Y:S05]  /*14b10*/  @!P0 BRA `(.L_x_1113) ;  /* 0xfffffffc00f08947 */ /* 0x004fea000383ffff */
[----:B------:R-:W-:Y:S05]  /*14b20*/  BRA `(.L_x_1177) ;  /* 0xffffffd400887947 */ /* 0x000fea000383ffff */
.L_x_1114:
        /* <DEDUP_REMOVED lines=8> */
.L_x_1179:
[----:B------:R-:W-:Y:S05]  /*14bb0*/  BSYNC B1 ;  /* 0x0000000000017941 */ /* 0x000fea0003800000 */
.L_x_1178:
[----:B------:R-:W-:Y:S01]  /*14bc0*/  IMAD.MOV.U32 R13, RZ, RZ, R17 ;  /* 0x000000ffff0d7224 */ /* 0x000fe200078e0011 */
[----:B------:R-:W-:Y:S01]  /*14bd0*/  MOV R11, 0x181f ;  /* 0x0000181f000b7802 */ /* 0x000fe20000000f00 */
[----:B------:R-:W-:Y:S01]  /*14be0*/  IMAD.MOV.U32 R12, RZ, RZ, RZ ;  /* 0x000000ffff0c7224 */ /* 0x000fe200078e00ff */
[----:B------:R-:W-:Y:S01]  /*14bf0*/  LEA R5, R5, UR45, 0x1 ;  /* 0x0000002d05057c11 */ /* 0x000fe2000f8e08ff */
[----:B------:R-:W-:Y:S02]  /*14c00*/  IMAD.MOV.U32 R15, RZ, RZ, -0x1 ;  /* 0xffffffffff0f7424 */ /* 0x000fe400078e00ff */
[----:B------:R-:W-:-:S07]  /*14c10*/  IMAD.MOV.U32 R3, RZ, RZ, R14 ;  /* 0x000000ffff037224 */ /* 0x000fce00078e000e */
[----:B------:R-:W-:Y:S05]  /*14c20*/  WARPSYNC.COLLECTIVE R15, `(.L_x_1180) ;  /* 0x000000000f087348 */ /* 0x000fea0003c00000 */
[----:B------:R0:W1:Y:S02]  /*14c30*/  SHFL.IDX P6, R14, R13, R12, R11 ;  /* 0x0000000c0d0e7389 */ /* 0x00006400000c000b */
[----:B01----:R-:W-:Y:S01]  /*14c40*/  ENDCOLLECTIVE ;  /* 0x000000000000791b */ /* 0x003fe20003800000 */
.L_x_1180:
[----:B------:R-:W-:Y:S02]  /*14c50*/  IMAD.MOV.U32 R13, RZ, RZ, R18 ;  /* 0x000000ffff0d7224 */ /* 0x000fe400078e0012 */
[----:B------:R-:W-:Y:S01]  /*14c60*/  IMAD.MOV.U32 R12, RZ, RZ, 0x1 ;  /* 0x00000001ff0c7424 */ /* 0x000fe200078e00ff */
[----:B------:R-:W-:-:S13]  /*14c70*/  IADD3 R2, P0, R14, R8, RZ ;  /* 0x000000080e027210 */ /* 0x000fda0007f1e0ff */
[----:B------:R-:W-:Y:S05]  /*14c80*/  WARPSYNC.COLLECTIVE R15, `(.L_x_1181) ;  /* 0x000000000f087348 */ /* 0x000fea0003c00000 */
[----:B------:R0:W1:Y:S02]  /*14c90*/  SHFL.IDX P6, R14, R13, R12, R11 ;  /* 0x0000000c0d0e7389 */ /* 0x00006400000c000b */
[----:B01----:R-:W-:Y:S01]  /*14ca0*/  ENDCOLLECTIVE ;  /* 0x000000000000791b */ /* 0x003fe20003800000 */
.L_x_1181:
        /* <DEDUP_REMOVED lines=13> */
[----:B0-----:R-:W-:-:S07]  /*14d80*/  MOV R3, R14 ;  /* 0x0000000e00037202 */ /* 0x001fce0000000f00 */
[----:B------:R-:W-:Y:S05]  /*14d90*/  WARPSYNC.COLLECTIVE R15, `(.L_x_1182) ;  /* 0x000000000f087348 */ /* 0x000fea0003c00000 */
[----:B------:R0:W1:Y:S02]  /*14da0*/  SHFL.IDX P6, R14, R13, R12, R11 ;  /* 0x0000000c0d0e7389 */ /* 0x00006400000c000b */
[----:B01----:R-:W-:Y:S01]  /*14db0*/  ENDCOLLECTIVE ;  /* 0x000000000000791b */ /* 0x003fe20003800000 */
.L_x_1182:
[----:B------:R-:W-:Y:S02]  /*14dc0*/  IMAD.MOV.U32 R13, RZ, RZ, R18 ;  /* 0x000000ffff0d7224 */ /* 0x000fe400078e0012 */
[----:B------:R-:W-:Y:S01]  /*14dd0*/  IMAD.MOV.U32 R12, RZ, RZ, 0x2 ;  /* 0x00000002ff0c7424 */ /* 0x000fe200078e00ff */
[----:B------:R-:W-:-:S13]  /*14de0*/  IADD3 R2, P0, R14, R8, RZ ;  /* 0x000000080e027210 */ /* 0x000fda0007f1e0ff */
[----:B------:R-:W-:Y:S05]  /*14df0*/  WARPSYNC.COLLECTIVE R15, `(.L_x_1183) ;  /* 0x000000000f087348 */ /* 0x000fea0003c00000 */
[----:B------:R0:W1:Y:S02]  /*14e00*/  SHFL.IDX P6, R14, R13, R12, R11 ;  /* 0x0000000c0d0e7389 */ /* 0x00006400000c000b */
[----:B01----:R-:W-:Y:S01]  /*14e10*/  ENDCOLLECTIVE ;  /* 0x000000000000791b */ /* 0x003fe20003800000 */
.L_x_1183:
        /* <DEDUP_REMOVED lines=17> */
.L_x_1184:
[----:B------:R-:W-:Y:S02]  /*14f30*/  IMAD.MOV.U32 R13, RZ, RZ, R18 ;  /* 0x000000ffff0d7224 */ /* 0x000fe400078e0012 */
[----:B------:R-:W-:Y:S01]  /*14f40*/  IMAD.MOV.U32 R12, RZ, RZ, 0x3 ;  /* 0x00000003ff0c7424 */ /* 0x000fe200078e00ff */
[----:B------:R-:W-:-:S13]  /*14f50*/  IADD3 R2, P0, R14, R8, RZ ;  /* 0x000000080e027210 */ /* 0x000fda0007f1e0ff */
[----:B------:R-:W-:Y:S05]  /*14f60*/  WARPSYNC.COLLECTIVE R15, `(.L_x_1185) ;  /* 0x000000000f087348 */ /* 0x000fea0003c00000 */
[----:B------:R0:W1:Y:S02]  /*14f70*/  SHFL.IDX P6, R14, R13, R12, R11 ;  /* 0x0000000c0d0e7389 */ /* 0x00006400000c000b */
[----:B01----:R-:W-:Y:S01]  /*14f80*/  ENDCOLLECTIVE ;  /* 0x000000000000791b */ /* 0x003fe20003800000 */
.L_x_1185:
[----:B------:R-:W-:Y:S01]  /*14f90*/  IMAD.X R3, RZ, RZ, R3, P0 ;  /* 0x000000ffff037224 */ /* 0x000fe200000e0603 */
[----:B------:R-:W-:Y:S01]  /*14fa0*/  ISETP.LT.OR P0, PT, R0, 0x21, P4 ;  /* 0x000000210000780c */ /* 0x000fe20002701670 */
[----:B------:R-:W-:-:S12]  /*14fb0*/  IMAD.MOV.U32 R13, RZ, RZ, R17 ;  /* 0x000000ffff0d7224 */ /* 0x000fd800078e0011 */
[----:B------:R-:W-:Y:S01]  /*14fc0*/  @!PT LDS RZ, [RZ] ;  /* 0x00000000fffff984 */ /* 0x000fe20000000800 */
[----:B------:R-:W-:Y:S01]  /*14fd0*/  @!PT LDS RZ, [RZ] ;  /* 0x00000000fffff984 */ /* 0x000fe20000000800 */
[----:B------:R-:W-:Y:S01]  /*14fe0*/  @!PT LDS RZ, [RZ] ;  /* 0x00000000fffff984 */ /* 0x000fe20000000800 */
[----:B------:R0:W-:Y:S01]  /*14ff0*/  LDGSTS.E.BYPASS.LTC128B.128 [R5+0x1400], desc[UR60][R2.64], !P0 ;  /* 0x0140000002057fae */ /* 0x0001e2000c101d7c */
[----:B------:R-:W-:Y:S02]  /*15000*/  ISETP.LT.OR P0, PT, R0, 0x21, P3 ;  /* 0x000000210000780c */ /* 0x000fe40001f01670 */
[----:B------:R-:W-:-:S11]  /*15010*/  MOV R18, R14 ;  /* 0x0000000e00127202 */ /* 0x000fd60000000f00 */
[----:B0-----:R-:W-:Y:S05]  /*15020*/  WARPSYNC.COLLECTIVE R15, `(.L_x_1186) ;  /* 0x000000000f087348 */ /* 0x001fea0003c00000 */
[----:B------:R1:W2:Y:S02]  /*15030*/  SHFL.IDX P6, R14, R13, R12, R11 ;  /* 0x0000000c0d0e7389 */ /* 0x0002a400000c000b */
[----:B012---:R-:W-:Y:S01]  /*15040*/  ENDCOLLECTIVE ;  /* 0x000000000000791b */ /* 0x007fe20003800000 */
.L_x_1186:
        /* <DEDUP_REMOVED lines=9> */
.L_x_1120:
[----:B0-----:R0:W2:Y:S02]  /*150e0*/  SYNCS.PHASECHK.TRANS64.TRYWAIT P0, [R0+URZ+0x30860], R3 ;  /* 0x03086003000075a7 */ /* 0x0010a4000800017f */
[----:B--2---:R-:W-:Y:S05]  /*150f0*/  @!P0 NANOSLEEP.SYNCS 0x989680 ;  /* 0x009896800000895d */ /* 0x004fea0003900000 */
[----:B------:R-:W2:Y:S02]  /*15100*/  @!P0 SYNCS.PHASECHK.TRANS64 P0, [R0+URZ+0x30860], R3 ;  /* 0x03086003000085a7 */ /* 0x000ea4000800007f */
[----:B--2---:R-:W-:Y:S05]  /*15110*/  @!P0 BRA `(.L_x_1120) ;  /* 0xfffffffc00f08947 */ /* 0x004fea000383ffff */
[----:B------:R-:W-:Y:S05]  /*15120*/  BRA `(.L_x_1188) ;  /* 0xffffffd400d07947 */ /* 0x000fea000383ffff */
.L_x_1121:
[----:B------:R-:W-:Y:S01]  /*15130*/  BSSY B0, `(.L_x_1189) ;  /* 0x0000008000007945 */ /* 0x000fe20003800000 */
[----:B------:R-:W-:Y:S01]  /*15140*/  IMAD.MOV.U32 R13, RZ, RZ, R18 ;  /* 0x000000ffff0d7224 */ /* 0x000fe200078e0012 */
[----:B------:R-:W-:Y:S01]  /*15150*/  MOV R15, 0xffffffff ;  /* 0xffffffff000f7802 */ /* 0x000fe20000000f00 */
[----:B------:R-:W-:Y:S02]  /*15160*/  IMAD.MOV.U32 R12, RZ, RZ, RZ ;  /* 0x000000ffff0c7224 */ /* 0x000fe400078e00ff */
[----:B------:R-:W-:-:S07]  /*15170*/  IMAD.MOV.U32 R11, RZ, RZ, 0x181f ;  /* 0x0000181fff0b7424 */ /* 0x000fce00078e00ff */
[----:B01----:R-:W-:Y:S05]  /*15180*/  WARPSYNC.COLLECTIVE R15, `(.L_x_1190) ;  /* 0x000000000f087348 */ /* 0x003fea0003c00000 */
[----:B------:R2:W3:Y:S02]  /*15190*/  SHFL.IDX P6, R14, R13, R12, R11 ;  /* 0x0000000c0d0e7389 */ /* 0x0004e400000c000b */
[----:B0123--:R-:W-:Y:S01]  /*151a0*/  ENDCOLLECTIVE ;  /* 0x000000000000791b */ /* 0x00ffe20003800000 */
.L_x_1190:
[----:B------:R-:W-:Y:S05]  /*151b0*/  BSYNC B0 ;  /* 0x0000000000007941 */ /* 0x000fea0003800000 */
.L_x_1189:
[----:B------:R-:W-:Y:S01]  /*151c0*/  IMAD.MOV.U32 R13, RZ, RZ, R17 ;  /* 0x000000ffff0d7224 */ /* 0x000fe200078e0011 */
[----:B------:R-:W-:Y:S01]  /*151d0*/  MOV R15, 0xffffffff ;  /* 0xffffffff000f7802 */ /* 0x000fe20000000f00 */
[----:B------:R-:W-:Y:S01]  /*151e0*/  IMAD.MOV.U32 R12, RZ, RZ, RZ ;  /* 0x000000ffff0c7224 */ /* 0x000fe200078e00ff */
[----:B------:R-:W-:Y:S01]  /*151f0*/  LEA R4, R4, UR45, 0x1 ;  /* 0x0000002d04047c11 */ /* 0x000fe2000f8e08ff */
[----:B------:R-:W-:Y:S02]  /*15200*/  IMAD.MOV.U32 R11, RZ, RZ, 0x181f ;  /* 0x0000181fff0b7424 */ /* 0x000fe400078e00ff */
[----:B------:R-:W-:-:S07]  /*15210*/  IMAD.MOV.U32 R3, RZ, RZ, R14 ;  /* 0x000000ffff037224 */ /* 0x000fce00078e000e */
[----:B------:R-:W-:Y:S05]  /*15220*/  WARPSYNC.COLLECTIVE R15, `(.L_x_1191) ;  /* 0x000000000f087348 */ /* 0x000fea0003c00000 */
[----:B------:R0:W1:Y:S02]  /*15230*/  SHFL.IDX P6, R14, R13, R12, R11 ;  /* 0x0000000c0d0e7389 */ /* 0x00006400000c000b */
[----:B01----:R-:W-:Y:S01]  /*15240*/  ENDCOLLECTIVE ;  /* 0x000000000000791b */ /* 0x003fe20003800000 */
.L_x_1191:
[----:B------:R-:W-:Y:S02]  /*15250*/  ULDC UR4, c[0x0][0x2f4] ;  /* 0x0000bd0000047ab9 */ /* 0x000fe40000000800 */
[----:B------:R-:W-:Y:S02]  /*15260*/  ISETP.GE.AND P3, PT, R36, UR4, PT ;  /* 0x0000000424007c0c */ /* 0x000fe4000bf66270 */
[----:B------:R-:W-:Y:S02]  /*15270*/  ISETP.GE.AND P1, PT, R35, UR4, PT ;  /* 0x0000000423007c0c */ /* 0x000fe4000bf26270 */
[----:B------:R-:W-:Y:S02]  /*15280*/  ISETP.GE.AND P0, PT, R34, UR4, PT ;  /* 0x0000000422007c0c */ /* 0x000fe4000bf06270 */
[----:B------:R-:W-:Y:S02]  /*15290*/  ISETP.GE.AND P2, PT, R25, UR4, PT ;  /* 0x0000000419007c0c */ /* 0x000fe4000bf46270 */
[----:B------:R-:W-:-:S02]  /*152a0*/  ISETP.LT.OR P4, PT, R5, 0x1, P3 ;  /* 0x000000010500780c */ /* 0x000fc40001f81670 */
[----:B------:R-:W-:Y:S01]  /*152b0*/  ISETP.LT.OR P5, PT, R5, 0x1, P2 ;  /* 0x000000010500780c */ /* 0x000fe200017a1670 */
[----:B------:R-:W-:Y:S02]  /*152c0*/  IMAD.MOV.U32 R13, RZ, RZ, R18 ;  /* 0x000000ffff0d7224 */ /* 0x000fe400078e0012 */
[----:B------:R-:W-:Y:S02]  /*152d0*/  IMAD.MOV.U32 R12, RZ, RZ, 0x1 ;  /* 0x00000001ff0c7424 */ /* 0x000fe400078e00ff */
[----:B------:R-:W-:-:S08]  /*152e0*/  IMAD.MOV.U32 R2, RZ, RZ, R14 ;  /* 0x000000ffff027224 */ /* 0x000fd000078e000e */
[----:B------:R-:W-:Y:S05]  /*152f0*/  WARPSYNC.COLLECTIVE R15, `(.L_x_1192) ;  /* 0x000000000f087348 */ /* 0x000fea0003c00000 */
[----:B------:R0:W1:Y:S02]  /*15300*/  SHFL.IDX P6, R14, R13, R12, R11 ;  /* 0x0000000c0d0e7389 */ /* 0x00006400000c000b */
[----:B01----:R-:W-:Y:S01]  /*15310*/  ENDCOLLECTIVE ;  /* 0x000000000000791b */ /* 0x003fe20003800000 */
.L_x_1192:
[----:B------:R-:W-:-:S05]  /*15320*/  IMAD.WIDE.U32 R2, R25, 0x2, R2 ;  /* 0x0000000219027825 */ /* 0x000fca00078e0002 */
[----:B------:R-:W-:Y:S01]  /*15330*/  @!PT LDS RZ, [RZ] ;  /* 0x00000000fffff984 */ /* 0x000fe20000000800 */
[----:B------:R-:W-:Y:S01]  /*15340*/  @!PT LDS RZ, [RZ] ;  /* 0x00000000fffff984 */ /* 0x000fe20000000800 */
[----:B------:R-:W-:Y:S01]  /*15350*/  @!PT LDS RZ, [RZ] ;  /* 0x00000000fffff984 */ /* 0x000fe20000000800 */
[----:B------:R0:W-:Y:S01]  /*15360*/  LDGSTS.E.BYPASS.LTC128B.128 [R4+0x400], desc[UR60][R2.64], !P5 ;  /* 0x0040000002047fae */ /* 0x0001e2000e901d7c */
[----:B------:R-:W-:-:S03]  /*15370*/  ISETP.LT.OR P5, PT, R5, 0x1, P1 ;  /* 0x000000010500780c */ /* 0x000fc60000fa1670 */
[----:B------:R0:W-:Y:S01]  /*15380*/  LDGSTS.E.BYPASS.LTC128B.128 [R4+0x2400], desc[UR60][R2.64+0x80], !P4 ;  /* 0x0240008002047fae */ /* 0x0001e2000e101d7c */
[----:B------:R-:W-:Y:S02]  /*15390*/  ISETP.LT.OR P4, PT, R5, 0x1, P0 ;  /* 0x000000010500780c */ /* 0x000fe40000781670 */
[----:B------:R-:W-:-:S07]  /*153a0*/  MOV R13, R17 ;  /* 0x00000011000d7202 */ /* 0x000fce0000000f00 */
[----:B------:R0:W-:Y:S01]  /*153b0*/  LDGSTS.E.BYPASS.LTC128B.128 [R4+0x4400], desc[UR60][R2.64+0x100], !P5 ;  /* 0x0440010002047fae */ /* 0x0001e2000e901d7c */
[C---:B------:R-:W-:Y:S01]  /*153c0*/  ISETP.LT.OR P5, PT, R5.reuse, 0x11, P2 ;  /* 0x000000110500780c */ /* 0x040fe200017a1670 */
[----:B------:R-:W-:Y:S02]  /*153d0*/  IMAD.MOV.U32 R6, RZ, RZ, R14 ;  /* 0x000000ffff067224 */ /* 0x000fe400078e000e */
[----:B------:R0:W-:Y:S01]  /*153e0*/  LDGSTS.E.BYPASS.LTC128B.128 [R4+0x6400], desc[UR60][R2.64+0x180], !P4 ;  /* 0x0640018002047fae */ /* 0x0001e2000e101d7c */
[----:B------:R-:W-:-:S13]  /*153f0*/  ISETP.LT.OR P4, PT, R5, 0x11, P3 ;  /* 0x000000110500780c */ /* 0x000fda0001f81670 */
[----:B0-----:R-:W-:Y:S05]  /*15400*/  WARPSYNC.COLLECTIVE R15, `(.L_x_1193) ;  /* 0x000000000f087348 */ /* 0x001fea0003c00000 */
[----:B------:R1:W2:Y:S02]  /*15410*/  SHFL.IDX P6, R14, R13, R12, R11 ;  /* 0x0000000c0d0e7389 */ /* 0x0002a400000c000b */
[----:B012---:R-:W-:Y:S01]  /*15420*/  ENDCOLLECTIVE ;  /* 0x000000000000791b */ /* 0x007fe20003800000 */
.L_x_1193:
[----:B------:R-:W-:Y:S02]  /*15430*/  IMAD.MOV.U32 R3, RZ, RZ, R6 ;  /* 0x000000ffff037224 */ /* 0x000fe400078e0006 */
[----:B------:R-:W-:Y:S02]  /*15440*/  IMAD.MOV.U32 R13, RZ, RZ, R18 ;  /* 0x000000ffff0d7224 */ /* 0x000fe400078e0012 */
[----:B------:R-:W-:Y:S02]  /*15450*/  IMAD.MOV.U32 R12, RZ, RZ, 0x2 ;  /* 0x00000002ff0c7424 */ /* 0x000fe400078e00ff */
[----:B------:R-:W-:-:S07]  /*15460*/  IMAD.MOV.U32 R2, RZ, RZ, R14 ;  /* 0x000000ffff027224 */ /* 0x000fce00078e000e */
[----:B------:R-:W-:Y:S05]  /*15470*/  WARPSYNC.COLLECTIVE R15, `(.L_x_1194) ;  /* 0x000000000f087348 */ /* 0x000fea0003c00000 */
[----:B------:R0:W1:Y:S02]  /*15480*/  SHFL.IDX P6, R14, R13, R12, R11 ;  /* 0x0000000c0d0e7389 */ /* 0x00006400000c000b */
[----:B01----:R-:W-:Y:S01]  /*15490*/  ENDCOLLECTIVE ;  /* 0x000000000000791b */ /* 0x003fe20003800000 */
.L_x_1194:
[----:B------:R-:W-:-:S05]  /*154a0*/  IMAD.WIDE.U32 R2, R25, 0x2, R2 ;  /* 0x0000000219027825 */ /* 0x000fca00078e0002 */
[----:B------:R-:W-:Y:S01]  /*154b0*/  @!PT LDS RZ, [RZ] ;  /* 0x00000000fffff984 */ /* 0x000fe20000000800 */
[----:B------:R-:W-:Y:S01]  /*154c0*/  @!PT LDS RZ, [RZ] ;  /* 0x00000000fffff984 */ /* 0x000fe20000000800 */
[----:B------:R-:W-:Y:S01]  /*154d0*/  @!PT LDS RZ, [RZ] ;  /* 0x00000000fffff984 */ /* 0x000fe20000000800 */
[----:B------:R0:W-:Y:S01]  /*154e0*/  LDGSTS.E.BYPASS.LTC128B.128 [R4+0xc00], desc[UR60][R2.64], !P5 ;  /* 0x00c0000002047fae */ /* 0x0001e2000e901d7c */
[----:B------:R-:W-:-:S03]  /*154f0*/  ISETP.LT.OR P5, PT, R5, 0x11, P1 ;  /* 0x000000110500780c */ /* 0x000fc60000fa1670 */
[----:B------:R0:W-:Y:S01]  /*15500*/  LDGSTS.E.BYPASS.LTC128B.128 [R4+0x2c00], desc[UR60][R2.64+0x80], !P4 ;  /* 0x02c0008002047fae */ /* 0x0001e2000e101d7c */
[----:B------:R-:W-:Y:S01]  /*15510*/  ISETP.LT.OR P4, PT, R5, 0x11, P0 ;  /* 0x000000110500780c */ /* 0x000fe20000781670 */
[----:B------:R-:W-:-:S08]  /*15520*/  IMAD.MOV.U32 R13, RZ, RZ, R17 ;  /* 0x000000ffff0d7224 */ /* 0x000fd000078e0011 */
[----:B------:R0:W-:Y:S01]  /*15530*/  LDGSTS.E.BYPASS.LTC128B.128 [R4+0x4c00], desc[UR60][R2.64+0x100], !P5 ;  /* 0x04c0010002047fae */ /* 0x0001e2000e901d7c */
[C---:B------:R-:W-:Y:S02]  /*15540*/  ISETP.LT.OR P5, PT, R5.reuse, 0x21, P2 ;  /* 0x000000210500780c */ /* 0x040fe400017a1670 */
[----:B------:R-:W-:Y:S01]  /*15550*/  MOV R6, R14 ;  /* 0x0000000e00067202 */ /* 0x000fe20000000f00 */
[----:B------:R0:W-:Y:S01]  /*15560*/  LDGSTS.E.BYPASS.LTC128B.128 [R4+0x6c00], desc[UR60][R2.64+0x180], !P4 ;  /* 0x06c0018002047fae */ /* 0x0001e2000e101d7c */
[----:B------:R-:W-:-:S13]  /*15570*/  ISETP.LT.OR P4, PT, R5, 0x21, P3 ;  /* 0x000000210500780c */ /* 0x000fda0001f81670 */
[----:B0-----:R-:W-:Y:S05]  /*15580*/  WARPSYNC.COLLECTIVE R15, `(.L_x_1195) ;  /* 0x000000000f087348 */ /* 0x001fea0003c00000 */
[----:B------:R1:W2:Y:S02]  /*15590*/  SHFL.IDX P6, R14, R13, R12, R11 ;  /* 0x0000000c0d0e7389 */ /* 0x0002a400000c000b */
[----:B012---:R-:W-:Y:S01]  /*155a0*/  ENDCOLLECTIVE ;  /* 0x000000000000791b */ /* 0x007fe20003800000 */
.L_x_1195:
[----:B------:R-:W-:Y:S02]  /*155b0*/  IMAD.MOV.U32 R3, RZ, RZ, R6 ;  /* 0x000000ffff037224 */ /* 0x000fe400078e0006 */
[----:B------:R-:W-:Y:S02]  /*155c0*/  IMAD.MOV.U32 R6, RZ, RZ, RZ ;  /* 0x000000ffff067224 */ /* 0x000fe400078e00ff */
[----:B------:R-:W-:Y:S01]  /*155d0*/  IMAD.MOV.U32 R13, RZ, RZ, R18 ;  /* 0x000000ffff0d7224 */ /* 0x000fe200078e0012 */
[----:B------:R-:W-:Y:S01]  /*155e0*/  MOV R12, 0x3 ;  /* 0x00000003000c7802 */ /* 0x000fe20000000f00 */
[----:B------:R-:W-:-:S07]  /*155f0*/  IMAD.MOV.U32 R2, RZ, RZ, R14 ;  /* 0x000000ffff027224 */ /* 0x000fce00078e000e */
[----:B------:R-:W-:Y:S05]  /*15600*/  WARPSYNC.COLLECTIVE R15, `(.L_x_1196) ;  /* 0x000000000f087348 */ /* 0x000fea0003c00000 */
[----:B------:R0:W1:Y:S02]  /*15610*/  SHFL.IDX P6, R14, R13, R12, R11 ;  /* 0x0000000c0d0e7389 */ /* 0x00006400000c000b */
[----:B01----:R-:W-:Y:S01]  /*15620*/  ENDCOLLECTIVE ;  /* 0x000000000000791b */ /* 0x003fe20003800000 */
.L_x_1196:
        /* <DEDUP_REMOVED lines=10> */
[----:B------:R-:W-:-:S03]  /*156d0*/  IMAD.MOV.U32 R18, RZ, RZ, R14 ;  /* 0x000000ffff127224 */ /* 0x000fc600078e000e */
[----:B------:R0:W-:Y:S04]  /*156e0*/  LDGSTS.E.BYPASS.LTC128B.128 [R4+0x7400], desc[UR60][R2.64+0x180], !P4 ;  /* 0x0740018002047fae */ /* 0x0001e8000e101d7c */
[----:B0-----:R-:W-:Y:S05]  /*156f0*/  WARPSYNC.COLLECTIVE R15, `(.L_x_1197) ;  /* 0x000000000f087348 */ /* 0x001fea0003c00000 */
[----:B------:R1:W2:Y:S02]  /*15700*/  SHFL.IDX P6, R14, R13, R12, R11 ;  /* 0x0000000c0d0e7389 */ /* 0x0002a400000c000b */
[----:B012---:R-:W-:Y:S01]  /*15710*/  ENDCOLLECTIVE ;  /* 0x000000000000791b */ /* 0x007fe20003800000 */
.L_x_1197:
[----:B------:R-:W-:Y:S05]  /*15720*/  BRA `(.L_x_1198) ;  /* 0xffffffd400147947 */ /* 0x000fea000383ffff */
.L_x_1124:
[----:B0-----:R0:W2:Y:S02]  /*15730*/  SYNCS.PHASECHK.TRANS64.TRYWAIT P0, [R7+URZ+0x30820], R6 ;  /* 0x03082006070075a7 */ /* 0x0010a4000800017f */
[----:B--2---:R-:W-:Y:S05]  /*15740*/  @!P0 NANOSLEEP.SYNCS 0x989680 ;  /* 0x009896800000895d */ /* 0x004fea0003900000 */
[----:B------:R-:W2:Y:S02]  /*15750*/  @!P0 SYNCS.PHASECHK.TRANS64 P0, [R7+URZ+0x30820], R6 ;  /* 0x03082006070085a7 */ /* 0x000ea4000800007f */
[----:B--2---:R-:W-:Y:S05]  /*15760*/  @!P0 BRA `(.L_x_1124) ;  /* 0xfffffffc00f08947 */ /* 0x004fea000383ffff */
[----:B------:R-:W-:Y:S05]  /*15770*/  BRA `(.L_x_1199) ;  /* 0xffffffd400987947 */ /* 0x000fea000383ffff */
.L_x_1125:
[----:B------:R-:W2:Y:S01]  /*15780*/  S2R R3, SR_TID.X ;  /* 0x0000000000037919 */ /* 0x000ea20000002100 */
[----:B------:R-:W-:Y:S01]  /*15790*/  BSSY B0, `(.L_x_1200) ;  /* 0x000000a000007945 */ /* 0x000fe20003800000 */
[----:B------:R-:W-:Y:S01]  /*157a0*/  MOV R12, RZ ;  /* 0x000000ff000c7202 */ /* 0x000fe20000000f00 */
[----:B------:R-:W-:Y:S02]  /*157b0*/  IMAD.MOV.U32 R11, RZ, RZ, 0x1f ;  /* 0x0000001fff0b7424 */ /* 0x000fe400078e00ff */
[----:B------:R-:W-:Y:S01]  /*157c0*/  IMAD.MOV.U32 R15, RZ, RZ, -0x1 ;  /* 0xffffffffff0f7424 */ /* 0x000fe200078e00ff */
[----:B--2---:R-:W-:-:S04]  /*157d0*/  SHF.R.U32.HI R3, RZ, 0x5, R3 ;  /* 0x00000005ff037819 */ /* 0x004fc80000011603 */
[----:B------:R-:W-:-:S05]  /*157e0*/  LOP3.LUT R3, R3, 0x3, RZ, 0xc0, !PT ;  /* 0x0000000303037812 */ /* 0x000fca00078ec0ff */
[----:B------:R-:W-:-:S07]  /*157f0*/  IMAD.MOV.U32 R13, RZ, RZ, R3 ;  /* 0x000000ffff0d7224 */ /* 0x000fce00078e0003 */
[----:B01---5:R-:W-:Y:S05]  /*15800*/  WARPSYNC.COLLECTIVE R15, `(.L_x_1201) ;  /* 0x000000000f087348 */ /* 0x023fea0003c00000 */
[----:B------:R2:W3:Y:S02]  /*15810*/  SHFL.IDX P6, R14, R13, R12, R11 ;  /* 0x0000000c0d0e7389 */ /* 0x0004e400000c000b */
[----:B0123-5:R-:W-:Y:S01]  /*15820*/  ENDCOLLECTIVE ;  /* 0x000000000000791b */ /* 0x02ffe20003800000 */
.L_x_1201:
[----:B------:R-:W-:Y:S05]  /*15830*/  BSYNC B0 ;  /* 0x0000000000007941 */ /* 0x000fea0003800000 */
.L_x_1200:
[----:B------:R-:W-:Y:S05]  /*15840*/  BRA `(.L_x_1202) ;  /* 0xffffffd4007c7947 */ /* 0x000fea000383ffff */
.L_x_1126:
[----:B------:R-:W-:Y:S01]  /*15850*/  BSSY B0, `(.L_x_1203) ;  /* 0x0000006000007945 */ /* 0x000fe20003800000 */
[----:B------:R-:W-:-:S07]  /*15860*/  IMAD.MOV.U32 R15, RZ, RZ, -0x1 ;  /* 0xffffffffff0f7424 */ /* 0x000fce00078e00ff */
[----:B012--5:R-:W-:Y:S05]  /*15870*/  WARPSYNC.COLLECTIVE R15, `(.L_x_1204) ;  /* 0x000000000f0c7348 */ /* 0x027fea0003c00000 */
[----:B------:R-:W-:Y:S02]  /*15880*/  ELECT P6, UR62, PT ;  /* 0x00000000003e782f */ /* 0x000fe400038c0000 */
[----:B------:R-:W-:Y:S01]  /*15890*/  MOV R14, UR62 ;  /* 0x0000003e000e7c02 */ /* 0x000fe20008000f00 */
[----:B012--5:R-:W-:Y:S10]  /*158a0*/  ENDCOLLECTIVE ;  /* 0x000000000000791b */ /* 0x027ff40003800000 */
.L_x_1204:
[----:B------:R-:W-:Y:S05]  /*158b0*/  BSYNC B0 ;  /* 0x0000000000007941 */ /* 0x000fea0003800000 */
.L_x_1203:
[----:B------:R-:W-:Y:S05]  /*158c0*/  BRA `(.L_x_1205) ;  /* 0xffffffd400707947 */ /* 0x000fea000383ffff */
.L_x_1128:
[----:B--2---:R2:W3:Y:S02]  /*158d0*/  SYNCS.PHASECHK.TRANS64.TRYWAIT P1, [R5+URZ+0x30840], R4 ;  /* 0x03084004050075a7 */ /* 0x0044e4000802017f */
[----:B---3--:R-:W-:Y:S05]  /*158e0*/  @!P1 NANOSLEEP.SYNCS 0x989680 ;  /* 0x009896800000995d */ /* 0x008fea0003900000 */
[----:B------:R-:W3:Y:S02]  /*158f0*/  @!P1 SYNCS.PHASECHK.TRANS64 P1, [R5+URZ+0x30840], R4 ;  /* 0x03084004050095a7 */ /* 0x000ee4000802007f */
[----:B---3--:R-:W-:Y:S05]  /*15900*/  @!P1 BRA `(.L_x_1128) ;  /* 0xfffffffc00f09947 */ /* 0x008fea000383ffff */
[----:B------:R-:W-:Y:S05]  /*15910*/  BRA `(.L_x_1206) ;  /* 0xffffffd400987947 */ /* 0x000fea000383ffff */
.L_x_1130:
[----:B---3--:R3:W4:Y:S02]  /*15920*/  SYNCS.PHASECHK.TRANS64.TRYWAIT P1, [R3+URZ+0x30840], R0 ;  /* 0x03084000030075a7 */ /* 0x008724000802017f */
[----:B----4-:R-:W-:Y:S05]  /*15930*/  @!P1 NANOSLEEP.SYNCS 0x989680 ;  /* 0x009896800000995d */ /* 0x010fea0003900000 */
[----:B------:R-:W4:Y:S02]  /*15940*/  @!P1 SYNCS.PHASECHK.TRANS64 P1, [R3+URZ+0x30840], R0 ;  /* 0x03084000030095a7 */ /* 0x000f24000802007f */
[----:B----4-:R-:W-:Y:S05]  /*15950*/  @!P1 BRA `(.L_x_1130) ;  /* 0xfffffffc00f09947 */ /* 0x010fea000383ffff */
[----:B------:R-:W-:Y:S05]  /*15960*/  BRA `(.L_x_1207) ;  /* 0xffffffd400a47947 */ /* 0x000fea000383ffff */
.L_x_1132:
[----:B----4-:R4:W0:Y:S02]  /*15970*/  SYNCS.PHASECHK.TRANS64.TRYWAIT P1, [R5+URZ+0x30860], R4 ;  /* 0x03086004050075a7 */ /* 0x010824000802017f */
[----:B0-----:R-:W-:Y:S05]  /*15980*/  @!P1 NANOSLEEP.SYNCS 0x989680 ;  /* 0x009896800000995d */ /* 0x001fea0003900000 */
[----:B------:R-:W0:Y:S02]  /*15990*/  @!P1 SYNCS.PHASECHK.TRANS64 P1, [R5+URZ+0x30860], R4 ;  /* 0x03086004050095a7 */ /* 0x000e24000802007f */
[----:B0-----:R-:W-:Y:S05]  /*159a0*/  @!P1 BRA `(.L_x_1132) ;  /* 0xfffffffc00f09947 */ /* 0x001fea000383ffff */
[----:B------:R-:W-:Y:S05]  /*159b0*/  BRA `(.L_x_1208) ;  /* 0xffffffd400a07947 */ /* 0x000fea000383ffff */
.L_x_1209:
        /* <DEDUP_REMOVED lines=12> */
.L_x_3274:


//--------------------- .text._ZN7cutlass13device_kernelIN5flash11enable_sm90INS1_16FlashAttnFwdSm90INS1_25CollectiveMainloopFwdSm90ILi2EN4cute5tupleIJNS5_1CILi1EEES8_S8_EEENS6_IJNS7_ILi128EEENS7_ILi64EEENS7_ILi256EEEEEELi256ENS_6half_tEfNS_4arch4Sm90ELb0ELb1ELb0ELb1ELb1ELb0ELb0ELb1ELb1ELb1ELb1ELb0EEENS1_21CollectiveEpilogueFwdINS6_IJSA_SC_SB_EEES9_SE_SG_Li256ELb1ELb1ELb1ELb0EEENS1_36VarlenDynamicPersistentTileSchedulerILi128ELi64ELi256ELi128ELb1ELb1ELb1ELb1ELb0ELb1EEEEEEEEEvNT_6ParamsE --------------------------
	.section	.text._ZN7cutlass13device_kernelIN5flash11enable_sm90INS1_16FlashAttnFwdSm90INS1_25CollectiveMainloopFwdSm90ILi2EN4cute5tupleIJNS5_1CILi1EEES8_S8_EEENS6_IJNS7_ILi128EEENS7_ILi64EEENS7_ILi256EEEEEELi256ENS_6half_tEfNS_4arch4Sm90ELb0ELb1ELb0ELb1ELb1ELb0ELb0ELb1ELb1ELb1ELb1ELb0EEENS1_21CollectiveEpilogueFwdINS6_IJSA_SC_SB_EEES9_SE_SG_Li256ELb1ELb1ELb1ELb0EEENS1_36VarlenDynamicPersistentTileSchedulerILi128ELi64ELi256ELi128ELb1ELb1ELb1ELb1ELb0ELb1EEEEEEEEEvNT_6ParamsE,"ax",@progbits
	.align	128
.text._ZN7cutlass13device_kernelIN5flash11enable_sm90INS1_16FlashAttnFwdSm90INS1_25CollectiveMainloopFwdSm90ILi2EN4cute5tupleIJNS5_1CILi1EEES8_S8_EEENS6_IJNS7_ILi128EEENS7_ILi64EEENS7_ILi256EEEEEELi256ENS_6half_tEfNS_4arch4Sm90ELb0ELb1ELb0ELb1ELb1ELb0ELb0ELb1ELb1ELb1ELb1ELb0EEENS1_21CollectiveEpilogueFwdINS6_IJSA_SC_SB_EEES9_SE_SG_Li256ELb1ELb1ELb1ELb0EEENS1_36VarlenDynamicPersistentTileSchedulerILi128ELi64ELi256ELi128ELb1ELb1ELb1ELb1ELb0ELb1EEEEEEEEEvNT_6ParamsE:
        .type           _ZN7cutlass13device_kernelIN5flash11enable_sm90INS1_16FlashAttnFwdSm90INS1_25CollectiveMainloopFwdSm90ILi2EN4cute5tupleIJNS5_1CILi1EEES8_S8_EEENS6_IJNS7_ILi128EEENS7_ILi64EEENS7_ILi256EEEEEELi256ENS_6half_tEfNS_4arch4Sm90ELb0ELb1ELb0ELb1ELb1ELb0ELb0ELb1ELb1ELb1ELb1ELb0EEENS1_21CollectiveEpilogueFwdINS6_IJSA_SC_SB_EEES9_SE_SG_Li256ELb1ELb1ELb1ELb0EEENS1_36VarlenDynamicPersistentTileSchedulerILi128ELi64ELi256ELi128ELb1ELb1ELb1ELb1ELb0ELb1EEEEEEEEEvNT_6ParamsE,@function
        .size           _ZN7cutlass13device_kernelIN5flash11enable_sm90INS1_16FlashAttnFwdSm90INS1_25CollectiveMainloopFwdSm90ILi2EN4cute5tupleIJNS5_1CILi1EEES8_S8_EEENS6_IJNS7_ILi128EEENS7_ILi64EEENS7_ILi256EEEEEELi256ENS_6half_tEfNS_4arch4Sm90ELb0ELb1ELb0ELb1ELb1ELb0ELb0ELb1ELb1ELb1ELb1ELb0EEENS1_21CollectiveEpilogueFwdINS6_IJSA_SC_SB_EEES9_SE_SG_Li256ELb1ELb1ELb1ELb0EEENS1_36VarlenDynamicPersistentTileSchedulerILi128ELi64ELi256ELi128ELb1ELb1ELb1ELb1ELb0ELb1EEEEEEEEEvNT_6ParamsE,(.L_x_3275 - _ZN7cutlass13device_kernelIN5flash11enable_sm90INS1_16FlashAttnFwdSm90INS1_25CollectiveMainloopFwdSm90ILi2EN4cute5tupleIJNS5_1CILi1EEES8_S8_EEENS6_IJNS7_ILi128EEENS7_ILi64EEENS7_ILi256EEEEEELi256ENS_6half_tEfNS_4arch4Sm90ELb0ELb1ELb0ELb1ELb1ELb0ELb0ELb1ELb1ELb1ELb1ELb0EEENS1_21CollectiveEpilogueFwdINS6_IJSA_SC_SB_EEES9_SE_SG_Li256ELb1ELb1ELb1ELb0EEENS1_36VarlenDynamicPersistentTileSchedulerILi128ELi64ELi256ELi128ELb1ELb1ELb1ELb1ELb0ELb1EEEEEEEEEvNT_6ParamsE)
        .other          _ZN7cutlass13device_kernelIN5flash11enable_sm90INS1_16FlashAttnFwdSm90INS1_25CollectiveMainloopFwdSm90ILi2EN4cute5tupleIJNS5_1CILi1EEES8_S8_EEENS6_IJNS7_ILi128EEENS7_ILi64EEENS7_ILi256EEEEEELi256ENS_6half_tEfNS_4arch4Sm90ELb0ELb1ELb0ELb1ELb1ELb0ELb0ELb1ELb1ELb1ELb1ELb0EEENS1_21CollectiveEpilogueFwdINS6_IJSA_SC_SB_EEES9_SE_SG_Li256ELb1ELb1ELb1ELb0EEENS1_36VarlenDynamicPersistentTileSchedulerILi128ELi64ELi256ELi128ELb1ELb1ELb1ELb1ELb0ELb1EEEEEEEEEvNT_6ParamsE,@"STO_CUDA_ENTRY STV_DEFAULT"
_ZN7cutlass13device_kernelIN5flash11enable_sm90INS1_16FlashAttnFwdSm90INS1_25CollectiveMainloopFwdSm90ILi2EN4cute5tupleIJNS5_1CILi1EEES8_S8_EEENS6_IJNS7_ILi128EEENS7_ILi64EEENS7_ILi256EEEEEELi256ENS_6half_tEfNS_4arch4Sm90ELb0ELb1ELb0ELb1ELb1ELb0ELb0ELb1ELb1ELb1ELb1ELb0EEENS1_21CollectiveEpilogueFwdINS6_IJSA_SC_SB_EEES9_SE_SG_Li256ELb1ELb1ELb1ELb0EEENS1_36VarlenDynamicPersistentTileSchedulerILi128ELi64ELi256ELi128ELb1ELb1ELb1ELb1ELb0ELb1EEEEEEEEEvNT_6ParamsE:
        /* <DEDUP_REMOVED lines=45> */
.L_x_1210:
        /* <DEDUP_REMOVED lines=22> */
.L_x_1211:
        /* <DEDUP_REMOVED lines=18> */
.L_x_1212:
        /* <DEDUP_REMOVED lines=22> */
.L_x_1213:
        /* <DEDUP_REMOVED lines=23> */
.L_x_1214:
        /* <DEDUP_REMOVED lines=10> */
.L_x_1216:
        /* <DEDUP_REMOVED lines=18> */
[----:B------:R-:W-:Y:S01]  /*09e0*/  R2UR UR5, R10 ;  /* 0x000000000a0572ca */ /* 0x000fe200000e0000 */
[----:B------:R-:W-:Y:S01]  /*09f0*/  UMOV UR39, URZ ;  /* 0x0000003f00277c82 */ /* 0x000fe20008000000 */
[----:B0-----:R-:W-:Y:S02]  /*0a00*/  SHF.R.S32.HI R3, RZ, 0x1f, R0 ;  /* 0x0000001fff037819 */ /* 0x001fe40000011400 */
[----:B------:R-:W-:Y:S02]  /*0a10*/  R2UR UR7, R11 ;  /* 0x000000000b0772ca */ /* 0x000fe400000e0000 */
[----:B------:R-:W-:-:S02]  /*0a20*/  LEA.HI R4, R3, R0, RZ, 0x4 ;  /* 0x0000000003047211 */ /* 0x000fc400078f20ff */
[CC--:B------:R-:W-:Y:S02]  /*0a30*/  LEA.HI R5, R3.reuse, R0.reuse, RZ, 0x5 ;  /* 0x0000000003057211 */ /* 0x0c0fe400078f28ff */
[----:B------:R-:W-:-:S03]  /*0a40*/  LEA.HI R8, R3, R0, RZ, 0x3 ;  /* 0x0000000003087211 */ /* 0x000fc600078f18ff */
[----:B------:R-:W-:Y:S01]  /*0a50*/  IMAD.SHL.U32 R6, R5, 0x20, RZ ;  /* 0x0000002005067824 */ /* 0x000fe200078e00ff */
[----:B------:R-:W-:-:S04]  /*0a60*/  LOP3.LUT R201, R8, 0xfffffff8, RZ, 0xc0, !PT ;  /* 0xfffffff808c97812 */ /* 0x000fc800078ec0ff */
[----:B------:R-:W-:Y:S01]  /*0a70*/  LOP3.LUT R6, R6, 0xfffffc00, RZ, 0xc0, !PT ;  /* 0xfffffc0006067812 */ /* 0x000fe200078ec0ff */
[----:B------:R-:W-:Y:S01]  /*0a80*/  IMAD.IADD R201, R0, 0x1, -R201 ;  /* 0x0000000100c97824 */ /* 0x000fe200078e0ac9 */
[----:B--2---:R-:W-:Y:S02]  /*0a90*/  R2UR UR4, R2 ;  /* 0x00000000020472ca */ /* 0x004fe400000e0000 */
[----:B------:R-:W-:-:S04]  /*0aa0*/  LEA.HI R2, R3, R0, RZ, 0x7 ;  /* 0x0000000003027211 */ /* 0x000fc800078f38ff */
[----:B------:R-:W-:-:S05]  /*0ab0*/  LOP3.LUT R7, R2, 0xffffff80, RZ, 0xc0, !PT ;  /* 0xffffff8002077812 */ /* 0x000fca00078ec0ff */
[----:B------:R-:W-:Y:S01]  /*0ac0*/  IMAD.IADD R14, R0, 0x1, -R7 ;  /* 0x00000001000e7824 */ /* 0x000fe200078e0a07 */
[----:B------:R-:W-:Y:S01]  /*0ad0*/  LEA.HI R7, R3, R0, RZ, 0x2 ;  /* 0x0000000003077211 */ /* 0x000fe200078f10ff */
[----:B------:R-:W-:Y:S01]  /*0ae0*/  ULOP3.LUT UR8, UR4, 0x1, URZ, 0xfc, !UPT ;  /* 0x0000000104087892 */ /* 0x000fe2000f8efc3f */
[----:B------:R-:W-:Y:S02]  /*0af0*/  LOP3.LUT R3, R4, 0x3fffff0, RZ, 0xc0, !PT ;  /* 0x03fffff004037812 */ /* 0x000fe400078ec0ff */
[----:B------:R-:W-:Y:S01]  /*0b00*/  SHF.R.S32.HI R9, RZ, 0x1f, R14 ;  /* 0x0000001fff097819 */ /* 0x000fe2000001140e */
[----:B------:R-:W-:Y:S01]  /*0b10*/  STL [R1+0x18], R14 ;  /* 0x0000180e01007387 */ /* 0x000fe20000100800 */
[----:B------:R-:W-:Y:S01]  /*0b20*/  LOP3.LUT R13, R7, 0xfffffffc, RZ, 0xc0, !PT ;  /* 0xfffffffc070d7812 */ /* 0x000fe200078ec0ff */
[C---:B------:R-:W-:Y:S01]  /*0b30*/  IMAD.IADD R5, R0.reuse, 0x1, -R3 ;  /* 0x0000000100057824 */ /* 0x040fe200078e0a03 */
[----:B------:R-:W-:Y:S01]  /*0b40*/  LEA.HI R10, R9, R14, RZ, 0x2 ;  /* 0x0000000e090a7211 */ /* 0x000fe200078f10ff */
[----:B------:R-:W-:Y:S01]  /*0b50*/  UMOV UR4, URZ ;  /* 0x0000003f00047c82 */ /* 0x000fe20008000000 */
[----:B------:R-:W-:Y:S01]  /*0b60*/  SHF.R.S32.HI R7, RZ, 0x4, R4 ;  /* 0x00000004ff077819 */ /* 0x000fe20000011404 */
[----:B------:R-:W-:Y:S01]  /*0b70*/  IMAD R5, R5, 0x40, R6 ;  /* 0x0000004005057824 */ /* 0x000fe200078e0206 */
[--C-:B------:R-:W-:Y:S01]  /*0b80*/  SHF.R.S32.HI R11, RZ, 0x2, R10.reuse ;  /* 0x00000002ff0b7819 */ /* 0x100fe2000001140a */
[----:B------:R-:W-:Y:S01]  /*0b90*/  IMAD.IADD R13, R0, 0x1, -R13 ;  /* 0x00000001000d7824 */ /* 0x000fe200078e0a0d */
[----:B------:R-:W-:-:S02]  /*0ba0*/  SHF.R.S32.HI R12, RZ, 0x1f, R10 ;  /* 0x0000001fff0c7819 */ /* 0x000fc4000001140a */
[----:B------:R-:W-:Y:S02]  /*0bb0*/  SHF.R.S32.HI R3, RZ, 0x7, R2 ;  /* 0x00000007ff037819 */ /* 0x000fe40000011402 */
[----:B------:R-:W-:Y:S02]  /*0bc0*/  LEA.HI R4, R4, R7, RZ, 0x1 ;  /* 0x0000000704047211 */ /* 0x000fe400078f08ff */
[----:B------:R-:W-:Y:S02]  /*0bd0*/  LEA.HI R12, R12, R11, RZ, 0x3 ;  /* 0x0000000b0c0c7211 */ /* 0x000fe400078f18ff */
[----:B------:R-:W-:Y:S02]  /*0be0*/  LEA.HI R2, R2, R3, RZ, 0x1 ;  /* 0x0000000302027211 */ /* 0x000fe400078f08ff */
[----:B------:R-:W-:Y:S02]  /*0bf0*/  LOP3.LUT R4, R4, 0x1ffffffe, RZ, 0xc0, !PT ;  /* 0x1ffffffe04047812 */ /* 0x000fe400078ec0ff */
[----:B------:R-:W-:-:S02]  /*0c00*/  LOP3.LUT R12, R12, 0xfffffff8, RZ, 0xc0, !PT ;  /* 0xfffffff80c0c7812 */ /* 0x000fc400078ec0ff */
[----:B------:R-:W-:Y:S01]  /*0c10*/  LEA.HI R9, R9, R14, RZ, 0x5 ;  /* 0x0000000e09097211 */ /* 0x000fe200078f28ff */
[----:B------:R-:W-:Y:S01]  /*0c20*/  IMAD.IADD R4, R7, 0x1, -R4 ;  /* 0x0000000107047824 */ /* 0x000fe200078e0a04 */
[----:B------:R-:W-:Y:S01]  /*0c30*/  LOP3.LUT R2, R2, 0x3fffffe, RZ, 0xc0, !PT ;  /* 0x03fffffe02027812 */ /* 0x000fe200078ec0ff */
[----:B------:R-:W-:Y:S01]  /*0c40*/  IMAD.IADD R12, R11, 0x1, -R12 ;  /* 0x000000010b0c7824 */ /* 0x000fe200078e0a0c */
[----:B------:R-:W-:Y:S02]  /*0c50*/  SHF.R.S32.HI R9, RZ, 0x5, R9 ;  /* 0x00000005ff097819 */ /* 0x000fe40000011409 */
[----:B------:R-:W-:Y:S01]  /*0c60*/  LOP3.LUT R10, R10, 0x7ffffffc, RZ, 0xc0, !PT ;  /* 0x7ffffffc0a0a7812 */ /* 0x000fe200078ec0ff */
[----:B------:R-:W-:Y:S01]  /*0c70*/  IMAD.IADD R2, R3, 0x1, -R2 ;  /* 0x0000000103027824 */ /* 0x000fe200078e0a02 */
[----:B------:R-:W-:Y:S01]  /*0c80*/  LEA.HI R0, R13, R13, RZ, 0x1 ;  /* 0x0000000d0d007211 */ /* 0x000fe200078f08ff */
[----:B------:R-:W-:Y:S02]  /*0c90*/  IMAD R3, R4, 0x8, R5 ;  /* 0x0000000804037824 */ /* 0x000fe400078e0205 */
[----:B------:R-:W-:Y:S01]  /*0ca0*/  IMAD R9, R9, 0x10, R12 ;  /* 0x0000001009097824 */ /* 0x000fe200078e020c */
[----:B------:R-:W-:Y:S01]  /*0cb0*/  LOP3.LUT R0, R0, 0x1ffffffe, RZ, 0xc0, !PT ;  /* 0x1ffffffe00007812 */ /* 0x000fe200078ec0ff */
[----:B------:R-:W-:Y:S01]  /*0cc0*/  IMAD.IADD R10, R14, 0x1, -R10 ;  /* 0x000000010e0a7824 */ /* 0x000fe200078e0a0a */
[----:B------:R0:W-:Y:S01]  /*0cd0*/  STL [R1+0x28], R3 ;  /* 0x0000280301007387 */ /* 0x0001e20000100800 */
[----:B------:R-:W-:-:S02]  /*0ce0*/  IMAD R2, R2, 0x40, R9 ;  /* 0x0000004002027824 */ /* 0x000fc400078e0209 */
[----:B------:R-:W-:Y:S02]  /*0cf0*/  IMAD.U32 R5, RZ, RZ, UR8 ;  /* 0x00000008ff057e24 */ /* 0x000fe4000f8e00ff */
[----:B------:R-:W-:Y:S01]  /*0d00*/  IMAD.SHL.U32 R17, R10, 0x2, RZ ;  /* 0x000000020a117824 */ /* 0x000fe200078e00ff */
[----:B------:R-:W-:Y:S01]  /*0d10*/  STL [R1+0x24], R2 ;  /* 0x0000240201007387 */ /* 0x000fe20000100800 */
[----:B------:R-:W-:Y:S02]  /*0d20*/  IMAD.IADD R0, R13, 0x1, -R0 ;  /* 0x000000010d007824 */ /* 0x000fe400078e0a00 */
[C---:B------:R-:W-:Y:S01]  /*0d30*/  VIADD R229, R17.reuse, 0x20 ;  /* 0x0000002011e57836 */ /* 0x040fe20000000000 */
[----:B0-----:R-:W-:Y:S01]  /*0d40*/  SHF.R.S32.HI R3, RZ, 0x3, R8 ;  /* 0x00000003ff037819 */ /* 0x001fe20000011408 */
[C---:B------:R-:W-:Y:S01]  /*0d50*/  VIADD R228, R17.reuse, 0x28 ;  /* 0x0000002811e47836 */ /* 0x040fe20000000000 */
[----:B------:R-:W-:Y:S01]  /*0d60*/  SHF.R.S32.HI R4, RZ, 0x1f, R17 ;  /* 0x0000001fff047819 */ /* 0x000fe20000011411 */
[----:B------:R-:W-:-:S02]  /*0d70*/  VIADD R4, R17, 0x10 ;  /* 0x0000001011047836 */ /* 0x000fc40000000000 */
[----:B------:R0:W-:Y:S01]  /*0d80*/  STL [R1+0xc], R3 ;  /* 0x00000c0301007387 */ /* 0x0001e20000100800 */
[C---:B------:R-:W-:Y:S02]  /*0d90*/  VIADD R227, R17.reuse, 0x30 ;  /* 0x0000003011e37836 */ /* 0x040fe40000000000 */
[C---:B------:R-:W-:Y:S01]  /*0da0*/  VIADD R226, R17.reuse, 0x38 ;  /* 0x0000003811e27836 */ /* 0x040fe20000000000 */
[----:B------:R1:W-:Y:S01]  /*0db0*/  STL [R1+0x2c], R5 ;  /* 0x00002c0501007387 */ /* 0x0003e20000100800 */
[C---:B------:R-:W-:Y:S02]  /*0dc0*/  VIADD R223, R17.reuse, 0x40 ;  /* 0x0000004011df7836 */ /* 0x040fe40000000000 */
[C---:B------:R-:W-:Y:S02]  /*0dd0*/  VIADD R222, R17.reuse, 0x48 ;  /* 0x0000004811de7836 */ /* 0x040fe40000000000 */
[----:B------:R-:W-:Y:S02]  /*0de0*/  VIADD R221, R17, 0x50 ;  /* 0x0000005011dd7836 */ /* 0x000fe40000000000 */
[----:B0-----:R-:W-:-:S02]  /*0df0*/  IMAD.U32 R3, RZ, RZ, UR4 ;  /* 0x00000004ff037e24 */ /* 0x001fc4000f8e00ff */
[C---:B------:R-:W-:Y:S02]  /*0e00*/  VIADD R220, R17.reuse, 0x58 ;  /* 0x0000005811dc7836 */ /* 0x040fe40000000000 */
[C---:B-1----:R-:W-:Y:S01]  /*0e10*/  VIADD R5, R17.reuse, 0x8 ;  /* 0x0000000811057836 */ /* 0x042fe20000000000 */
[----:B------:R0:W-:Y:S01]  /*0e20*/  STL [R1+0x14], R3 ;  /* 0x0000140301007387 */ /* 0x0001e20000100800 */
[C---:B------:R-:W-:Y:S02]  /*0e30*/  VIADD R219, R17.reuse, 0x60 ;  /* 0x0000006011db7836 */ /* 0x040fe40000000000 */
        /* <DEDUP_REMOVED lines=30> */
[----:B------:R-:W-:Y:S01]  /*1020*/  IMAD R23, R0, 0x8, R2 ;  /* 0x0000000800177824 */ /* 0x000fe200078e0202 */
[----:B------:R-:W-:-:S02]  /*1030*/  SHF.R.S32.HI R3, RZ, 0x1f, R215 ;  /* 0x0000001fff037819 */ /* 0x000fc400000114d7 */
[----:B------:R-:W-:Y:S02]  /*1040*/  SHF.R.S32.HI R5, RZ, 0x1f, R214 ;  /* 0x0000001fff057819 */ /* 0x000fe400000114d6 */
[----:B------:R-:W-:Y:S02]  /*1050*/  SHF.R.S32.HI R4, RZ, 0x1f, R213 ;  /* 0x0000001fff047819 */ /* 0x000fe400000114d5 */
[----:B------:R-:W-:Y:S02]  /*1060*/  SHF.R.S32.HI R3, RZ, 0x1f, R212 ;  /* 0x0000001fff037819 */ /* 0x000fe400000114d4 */
[----:B------:R-:W-:Y:S02]  /*1070*/  SHF.R.S32.HI R5, RZ, 0x1f, R211 ;  /* 0x0000001fff057819 */ /* 0x000fe400000114d3 */
[----:B------:R-:W-:Y:S02]  /*1080*/  SHF.R.S32.HI R4, RZ, 0x1f, R210 ;  /* 0x0000001fff047819 */ /* 0x000fe400000114d2 */
[----:B------:R-:W-:-:S02]  /*1090*/  SHF.R.S32.HI R3, RZ, 0x1f, R209 ;  /* 0x0000001fff037819 */ /* 0x000fc400000114d1 */
[----:B------:R-:W-:Y:S02]  /*10a0*/  SHF.R.S32.HI R5, RZ, 0x1f, R208 ;  /* 0x0000001fff057819 */ /* 0x000fe400000114d0 */
[----:B------:R-:W-:Y:S02]  /*10b0*/  SHF.R.S32.HI R4, RZ, 0x1f, R207 ;  /* 0x0000001fff047819 */ /* 0x000fe400000114cf */
[----:B------:R-:W-:-:S07]  /*10c0*/  SHF.R.S32.HI R3, RZ, 0x1f, R206 ;  /* 0x0000001fff037819 */ /* 0x000fce00000114ce */
.L_x_1328:
[----:B------:R-:W-:Y:S01]  /*10d0*/  ULDC.64 UR8, c[0x0][0xa28] ;  /* 0x00028a0000087ab9 */ /* 0x000fe20000000a00 */
[----:B------:R-:W-:Y:S01]  /*10e0*/  ULDC UR4, c[0x0][0x424] ;  /* 0x0001090000047ab9 */ /* 0x000fe20000000800 */
[----:B------:R-:W-:-:S04]  /*10f0*/  UISETP.NE.U32.AND UP0, UPT, UR8, URZ, UPT ;  /* 0x0000003f0800728c */ /* 0x000fc8000bf05070 */
[----:B------:R-:W-:-:S03]  /*1100*/  UISETP.NE.AND.EX UP0, UPT, UR9, URZ, UPT, UP0 ;  /* 0x0000003f0900728c */ /* 0x000fc6000bf05300 */
[----:B------:R-:W-:Y:S02]  /*1110*/  ULDC.64 UR8, c[0x0][0xa18] ;  /* 0x0002860000087ab9 */ /* 0x000fe40000000a00 */
[----:B------:R-:W-:Y:S01]  /*1120*/  UISETP.NE.U32.AND UP1, UPT, UR8, URZ, UPT ;  /* 0x0000003f0800728c */ /* 0x000fe2000bf25070 */
[----:B------:R-:W-:-:S03]  /*1130*/  PLOP3.LUT P0, PT, PT, PT, UP0, 0x80, 0x0 ;  /* 0x000000000000781c */ /* 0x000fc60003f0f008 */
[----:B------:R-:W-:-:S03]  /*1140*/  UISETP.NE.AND.EX UP1, UPT, UR9, URZ, UPT, UP1 ;  /* 0x0000003f0900728c */ /* 0x000fc6000bf25310 */
[----:B------:R-:W-:Y:S02]  /*1150*/  @UP0 ULDC.64 UR8, c[0x0][0xa28] ;  /* 0x00028a0000080ab9 */ /* 0x000fe40000000a00 */
[----:B------:R-:W-:Y:S01]  /*1160*/  @UP0 UIMAD.WIDE UR8, UR7, 0x4, UR8 ;  /* 0x00000004070808a5 */ /* 0x000fe2000f8e0208 */
[----:B------:R-:W-:-:S05]  /*1170*/  PLOP3.LUT P2, PT, PT, PT, UP1, 0x80, 0x0 ;  /* 0x000000000000781c */ /* 0x000fca0003f4f018 */
[----:B0-2---:R-:W-:Y:S02]  /*1180*/  IMAD.U32 R2, RZ, RZ, UR8 ;  /* 0x00000008ff027e24 */ /* 0x005fe4000f8e00ff */
[----:B------:R-:W-:Y:S01]  /*1190*/  IMAD.U32 R3, RZ, RZ, UR9 ;  /* 0x00000009ff037e24 */ /* 0x000fe2000f8e00ff */
[----:B------:R-:W-:Y:S02]  /*11a0*/  @UP1 ULDC.64 UR8, c[0x0][0xa18] ;  /* 0x0002860000081ab9 */ /* 0x000fe40000000a00 */
[----:B------:R-:W-:Y:S02]  /*11b0*/  @UP1 UIMAD.WIDE UR8, UR7, 0x4, UR8 ;  /* 0x00000004070818a5 */ /* 0x000fe4000f8e0208 */
[----:B------:R-:W2:Y:S04]  /*11c0*/  @P0 LDG.E R2, desc[UR36][R2.64] ;  /* 0x0000002402020981 */ /* 0x000ea8000c1e1900 */
[----:B------:R-:W-:-:S02]  /*11d0*/  IMAD.U32 R4, RZ, RZ, UR8 ;  /* 0x00000008ff047e24 */ /* 0x000fc4000f8e00ff */
[----:B------:R-:W-:Y:S01]  /*11e0*/  IMAD.U32 R5, RZ, RZ, UR9 ;  /* 0x00000009ff057e24 */ /* 0x000fe2000f8e00ff */
[----:B------:R-:W-:-:S04]  /*11f0*/  ULDC.64 UR8, c[0x0][0x418] ;  /* 0x0001060000087ab9 */ /* 0x000fc80000000a00 */
[----:B---3--:R-:W3:Y:S01]  /*1200*/  @P2 LDG.E R4, desc[UR36][R4.64] ;  /* 0x0000002404042981 */ /* 0x008ee2000c1e1900 */
[----:B------:R-:W-:Y:S02]  /*1210*/  UISETP.NE.U32.AND UP0, UPT, UR8, URZ, UPT ;  /* 0x0000003f0800728c */ /* 0x000fe4000bf05070 */
[----:B------:R-:W-:Y:S02]  /*1220*/  ULOP3.LUT UR10, UR5, 0xffff, URZ, 0xc0, !UPT ;  /* 0x0000ffff050a7892 */ /* 0x000fe4000f8ec03f */
[----:B------:R-:W-:Y:S01]  /*1230*/  UISETP.NE.AND.EX UP0, UPT, UR9, URZ, UPT, UP0 ;  /* 0x0000003f0900728c */ /* 0x000fe2000bf05300 */
[----:B------:R-:W-:Y:S02]  /*1240*/  UMOV UR42, URZ ;  /* 0x0000003f002a7c82 */ /* 0x000fe40008000000 */
[----:B------:R-:W-:Y:S01]  /*1250*/  ULDC.64 UR8, c[0x0][0xa20] ;  /* 0x0002880000087ab9 */ /* 0x000fe20000000a00 */
[----:B------:R-:W-:Y:S01]  /*1260*/  USEL UR4, UR4, 0x1, UP0 ;  /* 0x0000000104047887 */ /* 0x000fe20008000000 */
[----:B------:R-:W-:Y:S01]  /*1270*/  ISETP.NE.U32.AND P1, PT, RZ, UR8, PT ;  /* 0x00000008ff007c0c */ /* 0x000fe2000bf25070 */
[----:B------:R-:W-:Y:S01]  /*1280*/  ULDC UR8, c[0x0][0x2f0] ;  /* 0x0000bc0000087ab9 */ /* 0x000fe20000000800 */
[----:B------:R-:W-:Y:S01]  /*1290*/  IMAD.U32 R205, RZ, RZ, UR10 ;  /* 0x0000000affcd7e24 */ /* 0x000fe2000f8e00ff */
[----:B------:R-:W-:Y:S01]  /*12a0*/  UIMAD UR4, UR4, UR8, URZ ;  /* 0x00000008040472a4 */ /* 0x000fe2000f8e023f */
[----:B------:R-:W-:-:S02]  /*12b0*/  ISETP.NE.AND.EX P1, PT, RZ, UR9, PT, P1 ;  /* 0x00000009ff007c0c */ /* 0x000fc4000bf25310 */
[----:B--2---:R-:W-:Y:S02]  /*12c0*/  @P0 R2UR UR42, R2 ;  /* 0x00000000022a02ca */ /* 0x004fe400000e0000 */
[----:B---3--:R-:W-:Y:S01]  /*12d0*/  @P2 R2UR UR41, R4 ;  /* 0x00000000042922ca */ /* 0x008fe200000e0000 */
[----:B-1--45:R-:W-:-:S14]  /*12e0*/  @P2 BRA `(.L_x_1217) ;  /* 0x0000000000382947 */ /* 0x032fdc0003800000 */
[----:B------:R-:W-:Y:S01]  /*12f0*/  ULDC.64 UR8, c[0x0][0xa00] ;  /* 0x0002800000087ab9 */ /* 0x000fe20000000a00 */
[----:B------:R-:W-:Y:S01]  /*1300*/  ULDC UR41, c[0x0][0x288] ;  /* 0x0000a20000297ab9 */ /* 0x000fe20000000800 */
[----:B------:R-:W-:-:S04]  /*1310*/  ISETP.NE.U32.AND P0, PT, RZ, UR8, PT ;  /* 0x00000008ff007c0c */ /* 0x000fc8000bf05070 */
[----:B------:R-:W-:-:S13]  /*1320*/  ISETP.NE.AND.EX P0, PT, RZ, UR9, PT, P0 ;  /* 0x00000009ff007c0c */ /* 0x000fda000bf05300 */
[----:B------:R-:W-:Y:S05]  /*1330*/  @!P0 BRA `(.L_x_1217) ;  /* 0x0000000000248947 */ /* 0x000fea0003800000 */
[----:B------:R-:W-:Y:S02]  /*1340*/  ULDC.64 UR8, c[0x0][0xa00] ;  /* 0x0002800000087ab9 */ /* 0x000fe40000000a00 */
[----:B------:R-:W-:-:S06]  /*1350*/  UIMAD.WIDE UR8, UR7, 0x4, UR8 ;  /* 0x00000004070878a5 */ /* 0x000fcc000f8e0208 */
[----:B------:R-:W-:Y:S02]  /*1360*/  IMAD.U32 R2, RZ, RZ, UR8 ;  /* 0x00000008ff027e24 */ /* 0x000fe4000f8e00ff */
[----:B------:R-:W-:-:S05]  /*1370*/  IMAD.U32 R3, RZ, RZ, UR9 ;  /* 0x00000009ff037e24 */ /* 0x000fca000f8e00ff */
[----:B------:R-:W2:Y:S04]  /*1380*/  LDG.E R4, desc[UR36][R2.64] ;  /* 0x0000002402047981 */ /* 0x000ea8000c1e1900 */
[----:B------:R-:W3:Y:S01]  /*1390*/  LDG.E R0, desc[UR36][R2.64+0x4] ;  /* 0x0000042402007981 */ /* 0x000ee2000c1e1900 */
[----:B--2---:R-:W-:Y:S02]  /*13a0*/  R2UR UR41, R4 ;  /* 0x00000000042972ca */ /* 0x004fe400000e0000 */
[----:B---3--:R-:W-:-:S13]  /*13b0*/  R2UR UR8, R0 ;  /* 0x00000000000872ca */ /* 0x008fda00000e0000 */
[----:B------:R-:W-:-:S12]  /*13c0*/  UIADD3 UR41, -UR41, UR8, URZ ;  /* 0x0000000829297290 */ /* 0x000fd8000fffe13f */
.L_x_1217:
[----:B------:R-:W-:-:S05]  /*13d0*/  IMAD.U32 R0, RZ, RZ, UR7 ;  /* 0x00000007ff007e24 */ /* 0x000fca000f8e00ff */
[----:B------:R0:W-:Y:S01]  /*13e0*/  STL [R1+0x10], R0 ;  /* 0x0000100001007387 */ /* 0x0001e20000100800 */
[----:B------:R-:W-:Y:S05]  /*13f0*/  @!P1 BRA `(.L_x_1218) ;  /* 0x00000000001c9947 */ /* 0x000fea0003800000 */
[----:B------:R-:W-:Y:S02]  /*1400*/  ULDC.64 UR8, c[0x0][0xa20] ;  /* 0x0002880000087ab9 */ /* 0x000fe40000000a00 */
[----:B------:R-:W-:-:S06]  /*1410*/  UIMAD.WIDE UR8, UR7, 0x4, UR8 ;  /* 0x00000004070878a5 */ /* 0x000fcc000f8e0208 */
[----:B------:R-:W-:Y:S02]  /*1420*/  IMAD.U32 R2, RZ, RZ, UR8 ;  /* 0x00000008ff027e24 */ /* 0x000fe4000f8e00ff */
[----:B------:R-:W-:-:S05]  /*1430*/  IMAD.U32 R3, RZ, RZ, UR9 ;  /* 0x00000009ff037e24 */ /* 0x000fca000f8e00ff */
[----:B------:R-:W2:Y:S02]  /*1440*/  LDG.E R2, desc[UR36][R2.64] ;  /* 0x0000002402027981 */ /* 0x000ea4000c1e1900 */
[----:B--2---:R-:W-:Y:S01]  /*1450*/  R2UR UR4, R2 ;  /* 0x00000000020472ca */ /* 0x004fe200000e0000 */
[----:B------:R-:W-:-:S14]  /*1460*/  BRA `(.L_x_1219) ;  /* 0x0000000000347947 */ /* 0x000fdc0003800000 */
.L_x_1218:
[----:B------:R-:W-:Y:S02]  /*1470*/  ULDC.64 UR8, c[0x0][0xa08] ;  /* 0x0002820000087ab9 */ /* 0x000fe40000000a00 */
        /* <DEDUP_REMOVED lines=8> */
[----:B0-----:R-:W3:Y:S01]  /*1500*/  LDG.E R0, desc[UR36][R2.64+0x4] ;  /* 0x0000042402007981 */ /* 0x001ee2000c1e1900 */
[----:B--2---:R-:W-:Y:S02]  /*1510*/  R2UR UR4, R4 ;  /* 0x00000000040472ca */ /* 0x004fe400000e0000 */
[----:B---3--:R-:W-:-:S13]  /*1520*/  R2UR UR7, R0 ;  /* 0x00000000000772ca */ /* 0x008fda00000e0000 */
[----:B------:R-:W-:-:S12]  /*1530*/  UIADD3 UR4, -UR4, UR7, URZ ;  /* 0x0000000704047290 */ /* 0x000fd8000fffe13f */
.L_x_1219:
[----:B------:R-:W-:Y:S01]  /*1540*/  ULDC UR7, c[0x0][0x448] ;  /* 0x0001120000077ab9 */ /* 0x000fe20000000800 */
[----:B------:R-:W-:Y:S02]  /*1550*/  USHF.L.U32 UR60, UR6, 0x7, URZ ;  /* 0x00000007063c7899 */ /* 0x000fe4000800063f */
[----:B------:R-:W-:Y:S02]  /*1560*/  UISETP.NE.AND UP0, UPT, UR7, 0x1, UPT ;  /* 0x000000010700788c */ /* 0x000fe4000bf05270 */
[----:B------:R-:W-:Y:S02]  /*1570*/  UIADD3 UR10, UR60, 0x7f, URZ ;  /* 0x0000007f3c0a7890 */ /* 0x000fe4000fffe03f */
[----:B------:R-:W-:Y:S01]  /*1580*/  UIADD3 UR42, UR4, -UR42, URZ ;  /* 0x8000002a042a7290 */ /* 0x000fe2000fffe03f */
[----:B------:R-:W-:Y:S01]  /*1590*/  ULDC.64 UR6, c[0x0][0x9e0] ;  /* 0x0002780000067ab9 */ /* 0x000fe20000000a00 */
[----:B------:R-:W-:-:S05]  /*15a0*/  UP2UR UR4, UPR, URZ, 0x1 ;  /* 0x000000013f047883 */ /* 0x000fca0008000000 */
[----:B------:R-:W-:Y:S01]  /*15b0*/  @UP0 ULDC UR8, c[0x0][0x44c] ;  /* 0x0001130000080ab9 */ /* 0x000fe20000000800 */
[----:B------:R-:W-:Y:S01]  /*15c0*/  @UP0 ULDC UR11, c[0x0][0x450] ;  /* 0x00011400000b0ab9 */ /* 0x000fe20000000800 */
[----:B------:R-:W-:Y:S01]  /*15d0*/  UIMAD.WIDE.U32 UR8, UR10, UR8, URZ ;  /* 0x000000080a0872a5 */ /* 0x000fe2000f8e003f */
[----:B------:R-:W-:Y:S01]  /*15e0*/  IMAD.U32 R22, RZ, RZ, UR4 ;  /* 0x00000004ff167e24 */ /* 0x000fe2000f8e00ff */
[----:B------:R-:W-:Y:S02]  /*15f0*/  UIADD3 UR4, UR42, 0x1, -UR41 ;  /* 0x000000012a047890 */ /* 0x000fe4000fffe829 */
[----:B------:R-:W-:Y:S02]  /*1600*/  @UP0 USHF.R.U32.HI UR10, URZ, UR11, UR9 ;  /* 0x0000000b3f0a0299 */ /* 0x000fe40008011609 */
[----:B------:R-:W-:Y:S02]  /*1610*/  UISETP.GE.AND UP0, UPT, UR7, 0x1, UPT ;  /* 0x000000010700788c */ /* 0x000fe4000bf06270 */
[----:B------:R-:W-:-:S02]  /*1620*/  UIADD3 UR10, UR4, UR10, URZ ;  /* 0x0000000a040a7290 */ /* 0x000fc4000fffe03f */
[----:B------:R-:W-:Y:S02]  /*1630*/  UP2UR UR43, UPR, URZ, 0x1 ;  /* 0x000000013f2b7883 */ /* 0x000fe40008000000 */
[----:B------:R-:W-:Y:S01]  /*1640*/  PLOP3.LUT P0, PT, PT, PT, UP0, 0x40, 0x0 ;  /* 0x000000000000781c */ /* 0x000fe20003f0e808 */
[----:B------:R-:W-:-:S12]  /*1650*/  UIADD3 UR6, UR10, UR6, URZ ;  /* 0x000000060a067290 */ /* 0x000fd8000fffe03f */
[----:B------:R-:W-:Y:S05]  /*1660*/  @P0 BRA `(.L_x_1220) ;  /* 0x0000000000440947 */ /* 0x000fea0003800000 */
        /* <DEDUP_REMOVED lines=10> */
.L_x_1221:
[----:B------:R-:W-:-:S11]  /*1710*/  UISETP.NE.AND UP0, UPT, UR7, 0x1, UPT ;  /* 0x000000010700788c */ /* 0x000fd6000bf05270 */
[----:B------:R-:W-:Y:S02]  /*1720*/  @UP0 ULDC.64 UR10, c[0x0][0x9e8] ;  /* 0x00027a00000a0ab9 */ /* 0x000fe40000000a00 */
[----:B------:R-:W-:-:S04]  /*1730*/  UIMAD.WIDE.U32 UR8, UR4, UR10, URZ ;  /* 0x0000000a040872a5 */ /* 0x000fc8000f8e003f */
[----:B------:R-:W-:-:S12]  /*1740*/  @UP0 USHF.R.U32.HI UR4, URZ, UR11, UR9 ;  /* 0x0000000b3f040299 */ /* 0x000fd80008011609 */
.L_x_1222:
[----:B------:R-:W-:-:S04]  /*1750*/  UIMAD UR4, UR4, UR7, UR7 ;  /* 0x00000007040472a4 */ /* 0x000fc8000f8e0207 */
[----:B------:R-:W-:-:S04]  /*1760*/  UISETP.LT.AND UP0, UPT, UR6, UR4, UPT ;  /* 0x000000040600728c */ /* 0x000fc8000bf01270 */
[----:B------:R-:W-:-:S12]  /*1770*/  USEL UR6, UR6, UR4, UP0 ;  /* 0x0000000406067287 */ /* 0x000fd80008000000 */
.L_x_1220:
[----:B------:R-:W-:Y:S01]  /*1780*/  R2UR UR4, R22 ;  /* 0x00000000160472ca */ /* 0x000fe200000e0000 */
[----:B------:R-:W-:Y:S02]  /*1790*/  UIADD3 UR10, UR6, 0x3f, URZ ;  /* 0x0000003f060a7890 */ /* 0x000fe4000fffe03f */
[----:B------:R-:W-:Y:S02]  /*17a0*/  UISETP.GE.AND UP1, UPT, UR7, 0x1, UPT ;  /* 0x000000010700788c */ /* 0x000fe4000bf26270 */
[----:B------:R-:W-:Y:S01]  /*17b0*/  USHF.R.S32.HI UR11, URZ, 0x1f, UR10 ;  /* 0x0000001f3f0b7899 */ /* 0x000fe2000801140a */
[----:B------:R-:W-:Y:S01]  /*17c0*/  UMOV UR12, UR60 ;  /* 0x0000003c000c7c82 */ /* 0x000fe20008000000 */
[----:B------:R-:W-:Y:S02]  /*17d0*/  UIADD3 UR48, UR42, -UR41, URZ ;  /* 0x800000292a307290 */ /* 0x000fe4000fffe03f */
[----:B------:R-:W-:Y:S01]  /*17e0*/  PLOP3.LUT P0, PT, PT, PT, UP1, 0x40, 0x0 ;  /* 0x000000000000781c */ /* 0x000fe20003f0e818 */
[----:B------:R-:W-:-:S03]  /*17f0*/  ULEA.HI UR11, UR11, UR10, URZ, 0x6 ;  /* 0x0000000a0b0b7291 */ /* 0x000fc6000f8f303f */
[----:B------:R-:W-:Y:S02]  /*1800*/  UISETP.NE.AND UP0, UPT, UR4, URZ, UPT ;  /* 0x0000003f0400728c */ /* 0x000fe4000bf05270 */
[----:B------:R-:W-:Y:S02]  /*1810*/  UIADD3 UR4, UR42, 0x3f, URZ ;  /* 0x0000003f2a047890 */ /* 0x000fe4000fffe03f */
[----:B------:R-:W-:Y:S02]  /*1820*/  USHF.R.S32.HI UR11, URZ, 0x6, UR11 ;  /* 0x000000063f0b7899 */ /* 0x000fe4000801140b */
[----:B------:R-:W-:Y:S01]  /*1830*/  USHF.R.S32.HI UR6, URZ, 0x1f, UR4 ;  /* 0x0000001f3f067899 */ /* 0x000fe20008011404 */
[----:B------:R-:W-:-:S03]  /*1840*/  ULDC UR10, c[0x0][0x9dc] ;  /* 0x00027700000a7ab9 */ /* 0x000fc60000000800 */
[----:B------:R-:W-:Y:S01]  /*1850*/  ULEA.HI UR6, UR6, UR4, URZ, 0x6 ;  /* 0x0000000406067291 */ /* 0x000fe2000f8f303f */
[----:B------:R-:W-:Y:S01]  /*1860*/  @UP0 ULDC UR8, c[0x0][0x44c] ;  /* 0x0001130000080ab9 */ /* 0x000fe20000000800 */
[----:B------:R-:W-:Y:S01]  /*1870*/  @UP0 ULDC UR13, c[0x0][0x450] ;  /* 0x00011400000d0ab9 */ /* 0x000fe20000000800 */
[----:B------:R-:W-:Y:S02]  /*1880*/  UIMAD.WIDE.U32 UR8, UR60, UR8, URZ ;  /* 0x000000083c0872a5 */ /* 0x000fe4000f8e003f */
[----:B------:R-:W-:Y:S02]  /*1890*/  USHF.R.S32.HI UR6, URZ, 0x6, UR6 ;  /* 0x000000063f067899 */ /* 0x000fe40008011406 */
[----:B------:R-:W-:Y:S02]  /*18a0*/  @UP0 USHF.R.U32.HI UR12, URZ, UR13, UR9 ;  /* 0x0000000d3f0c0299 */ /* 0x000fe40008011609 */
[----:B------:R-:W-:Y:S02]  /*18b0*/  UISETP.LT.AND UP0, UPT, UR6, UR11, UPT ;  /* 0x0000000b0600728c */ /* 0x000fe4000bf01270 */
[----:B------:R-:W-:-:S02]  /*18c0*/  UIADD3 UR4, UR48, UR12, URZ ;  /* 0x0000000c30047290 */ /* 0x000fc4000fffe03f */
[----:B------:R-:W-:Y:S02]  /*18d0*/  USEL UR6, UR6, UR11, UP0 ;  /* 0x0000000b06067287 */ /* 0x000fe40008000000 */
[----:B------:R-:W-:Y:S01]  /*18e0*/  UIADD3 UR10, UR4, -UR10, URZ ;  /* 0x8000000a040a7290 */ /* 0x000fe2000fffe03f */
[----:B------:R-:W-:Y:S11]  /*18f0*/  @P0 BRA `(.L_x_1223) ;  /* 0x0000000000440947 */ /* 0x000ff60003800000 */
        /* <DEDUP_REMOVED lines=10> */
.L_x_1224:
[----:B------:R-:W-:-:S11]  /*19a0*/  UISETP.NE.AND UP0, UPT, UR7, 0x1, UPT ;  /* 0x000000010700788c */ /* 0x000fd6000bf05270 */
[----:B------:R-:W-:Y:S02]  /*19b0*/  @UP0 ULDC.64 UR12, c[0x0][0x9e8] ;  /* 0x00027a00000c0ab9 */ /* 0x000fe40000000a00 */
[----:B------:R-:W-:-:S04]  /*19c0*/  UIMAD.WIDE.U32 UR8, UR4, UR12, URZ ;  /* 0x0000000c040872a5 */ /* 0x000fc8000f8e003f */
[----:B------:R-:W-:-:S12]  /*19d0*/  @UP0 USHF.R.U32.HI UR4, URZ, UR13, UR9 ;  /* 0x0000000d3f040299 */ /* 0x000fd80008011609 */
.L_x_1225:
[----:B------:R-:W-:-:S04]  /*19e0*/  UIMAD UR4, UR4, UR7, URZ ;  /* 0x00000007040472a4 */ /* 0x000fc8000f8e023f */
[----:B------:R-:W-:-:S04]  /*19f0*/  UISETP.LT.AND UP0, UPT, UR10, UR4, UPT ;  /* 0x000000040a00728c */ /* 0x000fc8000bf01270 */
[----:B------:R-:W-:-:S12]  /*1a00*/  USEL UR10, UR10, UR4, !UP0 ;  /* 0x000000040a0a7287 */ /* 0x000fd8000c000000 */
.L_x_1223:
[----:B------:R-:W-:-:S04]  /*1a10*/  USHF.R.S32.HI UR4, URZ, 0x1f, UR10 ;  /* 0x0000001f3f047899 */ /* 0x000fc8000801140a */
[----:B------:R-:W-:-:S04]  /*1a20*/  ULEA.HI UR4, UR4, UR10, URZ, 0x6 ;  /* 0x0000000a04047291 */ /* 0x000fc8000f8f303f */
[----:B------:R-:W-:Y:S02]  /*1a30*/  USHF.R.S32.HI UR7, URZ, 0x6, UR4 ;  /* 0x000000063f077899 */ /* 0x000fe40008011404 */
[----:B------:R-:W-:Y:S02]  /*1a40*/  ULOP3.LUT UR4, UR5, 0xff000000, URZ, 0xc0, !UPT ;  /* 0xff00000005047892 */ /* 0x000fe4000f8ec03f */
[----:B------:R-:W-:Y:S02]  /*1a50*/  UISETP.LT.AND UP0, UPT, URZ, UR7, UPT ;  /* 0x000000073f00728c */ /* 0x000fe4000bf01270 */
[----:B------:R-:W-:Y:S02]  /*1a60*/  ULOP3.LUT UR5, UR5, 0xff0000, URZ, 0xc0, !UPT ;  /* 0x00ff000005057892 */ /* 0x000fe4000f8ec03f */
[----:B------:R-:W-:Y:S02]  /*1a70*/  USEL UR10, URZ, UR7, !UP0 ;  /* 0x000000073f0a7287 */ /* 0x000fe4000c000000 */
[----:B------:R-:W-:-:S02]  /*1a80*/  USHF.R.U32.HI UR4, URZ, 0x8, UR4 ;  /* 0x000000083f047899 */ /* 0x000fc40008011604 */
[----:B------:R-:W-:Y:S02]  /*1a90*/  UISETP.GT.AND UP0, UPT, UR6, UR10, UPT ;  /* 0x0000000a0600728c */ /* 0x000fe4000bf04270 */
[----:B------:R-:W-:-:S03]  /*1aa0*/  ULEA.HI UR5, UR5, UR4, URZ, 0x10 ;  /* 0x0000000405057291 */ /* 0x000fc6000f8f803f */
[----:B------:R-:W-:Y:S01]  /*1ab0*/  UMOV UR4, URZ ;  /* 0x0000003f00047c82 */ /* 0x000fe20008000000 */
[----:B------:R-:W-:Y:S01]  /*1ac0*/  PLOP3.LUT P0, PT, PT, PT, UP0, 0x80, 0x0 ;  /* 0x000000000000781c */ /* 0x000fe20003f0f008 */
[----:B------:R-:W-:Y:S02]  /*1ad0*/  ULOP3.LUT UR7, UR5, 0xff, URZ, 0xc0, !UPT ;  /* 0x000000ff05077892 */ /* 0x000fe4000f8ec03f */
[----:B------:R-:W-:-:S04]  /*1ae0*/  USHF.R.U32.HI UR5, URZ, 0x10, UR5 ;  /* 0x000000103f057899 */ /* 0x000fc80008011605 */
[----:B------:R-:W-:Y:S02]  /*1af0*/  IMAD.U32 R204, RZ, RZ, UR7 ;  /* 0x00000007ffcc7e24 */ /* 0x000fe4000f8e00ff */
[----:B------:R-:W-:-:S04]  /*1b00*/  IMAD.U32 R202, RZ, RZ, UR5 ;  /* 0x00000005ffca7e24 */ /* 0x000fc8000f8e00ff */
[----:B------:R-:W-:Y:S05]  /*1b10*/  @!P0 BRA `(.L_x_1226) ;  /* 0x0000000000988947 */ /* 0x000fea0003800000 */
[----:B------:R-:W-:Y:S01]  /*1b20*/  R2UR UR5, R202 ;  /* 0x00000000ca0572ca */ /* 0x000fe200000e0000 */
[----:B------:R-:W-:-:S12]  /*1b30*/  ULDC UR4, c[0x0][0x9f0] ;  /* 0x00027c0000047ab9 */ /* 0x000fd80000000800 */
[----:B------:R-:W-:-:S04]  /*1b40*/  UISETP.NE.AND UP0, UPT, UR5, URZ, UPT ;  /* 0x0000003f0500728c */ /* 0x000fc8000bf05270 */
[----:B------:R-:W-:-:S04]  /*1b50*/  USEL UR11, UR5, UR4, UP0 ;  /* 0x00000004050b7287 */ /* 0x000fc80008000000 */
[----:B------:R-:W-:Y:S02]  /*1b60*/  UIADD3 UR4, UR11, -0x1, UR6 ;  /* 0xffffffff0b047890 */ /* 0x000fe4000fffe006 */
[----:B------:R-:W-:Y:S02]  /*1b70*/  IMAD.U32 R3, RZ, RZ, UR11 ;  /* 0x0000000bff037e24 */ /* 0x000fe4000f8e00ff */
[----:B------:R-:W-:-:S03]  /*1b80*/  UIADD3 UR7, -UR10, UR4, URZ ;  /* 0x000000040a077290 */ /* 0x000fc6000fffe13f */
[-C--:B0-----:R-:W-:Y:S01]  /*1b90*/  IABS R0, R3.reuse ;  /* 0x0000000300007213 */ /* 0x081fe20000000000 */
[----:B------:R-:W-:Y:S01]  /*1ba0*/  UMOV UR4, URZ ;  /* 0x0000003f00047c82 */ /* 0x000fe20008000000 */
[----:B------:R-:W-:Y:S01]  /*1bb0*/  IABS R5, R3 ;  /* 0x0000000300057213 */ /* 0x000fe20000000000 */
[----:B------:R-:W-:Y:S01]  /*1bc0*/  IMAD.U32 R4, RZ, RZ, UR7 ;  /* 0x00000007ff047e24 */ /* 0x000fe2000f8e00ff */
[----:B------:R-:W-:Y:S01]  /*1bd0*/  R2UR UR12, R0 ;  /* 0x00000000000c72ca */ /* 0x000fe200000e0000 */
[----:B------:R-:W-:-:S03]  /*1be0*/  ULOP3.LUT UR7, UR7, UR11, URZ, 0x3c, !UPT ;  /* 0x0000000b07077292 */ /* 0x000fc6000f8e3c3f */
[----:B------:R-:W-:-:S05]  /*1bf0*/  IABS R4, R4 ;  /* 0x0000000400047213 */ /* 0x000fca0000000000 */
[----:B------:R-:W-:-:S04]  /*1c00*/  IMAD.MOV.U32 R3, RZ, RZ, R4 ;  /* 0x000000ffff037224 */ /* 0x000fc800078e0004 */
[----:B------:R-:W0:Y:S01]  /*1c10*/  I2F.RP R0, UR12 ;  /* 0x0000000c00007d06 */ /* 0x000e220008209400 */
[----:B------:R-:W-:-:S07]  /*1c20*/  R2UR UR9, R3 ;  /* 0x00000000030972ca */ /* 0x000fce00000e0000 */
[----:B0-----:R-:W0:Y:S02]  /*1c30*/  MUFU.RCP R0, R0 ;  /* 0x0000000000007308 */ /* 0x001e240000001000 */
[----:B0-----:R-:W-:Y:S02]  /*1c40*/  VIADD R2, R0, 0xffffffe ;  /* 0x0ffffffe00027836 */ /* 0x001fe40000000000 */
        /* <DEDUP_REMOVED lines=19> */
.L_x_1226:
[----:B------:R-:W-:Y:S01]  /*1d80*/  R2UR UR5, R204 ;  /* 0x00000000cc0572ca */ /* 0x000fe200000e0000 */
[----:B------:R-:W-:Y:S01]  /*1d90*/  IMAD.U32 R152, RZ, RZ, UR6 ;  /* 0x00000006ff987e24 */ /* 0x000fe2000f8e00ff */
[----:B------:R-:W-:Y:S01]  /*1da0*/  PLOP3.LUT P0, PT, PT, PT, PT, 0x80, 0x0 ;  /* 0x000000000000781c */ /* 0x000fe20003f0f070 */
[----:B------:R-:W-:Y:S01]  /*1db0*/  IMAD.U32 R3, RZ, RZ, UR4 ;  /* 0x00000004ff037e24 */ /* 0x000fe2000f8e00ff */
[----:B------:R-:W-:Y:S01]  /*1dc0*/  CS2R R150, SRZ ;  /* 0x0000000000967805 */ /* 0x000fe2000001ff00 */
[----:B0-----:R-:W-:Y:S01]  /*1dd0*/  IMAD.MOV.U32 R0, RZ, RZ, RZ ;  /* 0x000000ffff007224 */ /* 0x001fe200078e00ff */
[----:B------:R-:W-:Y:S01]  /*1de0*/  CS2R R148, SRZ ;  /* 0x0000000000947805 */ /* 0x000fe2000001ff00 */
[----:B------:R-:W-:Y:S01]  /*1df0*/  IMAD.MOV.U32 R2, RZ, RZ, RZ ;  /* 0x000000ffff027224 */ /* 0x000fe200078e00ff */
[----:B------:R-:W-:Y:S02]  /*1e00*/  CS2R R146, SRZ ;  /* 0x0000000000927805 */ /* 0x000fe4000001ff00 */
[----:B------:R-:W-:-:S02]  /*1e10*/  CS2R R144, SRZ ;  /* 0x0000000000907805 */ /* 0x000fc4000001ff00 */
[----:B------:R-:W-:Y:S02]  /*1e20*/  CS2R R142, SRZ ;  /* 0x00000000008e7805 */ /* 0x000fe4000001ff00 */
[----:B------:R-:W-:Y:S02]  /*1e30*/  CS2R R140, SRZ ;  /* 0x00000000008c7805 */ /* 0x000fe4000001ff00 */
[----:B------:R-:W-:Y:S01]  /*1e40*/  CS2R R138, SRZ ;  /* 0x00000000008a7805 */ /* 0x000fe2000001ff00 */
[----:B------:R-:W-:Y:S01]  /*1e50*/  UIMAD UR5, UR5, UR4, UR10 ;  /* 0x00000004050572a4 */ /* 0x000fe2000f8e020a */
[----:B------:R-:W-:Y:S02]  /*1e60*/  CS2R R136, SRZ ;  /* 0x0000000000887805 */ /* 0x000fe4000001ff00 */
[----:B------:R-:W-:Y:S02]  /*1e70*/  CS2R R134, SRZ ;  /* 0x0000000000867805 */ /* 0x000fe4000001ff00 */
[----:B------:R-:W-:-:S02]  /*1e80*/  CS2R R132, SRZ ;  /* 0x0000000000847805 */ /* 0x000fc4000001ff00 */
[----:B------:R-:W-:Y:S02]  /*1e90*/  CS2R R130, SRZ ;  /* 0x0000000000827805 */ /* 0x000fe4000001ff00 */
[----:B------:R-:W-:Y:S02]  /*1ea0*/  CS2R R128, SRZ ;  /* 0x0000000000807805 */ /* 0x000fe4000001ff00 */
[----:B------:R-:W-:Y:S01]  /*1eb0*/  VIADDMNMX R152, R3, UR5, R152, PT ;  /* 0x0000000503987c46 */ /* 0x000fe2000b800198 */
[----:B------:R-:W-:Y:S01]  /*1ec0*/  IMAD.U32 R200, RZ, RZ, UR5 ;  /* 0x00000005ffc87e24 */ /* 0x000fe2000f8e00ff */
[----:B------:R-:W-:Y:S02]  /*1ed0*/  CS2R R126, SRZ ;  /* 0x00000000007e7805 */ /* 0x000fe4000001ff00 */
[----:B------:R-:W-:Y:S02]  /*1ee0*/  CS2R R124, SRZ ;  /* 0x00000000007c7805 */ /* 0x000fe4000001ff00 */
[----:B------:R-:W-:-:S02]  /*1ef0*/  ISETP.GT.AND P1, PT, R152, UR5, PT ;  /* 0x0000000598007c0c */ /* 0x000fc4000bf24270 */
        /* <DEDUP_REMOVED lines=87> */
.L_x_1228:
[----:B------:R-:W2:Y:S04]  /*2470*/  LDL R18, [R1+0x14] ;  /* 0x0000140001127983 */ /* 0x000ea80000100800 */
[----:B------:R-:W3:Y:S01]  /*2480*/  LDL R2, [R1+0x2c] ;  /* 0x00002c0001027983 */ /* 0x000ee20000100800 */
        /* <DEDUP_REMOVED lines=9> */
[----:B------:R-:W0:Y:S02]  /*2520*/  SYNCS.PHASECHK.TRANS64.TRYWAIT P1, [UR40+0x30800], R0 ;  /* 0x03080000ff0075a7 */ /* 0x000e240008020168 */
[----:B0-----:R-:W-:Y:S05]  /*2530*/  @!P1 BRA `(.L_x_1229) ;  /* 0x00000160004c9947 */ /* 0x001fea0003800000 */
.L_x_1425:
[----:B------:R-:W-:Y:S05]  /*2540*/  @!P0 BRA `(.L_x_1230) ;  /* 0x0000000000048947 */ /* 0x000fea0003800000 */
[----:B------:R-:W-:Y:S01]  /*2550*/  BPT.TRAP 0x1 ;  /* 0x000000040000795c */ /* 0x000fe20000300000 */
.L_x_1230:
[----:B0-----:R-:W-:Y:S02]  /*2560*/  IMAD.U32 R3, RZ, RZ, UR39 ;  /* 0x00000027ff037e24 */ /* 0x001fe4000f8e00ff */
[----:B------:R-:W-:-:S03]  /*2570*/  IMAD.U32 R0, RZ, RZ, UR38 ;  /* 0x00000026ff007e24 */ /* 0x000fc6000f8e00ff */
[----:B------:R-:W-:Y:S02]  /*2580*/  LEA R3, R3, UR40, 0x3 ;  /* 0x0000002803037c11 */ /* 0x000fe4000f8e18ff */
[----:B------:R-:W-:-:S04]  /*2590*/  SHF.L.U32 R0, R0, 0x1f, RZ ;  /* 0x0000001f00007819 */ /* 0x000fc800000006ff */
[----:B------:R0:W1:Y:S01]  /*25a0*/  SYNCS.PHASECHK.TRANS64.TRYWAIT P1, [R3+URZ+0x30830], R0 ;  /* 0x03083000030075a7 */ /* 0x000062000802017f */
[----:B------:R-:W-:Y:S05]  /*25b0*/  @!P0 BRA `(.L_x_1231) ;  /* 0x0000000000048947 */ /* 0x000fea0003800000 */
[----:B------:R-:W-:Y:S01]  /*25c0*/  BPT.TRAP 0x1 ;  /* 0x000000040000795c */ /* 0x000fe20000300000 */
.L_x_1231:
[----:B-1----:R-:W-:Y:S05]  /*25d0*/  @P1 BRA `(.L_x_1232) ;  /* 0x0000000000081947 */ /* 0x002fea0003800000 */
[----:B------:R-:W1:Y:S02]  /*25e0*/  SYNCS.PHASECHK.TRANS64.TRYWAIT P1, [R3+URZ+0x30830], R0 ;  /* 0x03083000030075a7 */ /* 0x000e64000802017f */
[----:B-1----:R-:W-:Y:S05]  /*25f0*/  @!P1 BRA `(.L_x_1233) ;  /* 0x0000016000349947 */ /* 0x002fea0003800000 */
.L_x_1232:
[----:B------:R-:W-:Y:S05]  /*2600*/  WARPSYNC.ALL ;  /* 0x0000000000007948 */ /* 0x000fea0003800000 */
[----:B------:R-:W-:Y:S01]  /*2610*/  UIADD3 UR4, UR40, 0x20400, URZ ;  /* 0x0002040028047890 */ /* 0x000fe2000fffe03f */
[----:B------:R-:W-:Y:S01]  /*2620*/  WARPGROUP.ARRIVE ;  /* 0x00000000000079c5 */ /* 0x000fe20000000000 */
[----:B------:R-:W-:Y:S01]  /*2630*/  UMOV UR9, 0x40000040 ;  /* 0x4000004000097882 */ /* 0x000fe20000000000 */
[----:B------:R-:W-:Y:S01]  /*2640*/  UMOV UR11, 0x40000040 ;  /* 0x40000040000b7882 */ /* 0x000fe20000000000 */
[----:B------:R-:W-:Y:S01]  /*2650*/  USHF.R.U32.HI UR4, URZ, 0x4, UR4 ;  /* 0x000000043f047899 */ /* 0x000fe20008011604 */
[----:B------:R-:W-:Y:S01]  /*2660*/  IMAD.U32 R19, RZ, RZ, UR9 ;  /* 0x00000009ff137e24 */ /* 0x000fe2000f8e00ff */
[----:B------:R-:W-:Y:S01]  /*2670*/  UMOV UR57, 0x40000040 ;  /* 0x4000004000397882 */ /* 0x000fe20000000000 */
[----:B------:R-:W-:Y:S01]  /*2680*/  UMOV UR59, 0x40000040 ;  /* 0x40000040003b7882 */ /* 0x000fe20000000000 */
[----:B------:R-:W-:Y:S01]  /*2690*/  ULOP3.LUT UR4, UR4, 0x3fff, URZ, 0xc0, !UPT ;  /* 0x00003fff04047892 */ /* 0x000fe2000f8ec03f */
[----:B------:R-:W-:Y:S01]  /*26a0*/  UMOV UR13, 0x40000040 ;  /* 0x40000040000d7882 */ /* 0x000fe20000000000 */
[----:B------:R-:W-:-:S02]  /*26b0*/  UMOV UR15, 0x40000040 ;  /* 0x40000040000f7882 */ /* 0x000fc40000000000 */
[----:B------:R-:W-:Y:S02]  /*26c0*/  ULOP3.LUT UR61, UR4, 0x10000, URZ, 0xfc, !UPT ;  /* 0x00010000043d7892 */ /* 0x000fe4000f8efc3f */
[----:B------:R-:W-:Y:S02]  /*26d0*/  ULOP3.LUT UR4, UR44, 0x10000, URZ, 0xfc, !UPT ;  /* 0x000100002c047892 */ /* 0x000fe4000f8efc3f */
[----:B------:R-:W-:Y:S02]  /*26e0*/  ULEA UR5, UR39, UR61, 0xb ;  /* 0x0000003d27057291 */ /* 0x000fe4000f8e583f */
[----:B------:R-:W-:Y:S02]  /*26f0*/  UIADD3 UR6, UR4, 0x2, URZ ;  /* 0x0000000204067890 */ /* 0x000fe4000fffe03f */
[----:B------:R-:W-:Y:S01]  /*2700*/  UIADD3 UR7, UR5, 0x2, URZ ;  /* 0x0000000205077890 */ /* 0x000fe2000fffe03f */
[----:B------:R-:W-:Y:S02]  /*2710*/  UMOV UR8, UR4 ;  /* 0x0000000400087c82 */ /* 0x000fe40008000000 */
[----:B------:R-:W-:Y:S01]  /*2720*/  UMOV UR10, UR5 ;  /* 0x00000005000a7c82 */ /* 0x000fe20008000000 */
[----:B------:R-:W-:Y:S01]  /*2730*/  IMAD.U32 R18, RZ, RZ, UR8 ;  /* 0x00000008ff127e24 */ /* 0x000fe2000f8e00ff */
[----:B------:R-:W-:Y:S01]  /*2740*/  HGMMA.64x64x16.F32 R24, gdesc[UR8], RZ, !UPT, gsb0 ;  /* 0x00e00000081879f0 */ /* 0x000fe2000c0008ff */
[----:B------:R-:W-:Y:S01]  /*2750*/  UMOV UR8, UR6 ;  /* 0x0000000600087c82 */ /* 0x000fe20008000000 */
[----:B------:R-:W-:Y:S01]  /*2760*/  UMOV UR9, 0x40000040 ;  /* 0x4000004000097882 */ /* 0x000fe20000000000 */
[----:B------:R-:W-:Y:S01]  /*2770*/  UMOV UR10, UR7 ;  /* 0x00000007000a7c82 */ /* 0x000fe20008000000 */
[----:B------:R-:W-:Y:S01]  /*2780*/  UMOV UR11, 0x40000040 ;  /* 0x40000040000b7882 */ /* 0x000fe20000000000 */
[----:B------:R-:W-:Y:S01]  /*2790*/  UIADD3 UR6, UR4, 0x4, URZ ;  /* 0x0000000404067890 */ /* 0x000fe2000fffe03f */
[----:B------:R-:W-:Y:S01]  /*27a0*/  IMAD.U32 R14, RZ, RZ, UR8 ;  /* 0x00000008ff0e7e24 */ /* 0x000fe2000f8e00ff */
[----:B------:R-:W-:Y:S01]  /*27b0*/  UIADD3 UR7, UR5, 0x4, URZ ;  /* 0x0000000405077890 */ /* 0x000fe2000fffe03f */
[----:B------:R-:W-:Y:S01]  /*27c0*/  IMAD.U32 R15, RZ, RZ, UR9 ;  /* 0x00000009ff0f7e24 */ /* 0x000fe2000f8e00ff */
[----:B------:R-:W-:-:S02]  /*27d0*/  UIADD3 UR56, UR4, 0x404, URZ ;  /* 0x0000040404387890 */ /* 0x000fc4000fffe03f */
[----:B------:R-:W-:Y:S02]  /*27e0*/  UIADD3 UR58, UR5, 0x204, URZ ;  /* 0x00000204053a7890 */ /* 0x000fe4000fffe03f */
[----:B------:R-:W-:Y:S02]  /*27f0*/  UIADD3 UR12, UR4, 0x800, URZ ;  /* 0x00000800040c7890 */ /* 0x000fe4000fffe03f */
[----:B------:R-:W-:Y:S02]  /*2800*/  UIADD3 UR14, UR5, 0x400, URZ ;  /* 0x00000400050e7890 */ /* 0x000fe4000fffe03f */
[----:B------:R-:W-:Y:S02]  /*2810*/  UIADD3 UR16, UR4, 0x802, URZ ;  /* 0x0000080204107890 */ /* 0x000fe4000fffe03f */
[----:B------:R-:W-:Y:S01]  /*2820*/  UIADD3 UR18, UR5, 0x402, URZ ;  /* 0x0000040205127890 */ /* 0x000fe2000fffe03f */
[----:B------:R-:W-:Y:S01]  /*2830*/  UMOV UR17, 0x40000040 ;  /* 0x4000004000117882 */ /* 0x000fe20000000000 */
[----:B------:R-:W-:Y:S01]  /*2840*/  UMOV UR19, 0x40000040 ;  /* 0x4000004000137882 */ /* 0x000fe20000000000 */
[----:B------:R-:W-:-:S02]  /*2850*/  UIADD3 UR20, UR4, 0x804, URZ ;  /* 0x0000080404147890 */ /* 0x000fc4000fffe03f */
[----:B------:R-:W-:Y:S01]  /*2860*/  UIADD3 UR22, UR5, 0x404, URZ ;  /* 0x0000040405167890 */ /* 0x000fe2000fffe03f */
[----:B------:R-:W-:Y:S01]  /*2870*/  UMOV UR21, 0x40000040 ;  /* 0x4000004000157882 */ /* 0x000fe20000000000 */
[----:B------:R-:W-:Y:S01]  /*2880*/  UMOV UR23, 0x40000040 ;  /* 0x4000004000177882 */ /* 0x000fe20000000000 */
[----:B------:R-:W-:Y:S02]  /*2890*/  UIADD3 UR24, UR4, 0x806, URZ ;  /* 0x0000080604187890 */ /* 0x000fe4000fffe03f */
[----:B------:R-:W-:Y:S01]  /*28a0*/  UIADD3 UR26, UR5, 0x406, URZ ;  /* 0x00000406051a7890 */ /* 0x000fe2000fffe03f */
[----:B------:R-:W-:Y:S01]  /*28b0*/  UMOV UR25, 0x40000040 ;  /* 0x4000004000197882 */ /* 0x000fe20000000000 */
[----:B------:R-:W-:Y:S01]  /*28c0*/  UMOV UR27, 0x40000040 ;  /* 0x40000040001b7882 */ /* 0x000fe20000000000 */
        /* <DEDUP_REMOVED lines=16> */
[----:B------:R-:W-:-:S02]  /*29d0*/  WARPGROUP.DEPBAR.LE gsb0, 0x0 ;  /* 0x00008000000079c5 */ /* 0x000fc40000010000 */
[----:B------:R-:W-:-:S06]  /*29e0*/  WARPGROUP.ARRIVE ;  /* 0x00000000000079c5 */ /* 0x000fcc0000000000 */
[----:B------:R-:W-:Y:S01]  /*29f0*/  HGMMA.64x64x16.F32 R24, gdesc[UR8], R24, gsb0 ;  /* 0x00e00000081879f0 */ /* 0x000fe20008000818 */
        /* <DEDUP_REMOVED lines=8> */
[----:B------:R-:W-:Y:S02]  /*2a80*/  WARPGROUP.DEPBAR.LE gsb0, 0x0 ;  /* 0x00008000000079c5 */ /* 0x000fe40000010000 */
        /* <DEDUP_REMOVED lines=28> */
[----:B------:R-:W-:Y:S02]  /*2c50*/  IMAD.U32 R6, RZ, RZ, UR8 ;  /* 0x00000008ff067e24 */ /* 0x000fe4000f8e00ff */
[----:B------:R-:W-:Y:S01]  /*2c60*/  IMAD.U32 R7, RZ, RZ, UR9 ;  /* 0x00000009ff077e24 */ /* 0x000fe2000f8e00ff */
[----:B------:R-:W-:Y:S02]  /*2c70*/  WARPGROUP.DEPBAR.LE gsb0, 0x0 ;  /* 0x00008000000079c5 */ /* 0x000fe40000010000 */
[----:B------:R-:W-:-:S06]  /*2c80*/  WARPGROUP.ARRIVE ;  /* 0x00000000000079c5 */ /* 0x000fcc0000000000 */
[----:B------:R-:W-:Y:S01]  /*2c90*/  HGMMA.64x64x16.F32 R24, gdesc[UR8], R24, gsb0 ;  /* 0x00e00000081879f0 */ /* 0x000fe20008000818 */
[----:B------:R-:W-:Y:S02]  /*2ca0*/  UIADD3 UR8, UR4, 0x406, URZ ;  /* 0x0000040604087890 */ /* 0x000fe4000fffe03f */
[----:B------:R-:W-:Y:S01]  /*2cb0*/  UIADD3 UR10, UR5, 0x206, URZ ;  /* 0x00000206050a7890 */ /* 0x000fe2000fffe03f */
[----:B------:R-:W-:Y:S01]  /*2cc0*/  UMOV UR9, 0x40000040 ;  /* 0x4000004000097882 */ /* 0x000fe20000000000 */
        /* <DEDUP_REMOVED lines=34> */
.L_x_1234:
[----:B------:R-:W-:Y:S01]  /*2ef0*/  R2UR UR4, R22 ;  /* 0x00000000160472ca */ /* 0x000fe200000e0000 */
[----:B------:R-:W2:Y:S01]  /*2f00*/  S2UR UR6, SR_CgaCtaId ;  /* 0x00000000000679c3 */ /* 0x000ea20000008800 */
[----:B01----:R-:W-:Y:S01]  /*2f10*/  VIADD R0, R23, UR60 ;  /* 0x0000003c17007c36 */ /* 0x003fe20008000000 */
[----:B------:R-:W-:Y:S01]  /*2f20*/  UISETP.NE.AND UP0, UPT, UR43, URZ, UPT ;  /* 0x0000003f2b00728c */ /* 0x000fe2000bf05270 */
[----:B------:R-:W-:Y:S01]  /*2f30*/  LEA R56, R152, 0xffffffc0, 0x6 ;  /* 0xffffffc098387811 */ /* 0x000fe200078e30ff */
[----:B------:R-:W-:-:S08]  /*2f40*/  ULDC UR7, c[0x0][0x9e0] ;  /* 0x0002780000077ab9 */ /* 0x000fd00000000800 */
[----:B------:R-:W-:Y:S01]  /*2f50*/  UISETP.NE.AND UP1, UPT, UR4, URZ, UPT ;  /* 0x0000003f0400728c */ /* 0x000fe2000bf25270 */
[----:B------:R-:W-:Y:S01]  /*2f60*/  R2UR UR4, R3 ;  /* 0x00000000030472ca */ /* 0x000fe200000e0000 */
[----:B------:R-:W-:-:S04]  /*2f70*/  IMAD.MOV.U32 R3, RZ, RZ, -0x40 ;  /* 0xffffffc0ff037424 */ /* 0x000fc800078e00ff */
[----:B------:R-:W-:Y:S01]  /*2f80*/  PLOP3.LUT P1, PT, PT, PT, UP1, 0x80, 0x0 ;  /* 0x000000000000781c */ /* 0x000fe20003f2f018 */
[----:B------:R-:W-:Y:S01]  /*2f90*/  IMAD R20, R152, R3, 0x40 ;  /* 0x0000004098147424 */ /* 0x000fe200078e0203 */
[----:B------:R-:W-:Y:S01]  /*2fa0*/  PLOP3.LUT P2, PT, PT, PT, UP1, 0x80, 0x0 ;  /* 0x000000000000781c */ /* 0x000fe20003f4f018 */
[----:B------:R-:W-:Y:S02]  /*2fb0*/  IMAD.U32 R3, RZ, RZ, UR41 ;  /* 0x00000029ff037e24 */ /* 0x000fe4000f8e00ff */
[----:B------:R-:W-:Y:S01]  /*2fc0*/  @UP1 ULDC UR5, c[0x0][0x44c] ;  /* 0x0001130000051ab9 */ /* 0x000fe20000000800 */
[----:B------:R-:W-:Y:S02]  /*2fd0*/  IADD3 R21, -R17, UR42, R20 ;  /* 0x0000002a11157c10 */ /* 0x000fe4000fffe114 */
[----:B------:R-:W-:-:S04]  /*2fe0*/  UIADD3 UR4, UR4, 0x30840, URZ ;  /* 0x0003084004047890 */ /* 0x000fc8000fffe03f */
[----:B--2---:R-:W-:Y:S01]  /*2ff0*/  UPRMT UR4, UR6, 0x654, UR4 ;  /* 0x0000065406047896 */ /* 0x004fe20008000004 */
[----:B------:R-:W-:Y:S01]  /*3000*/  @P1 IMAD.HI.U32 R2, R0, UR5, RZ ;  /* 0x0000000500021c27 */ /* 0x000fe2000f8e00ff */
[----:B------:R-:W-:Y:S01]  /*3010*/  @UP1 ULDC UR5, c[0x0][0x450] ;  /* 0x0001140000051ab9 */ /* 0x000fe20000000800 */
[----:B------:R-:W-:Y:S01]  /*3020*/  PLOP3.LUT P1, PT, PT, PT, UP0, 0x40, 0x0 ;  /* 0x000000000000781c */ /* 0x000fe20003f2e808 */
[----:B------:R-:W-:Y:S02]  /*3030*/  ULDC UR6, c[0x0][0x9dc] ;  /* 0x0002770000067ab9 */ /* 0x000fe40000000800 */
[----:B------:R-:W-:Y:S02]  /*3040*/  @P2 SHF.R.U32.HI R0, RZ, UR5, R2 ;  /* 0x00000005ff002c19 */ /* 0x000fe40008011602 */
[----:B------:R-:W-:Y:S01]  /*3050*/  IADD3 R2, -R17, 0x1, R20 ;  /* 0x0000000111027810 */ /* 0x000fe20007ffe114 */
[----:B------:R-:W-:Y:S01]  /*3060*/  SYNCS.ARRIVE.TRANS64.RED.A1T0 RZ, [UR4], RZ ;  /* 0x000000ffffff79a7 */ /* 0x000fe20008100404 */
[----:B------:R-:W-:Y:S01]  /*3070*/  ULOP3.LUT UR4, URZ, UR6, URZ, 0x33, !UPT ;  /* 0x000000063f047292 */ /* 0x000fe2000f8e333f */
[----:B------:R-:W0:Y:S01]  /*3080*/  SHFL.IDX PT, R4, R0, RZ, 0x1c1f ;  /* 0x001c1fff00047589 */ /* 0x000e2200000e0000 */
[----:B------:R-:W-:-:S05]  /*3090*/  IADD3 R2, -R3, UR42, R2 ;  /* 0x0000002a03027c10 */ /* 0x000fca000fffe102 */
[C---:B------:R-:W-:Y:S02]  /*30a0*/  VIADD R58, R2.reuse, UR7 ;  /* 0x00000007023a7c36 */ /* 0x040fe40008000000 */
[----:B------:R-:W-:-:S03]  /*30b0*/  VIADD R57, R2, UR4 ;  /* 0x0000000402397c36 */ /* 0x000fc60008000000 */
[----:B0-----:R-:W-:Y:S01]  /*30c0*/  VIADDMNMX R2, R4, R58, R21, PT ;  /* 0x0000003a04027246 */ /* 0x001fe20003800115 */
[----:B------:R-:W-:Y:S01]  /*30d0*/  IMAD.IADD R3, R57, 0x1, R4 ;  /* 0x0000000139037824 */ /* 0x000fe200078e0204 */
[----:B------:R-:W-:Y:S06]  /*30e0*/  @P1 BRA `(.L_x_1235) ;  /* 0x0000000000641947 */ /* 0x000fec0003800000 */
[----:B------:R-:W-:Y:S01]  /*30f0*/  IMAD.U32 R5, RZ, RZ, UR41 ;  /* 0x00000029ff057e24 */ /* 0x000fe2000f8e00ff */
[----:B------:R-:W-:Y:S04]  /*3100*/  BSSY B0, `(.L_x_1236) ;  /* 0x0000013000007945 */ /* 0x000fe80003800000 */
[----:B------:R-:W-:-:S04]  /*3110*/  IADD3 R5, -R5, UR42, R4 ;  /* 0x0000002a05057c10 */ /* 0x000fc8000fffe104 */
        /* <DEDUP_REMOVED lines=11> */
.L_x_1237:
[----:B------:R-:W-:Y:S02]  /*31d0*/  ULDC UR4, c[0x0][0x9e4] ;  /* 0x0002790000047ab9 */ /* 0x000fe40000000800 */
[----:B------:R-:W-:-:S05]  /*31e0*/  IMAD.U32 R59, RZ, RZ, UR4 ;  /* 0x00000004ff3b7e24 */ /* 0x000fca000f8e00ff */
[----:B------:R-:W-:-:S13]  /*31f0*/  ISETP.NE.AND P1, PT, R59, 0x1, PT ;  /* 0x000000013b00780c */ /* 0x000fda0003f25270 */
[----:B------:R-:W0:Y:S02]  /*3200*/  @P1 LDC.64 R60, c[0x0][0x9e8] ;  /* 0x00027a00ff3c1b82 */ /* 0x000e240000000a00 */
[----:B0-----:R-:W-:-:S05]  /*3210*/  @P1 IMAD.HI.U32 R4, R5, R60, RZ ;  /* 0x0000003c05041227 */ /* 0x001fca00078e00ff */
[----:B------:R-:W-:-:S07]  /*3220*/  @P1 SHF.R.U32.HI R5, RZ, R61, R4 ;  /* 0x0000003dff051219 */ /* 0x000fce0000011604 */
.L_x_1238:
[----:B------:R-:W-:Y:S05]  /*3230*/  BSYNC B0 ;  /* 0x0000000000007941 */ /* 0x000fea0003800000 */
.L_x_1236:
[----:B------:R-:W-:-:S04]  /*3240*/  IMAD R4, R5, R59, -R56 ;  /* 0x0000003b05047224 */ /* 0x000fc800078e0a38 */
[----:B------:R-:W-:-:S05]  /*3250*/  IMAD.IADD R4, R4, 0x1, -R17 ;  /* 0x0000000104047824 */ /* 0x000fca00078e0a11 */
[----:B------:R-:W-:Y:S02]  /*3260*/  VIADDMNMX R2, R4, R59, R2, PT ;  /* 0x0000003b04027246 */ /* 0x000fe40003800102 */
[----:B------:R-:W-:-:S07]  /*3270*/  VIMNMX R3, R3, R4, !PT ;  /* 0x0000000403037248 */ /* 0x000fce0007fe0100 */
.L_x_1235:
[C---:B------:R-:W-:Y:S01]  /*3280*/  ISETP.GE.AND P2, PT, R20.reuse, 0x9, PT ;  /* 0x000000091400780c */ /* 0x040fe20003f46270 */
[----:B------:R-:W0:Y:S01]  /*3290*/  SHFL.IDX PT, R0, R0, 0x1, 0x1c1f ;  /* 0x003c1f0000007f89 */ /* 0x000e2200000e0000 */
[----:B------:R-:W-:Y:S01]  /*32a0*/  ISETP.GE.AND P1, PT, R20, 0x2, PT ;  /* 0x000000021400780c */ /* 0x000fe20003f26270 */
[----:B------:R-:W-:Y:S01]  /*32b0*/  UISETP.NE.AND UP0, UPT, UR43, URZ, UPT ;  /* 0x0000003f2b00728c */ /* 0x000fe2000bf05270 */
        /* <DEDUP_REMOVED lines=11> */
[C---:B------:R-:W-:Y:S02]  /*3370*/  ISETP.GT.AND P4, PT, R3.reuse, 0x9, !P6 ;  /* 0x000000090300780c */ /* 0x040fe40007784270 */
        /* <DEDUP_REMOVED lines=28> */
[C---:B------:R-:W-:Y:S02]  /*3540*/  ISETP.GT.AND P3, PT, R3.reuse, 0x28, !P4 ;  /* 0x000000280300780c */ /* 0x040fe40006764270 */
        /* <DEDUP_REMOVED lines=12> */
[----:B0-----:R-:W-:Y:S02]  /*3610*/  VIADDMNMX R5, R0, R58, R21, PT ;  /* 0x0000003a00057246 */ /* 0x001fe40003800115 */
[----:B------:R-:W-:-:S04]  /*3620*/  ISETP.LT.OR P4, PT, R2, 0x31, P4 ;  /* 0x000000310200780c */ /* 0x000fc80002781670 */
[----:B------:R-:W-:Y:S02]  /*3630*/  FSEL R48, R48, -INF , !P4 ;  /* 0xff80000030307808 */ /* 0x000fe40006000000 */
[----:B------:R-:W-:-:S04]  /*3640*/  ISETP.GE.AND P4, PT, R20, 0x32, PT ;  /* 0x000000321400780c */ /* 0x000fc80003f86270 */
[----:B------:R-:W-:-:S04]  /*3650*/  ISETP.GT.AND P5, PT, R3, 0x31, !P4 ;  /* 0x000000310300780c */ /* 0x000fc800067a4270 */
        /* <DEDUP_REMOVED lines=11> */
[----:B------:R-:W-:Y:S01]  /*3710*/  ISETP.GE.AND P6, PT, R20, 0x3a, PT ;  /* 0x0000003a1400780c */ /* 0x000fe20003fc6270 */
[----:B------:R-:W-:-:S03]  /*3720*/  IMAD.IADD R20, R57, 0x1, R0 ;  /* 0x0000000139147824 */ /* 0x000fc600078e0200 */
[----:B------:R-:W-:Y:S02]  /*3730*/  P2R R24, PR, RZ, 0x40 ;  /* 0x00000040ff187803 */ /* 0x000fe40000000000 */
[----:B------:R-:W-:-:S04]  /*3740*/  ISETP.GT.AND P6, PT, R3, 0x39, !P6 ;  /* 0x000000390300780c */ /* 0x000fc800077c4270 */
[----:B------:R-:W-:-:S04]  /*3750*/  ISETP.LT.OR P6, PT, R2, 0x3a, P6 ;  /* 0x0000003a0200780c */ /* 0x000fc800037c1670 */
[----:B------:R-:W-:Y:S02]  /*3760*/  FSEL R53, R53, -INF , !P6 ;  /* 0xff80000035357808 */ /* 0x000fe40007000000 */
[----:B------:R-:W-:-:S13]  /*3770*/  PLOP3.LUT P6, PT, PT, PT, UP0, 0x40, 0x0 ;  /* 0x000000000000781c */ /* 0x000fda0003fce808 */
[----:B------:R-:W-:Y:S05]  /*3780*/  @P6 BRA `(.L_x_1239) ;  /* 0x0000000000646947 */ /* 0x000fea0003800000 */
        /* <DEDUP_REMOVED lines=14> */
.L_x_1241:
[----:B------:R-:W-:Y:S02]  /*3870*/  ULDC UR4, c[0x0][0x9e4] ;  /* 0x0002790000047ab9 */ /* 0x000fe40000000800 */
[----:B------:R-:W-:-:S05]  /*3880*/  IMAD.U32 R4, RZ, RZ, UR4 ;  /* 0x00000004ff047e24 */ /* 0x000fca000f8e00ff */
[----:B------:R-:W-:-:S13]  /*3890*/  ISETP.NE.AND P6, PT, R4, 0x1, PT ;  /* 0x000000010400780c */ /* 0x000fda0003fc5270 */
[----:B------:R-:W0:Y:S02]  /*38a0*/  @P6 LDC.64 R2, c[0x0][0x9e8] ;  /* 0x00027a00ff026b82 */ /* 0x000e240000000a00 */
[----:B0-----:R-:W-:-:S05]  /*38b0*/  @P6 IMAD.HI.U32 R2, R21, R2, RZ ;  /* 0x0000000215026227 */ /* 0x001fca00078e00ff */
[----:B------:R-:W-:-:S07]  /*38c0*/  @P6 SHF.R.U32.HI R21, RZ, R3, R2 ;  /* 0x00000003ff156219 */ /* 0x000fce0000011602 */
.L_x_1242:
[----:B------:R-:W-:Y:S05]  /*38d0*/  BSYNC B0 ;  /* 0x0000000000007941 */ /* 0x000fea0003800000 */
.L_x_1240:
[----:B------:R-:W-:-:S04]  /*38e0*/  IMAD R0, R21, R4, -R56 ;  /* 0x0000000415007224 */ /* 0x000fc800078e0a38 */
[----:B------:R-:W-:-:S05]  /*38f0*/  IMAD.IADD R0, R0, 0x1, -R17 ;  /* 0x0000000100007824 */ /* 0x000fca00078e0a11 */
[----:B------:R-:W-:Y:S02]  /*3900*/  VIADDMNMX R5, R0, R4, R5, PT ;  /* 0x0000000400057246 */ /* 0x000fe40003800105 */
[----:B------:R-:W-:-:S07]  /*3910*/  VIMNMX R20, R20, R0, !PT ;  /* 0x0000000014147248 */ /* 0x000fce0007fe0100 */
.L_x_1239:
[----:B------:R-:W-:Y:S01]  /*3920*/  ISETP.GT.AND P1, PT, R20, 0x1, !P1 ;  /* 0x000000011400780c */ /* 0x000fe20004f24270 */
[----:B------:R-:W-:Y:S01]  /*3930*/  ULDC UR10, c[0x0][0x988] ;  /* 0x00026200000a7ab9 */ /* 0x000fe20000000800 */
[----:B------:R-:W-:Y:S01]  /*3940*/  FMNMX.FTZ R0, R25, R59, !PT ;  /* 0x0000003b19007209 */ /* 0x000fe20007810000 */
[----:B------:R-:W-:Y:S01]  /*3950*/  UISETP.NE.AND UP0, UPT, UR43, URZ, UPT ;  /* 0x0000003f2b00728c */ /* 0x000fe2000bf05270 */
[----:B------:R-:W-:Y:S01]  /*3960*/  ISETP.LT.OR P1, PT, R5, 0x2, P1 ;  /* 0x000000020500780c */ /* 0x000fe20000f21670 */
[----:B------:R-:W-:Y:S01]  /*3970*/  UMOV UR11, UR60 ;  /* 0x0000003c000b7c82 */ /* 0x000fe20008000000 */
[----:B------:R-:W-:Y:S01]  /*3980*/  FMNMX.FTZ R0, R61, R0, !PT ;  /* 0x000000003d007209 */ /* 0x000fe20007810000 */
[----:B------:R-:W-:Y:S01]  /*3990*/  VIADD R225, R152, 0xfffffffe ;  /* 0xfffffffe98e17836 */ /* 0x000fe20000000000 */
        /* <DEDUP_REMOVED lines=27> */
[----:B------:R-:W-:Y:S02]  /*3b50*/  ISETP.GT.AND P2, PT, R20, 0x8, !P2 ;  /* 0x000000081400780c */ /* 0x000fe40005744270 */
[----:B------:R-:W-:Y:S02]  /*3b60*/  FSEL R38, R38, -INF , !P1 ;  /* 0xff80000026267808 */ /* 0x000fe40004800000 */
[----:B------:R-:W-:Y:S02]  /*3b70*/  ISETP.NE.AND P1, PT, R36, RZ, PT ;  /* 0x000000ff2400720c */ /* 0x000fe40003f25270 */
[----:B------:R-:W-:Y:S02]  /*3b80*/  FMNMX.FTZ R0, R52, R3, !PT ;  /* 0x0000000334007209 */ /* 0x000fe40007810000 */
[----:B------:R-:W-:-:S02]  /*3b90*/  ISETP.GT.AND P1, PT, R20, 0x19, !P1 ;  /* 0x000000191400780c */ /* 0x000fc40004f24270 */
[C---:B------:R-:W-:Y:S02]  /*3ba0*/  ISETP.LT.OR P2, PT, R5.reuse, 0x9, P2 ;  /* 0x000000090500780c */ /* 0x040fe40001741670 */
[----:B------:R-:W-:Y:S02]  /*3bb0*/  ISETP.LT.OR P1, PT, R5, 0x1a, P1 ;  /* 0x0000001a0500780c */ /* 0x000fe40000f21670 */
[----:B------:R-:W-:Y:S02]  /*3bc0*/  FMNMX.FTZ R2, R53, R0, !PT ;  /* 0x0000000035027209 */ /* 0x000fe40007810000 */
[----:B------:R-:W-:Y:S02]  /*3bd0*/  FSEL R39, R39, -INF , !P1 ;  /* 0xff80000027277808 */ /* 0x000fe40004800000 */
[----:B------:R-:W-:Y:S01]  /*3be0*/  ISETP.NE.AND P1, PT, R66, RZ, PT ;  /* 0x000000ff4200720c */ /* 0x000fe20003f25270 */
[----:B------:R-:W0:Y:S01]  /*3bf0*/  SHFL.BFLY PT, R3, R2, 0x2, 0x1f ;  /* 0x0c401f0002037f89 */ /* 0x000e2200000e0000 */
        /* <DEDUP_REMOVED lines=14> */
[----:B------:R-:W-:Y:S01]  /*3ce0*/  ISETP.GT.AND P3, PT, R20, 0x30, !P3 ;  /* 0x000000301400780c */ /* 0x000fe20005f64270 */
        /* <DEDUP_REMOVED lines=10> */
[----:B------:R-:W-:-:S02]  /*3d90*/  ISETP.LT.OR P2, PT, R5, 0x2a, P2 ;  /* 0x0000002a0500780c */ /* 0x000fc40001741670 */
[----:B------:R-:W-:Y:S02]  /*3da0*/  FMNMX.FTZ R3, R35, R0, !PT ;  /* 0x0000000023037209 */ /* 0x000fe40007810000 */
[----:B------:R-:W-:Y:S02]  /*3db0*/  ISETP.GT.AND P4, PT, R20, 0x31, !P4 ;  /* 0x000000311400780c */ /* 0x000fe40006784270 */
[----:B------:R-:W-:Y:S02]  /*3dc0*/  FMNMX.FTZ R0, R38, R3, !PT ;  /* 0x0000000326007209 */ /* 0x000fe40007810000 */
[----:B0-----:R-:W-:Y:S02]  /*3dd0*/  FMNMX.FTZ R4, R21, R4, !PT ;  /* 0x0000000415047209 */ /* 0x001fe40007810000 */
[----:B------:R-:W-:Y:S02]  /*3de0*/  FMNMX.FTZ R3, R39, R0, !PT ;  /* 0x0000000027037209 */ /* 0x000fe40007810000 */
[----:B------:R-:W-:Y:S01]  /*3df0*/  ISETP.LT.OR P3, PT, R5, 0x31, P3 ;  /* 0x000000310500780c */ /* 0x000fe20001f61670 */
[----:B------:R-:W-:Y:S01]  /*3e00*/  FMUL.FTZ R2, R4, UR10 ;  /* 0x0000000a04027c20 */ /* 0x000fe20008410000 */
[----:B------:R-:W-:-:S02]  /*3e10*/  FMNMX.FTZ R0, R42, R3, !PT ;  /* 0x000000032a007209 */ /* 0x000fc40007810000 */
[----:B------:R-:W-:Y:S02]  /*3e20*/  FSEL R47, R47, -INF , !P2 ;  /* 0xff8000002f2f7808 */ /* 0x000fe40005000000 */
[----:B------:R-:W-:Y:S02]  /*3e30*/  FMNMX.FTZ R3, R43, R0, !PT ;  /* 0x000000002b037209 */ /* 0x000fe40007810000 */
[----:B------:R-:W-:Y:S02]  /*3e40*/  FSETP.NEU.FTZ.AND P1, PT, R4, -INF , PT ;  /* 0xff8000000400780b */ /* 0x000fe40003f3d000 */
[----:B------:R-:W-:Y:S02]  /*3e50*/  FMNMX.FTZ R0, R46, R3, !PT ;  /* 0x000000032e007209 */ /* 0x000fe40007810000 */
[----:B------:R-:W-:Y:S02]  /*3e60*/  ISETP.NE.AND P6, PT, R24, RZ, PT ;  /* 0x000000ff1800720c */ /* 0x000fe40003fc5270 */
[----:B------:R-:W-:-:S02]  /*3e70*/  ISETP.GT.AND P5, PT, R20, 0x38, !P5 ;  /* 0x000000381400780c */ /* 0x000fc40006fa4270 */
[----:B------:R-:W-:Y:S02]  /*3e80*/  ISETP.LT.OR P4, PT, R5, 0x32, P4 ;  /* 0x000000320500780c */ /* 0x000fe40002781670 */
[----:B------:R-:W-:Y:S02]  /*3e90*/  FSEL R50, R50, -INF , !P3 ;  /* 0xff80000032327808 */ /* 0x000fe40005800000 */
[----:B------:R-:W-:Y:S02]  /*3ea0*/  FMNMX.FTZ R3, R47, R0, !PT ;  /* 0x000000002f037209 */ /* 0x000fe40007810000 */
[----:B------:R-:W-:Y:S02]  /*3eb0*/  FSEL R24, R2, RZ, P1 ;  /* 0x000000ff02187208 */ /* 0x000fe40000800000 */
[----:B------:R-:W-:Y:S02]  /*3ec0*/  ISETP.GT.AND P1, PT, R20, 0x39, !P6 ;  /* 0x000000391400780c */ /* 0x000fe40007724270 */
[----:B------:R-:W-:Y:S01]  /*3ed0*/  ISETP.LT.OR P5, PT, R5, 0x39, P5 ;  /* 0x000000390500780c */ /* 0x000fe20002fa1670 */
[--C-:B------:R-:W-:Y:S01]  /*3ee0*/  FFMA.FTZ R2, R25, UR10, -R24.reuse ;  /* 0x0000000a19027c23 */ /* 0x100fe20008010818 */
[----:B------:R-:W-:Y:S01]  /*3ef0*/  FSEL R51, R51, -INF , !P4 ;  /* 0xff80000033337808 */ /* 0x000fe20006000000 */
[--C-:B------:R-:W-:Y:S01]  /*3f00*/  FFMA.FTZ R20, R59, UR10, -R24.reuse ;  /* 0x0000000a3b147c23 */ /* 0x100fe20008010818 */
[----:B------:R-:W-:Y:S01]  /*3f10*/  FMNMX.FTZ R0, R50, R3, !PT ;  /* 0x0000000332007209 */ /* 0x000fe20007810000 */
[----:B------:R0:W-:Y:S01]  /*3f20*/  MUFU.EX2 R196, R2 ;  /* 0x0000000200c47308 */ /* 0x0001e20000000800 */
[----:B------:R-:W-:Y:S01]  /*3f30*/  ISETP.LT.OR P1, PT, R5, 0x3a, P1 ;  /* 0x0000003a0500780c */ /* 0x000fe20000f21670 */
[--C-:B------:R-:W-:Y:S01]  /*3f40*/  FFMA.FTZ R21, R29, UR10, -R24.reuse ;  /* 0x0000000a1d157c23 */ /* 0x100fe20008010818 */
[----:B------:R-:W-:Y:S01]  /*3f50*/  FSEL R54, R54, -INF , !P5 ;  /* 0xff80000036367808 */ /* 0x000fe20006800000 */
[--C-:B------:R-:W-:Y:S01]  /*3f60*/  FFMA.FTZ R25, R63, UR10, -R24.reuse ;  /* 0x0000000a3f197c23 */ /* 0x100fe20008010818 */
[----:B------:R-:W-:Y:S01]  /*3f70*/  FMNMX.FTZ R3, R51, R0, !PT ;  /* 0x0000000033037209 */ /* 0x000fe20007810000 */
[--C-:B------:R-:W-:Y:S01]  /*3f80*/  FFMA.FTZ R28, R65, UR10, -R24.reuse ;  /* 0x0000000a411c7c23 */ /* 0x100fe20008010818 */
[----:B------:R-:W-:Y:S01]  /*3f90*/  FSEL R55, R55, -INF , !P1 ;  /* 0xff80000037377808 */ /* 0x000fe20004800000 */
[----:B------:R1:W2:Y:S01]  /*3fa0*/  MUFU.EX2 R5, R20 ;  /* 0x0000001400057308 */ /* 0x0002a20000000800 */
[----:B------:R-:W-:Y:S01]  /*3fb0*/  FMNMX.FTZ R0, R54, R3, !PT ;  /* 0x0000000336007209 */ /* 0x000fe20007810000 */
[--C-:B0-----:R-:W-:Y:S01]  /*3fc0*/  FFMA.FTZ R2, R61, UR10, -R24.reuse ;  /* 0x0000000a3d027c23 */ /* 0x101fe20008010818 */
[--C-:B------:R-:W-:Y:S01]  /*3fd0*/  FFMA.FTZ R29, R37, UR10, -R24.reuse ;  /* 0x0000000a251d7c23 */ /* 0x100fe20008010818 */
[--C-:B------:R-:W-:Y:S01]  /*3fe0*/  FFMA.FTZ R32, R67, UR10, -R24.reuse ;  /* 0x0000000a43207c23 */ /* 0x100fe20008010818 */
[----:B------:R-:W-:Y:S01]  /*3ff0*/  FMNMX.FTZ R0, R55, R0, !PT ;  /* 0x0000000037007209 */ /* 0x000fe20007810000 */
[--C-:B------:R-:W-:Y:S01]  /*4000*/  FFMA.FTZ R36, R69, UR10, -R24.reuse ;  /* 0x0000000a45247c23 */ /* 0x100fe20008010818 */
[--C-:B------:R-:W-:Y:S01]  /*4010*/  FFMA.FTZ R45, R45, UR10, -R24.reuse ;  /* 0x0000000a2d2d7c23 */ /* 0x100fe20008010818 */
[----:B------:R0:W-:Y:S01]  /*4020*/  MUFU.EX2 R198, R2 ;  /* 0x0000000200c67308 */ /* 0x0001e20000000800 */
[--C-:B-1----:R-:W-:Y:S01]  /*4030*/  FFMA.FTZ R20, R33, UR10, -R24.reuse ;  /* 0x0000000a21147c23 */ /* 0x102fe20008010818 */
[----:B------:R-:W0:Y:S01]  /*4040*/  SHFL.BFLY PT, R3, R0, 0x2, 0x1f ;  /* 0x0c401f0000037f89 */ /* 0x000e2200000e0000 */
[--C-:B------:R-:W-:Y:S01]  /*4050*/  FFMA.FTZ R48, R48, UR10, -R24.reuse ;  /* 0x0000000a30307c23 */ /* 0x100fe20008010818 */
[--C-:B------:R-:W-:Y:S01]  /*4060*/  FFMA.FTZ R49, R49, UR10, -R24.reuse ;  /* 0x0000000a31317c23 */ /* 0x100fe20008010818 */
[----:B------:R-:W-:Y:S01]  /*4070*/  FFMA.FTZ R52, R52, UR10, -R24 ;  /* 0x0000000a34347c23 */ /* 0x000fe20008010818 */
[----:B------:R-:W-:-:S02]  /*4080*/  R2UR UR4, R22 ;  /* 0x00000000160472ca */ /* 0x000fc400000e0000 */
[----:B------:R-:W-:Y:S08]  /*4090*/  MUFU.EX2 R21, R21 ;  /* 0x0000001500157308 */ /* 0x000ff00000000800 */
[----:B------:R-:W-:Y:S03]  /*40a0*/  MUFU.EX2 R25, R25 ;  /* 0x0000001900197308 */ /* 0x000fe60000000800 */
[----:B------:R-:W-:-:S05]  /*40b0*/  UISETP.NE.AND UP1, UPT, UR4, URZ, UPT ;  /* 0x0000003f0400728c */ /* 0x000fca000bf25270 */
[----:B------:R-:W1:Y:S01]  /*40c0*/  MUFU.EX2 R20, R20 ;  /* 0x0000001400147308 */ /* 0x000e620000000800 */
[----:B0-----:R-:W-:Y:S01]  /*40d0*/  FMNMX.FTZ R2, R0, R3, !PT ;  /* 0x0000000300027209 */ /* 0x001fe20007810000 */
[--C-:B------:R-:W-:Y:S01]  /*40e0*/  FFMA.FTZ R0, R41, UR10, -R24.reuse ;  /* 0x0000000a29007c23 */ /* 0x100fe20008010818 */
[----:B--2---:R-:W-:Y:S01]  /*40f0*/  FADD.FTZ R41, R196, R5 ;  /* 0x00000005c4297221 */ /* 0x004fe20000010000 */
[----:B------:R-:W-:Y:S01]  /*4100*/  FFMA.FTZ R24, R53, UR10, -R24 ;  /* 0x0000000a35187c23 */ /* 0x000fe20008010818 */
[----:B------:R-:W-:Y:S01]  /*4110*/  F2FP.F16.F32.PACK_AB R196, R5, R196 ;  /* 0x000000c405c4723e */ /* 0x000fe200000000ff */
[----:B------:R-:W0:Y:S02]  /*4120*/  SHFL.BFLY PT, R3, R2, 0x1, 0x1f ;  /* 0x0c201f0002037f89 */ /* 0x000e2400000e0000 */
[----:B------:R2:W-:Y:S01]  /*4130*/  MUFU.EX2 R33, R0 ;  /* 0x0000000000217308 */ /* 0x0005e20000000800 */
[----:B------:R-:W-:Y:S01]  /*4140*/  @UP1 ULDC UR4, c[0x0][0x44c] ;  /* 0x0001130000041ab9 */ /* 0x000fe20000000800 */
[----:B------:R-:W-:Y:S01]  /*4150*/  @UP1 ULDC UR14, c[0x0][0x450] ;  /* 0x00011400000e1ab9 */ /* 0x000fe20000000800 */
[----:B------:R-:W-:-:S05]  /*4160*/  UIMAD.WIDE.U32 UR4, UR60, UR4, URZ ;  /* 0x000000043c0472a5 */ /* 0x000fca000f8e003f */
[----:B------:R-:W3:Y:S01]  /*4170*/  MUFU.EX2 R28, R28 ;  /* 0x0000001c001c7308 */ /* 0x000ee20000000800 */
[----:B-1----:R-:W-:Y:S01]  /*4180*/  F2FP.F16.F32.PACK_AB R192, R20, R25 ;  /* 0x0000001914c0723e */ /* 0x002fe200000000ff */
[----:B------:R-:W-:Y:S02]  /*4190*/  @UP1 UMOV UR4, UR5 ;  /* 0x0000000500041c82 */ /* 0x000fe40008000000 */
[----:B------:R-:W-:-:S04]  /*41a0*/  @UP1 USHF.R.U32.HI UR11, URZ, UR14, UR4 ;  /* 0x0000000e3f0b1299 */ /* 0x000fc80008011604 */
[----:B------:R-:W1:Y:S01]  /*41b0*/  MUFU.EX2 R29, R29 ;  /* 0x0000001d001d7308 */ /* 0x000e620000000800 */
[----:B------:R-:W-:-:S04]  /*41c0*/  UIADD3 UR48, UR48, UR11, URZ ;  /* 0x0000000b30307290 */ /* 0x000fc8000fffe03f */
[----:B------:R-:W-:Y:S01]  /*41d0*/  UIADD3 UR7, UR48, UR7, URZ ;  /* 0x0000000730077290 */ /* 0x000fe2000fffe03f */
[----:B0-----:R-:W-:Y:S01]  /*41e0*/  FMNMX.FTZ R3, R2, R3, !PT ;  /* 0x0000000302037209 */ /* 0x001fe20007810000 */
[----:B------:R-:W-:Y:S01]  /*41f0*/  FADD.FTZ R2, R198, R41 ;  /* 0x00000029c6027221 */ /* 0x000fe20000010000 */
[----:B------:R-:W0:Y:S01]  /*4200*/  MUFU.EX2 R32, R32 ;  /* 0x0000002000207308 */ /* 0x000e220000000800 */
[----:B------:R-:W-:Y:S02]  /*4210*/  F2FP.F16.F32.PACK_AB R198, R21, R198 ;  /* 0x000000c615c6723e */ /* 0x000fe400000000ff */
[C---:B--2---:R-:W-:Y:S01]  /*4220*/  FMUL.FTZ R0, R3.reuse, UR10 ;  /* 0x0000000a03007c20 */ /* 0x044fe20008410000 */
        /* <DEDUP_REMOVED lines=13> */
[----:B------:R-:W-:Y:S01]  /*4300*/  FADD.FTZ R41, R20, R41 ;  /* 0x0000002914297221 */ /* 0x000fe20000010000 */
[--C-:B------:R-:W-:Y:S01]  /*4310*/  FFMA.FTZ R38, R38, UR10, -R0.reuse ;  /* 0x0000000a26267c23 */ /* 0x100fe20008010800 */
[--C-:B------:R-:W-:Y:S01]  /*4320*/  FFMA.FTZ R39, R39, UR10, -R0.reuse ;  /* 0x0000000a27277c23 */ /* 0x100fe20008010800 */
[--C-:B------:R-:W-:Y:S01]  /*4330*/  FFMA.FTZ R42, R42, UR10, -R0.reuse ;  /* 0x0000000a2a2a7c23 */ /* 0x100fe20008010800 */
[----:B---3--:R-:W-:Y:S01]  /*4340*/  FADD.FTZ R2, R28, R41 ;  /* 0x000000291c027221 */ /* 0x008fe20000010000 */
[--C-:B------:R-:W-:Y:S01]  /*4350*/  FFMA.FTZ R43, R43, UR10, -R0.reuse ;  /* 0x0000000a2b2b7c23 */ /* 0x100fe20008010800 */
[----:B------:R-:W-:Y:S01]  /*4360*/  FFMA.FTZ R46, R46, UR10, -R0 ;  /* 0x0000000a2e2e7c23 */ /* 0x000fe20008010800 */
[----:B------:R-:W2:Y:S01]  /*4370*/  MUFU.EX2 R27, R27 ;  /* 0x0000001b001b7308 */ /* 0x000ea20000000800 */
[----:B-1----:R-:W-:Y:S01]  /*4380*/  FADD.FTZ R53, R29, R2 ;  /* 0x000000021d357221 */ /* 0x002fe20000010000 */
[--C-:B------:R-:W-:Y:S01]  /*4390*/  FFMA.FTZ R47, R47, UR10, -R0.reuse ;  /* 0x0000000a2f2f7c23 */ /* 0x100fe20008010800 */
[--C-:B------:R-:W-:Y:S01]  /*43a0*/  FFMA.FTZ R50, R50, UR10, -R0.reuse ;  /* 0x0000000a32327c23 */ /* 0x100fe20008010800 */
[--C-:B------:R-:W-:Y:S01]  /*43b0*/  FFMA.FTZ R51, R51, UR10, -R0.reuse ;  /* 0x0000000a33337c23 */ /* 0x100fe20008010800 */
[--C-:B------:R-:W-:Y:S01]  /*43c0*/  FFMA.FTZ R54, R54, UR10, -R0.reuse ;  /* 0x0000000a36367c23 */ /* 0x100fe20008010800 */
[----:B------:R-:W-:Y:S01]  /*43d0*/  FFMA.FTZ R0, R55, UR10, -R0 ;  /* 0x0000000a37007c23 */ /* 0x000fe20008010800 */
[----:B------:R-:W-:Y:S01]  /*43e0*/  F2FP.F16.F32.PACK_AB R194, R29, R28 ;  /* 0x0000001c1dc2723e */ /* 0x000fe200000000ff */
[----:B------:R-:W1:Y:S01]  /*43f0*/  MUFU.EX2 R30, R30 ;  /* 0x0000001e001e7308 */ /* 0x000e620000000800 */
[----:B0-----:R-:W-:-:S07]  /*4400*/  F2FP.F16.F32.PACK_AB R188, R33, R32 ;  /* 0x0000002021bc723e */ /* 0x001fce00000000ff */
[----:B------:R-:W0:Y:S01]  /*4410*/  MUFU.EX2 R31, R31 ;  /* 0x0000001f001f7308 */ /* 0x000e220000000800 */
[----:B--2---:R-:W-:Y:S01]  /*4420*/  FADD.FTZ R41, R26, R27 ;  /* 0x0000001b1a297221 */ /* 0x004fe20000010000 */
[----:B------:R-:W-:-:S06]  /*4430*/  F2FP.F16.F32.PACK_AB R197, R27, R26 ;  /* 0x0000001a1bc5723e */ /* 0x000fcc00000000ff */
[----:B------:R-:W2:Y:S01]  /*4440*/  MUFU.EX2 R34, R34 ;  /* 0x0000002200227308 */ /* 0x000ea20000000800 */
[----:B-1----:R-:W-:-:S07]  /*4450*/  FADD.FTZ R2, R30, R41 ;  /* 0x000000291e027221 */ /* 0x002fce0000010000 */
[----:B------:R-:W1:Y:S01]  /*4460*/  MUFU.EX2 R35, R35 ;  /* 0x0000002300237308 */ /* 0x000e620000000800 */
[C---:B0-----:R-:W-:Y:S01]  /*4470*/  FADD.FTZ R41, R31.reuse, R2 ;  /* 0x000000021f297221 */ /* 0x041fe20000010000 */
[----:B------:R-:W-:-:S06]  /*4480*/  F2FP.F16.F32.PACK_AB R199, R31, R30 ;  /* 0x0000001e1fc7723e */ /* 0x000fcc00000000ff */
[----:B------:R-:W0:Y:S01]  /*4490*/  MUFU.EX2 R38, R38 ;  /* 0x0000002600267308 */ /* 0x000e220000000800 */
[----:B--2---:R-:W-:-:S07]  /*44a0*/  FADD.FTZ R2, R34, R41 ;  /* 0x0000002922027221 */ /* 0x004fce0000010000 */
[----:B------:R-:W2:Y:S01]  /*44b0*/  MUFU.EX2 R39, R39 ;  /* 0x0000002700277308 */ /* 0x000ea20000000800 */
[C---:B-1----:R-:W-:Y:S01]  /*44c0*/  FADD.FTZ R5, R35.reuse, R2 ;  /* 0x0000000223057221 */ /* 0x042fe20000010000 */
[----:B------:R-:W-:-:S06]  /*44d0*/  F2FP.F16.F32.PACK_AB R193, R35, R34 ;  /* 0x0000002223c1723e */ /* 0x000fcc00000000ff */
[----:B------:R-:W1:Y:S01]  /*44e0*/  MUFU.EX2 R42, R42 ;  /* 0x0000002a002a7308 */ /* 0x000e620000000800 */
[----:B0-----:R-:W-:-:S07]  /*44f0*/  FADD.FTZ R2, R38, R5 ;  /* 0x0000000526027221 */ /* 0x001fce0000010000 */
[----:B------:R-:W0:Y:S01]  /*4500*/  MUFU.EX2 R43, R43 ;  /* 0x0000002b002b7308 */ /* 0x000e220000000800 */
[C---:B--2---:R-:W-:Y:S01]  /*4510*/  FADD.FTZ R5, R39.reuse, R2 ;  /* 0x0000000227057221 */ /* 0x044fe20000010000 */
        /* <DEDUP_REMOVED lines=12> */
[----:B0-----:R-:W-:-:S07]  /*45e0*/  F2FP.F16.F32.PACK_AB R190, R45, R36 ;  /* 0x000000242dbe723e */ /* 0x001fce00000000ff */
[----:B------:R0:W-:Y:S01]  /*45f0*/  MUFU.EX2 R37, R24 ;  /* 0x0000001800257308 */ /* 0x0001e20000000800 */
[----:B--2---:R-:W-:-:S07]  /*4600*/  FADD.FTZ R2, R50, R5 ;  /* 0x0000000532027221 */ /* 0x004fce0000010000 */
[----:B------:R-:W2:Y:S01]  /*4610*/  MUFU.EX2 R51, R51 ;  /* 0x0000003300337308 */ /* 0x000ea20000000800 */
[----:B0-----:R-:W-:-:S04]  /*4620*/  FADD.FTZ R24, R32, R53 ;  /* 0x0000003520187221 */ /* 0x001fc80000010000 */
[----:B------:R-:W-:-:S03]  /*4630*/  FADD.FTZ R53, R33, R24 ;  /* 0x0000001821357221 */ /* 0x000fc60000010000 */
[----:B------:R-:W0:Y:S01]  /*4640*/  MUFU.EX2 R49, R49 ;  /* 0x0000003100317308 */ /* 0x000e220000000800 */
[----:B------:R-:W-:-:S04]  /*4650*/  FADD.FTZ R24, R36, R53 ;  /* 0x0000003524187221 */ /* 0x000fc80000010000 */
[----:B------:R-:W-:-:S03]  /*4660*/  FADD.FTZ R41, R45, R24 ;  /* 0x000000182d297221 */ /* 0x000fc60000010000 */
[----:B------:R-:W3:Y:S01]  /*4670*/  MUFU.EX2 R54, R54 ;  /* 0x0000003600367308 */ /* 0x000ee20000000800 */
[----:B-1----:R-:W-:Y:S01]  /*4680*/  FADD.FTZ R20, R48, R41 ;  /* 0x0000002930147221 */ /* 0x002fe20000010000 */
[C---:B--2---:R-:W-:Y:S01]  /*4690*/  FADD.FTZ R5, R51.reuse, R2 ;  /* 0x0000000233057221 */ /* 0x044fe20000010000 */
[----:B------:R-:W-:-:S05]  /*46a0*/  F2FP.F16.F32.PACK_AB R185, R51, R50 ;  /* 0x0000003233b9723e */ /* 0x000fca00000000ff */
[----:B------:R-:W1:Y:S01]  /*46b0*/  MUFU.EX2 R52, R52 ;  /* 0x0000003400347308 */ /* 0x000e620000000800 */
[C---:B0-----:R-:W-:Y:S01]  /*46c0*/  FADD.FTZ R21, R49.reuse, R20 ;  /* 0x0000001431157221 */ /* 0x041fe20000010000 */
[----:B------:R-:W-:-:S06]  /*46d0*/  F2FP.F16.F32.PACK_AB R184, R49, R48 ;  /* 0x0000003031b8723e */ /* 0x000fcc00000000ff */
[----:B------:R3:W0:Y:S02]  /*46e0*/  MUFU.EX2 R187, R0 ;  /* 0x0000000000bb7308 */ /* 0x0006240000000800 */
[----:B---3--:R-:W-:Y:S01]  /*46f0*/  FADD.FTZ R0, R54, R5 ;  /* 0x0000000536007221 */ /* 0x008fe20000010000 */
[----:B-1----:R-:W-:Y:S01]  /*4700*/  FADD.FTZ R20, R52, R21 ;  /* 0x0000001534147221 */ /* 0x002fe20000010000 */
[----:B------:R-:W-:-:S03]  /*4710*/  F2FP.F16.F32.PACK_AB R186, R37, R52 ;  /* 0x0000003425ba723e */ /* 0x000fc600000000ff */
[----:B------:R-:W-:Y:S01]  /*4720*/  FADD.FTZ R20, R37, R20 ;  /* 0x0000001425147221 */ /* 0x000fe20000010000 */
[C---:B0-----:R-:W-:Y:S01]  /*4730*/  FADD.FTZ R5, R187.reuse, R0 ;  /* 0x00000000bb057221 */ /* 0x041fe20000010000 */
        /* <DEDUP_REMOVED lines=9> */
[----:B------:R-:W-:-:S07]  /*47d0*/  UIMAD.WIDE.U32 UR14, UR18, UR4, URZ ;  /* 0x00000004120e72a5 */ /* 0x000fce000f8e003f */
[----:B------:R-:W-:Y:S02]  /*47e0*/  @UP0 UMOV UR14, UR15 ;  /* 0x0000000f000e0c82 */ /* 0x000fe40008000000 */
[----:B------:R-:W-:-:S04]  /*47f0*/  @UP0 USHF.R.U32.HI UR18, URZ, UR5, UR14 ;  /* 0x000000053f120299 */ /* 0x000fc8000801160e */
[----:B------:R-:W-:Y:S01]  /*4800*/  ULOP3.LUT UR18, URZ, UR18, URZ, 0x33, !UPT ;  /* 0x000000123f127292 */ /* 0x000fe2000f8e333f */
[----:B------:R-:W-:Y:S11]  /*4810*/  BRA `(.L_x_1245) ;  /* 0x0000000000187947 */ /* 0x000ff60003800000 */
.L_x_1244:
[----:B------:R-:W-:Y:S02]  /*4820*/  ULDC UR11, c[0x0][0x9e4] ;  /* 0x00027900000b7ab9 */ /* 0x000fe40000000800 */
[----:B------:R-:W-:-:S11]  /*4830*/  UISETP.NE.AND UP0, UPT, UR11, 0x1, UPT ;  /* 0x000000010b00788c */ /* 0x000fd6000bf05270 */
[----:B------:R-:W-:Y:S02]  /*4840*/  @UP0 ULDC.64 UR4, c[0x0][0x9e8] ;  /* 0x00027a0000040ab9 */ /* 0x000fe40000000a00 */
[----:B------:R-:W-:-:S07]  /*4850*/  UIMAD.WIDE.U32 UR14, UR18, UR4, URZ ;  /* 0x00000004120e72a5 */ /* 0x000fce000f8e003f */
[----:B------:R-:W-:Y:S02]  /*4860*/  @UP0 UMOV UR14, UR15 ;  /* 0x0000000f000e0c82 */ /* 0x000fe40008000000 */
[----:B------:R-:W-:-:S12]  /*4870*/  @UP0 USHF.R.U32.HI UR18, URZ, UR5, UR14 ;  /* 0x000000053f120299 */ /* 0x000fd8000801160e */
.L_x_1245:
[----:B------:R-:W-:-:S04]  /*4880*/  UIMAD UR11, UR18, UR11, UR11 ;  /* 0x0000000b120b72a4 */ /* 0x000fc8000f8e020b */
[----:B------:R-:W-:-:S04]  /*4890*/  UISETP.LT.AND UP0, UPT, UR7, UR11, UPT ;  /* 0x0000000b0700728c */ /* 0x000fc8000bf01270 */
[----:B------:R-:W-:-:S12]  /*48a0*/  USEL UR7, UR7, UR11, UP0 ;  /* 0x0000000b07077287 */ /* 0x000fd80008000000 */
.L_x_1243:
        /* <DEDUP_REMOVED lines=19> */
[----:B------:R-:W-:Y:S02]  /*49e0*/  CS2R R128, SRZ ;  /* 0x0000000000807805 */ /* 0x000fe4000001ff00 */
[----:B------:R-:W-:Y:S02]  /*49f0*/  CS2R R126, SRZ ;  /* 0x00000000007e7805 */ /* 0x000fe4000001ff00 */
[----:B------:R-:W-:Y:S02]  /*4a00*/  CS2R R124, SRZ ;  /* 0x00000000007c7805 */ /* 0x000fe4000001ff00 */
[----:B------:R-:W-:Y:S02]  /*4a10*/  CS2R R122, SRZ ;  /* 0x00000000007a7805 */ /* 0x000fe4000001ff00 */
[----:B------:R-:W-:Y:S02]  /*4a20*/  ISETP.GE.AND P1, PT, R225, UR54, PT ;  /* 0x00000036e1007c0c */ /* 0x000fe4000bf26270 */
        /* <DEDUP_REMOVED lines=50> */
[----:B------:R-:W-:Y:S01]  /*4d50*/  IMAD.MOV.U32 R224, RZ, RZ, R3 ;  /* 0x000000ffffe07224 */ /* 0x000fe200078e0003 */
[----:B------:R-:W-:Y:S01]  /*4d60*/  UMOV UR7, UR38 ;  /* 0x0000002600077c82 */ /* 0x000fe20008000000 */
[----:B------:R-:W-:Y:S01]  /*4d70*/  IMAD.MOV.U32 R21, RZ, RZ, R4 ;  /* 0x000000ffff157224 */ /* 0x000fe200078e0004 */
[----:B------:R-:W-:Y:S01]  /*4d80*/  UMOV UR4, UR39 ;  /* 0x0000002700047c82 */ /* 0x000fe20008000000 */
[----:B------:R-:W-:Y:S01]  /*4d90*/  IMAD.MOV.U32 R0, RZ, RZ, 0x3f800000 ;  /* 0x3f800000ff007424 */ /* 0x000fe200078e00ff */
[----:B------:R-:W-:Y:S01]  /*4da0*/  ULDC UR55, c[0x0][0x9e4] ;  /* 0x0002790000377ab9 */ /* 0x000fe20000000800 */
[----:B------:R-:W-:-:S07]  /*4db0*/  IMAD.MOV.U32 R151, RZ, RZ, RZ ;  /* 0x000000ffff977224 */ /* 0x000fce00078e00ff */
.L_x_1265:
[----:B------:R-:W-:-:S04]  /*4dc0*/  UISETP.NE.AND UP0, UPT, UR4, 0x1, UPT ;  /* 0x000000010400788c */ /* 0x000fc8000bf05270 */
[----:B------:R-:W-:-:S04]  /*4dd0*/  USEL UR38, URZ, 0x1, UP0 ;  /* 0x000000013f267887 */ /* 0x000fc80008000000 */
[----:B------:R-:W-:Y:S01]  /*4de0*/  ULOP3.LUT UR38, UR7, UR38, URZ, 0x3c, !UPT ;  /* 0x0000002607267292 */ /* 0x000fe2000f8e3c3f */
[----:B------:R-:W-:Y:S11]  /*4df0*/  @!P0 BRA `(.L_x_1247) ;  /* 0x0000000000048947 */ /* 0x000ff60003800000 */
[----:B------:R-:W-:Y:S01]  /*4e00*/  BPT.TRAP 0x1 ;  /* 0x000000040000795c */ /* 0x000fe20000300000 */
.L_x_1247:
[----:B------:R-:W-:Y:S01]  /*4e10*/  UIADD3 UR39, UR4, 0x1, URZ ;  /* 0x0000000104277890 */ /* 0x000fe2000fffe03f */
[----:B------:R-:W-:-:S03]  /*4e20*/  IMAD.U32 R3, RZ, RZ, UR38 ;  /* 0x00000026ff037e24 */ /* 0x000fc6000f8e00ff */
[----:B------:R-:W-:Y:S02]  /*4e30*/  UISETP.NE.AND UP0, UPT, UR39, 0x2, UPT ;  /* 0x000000022700788c */ /* 0x000fe4000bf05270 */
[----:B------:R-:W-:Y:S02]  /*4e40*/  SHF.L.U32 R3, R3, 0x1f, RZ ;  /* 0x0000001f03037819 */ /* 0x000fe400000006ff */
[----:B------:R-:W-:-:S04]  /*4e50*/  USEL UR39, UR39, URZ, UP0 ;  /* 0x0000003f27277287 */ /* 0x000fc80008000000 */
[----:B------:R-:W-:-:S09]  /*4e60*/  ULEA UR6, UR39, UR40, 0x3 ;  /* 0x0000002827067291 */ /* 0x000fd2000f8e183f */
[----:B------:R0:W1:Y:S01]  /*4e70*/  SYNCS.PHASECHK.TRANS64.TRYWAIT P1, [UR6+0x30830], R3 ;  /* 0x03083003ff0075a7 */ /* 0x0000620008020146 */
[----:B------:R-:W-:Y:S05]  /*4e80*/  @!P0 BRA `(.L_x_1248) ;  /* 0x0000000000048947 */ /* 0x000fea0003800000 */
[----:B------:R-:W-:Y:S01]  /*4e90*/  BPT.TRAP 0x1 ;  /* 0x000000040000795c */ /* 0x000fe20000300000 */
.L_x_1248:
[-C--:B------:R-:W-:Y:S01]  /*4ea0*/  FMUL.FTZ R24, R24, R2.reuse ;  /* 0x0000000218187220 */ /* 0x080fe20000410000 */
[----:B------:R-:W-:Y:S01]  /*4eb0*/  FMUL.FTZ R25, R25, R2 ;  /* 0x0000000219197220 */ /* 0x000fe20000410000 */
[----:B-1----:R-:W-:Y:S06]  /*4ec0*/  @P1 BRA `(.L_x_1249) ;  /* 0x0000000000081947 */ /* 0x002fec0003800000 */
[----:B------:R-:W1:Y:S02]  /*4ed0*/  SYNCS.PHASECHK.TRANS64.TRYWAIT P1, [UR6+0x30830], R3 ;  /* 0x03083003ff0075a7 */ /* 0x000e640008020146 */
[----:B-1----:R-:W-:Y:S05]  /*4ee0*/  @!P1 BRA `(.L_x_1250) ;  /* 0x00000138000c9947 */ /* 0x002fea0003800000 */
.L_x_1249:
[----:B------:R-:W-:Y:S01]  /*4ef0*/  R2UR UR48, R18 ;  /* 0x00000000123072ca */ /* 0x000fe200000e0000 */
[----:B------:R-:W-:Y:S01]  /*4f00*/  ULEA UR5, UR39, UR61, 0xb ;  /* 0x0000003d27057291 */ /* 0x000fe2000f8e583f */
[----:B------:R-:W-:Y:S01]  /*4f10*/  R2UR UR49, R19 ;  /* 0x00000000133172ca */ /* 0x000fe200000e0000 */
[----:B------:R-:W-:Y:S01]  /*4f20*/  WARPGROUP.ARRIVE ;  /* 0x00000000000079c5 */ /* 0x000fe20000000000 */
[----:B------:R-:W-:Y:S01]  /*4f30*/  UMOV UR51, 0x40000040 ;  /* 0x4000004000337882 */ /* 0x000fe20000000000 */
[----:B------:R-:W-:Y:S01]  /*4f40*/  UIADD3 UR10, UR5, 0x206, URZ ;  /* 0x00000206050a7890 */ /* 0x000fe2000fffe03f */
[-C--:B------:R-:W-:Y:S01]  /*4f50*/  FMUL.FTZ R28, R28, R2.reuse ;  /* 0x000000021c1c7220 */ /* 0x080fe20000410000 */
[----:B------:R-:W-:Y:S01]  /*4f60*/  UMOV UR11, 0x40000040 ;  /* 0x40000040000b7882 */ /* 0x000fe20000000000 */
[----:B------:R-:W-:Y:S01]  /*4f70*/  UMOV UR50, UR5 ;  /* 0x0000000500327c82 */ /* 0x000fe20008000000 */
[----:B------:R-:W-:Y:S01]  /*4f80*/  UIADD3 UR14, UR5, 0x400, URZ ;  /* 0x00000400050e7890 */ /* 0x000fe2000fffe03f */
[-C--:B------:R-:W-:Y:S01]  /*4f90*/  FMUL.FTZ R29, R29, R2.reuse ;  /* 0x000000021d1d7220 */ /* 0x080fe20000410000 */
[----:B------:R-:W-:Y:S01]  /*4fa0*/  UMOV UR15, 0x40000040 ;  /* 0x40000040000f7882 */ /* 0x000fe20000000000 */
[----:B------:R-:W-:Y:S01]  /*4fb0*/  UIADD3 UR18, UR5, 0x402, URZ ;  /* 0x0000040205127890 */ /* 0x000fe2000fffe03f */
[-C--:B------:R-:W-:Y:S01]  /*4fc0*/  FMUL.FTZ R32, R32, R2.reuse ;  /* 0x0000000220207220 */ /* 0x080fe20000410000 */
[----:B------:R-:W-:Y:S01]  /*4fd0*/  UMOV UR19, 0x40000040 ;  /* 0x4000004000137882 */ /* 0x000fe20000000000 */
[----:B------:R-:W-:Y:S01]  /*4fe0*/  HGMMA.64x64x16.F32 R152, gdesc[UR48], RZ, !UPT, gsb0 ;  /* 0x00e00000309879f0 */ /* 0x000fe2000c0008ff */
[----:B------:R-:W-:Y:S01]  /*4ff0*/  R2UR UR48, R14 ;  /* 0x000000000e3072ca */ /* 0x000fe200000e0000 */
[----:B------:R-:W-:Y:S01]  /*5000*/  UIADD3 UR50, UR5, 0x2, URZ ;  /* 0x0000000205327890 */ /* 0x000fe2000fffe03f */
[----:B------:R-:W-:Y:S01]  /*5010*/  R2UR UR49, R15 ;  /* 0x000000000f3172ca */ /* 0x000fe200000e0000 */
        /* <DEDUP_REMOVED lines=149> */
[----:B------:R-:W-:-:S09]  /*5970*/  WARPGROUP.ARRIVE ;  /* 0x00000000000079c5 */ /* 0x000fd20000000000 */
        /* <DEDUP_REMOVED lines=15> */
[----:B------:R-:W-:Y:S01]  /*5a70*/  UIADD3 UR50, UR5, 0x204, URZ ;  /* 0x0000020405327890 */ /* 0x000fe2000fffe03f */
[----:B------:R-:W-:Y:S01]  /*5a80*/  UMOV UR51, 0x40000040 ;  /* 0x4000004000337882 */ /* 0x000fe20000000000 */
[----:B------:R-:W-:Y:S01]  /*5a90*/  UMOV UR48, UR56 ;  /* 0x0000003800307c82 */ /* 0x000fe20008000000 */
[----:B------:R-:W-:Y:S01]  /*5aa0*/  UMOV UR49, UR57 ;  /* 0x0000003900317c82 */ /* 0x000fe20008000000 */
        /* <DEDUP_REMOVED lines=37> */
.L_x_1251:
[----:B------:R-:W-:Y:S01]  /*5d00*/  ULEA UR5, UR4, UR40, 0x3 ;  /* 0x0000002804057291 */ /* 0x000fe2000f8e183f */
[----:B------:R-:W-:-:S05]  /*5d10*/  IMAD.U32 R0, RZ, RZ, UR7 ;  /* 0x00000007ff007e24 */ /* 0x000fca000f8e00ff */
[----:B------:R-:W-:-:S04]  /*5d20*/  SHF.L.U32 R0, R0, 0x1f, RZ ;  /* 0x0000001f00007819 */ /* 0x000fc800000006ff */
[----:B------:R2:W3:Y:S01]  /*5d30*/  SYNCS.PHASECHK.TRANS64.TRYWAIT P1, [UR5+0x30850], R0 ;  /* 0x03085000ff0075a7 */ /* 0x0004e20008020145 */
[----:B------:R-:W-:Y:S05]  /*5d40*/  @!P0 BRA `(.L_x_1252) ;  /* 0x0000000000048947 */ /* 0x000fea0003800000 */
[----:B------:R-:W-:Y:S01]  /*5d50*/  BPT.TRAP 0x1 ;  /* 0x000000040000795c */ /* 0x000fe20000300000 */
.L_x_1252:
[----:B---3--:R-:W-:Y:S05]  /*5d60*/  @P1 BRA `(.L_x_1253) ;  /* 0x0000000000081947 */ /* 0x008fea0003800000 */
[----:B------:R-:W3:Y:S02]  /*5d70*/  SYNCS.PHASECHK.TRANS64.TRYWAIT P1, [UR5+0x30850], R0 ;  /* 0x03085000ff0075a7 */ /* 0x000ee40008020145 */
[----:B---3--:R-:W-:Y:S05]  /*5d80*/  @!P1 BRA `(.L_x_1254) ;  /* 0x00000128007c9947 */ /* 0x008fea0003800000 */
.L_x_1253:
[----:B------:R-:W-:Y:S01]  /*5d90*/  UIADD3 UR7, UR40, 0x400, URZ ;  /* 0x0000040028077890 */ /* 0x000fe2000fffe03f */
[----:B------:R-:W-:Y:S01]  /*5da0*/  WARPGROUP.ARRIVE ;  /* 0x00000000000079c5 */ /* 0x000fe20000000000 */
[----:B------:R-:W-:Y:S02]  /*5db0*/  UMOV UR11, 0x40000040 ;  /* 0x40000040000b7882 */ /* 0x000fe40000000000 */
        /* <DEDUP_REMOVED lines=27> */
.L_x_1255:
[----:B------:R-:W-:Y:S01]  /*5f70*/  R2UR UR4, R22 ;  /* 0x00000000160472ca */ /* 0x000fe200000e0000 */
[----:B------:R-:W4:Y:S01]  /*5f80*/  S2UR UR7, SR_CgaCtaId ;  /* 0x00000000000779c3 */ /* 0x000f220000008800 */
[----:B------:R-:W-:Y:S01]  /*5f90*/  VIADD R187, R23, UR60 ;  /* 0x0000003c17bb7c36 */ /* 0x000fe20008000000 */
[----:B------:R-:W-:Y:S01]  /*5fa0*/  UIADD3 UR6, UR6, 0x30840, URZ ;  /* 0x0003084006067890 */ /* 0x000fe2000fffe03f */
[----:B------:R-:W-:Y:S01]  /*5fb0*/  IMAD.U32 R185, RZ, RZ, UR41 ;  /* 0x00000029ffb97e24 */ /* 0x000fe2000f8e00ff */
[----:B------:R-:W-:-:S08]  /*5fc0*/  UISETP.NE.AND UP0, UPT, UR43, URZ, UPT ;  /* 0x0000003f2b00728c */ /* 0x000fd0000bf05270 */
[----:B------:R-:W-:-:S06]  /*5fd0*/  UISETP.NE.AND UP1, UPT, UR4, URZ, UPT ;  /* 0x0000003f0400728c */ /* 0x000fcc000bf25270 */
[----:B------:R-:W-:Y:S02]  /*5fe0*/  PLOP3.LUT P1, PT, PT, PT, UP1, 0x80, 0x0 ;  /* 0x000000000000781c */ /* 0x000fe40003f2f018 */
[----:B------:R-:W-:-:S03]  /*5ff0*/  PLOP3.LUT P2, PT, PT, PT, UP1, 0x80, 0x0 ;  /* 0x000000000000781c */ /* 0x000fc60003f4f018 */
[----:B------:R-:W-:Y:S01]  /*6000*/  @UP1 ULDC UR4, c[0x0][0x44c] ;  /* 0x0001130000041ab9 */ /* 0x000fe20000000800 */
[----:B----4-:R-:W-:-:S03]  /*6010*/  UPRMT UR6, UR7, 0x654, UR6 ;  /* 0x0000065407067896 */ /* 0x010fc60008000006 */
[----:B------:R-:W-:-:S04]  /*6020*/  ULDC UR7, c[0x0][0x9e0] ;  /* 0x0002780000077ab9 */ /* 0x000fc80000000800 */
[----:B--23--:R-:W-:Y:S01]  /*6030*/  @P1 IMAD.HI.U32 R0, R187, UR4, RZ ;  /* 0x00000004bb001c27 */ /* 0x00cfe2000f8e00ff */
[----:B------:R-:W-:Y:S01]  /*6040*/  @UP1 ULDC UR4, c[0x0][0x450] ;  /* 0x0001140000041ab9 */ /* 0x000fe20000000800 */
[----:B------:R-:W-:Y:S01]  /*6050*/  PLOP3.LUT P1, PT, PT, PT, UP0, 0x40, 0x0 ;  /* 0x000000000000781c */ /* 0x000fe20003f2e808 */
[----:B------:R-:W-:Y:S01]  /*6060*/  SYNCS.ARRIVE.TRANS64.RED.A1T0 RZ, [UR6], RZ ;  /* 0x000000ffffff79a7 */ /* 0x000fe20008100406 */
[----:B------:R-:W-:Y:S01]  /*6070*/  ULDC UR6, c[0x0][0x9dc] ;  /* 0x0002770000067ab9 */ /* 0x000fe20000000800 */
[----:B------:R-:W-:Y:S01]  /*6080*/  @P2 SHF.R.U32.HI R187, RZ, UR4, R0 ;  /* 0x00000004ffbb2c19 */ /* 0x000fe20008011600 */
[----:B------:R-:W-:Y:S01]  /*6090*/  IMAD.SHL.U32 R0, R225, 0x40, RZ ;  /* 0x00000040e1007824 */ /* 0x000fe200078e00ff */
[----:B------:R-:W-:-:S03]  /*60a0*/  ULOP3.LUT UR4, URZ, UR6, URZ, 0x33, !UPT ;  /* 0x000000063f047292 */ /* 0x000fc6000f8e333f */
[----:B------:R-:W2:Y:S01]  /*60b0*/  SHFL.IDX PT, R188, R187, RZ, 0x1c1f ;  /* 0x001c1fffbbbc7589 */ /* 0x000ea200000e0000 */
[----:B------:R-:W-:-:S04]  /*60c0*/  IADD3 R2, -R17, 0x1, -R0 ;  /* 0x0000000111027810 */ /* 0x000fc80007ffe900 */
[----:B------:R-:W-:-:S05]  /*60d0*/  IADD3 R185, -R185, UR42, R2 ;  /* 0x0000002ab9b97c10 */ /* 0x000fca000fffe102 */
[C---:B------:R-:W-:Y:S02]  /*60e0*/  VIADD R186, R185.reuse, UR7 ;  /* 0x00000007b9ba7c36 */ /* 0x040fe40008000000 */
[----:B------:R-:W-:Y:S02]  /*60f0*/  VIADD R185, R185, UR4 ;  /* 0x00000004b9b97c36 */ /* 0x000fe40008000000 */
[--C-:B--2---:R-:W-:Y:S02]  /*6100*/  IMAD.IADD R184, R186, 0x1, R188.reuse ;  /* 0x00000001bab87824 */ /* 0x104fe400078e02bc */
[----:B-1----:R-:W-:Y:S01]  /*6110*/  IMAD.IADD R4, R185, 0x1, R188 ;  /* 0x00000001b9047824 */ /* 0x002fe200078e02bc */
[----:B------:R-:W-:Y:S06]  /*6120*/  @P1 BRA `(.L_x_1256) ;  /* 0x00000000005c1947 */ /* 0x000fec0003800000 */
[----:B------:R-:W-:Y:S01]  /*6130*/  IMAD.U32 R2, RZ, RZ, UR41 ;  /* 0x00000029ff027e24 */ /* 0x000fe2000f8e00ff */
[----:B------:R-:W-:Y:S04]  /*6140*/  BSSY B0, `(.L_x_1257) ;  /* 0x0000011000007945 */ /* 0x000fe80003800000 */
[----:B------:R-:W-:-:S04]  /*6150*/  IADD3 R188, -R2, UR42, R188 ;  /* 0x0000002a02bc7c10 */ /* 0x000fc8000fffe1bc */
[----:B------:R-:W-:-:S13]  /*6160*/  ISETP.GT.AND P1, PT, R188, -0x1, PT ;  /* 0xffffffffbc00780c */ /* 0x000fda0003f24270 */
[----:B------:R-:W-:Y:S05]  /*6170*/  @P1 BRA `(.L_x_1258) ;  /* 0x0000000000201947 */ /* 0x000fea0003800000 */
[----:B------:R-:W-:Y:S01]  /*6180*/  IMAD.U32 R189, RZ, RZ, UR55 ;  /* 0x00000037ffbd7e24 */ /* 0x000fe2000f8e00ff */
[----:B------:R-:W-:-:S04]  /*6190*/  LOP3.LUT R188, RZ, R188, RZ, 0x33, !PT ;  /* 0x000000bcffbc7212 */ /* 0x000fc800078e33ff */
[----:B------:R-:W-:-:S13]  /*61a0*/  ISETP.NE.AND P1, PT, R189, 0x1, PT ;  /* 0x00000001bd00780c */ /* 0x000fda0003f25270 */
[----:B0-----:R-:W0:Y:S02]  /*61b0*/  @P1 LDC.64 R2, c[0x0][0x9e8] ;  /* 0x00027a00ff021b82 */ /* 0x001e240000000a00 */
[----:B0-----:R-:W-:-:S05]  /*61c0*/  @P1 IMAD.HI.U32 R2, R188, R2, RZ ;  /* 0x00000002bc021227 */ /* 0x001fca00078e00ff */
[----:B------:R-:W-:-:S04]  /*61d0*/  @P1 SHF.R.U32.HI R188, RZ, R3, R2 ;  /* 0x00000003ffbc1219 */ /* 0x000fc80000011602 */
[----:B------:R-:W-:Y:S01]  /*61e0*/  LOP3.LUT R188, RZ, R188, RZ, 0x33, !PT ;  /* 0x000000bcffbc7212 */ /* 0x000fe200078e33ff */
[----:B------:R-:W-:Y:S06]  /*61f0*/  BRA `(.L_x_1259) ;  /* 0x0000000000147947 */ /* 0x000fec0003800000 */
.L_x_1258:
[----:B------:R-:W-:-:S05]  /*6200*/  IMAD.U32 R189, RZ, RZ, UR55 ;  /* 0x00000037ffbd7e24 */ /* 0x000fca000f8e00ff */
[----:B------:R-:W-:-:S13]  /*6210*/  ISETP.NE.AND P1, PT, R189, 0x1, PT ;  /* 0x00000001bd00780c */ /* 0x000fda0003f25270 */
[----:B0-----:R-:W0:Y:S02]  /*6220*/  @P1 LDC.64 R2, c[0x0][0x9e8] ;  /* 0x00027a00ff021b82 */ /* 0x001e240000000a00 */
[----:B0-----:R-:W-:-:S05]  /*6230*/  @P1 IMAD.HI.U32 R2, R188, R2, RZ ;  /* 0x00000002bc021227 */ /* 0x001fca00078e00ff */
[----:B------:R-:W-:-:S07]  /*6240*/  @P1 SHF.R.U32.HI R188, RZ, R3, R2 ;  /* 0x00000003ffbc1219 */ /* 0x000fce0000011602 */
.L_x_1259:
[----:B------:R-:W-:Y:S05]  /*6250*/  BSYNC B0 ;  /* 0x0000000000007941 */ /* 0x000fea0003800000 */
.L_x_1257:
[----:B------:R-:W-:-:S04]  /*6260*/  IMAD R188, R188, R189, -R0 ;  /* 0x000000bdbcbc7224 */ /* 0x000fc800078e0a00 */
[----:B------:R-:W-:-:S05]  /*6270*/  IMAD.IADD R188, R188, 0x1, -R17 ;  /* 0x00000001bcbc7824 */ /* 0x000fca00078e0a11 */
[----:B------:R-:W-:Y:S02]  /*6280*/  VIMNMX R4, R4, R188, !PT ;  /* 0x000000bc04047248 */ /* 0x000fe40007fe0100 */
[----:B------:R-:W-:-:S07]  /*6290*/  VIADDMNMX R184, R188, R189, R184, PT ;  /* 0x000000bdbcb87246 */ /* 0x000fce00038001b8 */
.L_x_1256:
[----:B------:R-:W-:Y:S01]  /*62a0*/  ISETP.GT.AND P1, PT, R225, -0x1, PT ;  /* 0xffffffffe100780c */ /* 0x000fe20003f24270 */
[----:B------:R-:W1:Y:S01]  /*62b0*/  SHFL.IDX PT, R2, R187, 0x1, 0x1c1f ;  /* 0x003c1f00bb027f89 */ /* 0x000e6200000e0000 */
[----:B------:R-:W-:Y:S02]  /*62c0*/  UISETP.NE.AND UP0, UPT, UR43, URZ, UPT ;  /* 0x0000003f2b00728c */ /* 0x000fe4000bf05270 */
[C---:B------:R-:W-:Y:S02]  /*62d0*/  ISETP.GT.AND P4, PT, R4.reuse, 0x1, P1 ;  /* 0x000000010400780c */ /* 0x040fe40000f84270 */
[----:B------:R-:W-:Y:S02]  /*62e0*/  ISETP.GT.AND P5, PT, R4, RZ, P1 ;  /* 0x000000ff0400720c */ /* 0x000fe40000fa4270 */
[C---:B------:R-:W-:Y:S02]  /*62f0*/  ISETP.LT.OR P4, PT, R184.reuse, 0x2, P4 ;  /* 0x00000002b800780c */ /* 0x040fe40002781670 */
[----:B------:R-:W-:-:S02]  /*6300*/  ISETP.LT.OR P5, PT, R184, 0x1, P5 ;  /* 0x00000001b800780c */ /* 0x000fc40002fa1670 */
[----:B------:R-:W-:Y:S02]  /*6310*/  FSEL R153, R153, -INF , !P4 ;  /* 0xff80000099997808 */ /* 0x000fe40006000000 */
[----:B------:R-:W-:Y:S02]  /*6320*/  ISETP.GT.AND P4, PT, R4, 0x18, P1 ;  /* 0x000000180400780c */ /* 0x000fe40000f84270 */
[----:B------:R-:W-:Y:S02]  /*6330*/  FSEL R152, R152, -INF , !P5 ;  /* 0xff80000098987808 */ /* 0x000fe40006800000 */
[----:B------:R-:W-:Y:S02]  /*6340*/  ISETP.LT.OR P4, PT, R184, 0x19, P4 ;  /* 0x00000019b800780c */ /* 0x000fe40002781670 */
[C---:B------:R-:W-:Y:S02]  /*6350*/  ISETP.GT.AND P6, PT, R4.reuse, 0x8, P1 ;  /* 0x000000080400780c */ /* 0x040fe40000fc4270 */
[----:B------:R-:W-:-:S02]  /*6360*/  ISETP.GT.AND P2, PT, R4, 0x9, P1 ;  /* 0x000000090400780c */ /* 0x000fc40000f44270 */
[----:B------:R-:W-:Y:S01]  /*6370*/  ISETP.GT.AND P3, PT, R4, 0x10, P1 ;  /* 0x000000100400780c */ /* 0x000fe20000f64270 */
[--C-:B-1----:R-:W-:Y:S01]  /*6380*/  IMAD.IADD R186, R186, 0x1, R2.reuse ;  /* 0x00000001baba7824 */ /* 0x102fe200078e0202 */
        /* <DEDUP_REMOVED lines=53> */
.L_x_1262:
[----:B------:R-:W-:-:S05]  /*66e0*/  IMAD.U32 R184, RZ, RZ, UR55 ;  /* 0x00000037ffb87e24 */ /* 0x000fca000f8e00ff */
[----:B------:R-:W-:-:S13]  /*66f0*/  ISETP.NE.AND P2, PT, R184, 0x1, PT ;  /* 0x00000001b800780c */ /* 0x000fda0003f45270 */
[----:B0-----:R-:W0:Y:S02]  /*6700*/  @P2 LDC.64 R2, c[0x0][0x9e8] ;  /* 0x00027a00ff022b82 */ /* 0x001e240000000a00 */
[----:B0-----:R-:W-:-:S05]  /*6710*/  @P2 IMAD.HI.U32 R2, R4, R2, RZ ;  /* 0x0000000204022227 */ /* 0x001fca00078e00ff */
[----:B------:R-:W-:-:S07]  /*6720*/  @P2 SHF.R.U32.HI R4, RZ, R3, R2 ;  /* 0x00000003ff042219 */ /* 0x000fce0000011602 */
.L_x_1263:
[----:B------:R-:W-:Y:S05]  /*6730*/  BSYNC B0 ;  /* 0x0000000000007941 */ /* 0x000fea0003800000 */
.L_x_1261:
[----:B------:R-:W-:-:S04]  /*6740*/  IMAD R0, R4, R184, -R0 ;  /* 0x000000b804007224 */ /* 0x000fc800078e0a00 */
[----:B------:R-:W-:-:S05]  /*6750*/  IMAD.IADD R0, R0, 0x1, -R17 ;  /* 0x0000000100007824 */ /* 0x000fca00078e0a11 */
[----:B------:R-:W-:Y:S02]  /*6760*/  VIMNMX R185, R185, R0, !PT ;  /* 0x00000000b9b97248 */ /* 0x000fe40007fe0100 */
[----:B------:R-:W-:-:S07]  /*6770*/  VIADDMNMX R186, R0, R184, R186, PT ;  /* 0x000000b800ba7246 */ /* 0x000fce00038001ba */
.L_x_1260:
[----:B------:R-:W-:Y:S01]  /*6780*/  LOP3.LUT R16, R16, 0xfffff7ff, RZ, 0xc0, !PT ;  /* 0xfffff7ff10107812 */ /* 0x000fe200078ec0ff */
[----:B------:R-:W-:Y:S01]  /*6790*/  ULDC UR10, c[0x0][0x988] ;  /* 0x00026200000a7ab9 */ /* 0x000fe20000000800 */
[C---:B------:R-:W-:Y:S02]  /*67a0*/  ISETP.GT.AND P5, PT, R185.reuse, 0x1, P1 ;  /* 0x00000001b900780c */ /* 0x040fe40000fa4270 */
[----:B------:R-:W-:Y:S02]  /*67b0*/  @P0 LOP3.LUT R16, R16, 0x800, RZ, 0xfc, !PT ;  /* 0x0000080010100812 */ /* 0x000fe400078efcff */
[----:B------:R-:W-:Y:S02]  /*67c0*/  ISETP.GT.AND P0, PT, R185, 0x19, P1 ;  /* 0x00000019b900780c */ /* 0x000fe40000f04270 */
[----:B------:R-:W-:Y:S02]  /*67d0*/  LOP3.LUT R16, R16, 0xffff7fff, RZ, 0xc0, !PT ;  /* 0xffff7fff10107812 */ /* 0x000fe400078ec0ff */
[----:B------:R-:W-:-:S02]  /*67e0*/  ISETP.LT.OR P5, PT, R186, 0x2, P5 ;  /* 0x00000002ba00780c */ /* 0x000fc40002fa1670 */
[----:B------:R-:W-:Y:S02]  /*67f0*/  ISETP.GT.AND P6, PT, R185, 0x8, P1 ;  /* 0x00000008b900780c */ /* 0x000fe40000fc4270 */
[----:B------:R-:W-:Y:S02]  /*6800*/  FSEL R155, R155, -INF , !P5 ;  /* 0xff8000009b9b7808 */ /* 0x000fe40006800000 */
[C---:B------:R-:W-:Y:S02]  /*6810*/  ISETP.GT.AND P2, PT, R185.reuse, 0x9, P1 ;  /* 0x00000009b900780c */ /* 0x040fe40000f44270 */
[C---:B------:R-:W-:Y:S02]  /*6820*/  ISETP.GT.AND P3, PT, R185.reuse, 0x10, P1 ;  /* 0x00000010b900780c */ /* 0x040fe40000f64270 */
[----:B------:R-:W-:Y:S02]  /*6830*/  @P0 LOP3.LUT R16, R16, 0x8000, RZ, 0xfc, !PT ;  /* 0x0000800010100812 */ /* 0x000fe400078efcff */
[----:B------:R-:W-:-:S02]  /*6840*/  ISETP.GT.AND P0, PT, R185, 0x31, P1 ;  /* 0x00000031b900780c */ /* 0x000fc40000f04270 */
[----:B------:R-:W-:Y:S02]  /*6850*/  LOP3.LUT R16, R16, 0xfffffffd, RZ, 0xc0, !PT ;  /* 0xfffffffd10107812 */ /* 0x000fe400078ec0ff */
[C---:B------:R-:W-:Y:S02]  /*6860*/  ISETP.GT.AND P4, PT, R185.reuse, 0x11, P1 ;  /* 0x00000011b900780c */ /* 0x040fe40000f84270 */
[----:B------:R-:W-:Y:S02]  /*6870*/  ISETP.GT.AND P5, PT, R185, 0x18, P1 ;  /* 0x00000018b900780c */ /* 0x000fe40000fa4270 */
[C---:B------:R-:W-:Y:S02]  /*6880*/  ISETP.LT.OR P6, PT, R186.reuse, 0x9, P6 ;  /* 0x00000009ba00780c */ /* 0x040fe400037c1670 */
[C---:B------:R-:W-:Y:S02]  /*6890*/  ISETP.LT.OR P2, PT, R186.reuse, 0xa, P2 ;  /* 0x0000000aba00780c */ /* 0x040fe40001741670 */
[----:B------:R-:W-:-:S02]  /*68a0*/  ISETP.LT.OR P3, PT, R186, 0x11, P3 ;  /* 0x00000011ba00780c */ /* 0x000fc40001f61670 */
[----:B------:R-:W-:Y:S02]  /*68b0*/  @P0 LOP3.LUT R16, R16, 0x2, RZ, 0xfc, !PT ;  /* 0x0000000210100812 */ /* 0x000fe400078efcff */
[----:B------:R-:W-:Y:S02]  /*68c0*/  ISETP.GT.AND P0, PT, R185, 0x38, P1 ;  /* 0x00000038b900780c */ /* 0x000fe40000f04270 */
[----:B------:R-:W-:Y:S02]  /*68d0*/  LOP3.LUT R16, R16, 0xfffffff7, RZ, 0xc0, !PT ;  /* 0xfffffff710107812 */ /* 0x000fe400078ec0ff */
[C---:B------:R-:W-:Y:S02]  /*68e0*/  ISETP.LT.OR P4, PT, R186.reuse, 0x12, P4 ;  /* 0x00000012ba00780c */ /* 0x040fe40002781670 */
[----:B------:R-:W-:Y:S02]  /*68f0*/  ISETP.LT.OR P5, PT, R186, 0x19, P5 ;  /* 0x00000019ba00780c */ /* 0x000fe40002fa1670 */
[----:B------:R-:W-:-:S02]  /*6900*/  FSEL R158, R158, -INF , !P6 ;  /* 0xff8000009e9e7808 */ /* 0x000fc40007000000 */
[----:B------:R-:W-:Y:S02]  /*6910*/  FSEL R159, R159, -INF , !P2 ;  /* 0xff8000009f9f7808 */ /* 0x000fe40005000000 */
[----:B------:R-:W-:Y:S02]  /*6920*/  FSEL R162, R162, -INF , !P3 ;  /* 0xff800000a2a27808 */ /* 0x000fe40005800000 */
[----:B------:R-:W-:Y:S02]  /*6930*/  @P0 LOP3.LUT R16, R16, 0x8, RZ, 0xfc, !PT ;  /* 0x0000000810100812 */ /* 0x000fe400078efcff */
[----:B------:R-:W-:Y:S02]  /*6940*/  ISETP.GT.AND P0, PT, R185, RZ, P1 ;  /* 0x000000ffb900720c */ /* 0x000fe40000f04270 */
[----:B------:R-:W-:Y:S02]  /*6950*/  LOP3.LUT R16, R16, 0xffffff7f, RZ, 0xc0, !PT ;  /* 0xffffff7f10107812 */ /* 0x000fe400078ec0ff */
[----:B------:R-:W-:-:S02]  /*6960*/  FSEL R163, R163, -INF , !P4 ;  /* 0xff800000a3a37808 */ /* 0x000fc40006000000 */
[----:B------:R-:W-:Y:S02]  /*6970*/  FSEL R166, R166, -INF , !P5 ;  /* 0xff800000a6a67808 */ /* 0x000fe40006800000 */
[C---:B------:R-:W-:Y:S02]  /*6980*/  ISETP.GT.AND P2, PT, R185.reuse, 0x20, P1 ;  /* 0x00000020b900780c */ /* 0x040fe40000f44270 */
[C---:B------:R-:W-:Y:S02]  /*6990*/  ISETP.GT.AND P3, PT, R185.reuse, 0x21, P1 ;  /* 0x00000021b900780c */ /* 0x040fe40000f64270 */
[C---:B------:R-:W-:Y:S02]  /*69a0*/  ISETP.GT.AND P4, PT, R185.reuse, 0x28, P1 ;  /* 0x00000028b900780c */ /* 0x040fe40000f84270 */
[C---:B------:R-:W-:Y:S02]  /*69b0*/  ISETP.GT.AND P5, PT, R185.reuse, 0x29, P1 ;  /* 0x00000029b900780c */ /* 0x040fe40000fa4270 */
[----:B------:R-:W-:-:S02]  /*69c0*/  ISETP.GT.AND P6, PT, R185, 0x30, P1 ;  /* 0x00000030b900780c */ /* 0x000fc40000fc4270 */
[----:B------:R-:W-:Y:S02]  /*69d0*/  ISETP.GT.AND P1, PT, R185, 0x39, P1 ;  /* 0x00000039b900780c */ /* 0x000fe40000f24270 */
[----:B------:R-:W-:Y:S02]  /*69e0*/  @P0 LOP3.LUT R16, R16, 0x80, RZ, 0xfc, !PT ;  /* 0x0000008010100812 */ /* 0x000fe400078efcff */
[----:B------:R-:W-:Y:S02]  /*69f0*/  FMNMX.FTZ R0, R152, R21, !PT ;  /* 0x0000001598007209 */ /* 0x000fe40007810000 */
[C---:B------:R-:W-:Y:S02]  /*6a00*/  LOP3.LUT P0, RZ, R16.reuse, 0x8000, RZ, 0xc0, !PT ;  /* 0x0000800010ff7812 */ /* 0x040fe4000780c0ff */
[----:B------:R-:W-:Y:S02]  /*6a10*/  FMNMX.FTZ R0, R153, R0, !PT ;  /* 0x0000000099007209 */ /* 0x000fe40007810000 */
[----:B------:R-:W-:-:S02]  /*6a20*/  LOP3.LUT R16, R16, 0xffffffdf, RZ, 0xc0, !PT ;  /* 0xffffffdf10107812 */ /* 0x000fc400078ec0ff */
[----:B------:R-:W-:Y:S02]  /*6a30*/  FMNMX.FTZ R0, R156, R0, !PT ;  /* 0x000000009c007209 */ /* 0x000fe40007810000 */
[----:B------:R-:W-:Y:S02]  /*6a40*/  ISETP.LT.OR P0, PT, R186, 0x1a, P0 ;  /* 0x0000001aba00780c */ /* 0x000fe40000701670 */
[----:B------:R-:W-:Y:S02]  /*6a50*/  @P1 LOP3.LUT R16, R16, 0x20, RZ, 0xfc, !PT ;  /* 0x0000002010101812 */ /* 0x000fe400078efcff */
[----:B------:R-:W-:Y:S02]  /*6a60*/  FMNMX.FTZ R0, R157, R0, !PT ;  /* 0x000000009d007209 */ /* 0x000fe40007810000 */
[----:B------:R-:W-:Y:S02]  /*6a70*/  LOP3.LUT P1, RZ, R16, 0x2, RZ, 0xc0, !PT ;  /* 0x0000000210ff7812 */ /* 0x000fe4000782c0ff */
[----:B------:R-:W-:-:S02]  /*6a80*/  FMNMX.FTZ R0, R160, R0, !PT ;  /* 0x00000000a0007209 */ /* 0x000fc40007810000 */
[----:B------:R-:W-:Y:S02]  /*6a90*/  LOP3.LUT R16, R16, 0xfffffeff, RZ, 0xc0, !PT ;  /* 0xfffffeff10107812 */ /* 0x000fe400078ec0ff */
[----:B------:R-:W-:Y:S02]  /*6aa0*/  FMNMX.FTZ R0, R161, R0, !PT ;  /* 0x00000000a1007209 */ /* 0x000fe40007810000 */
[----:B------:R-:W-:Y:S02]  /*6ab0*/  @P0 LOP3.LUT R16, R16, 0x100, RZ, 0xfc, !PT ;  /* 0x0000010010100812 */ /* 0x000fe400078efcff */
[----:B------:R-:W-:Y:S02]  /*6ac0*/  ISETP.LT.OR P0, PT, R186, 0x21, P2 ;  /* 0x00000021ba00780c */ /* 0x000fe40001701670 */
[----:B------:R-:W-:Y:S02]  /*6ad0*/  FMNMX.FTZ R0, R164, R0, !PT ;  /* 0x00000000a4007209 */ /* 0x000fe40007810000 */
[----:B------:R-:W-:-:S02]  /*6ae0*/  LOP3.LUT P2, RZ, R16, 0x8, RZ, 0xc0, !PT ;  /* 0x0000000810ff7812 */ /* 0x000fc4000784c0ff */
[----:B------:R-:W-:Y:S02]  /*6af0*/  FMNMX.FTZ R0, R165, R0, !PT ;  /* 0x00000000a5007209 */ /* 0x000fe40007810000 */
[----:B------:R-:W-:Y:S02]  /*6b00*/  LOP3.LUT R16, R16, 0xffffffbf, RZ, 0xc0, !PT ;  /* 0xffffffbf10107812 */ /* 0x000fe400078ec0ff */
[----:B------:R-:W-:Y:S02]  /*6b10*/  FMNMX.FTZ R0, R168, R0, !PT ;  /* 0x00000000a8007209 */ /* 0x000fe40007810000 */
[----:B------:R-:W-:Y:S02]  /*6b20*/  ISETP.LT.OR P6, PT, R186, 0x31, P6 ;  /* 0x00000031ba00780c */ /* 0x000fe400037c1670 */
[----:B------:R-:W-:Y:S02]  /*6b30*/  @P0 LOP3.LUT R16, R16, 0x40, RZ, 0xfc, !PT ;  /* 0x0000004010100812 */ /* 0x000fe400078efcff */
[----:B------:R-:W-:-:S02]  /*6b40*/  FMNMX.FTZ R0, R169, R0, !PT ;  /* 0x00000000a9007209 */ /* 0x000fc40007810000 */
[----:B------:R-:W-:Y:S02]  /*6b50*/  ISETP.LT.OR P0, PT, R186, 0x22, P3 ;  /* 0x00000022ba00780c */ /* 0x000fe40001f01670 */
[----:B------:R-:W-:Y:S02]  /*6b60*/  FMNMX.FTZ R0, R172, R0, !PT ;  /* 0x00000000ac007209 */ /* 0x000fe40007810000 */
[C---:B------:R-:W-:Y:S02]  /*6b70*/  LOP3.LUT P3, RZ, R16.reuse, 0x80, RZ, 0xc0, !PT ;  /* 0x0000008010ff7812 */ /* 0x040fe4000786c0ff */
[----:B------:R-:W-:Y:S02]  /*6b80*/  FMNMX.FTZ R0, R173, R0, !PT ;  /* 0x00000000ad007209 */ /* 0x000fe40007810000 */
[----:B------:R-:W-:Y:S02]  /*6b90*/  LOP3.LUT R16, R16, 0xffffffef, RZ, 0xc0, !PT ;  /* 0xffffffef10107812 */ /* 0x000fe400078ec0ff */
[----:B------:R-:W-:-:S02]  /*6ba0*/  FMNMX.FTZ R0, R176, R0, !PT ;  /* 0x00000000b0007209 */ /* 0x000fc40007810000 */
[----:B------:R-:W-:Y:S02]  /*6bb0*/  ISETP.LT.OR P3, PT, R186, 0x1, P3 ;  /* 0x00000001ba00780c */ /* 0x000fe40001f61670 */
[----:B------:R-:W-:Y:S02]  /*6bc0*/  @P0 LOP3.LUT R16, R16, 0x10, RZ, 0xfc, !PT ;  /* 0x0000001010100812 */ /* 0x000fe400078efcff */
[----:B------:R-:W-:Y:S02]  /*6bd0*/  ISETP.LT.OR P0, PT, R186, 0x29, P4 ;  /* 0x00000029ba00780c */ /* 0x000fe40002701670 */
[----:B------:R-:W-:Y:S02]  /*6be0*/  FMNMX.FTZ R0, R177, R0, !PT ;  /* 0x00000000b1007209 */ /* 0x000fe40007810000 */
[----:B------:R-:W-:Y:S02]  /*6bf0*/  LOP3.LUT P4, RZ, R16, 0x20, RZ, 0xc0, !PT ;  /* 0x0000002010ff7812 */ /* 0x000fe4000788c0ff */
[----:B------:R-:W-:-:S02]  /*6c00*/  FMNMX.FTZ R0, R180, R0, !PT ;  /* 0x00000000b4007209 */ /* 0x000fc40007810000 */
[----:B------:R-:W-:Y:S02]  /*6c10*/  LOP3.LUT R16, R16, 0xfffffffb, RZ, 0xc0, !PT ;  /* 0xfffffffb10107812 */ /* 0x000fe400078ec0ff */
[----:B------:R-:W-:Y:S02]  /*6c20*/  FMNMX.FTZ R0, R181, R0, !PT ;  /* 0x00000000b5007209 */ /* 0x000fe40007810000 */
[----:B------:R-:W-:Y:S02]  /*6c30*/  FSEL R154, R154, -INF , !P3 ;  /* 0xff8000009a9a7808 */ /* 0x000fe40005800000 */
[----:B------:R-:W-:Y:S01]  /*6c40*/  @P0 LOP3.LUT R16, R16, 0x4, RZ, 0xfc, !PT ;  /* 0x0000000410100812 */ /* 0x000fe200078efcff */
[----:B------:R-:W1:Y:S01]  /*6c50*/  SHFL.BFLY PT, R2, R0, 0x2, 0x1f ;  /* 0x0c401f0000027f89 */ /* 0x000e6200000e0000 */
[----:B------:R-:W-:Y:S02]  /*6c60*/  ISETP.LT.OR P0, PT, R186, 0x2a, P5 ;  /* 0x0000002aba00780c */ /* 0x000fe40002f01670 */
[----:B------:R-:W-:-:S02]  /*6c70*/  LOP3.LUT R16, R16, 0xffffefff, RZ, 0xc0, !PT ;  /* 0xffffefff10107812 */ /* 0x000fc400078ec0ff */
[----:B0-----:R-:W-:Y:S02]  /*6c80*/  FMNMX.FTZ R3, R154, R224, !PT ;  /* 0x000000e09a037209 */ /* 0x001fe40007810000 */
[----:B------:R-:W-:Y:S02]  /*6c90*/  ISETP.LT.OR P1, PT, R186, 0x32, P1 ;  /* 0x00000032ba00780c */ /* 0x000fe40000f21670 */
[----:B------:R-:W-:Y:S02]  /*6ca0*/  FMNMX.FTZ R3, R155, R3, !PT ;  /* 0x000000039b037209 */ /* 0x000fe40007810000 */
[----:B------:R-:W-:Y:S02]  /*6cb0*/  FSEL R178, R178, -INF , !P6 ;  /* 0xff800000b2b27808 */ /* 0x000fe40007000000 */
[----:B------:R-:W-:Y:S02]  /*6cc0*/  FMNMX.FTZ R3, R158, R3, !PT ;  /* 0x000000039e037209 */ /* 0x000fe40007810000 */
[----:B------:R-:W-:-:S02]  /*6cd0*/  @P0 LOP3.LUT R16, R16, 0x1000, RZ, 0xfc, !PT ;  /* 0x0000100010100812 */ /* 0x000fc400078efcff */
[----:B------:R-:W-:Y:S02]  /*6ce0*/  FMNMX.FTZ R3, R159, R3, !PT ;  /* 0x000000039f037209 */ /* 0x000fe40007810000 */
[C---:B------:R-:W-:Y:S02]  /*6cf0*/  LOP3.LUT P0, RZ, R16.reuse, 0x10, RZ, 0xc0, !PT ;  /* 0x0000001010ff7812 */ /* 0x040fe4000780c0ff */
[----:B------:R-:W-:Y:S02]  /*6d00*/  LOP3.LUT R16, R16, 0xffffdfff, RZ, 0xc0, !PT ;  /* 0xffffdfff10107812 */ /* 0x000fe400078ec0ff */
[----:B------:R-:W-:Y:S02]  /*6d10*/  FMNMX.FTZ R3, R162, R3, !PT ;  /* 0x00000003a2037209 */ /* 0x000fe40007810000 */
[----:B-1----:R-:W-:Y:S02]  /*6d20*/  FMNMX.FTZ R2, R0, R2, !PT ;  /* 0x0000000200027209 */ /* 0x002fe40007810000 */
[----:B------:R-:W-:-:S02]  /*6d30*/  FMNMX.FTZ R3, R163, R3, !PT ;  /* 0x00000003a3037209 */ /* 0x000fc40007810000 */
[----:B------:R-:W-:Y:S01]  /*6d40*/  ISETP.LT.OR P2, PT, R186, 0x39, P2 ;  /* 0x00000039ba00780c */ /* 0x000fe20001741670 */
[----:B------:R-:W0:Y:S01]  /*6d50*/  SHFL.BFLY PT, R4, R2, 0x1, 0x1f ;  /* 0x0c201f0002047f89 */ /* 0x000e2200000e0000 */
[----:B------:R-:W-:Y:S02]  /*6d60*/  FMNMX.FTZ R3, R166, R3, !PT ;  /* 0x00000003a6037209 */ /* 0x000fe40007810000 */
[----:B------:R-:W-:Y:S02]  /*6d70*/  @P0 LOP3.LUT R16, R16, 0x2000, RZ, 0xfc, !PT ;  /* 0x0000200010100812 */ /* 0x000fe400078efcff */
[----:B------:R-:W-:Y:S02]  /*6d80*/  FSEL R179, R179, -INF , !P1 ;  /* 0xff800000b3b37808 */ /* 0x000fe40004800000 */
[C---:B------:R-:W-:Y:S02]  /*6d90*/  LOP3.LUT P0, RZ, R16.reuse, 0x40, RZ, 0xc0, !PT ;  /* 0x0000004010ff7812 */ /* 0x040fe4000780c0ff */
[----:B------:R-:W-:-:S02]  /*6da0*/  LOP3.LUT R16, R16, 0xffffbfff, RZ, 0xc0, !PT ;  /* 0xffffbfff10107812 */ /* 0x000fc400078ec0ff */
[----:B------:R-:W-:Y:S02]  /*6db0*/  ISETP.LT.OR P4, PT, R186, 0x3a, P4 ;  /* 0x0000003aba00780c */ /* 0x000fe40002781670 */
[----:B------:R-:W-:Y:S02]  /*6dc0*/  FSEL R182, R182, -INF , !P2 ;  /* 0xff800000b6b67808 */ /* 0x000fe40005000000 */
[----:B------:R-:W-:-:S05]  /*6dd0*/  FSEL R183, R183, -INF , !P4 ;  /* 0xff800000b7b77808 */ /* 0x000fca0006000000 */
[----:B------:R-:W-:-:S04]  /*6de0*/  @P0 LOP3.LUT R16, R16, 0x4000, RZ, 0xfc, !PT ;  /* 0x0000400010100812 */ /* 0x000fc800078efcff */
[----:B------:R-:W-:Y:S02]  /*6df0*/  LOP3.LUT P0, RZ, R16, 0x100, RZ, 0xc0, !PT ;  /* 0x0000010010ff7812 */ /* 0x000fe4000780c0ff */
[----:B0-----:R-:W-:Y:S02]  /*6e00*/  FMNMX.FTZ R4, R2, R4, !PT ;  /* 0x0000000402047209 */ /* 0x001fe40007810000 */
[----:B------:R-:W-:Y:S02]  /*6e10*/  FSEL R167, R167, -INF , !P0 ;  /* 0xff800000a7a77808 */ /* 0x000fe40004000000 */
[----:B------:R-:W-:Y:S01]  /*6e20*/  LOP3.LUT P0, RZ, R16, 0x4000, RZ, 0xc0, !PT ;  /* 0x0000400010ff7812 */ /* 0x000fe2000780c0ff */
[C---:B------:R-:W-:Y:S01]  /*6e30*/  FMUL.FTZ R2, R4.reuse, UR10 ;  /* 0x0000000a04027c20 */ /* 0x040fe20008410000 */
[----:B------:R-:W-:Y:S02]  /*6e40*/  FSETP.NEU.FTZ.AND P5, PT, R4, -INF , PT ;  /* 0xff8000000400780b */ /* 0x000fe40003fbd000 */
[----:B------:R-:W-:-:S02]  /*6e50*/  FSEL R170, R170, -INF , !P0 ;  /* 0xff800000aaaa7808 */ /* 0x000fc40004000000 */
[----:B------:R-:W-:Y:S02]  /*6e60*/  LOP3.LUT P0, RZ, R16, 0x2000, RZ, 0xc0, !PT ;  /* 0x0000200010ff7812 */ /* 0x000fe4000780c0ff */
[----:B------:R-:W-:Y:S02]  /*6e70*/  FMNMX.FTZ R3, R167, R3, !PT ;  /* 0x00000003a7037209 */ /* 0x000fe40007810000 */
[----:B------:R-:W-:Y:S02]  /*6e80*/  FSEL R0, R4, RZ, P5 ;  /* 0x000000ff04007208 */ /* 0x000fe40002800000 */
[----:B------:R-:W-:Y:S02]  /*6e90*/  FSEL R2, R2, RZ, P5 ;  /* 0x000000ff02027208 */ /* 0x000fe40002800000 */
[----:B------:R-:W-:Y:S01]  /*6ea0*/  LOP3.LUT P5, RZ, R16, 0x4, RZ, 0xc0, !PT ;  /* 0x0000000410ff7812 */ /* 0x000fe200078ac0ff */
[----:B------:R-:W-:Y:S01]  /*6eb0*/  FADD.FTZ R0, -R0, R21 ;  /* 0x0000001500007221 */ /* 0x000fe20000010100 */
[----:B------:R-:W-:Y:S01]  /*6ec0*/  FSEL R171, R171, -INF , !P0 ;  /* 0xff800000abab7808 */ /* 0x000fe20004000000 */
[--C-:B------:R-:W-:Y:S01]  /*6ed0*/  FFMA.FTZ R152, R152, UR10, -R2.reuse ;  /* 0x0000000a98987c23 */ /* 0x100fe20008010802 */
[----:B------:R-:W-:Y:S01]  /*6ee0*/  FMNMX.FTZ R3, R170, R3, !PT ;  /* 0x00000003aa037209 */ /* 0x000fe20007810000 */
[--C-:B------:R-:W-:Y:S01]  /*6ef0*/  FFMA.FTZ R153, R153, UR10, -R2.reuse ;  /* 0x0000000a99997c23 */ /* 0x100fe20008010802 */
[----:B------:R-:W-:Y:S01]  /*6f00*/  LOP3.LUT P0, RZ, R16, 0x1000, RZ, 0xc0, !PT ;  /* 0x0000100010ff7812 */ /* 0x000fe2000780c0ff */
[--C-:B------:R-:W-:Y:S01]  /*6f10*/  FFMA.FTZ R156, R156, UR10, -R2.reuse ;  /* 0x0000000a9c9c7c23 */ /* 0x100fe20008010802 */
[----:B------:R-:W-:Y:S01]  /*6f20*/  FSEL R174, R174, -INF , !P5 ;  /* 0xff800000aeae7808 */ /* 0x000fe20006800000 */
[--C-:B------:R-:W-:Y:S01]  /*6f30*/  FFMA.FTZ R157, R157, UR10, -R2.reuse ;  /* 0x0000000a9d9d7c23 */ /* 0x100fe20008010802 */
[----:B------:R-:W-:Y:S01]  /*6f40*/  FMNMX.FTZ R3, R171, R3, !PT ;  /* 0x00000003ab037209 */ /* 0x000fe20007810000 */
[--C-:B------:R-:W-:Y:S01]  /*6f50*/  FFMA.FTZ R160, R160, UR10, -R2.reuse ;  /* 0x0000000aa0a07c23 */ /* 0x100fe20008010802 */
[----:B------:R-:W-:Y:S01]  /*6f60*/  FSEL R175, R175, -INF , !P0 ;  /* 0xff800000afaf7808 */ /* 0x000fe20004000000 */
[--C-:B------:R-:W-:Y:S01]  /*6f70*/  FFMA.FTZ R161, R161, UR10, -R2.reuse ;  /* 0x0000000aa1a17c23 */ /* 0x100fe20008010802 */
[----:B------:R-:W-:Y:S01]  /*6f80*/  FMNMX.FTZ R3, R174, R3, !PT ;  /* 0x00000003ae037209 */ /* 0x000fe20007810000 */
[--C-:B------:R-:W-:Y:S01]  /*6f90*/  FFMA.FTZ R164, R164, UR10, -R2.reuse ;  /* 0x0000000aa4a47c23 */ /* 0x100fe20008010802 */
[--C-:B------:R-:W-:Y:S01]  /*6fa0*/  FFMA.FTZ R165, R165, UR10, -R2.reuse ;  /* 0x0000000aa5a57c23 */ /* 0x100fe20008010802 */
        /* <DEDUP_REMOVED lines=10> */
[----:B------:R-:W-:Y:S01]  /*7050*/  FFMA.FTZ R2, R181, UR10, -R2 ;  /* 0x0000000ab5027c23 */ /* 0x000fe20008010802 */
[----:B------:R-:W-:Y:S01]  /*7060*/  FMUL.FTZ R181, R0, UR10 ;  /* 0x0000000a00b57c20 */ /* 0x000fe20008410000 */
[----:B------:R-:W-:Y:S01]  /*7070*/  MUFU.EX2 R152, R152 ;  /* 0x0000009800987308 */ /* 0x000fe20000000800 */
[----:B------:R-:W-:-:S02]  /*7080*/  FMNMX.FTZ R3, R182, R3, !PT ;  /* 0x00000003b6037209 */ /* 0x000fc40007810000 */
[----:B------:R-:W-:Y:S02]  /*7090*/  LOP3.LUT P0, RZ, R16, 0x800, RZ, 0xc0, !PT ;  /* 0x0000080010ff7812 */ /* 0x000fe4000780c0ff */
[----:B------:R-:W-:-:S03]  /*70a0*/  FMNMX.FTZ R3, R183, R3, !PT ;  /* 0x00000003b7037209 */ /* 0x000fc60007810000 */
[----:B------:R0:W-:Y:S02]  /*70b0*/  MUFU.EX2 R186, R2 ;  /* 0x0000000200ba7308 */ /* 0x0001e40000000800 */
[----:B------:R-:W1:Y:S06]  /*70c0*/  SHFL.BFLY PT, R21, R3, 0x2, 0x1f ;  /* 0x0c401f0003157f89 */ /* 0x000e6c00000e0000 */
[----:B------:R-:W-:Y:S08]  /*70d0*/  MUFU.EX2 R153, R153 ;  /* 0x0000009900997308 */ /* 0x000ff00000000800 */
[----:B------:R-:W-:Y:S08]  /*70e0*/  MUFU.EX2 R156, R156 ;  /* 0x0000009c009c7308 */ /* 0x000ff00000000800 */
[----:B------:R-:W-:Y:S01]  /*70f0*/  MUFU.EX2 R157, R157 ;  /* 0x0000009d009d7308 */ /* 0x000fe20000000800 */
[----:B-1----:R-:W-:-:S05]  /*7100*/  FMNMX.FTZ R3, R3, R21, !PT ;  /* 0x0000001503037209 */ /* 0x002fca0007810000 */
[----:B------:R-:W1:Y:S02]  /*7110*/  SHFL.BFLY PT, R21, R3, 0x1, 0x1f ;  /* 0x0c201f0003157f89 */ /* 0x000e6400000e0000 */
[----:B------:R-:W-:Y:S08]  /*7120*/  MUFU.EX2 R160, R160 ;  /* 0x000000a000a07308 */ /* 0x000ff00000000800 */
[----:B------:R-:W-:Y:S08]  /*7130*/  MUFU.EX2 R161, R161 ;  /* 0x000000a100a17308 */ /* 0x000ff00000000800 */
[----:B------:R-:W-:Y:S01]  /*7140*/  MUFU.EX2 R164, R164 ;  /* 0x000000a400a47308 */ /* 0x000fe20000000800 */
[----:B-1----:R-:W-:-:S07]  /*7150*/  FMNMX.FTZ R3, R3, R21, !PT ;  /* 0x0000001503037209 */ /* 0x002fce0007810000 */
[----:B------:R-:W-:Y:S01]  /*7160*/  MUFU.EX2 R165, R165 ;  /* 0x000000a500a57308 */ /* 0x000fe20000000800 */
[C---:B------:R-:W-:Y:S01]  /*7170*/  FSETP.NEU.FTZ.AND P1, PT, R3.reuse, -INF , PT ;  /* 0xff8000000300780b */ /* 0x040fe20003f3d000 */
[----:B0-----:R-:W-:-:S03]  /*7180*/  FMUL.FTZ R2, R3, UR10 ;  /* 0x0000000a03027c20 */ /* 0x001fc60008410000 */
[----:B------:R-:W-:-:S03]  /*7190*/  FSEL R21, R3, RZ, P1 ;  /* 0x000000ff03157208 */ /* 0x000fc60000800000 */
[----:B------:R-:W-:Y:S01]  /*71a0*/  MUFU.EX2 R168, R168 ;  /* 0x000000a800a87308 */ /* 0x000fe20000000800 */
[----:B------:R-:W-:Y:S01]  /*71b0*/  FSEL R0, R2, RZ, P1 ;  /* 0x000000ff02007208 */ /* 0x000fe20000800000 */
[----:B------:R-:W-:-:S04]  /*71c0*/  FADD.FTZ R21, -R21, R224 ;  /* 0x000000e015157221 */ /* 0x000fc80000010100 */
[--C-:B------:R-:W-:Y:S01]  /*71d0*/  FFMA.FTZ R154, R154, UR10, -R0.reuse ;  /* 0x0000000a9a9a7c23 */ /* 0x100fe20008010800 */
[--C-:B------:R-:W-:Y:S01]  /*71e0*/  FFMA.FTZ R155, R155, UR10, -R0.reuse ;  /* 0x0000000a9b9b7c23 */ /* 0x100fe20008010800 */
[----:B------:R-:W-:Y:S01]  /*71f0*/  FMUL.FTZ R21, R21, UR10 ;  /* 0x0000000a15157c20 */ /* 0x000fe20008410000 */
[----:B------:R-:W0:Y:S01]  /*7200*/  MUFU.EX2 R2, R181 ;  /* 0x000000b500027308 */ /* 0x000e220000000800 */
[--C-:B------:R-:W-:Y:S01]  /*7210*/  FFMA.FTZ R158, R158, UR10, -R0.reuse ;  /* 0x0000000a9e9e7c23 */ /* 0x100fe20008010800 */
        /* <DEDUP_REMOVED lines=12> */
[----:B------:R-:W-:Y:S01]  /*72e0*/  FFMA.FTZ R183, R183, UR10, -R0 ;  /* 0x0000000ab7b77c23 */ /* 0x000fe20008010800 */
[----:B------:R-:W-:Y:S01]  /*72f0*/  MUFU.EX2 R154, R154 ;  /* 0x0000009a009a7308 */ /* 0x000fe20000000800 */
[----:B0-----:R-:W-:-:S04]  /*7300*/  FFMA.FTZ R20, R2, R20, R152 ;  /* 0x0000001402147223 */ /* 0x001fc80000010098 */
[----:B------:R-:W-:-:S03]  /*7310*/  FADD.FTZ R20, R153, R20 ;  /* 0x0000001499147221 */ /* 0x000fc60000010000 */
[----:B------:R-:W0:Y:S08]  /*7320*/  MUFU.EX2 R0, R21 ;  /* 0x0000001500007308 */ /* 0x000e300000000800 */
[----:B------:R-:W1:Y:S08]  /*7330*/  MUFU.EX2 R155, R155 ;  /* 0x0000009b009b7308 */ /* 0x000e700000000800 */
        /* <DEDUP_REMOVED lines=16> */
[----:B------:R-:W-:-:S06]  /*7440*/  FADD.FTZ R5, R168, R5 ;  /* 0x00000005a8057221 */ /* 0x000fcc0000010000 */
        /* <DEDUP_REMOVED lines=31> */
[----:B------:R-:W-:Y:S01]  /*7640*/  FADD.FTZ R20, R186, R5 ;  /* 0x00000005ba147221 */ /* 0x000fe20000010000 */
[----:B0-----:R-:W-:Y:S01]  /*7650*/  FADD.FTZ R5, R183, R21 ;  /* 0x00000015b7057221 */ /* 0x001fe20000010000 */
[----:B------:R-:W-:Y:S06]  /*7660*/  @!P0 BRA `(.L_x_1264) ;  /* 0x0000000000048947 */ /* 0x000fec0003800000 */
[----:B------:R-:W-:Y:S01]  /*7670*/  BPT.TRAP 0x1 ;  /* 0x000000040000795c */ /* 0x000fe20000300000 */
.L_x_1264:
[----:B------:R-:W0:Y:S01]  /*7680*/  S2UR UR4, SR_CgaCtaId ;  /* 0x00000000000479c3 */ /* 0x000e220000008800 */
[----:B------:R-:W-:Y:S01]  /*7690*/  UIADD3 UR5, UR5, 0x30860, URZ ;  /* 0x0003086005057890 */ /* 0x000fe2000fffe03f */
[----:B------:R-:W-:Y:S01]  /*76a0*/  ISETP.GT.AND P1, PT, R225, UR54, PT ;  /* 0x00000036e1007c0c */ /* 0x000fe2000bf24270 */
[----:B------:R-:W-:Y:S01]  /*76b0*/  UMOV UR7, UR38 ;  /* 0x0000002600077c82 */ /* 0x000fe20008000000 */
[----:B------:R-:W-:Y:S01]  /*76c0*/  F2FP.F16.F32.PACK_AB R196, R153, R152 ;  /* 0x0000009899c4723e */ /* 0x000fe200000000ff */
[----:B------:R-:W-:Y:S01]  /*76d0*/  VIADD R225, R225, 0xffffffff ;  /* 0xffffffffe1e17836 */ /* 0x000fe20000000000 */
[----:B------:R-:W-:Y:S01]  /*76e0*/  F2FP.F16.F32.PACK_AB R197, R155, R154 ;  /* 0x0000009a9bc5723e */ /* 0x000fe200000000ff */
[----:B------:R-:W-:Y:S01]  /*76f0*/  IMAD.MOV.U32 R224, RZ, RZ, R3 ;  /* 0x000000ffffe07224 */ /* 0x000fe200078e0003 */
[----:B------:R-:W-:Y:S01]  /*7700*/  F2FP.F16.F32.PACK_AB R198, R157, R156 ;  /* 0x0000009c9dc6723e */ /* 0x000fe200000000ff */
[----:B------:R-:W-:Y:S01]  /*7710*/  IMAD.MOV.U32 R21, RZ, RZ, R4 ;  /* 0x000000ffff157224 */ /* 0x000fe200078e0004 */
[----:B------:R-:W-:-:S02]  /*7720*/  F2FP.F16.F32.PACK_AB R199, R159, R158 ;  /* 0x0000009e9fc7723e */ /* 0x000fc400000000ff */
[----:B------:R-:W-:Y:S02]  /*7730*/  F2FP.F16.F32.PACK_AB R192, R161, R160 ;  /* 0x000000a0a1c0723e */ /* 0x000fe400000000ff */
[----:B------:R-:W-:Y:S02]  /*7740*/  F2FP.F16.F32.PACK_AB R193, R163, R162 ;  /* 0x000000a2a3c1723e */ /* 0x000fe400000000ff */
[----:B------:R-:W-:Y:S02]  /*7750*/  F2FP.F16.F32.PACK_AB R194, R165, R164 ;  /* 0x000000a4a5c2723e */ /* 0x000fe400000000ff */
[----:B------:R-:W-:Y:S02]  /*7760*/  F2FP.F16.F32.PACK_AB R195, R167, R166 ;  /* 0x000000a6a7c3723e */ /* 0x000fe400000000ff */
[----:B------:R-:W-:Y:S02]  /*7770*/  F2FP.F16.F32.PACK_AB R188, R169, R168 ;  /* 0x000000a8a9bc723e */ /* 0x000fe400000000ff */
[----:B------:R-:W-:Y:S01]  /*7780*/  F2FP.F16.F32.PACK_AB R189, R171, R170 ;  /* 0x000000aaabbd723e */ /* 0x000fe200000000ff */
[----:B0-----:R-:W-:Y:S01]  /*7790*/  UPRMT UR5, UR4, 0x654, UR5 ;  /* 0x0000065404057896 */ /* 0x001fe20008000005 */
[----:B------:R-:W-:-:S02]  /*77a0*/  F2FP.F16.F32.PACK_AB R190, R173, R172 ;  /* 0x000000acadbe723e */ /* 0x000fc400000000ff */
[----:B------:R-:W-:Y:S01]  /*77b0*/  UMOV UR4, UR39 ;  /* 0x0000002700047c82 */ /* 0x000fe20008000000 */
[----:B------:R-:W-:Y:S02]  /*77c0*/  F2FP.F16.F32.PACK_AB R191, R175, R174 ;  /* 0x000000aeafbf723e */ /* 0x000fe400000000ff */
[----:B------:R-:W-:Y:S02]  /*77d0*/  F2FP.F16.F32.PACK_AB R184, R177, R176 ;  /* 0x000000b0b1b8723e */ /* 0x000fe400000000ff */
[----:B------:R-:W-:Y:S01]  /*77e0*/  F2FP.F16.F32.PACK_AB R185, R179, R178 ;  /* 0x000000b2b3b9723e */ /* 0x000fe200000000ff */
[----:B------:R-:W-:Y:S01]  /*77f0*/  SYNCS.ARRIVE.TRANS64.RED.A1T0 RZ, [UR5], RZ ;  /* 0x000000ffffff79a7 */ /* 0x000fe20008100405 */
[----:B------:R-:W-:Y:S02]  /*7800*/  F2FP.F16.F32.PACK_AB R186, R186, R180 ;  /* 0x000000b4baba723e */ /* 0x000fe400000000ff */
[----:B------:R-:W-:Y:S01]  /*7810*/  F2FP.F16.F32.PACK_AB R187, R183, R182 ;  /* 0x000000b6b7bb723e */ /* 0x000fe200000000ff */
[----:B------:R-:W-:Y:S06]  /*7820*/  @P1 BRA `(.L_x_1265) ;  /* 0xffffffd400641947 */ /* 0x000fec000383ffff */
.L_x_1246:
[----:B------:R-:W-:Y:S01]  /*7830*/  R2UR UR4, R22 ;  /* 0x00000000160472ca */ /* 0x000fe200000e0000 */
[----:B------:R-:W-:Y:S02]  /*7840*/  UISETP.NE.AND UP0, UPT, UR43, URZ, UPT ;  /* 0x0000003f2b00728c */ /* 0x000fe4000bf05270 */
[----:B------:R-:W-:Y:S02]  /*7850*/  UIADD3 UR7, UR60, 0x7f, URZ ;  /* 0x0000007f3c077890 */ /* 0x000fe4000fffe03f */
[----:B------:R-:W-:Y:S02]  /*7860*/  UIADD3 UR11, UR42, 0x1, -UR41 ;  /* 0x000000012a0b7890 */ /* 0x000fe4000fffe829 */
[----:B------:R-:W-:-:S06]  /*7870*/  PLOP3.LUT P1, PT, PT, PT, UP0, 0x40, 0x0 ;  /* 0x000000000000781c */ /* 0x000fcc0003f2e808 */
[----:B------:R-:W-:-:S11]  /*7880*/  UISETP.NE.AND UP1, UPT, UR4, URZ, UPT ;  /* 0x0000003f0400728c */ /* 0x000fd6000bf25270 */
[----:B------:R-:W-:Y:S01]  /*7890*/  @UP1 ULDC UR4, c[0x0][0x44c] ;  /* 0x0001130000041ab9 */ /* 0x000fe20000000800 */
[----:B------:R-:W-:Y:S01]  /*78a0*/  @UP1 ULDC UR14, c[0x0][0x450] ;  /* 0x00011400000e1ab9 */ /* 0x000fe20000000800 */
[----:B------:R-:W-:-:S04]  /*78b0*/  UIMAD.WIDE.U32 UR4, UR7, UR4, URZ ;  /* 0x00000004070472a5 */ /* 0x000fc8000f8e003f */
[----:B------:R-:W-:-:S04]  /*78c0*/  @UP1 USHF.R.U32.HI UR7, URZ, UR14, UR5 ;  /* 0x0000000e3f071299 */ /* 0x000fc80008011605 */
[----:B------:R-:W-:-:S04]  /*78d0*/  UIADD3 UR15, UR11, UR7, URZ ;  /* 0x000000070b0f7290 */ /* 0x000fc8000fffe03f */
[----:B------:R-:W-:Y:S01]  /*78e0*/  UIADD3 UR11, UR15, -UR6, URZ ;  /* 0x800000060f0b7290 */ /* 0x000fe2000fffe03f */
[----:B------:R-:W-:Y:S11]  /*78f0*/  @P1 BRA `(.L_x_1266) ;  /* 0x00000000004c1947 */ /* 0x000ff60003800000 */
        /* <DEDUP_REMOVED lines=11> */
.L_x_1267:
[----:B------:R-:W-:Y:S02]  /*79b0*/  ULDC UR14, c[0x0][0x9e4] ;  /* 0x00027900000e7ab9 */ /* 0x000fe40000000800 */
[----:B------:R-:W-:-:S11]  /*79c0*/  UISETP.NE.AND UP0, UPT, UR14, 0x1, UPT ;  /* 0x000000010e00788c */ /* 0x000fd6000bf05270 */
[----:B------:R-:W-:Y:S02]  /*79d0*/  @UP0 ULDC.64 UR4, c[0x0][0x9e8] ;  /* 0x00027a0000040ab9 */ /* 0x000fe40000000a00 */
[----:B------:R-:W-:-:S04]  /*79e0*/  UIMAD.WIDE.U32 UR6, UR15, UR4, URZ ;  /* 0x000000040f0672a5 */ /* 0x000fc8000f8e003f */
[----:B------:R-:W-:-:S12]  /*79f0*/  @UP0 USHF.R.U32.HI UR15, URZ, UR5, UR7 ;  /* 0x000000053f0f0299 */ /* 0x000fd80008011607 */
.L_x_1268:
[----:B------:R-:W-:-:S04]  /*7a00*/  UIMAD UR14, UR15, UR14, URZ ;  /* 0x0000000e0f0e72a4 */ /* 0x000fc8000f8e023f */
[----:B------:R-:W-:-:S04]  /*7a10*/  UISETP.LT.AND UP0, UPT, UR11, UR14, UPT ;  /* 0x0000000e0b00728c */ /* 0x000fc8000bf01270 */
[----:B------:R-:W-:-:S12]  /*7a20*/  USEL UR11, UR11, UR14, !UP0 ;  /* 0x0000000e0b0b7287 */ /* 0x000fd8000c000000 */
.L_x_1266:
[----:B------:R-:W-:Y:S01]  /*7a30*/  UIADD3 UR11, UR11, 0x3f, URZ ;  /* 0x0000003f0b0b7890 */ /* 0x000fe2000fffe03f */
[----:B------:R-:W-:-:S03]  /*7a40*/  R2UR UR5, R200 ;  /* 0x00000000c80572ca */ /* 0x000fc600000e0000 */
[----:B------:R-:W-:-:S04]  /*7a50*/  USHF.R.S32.HI UR4, URZ, 0x1f, UR11 ;  /* 0x0000001f3f047899 */ /* 0x000fc8000801140b */
[----:B------:R-:W-:-:S04]  /*7a60*/  ULEA.HI UR4, UR4, UR11, URZ, 0x6 ;  /* 0x0000000b04047291 */ /* 0x000fc8000f8f303f */
[----:B------:R-:W-:-:S04]  /*7a70*/  USHF.R.S32.HI UR4, URZ, 0x6, UR4 ;  /* 0x000000063f047899 */ /* 0x000fc80008011404 */
[----:B------:R-:W-:-:S04]  /*7a80*/  UISETP.LT.AND UP0, UPT, UR5, UR4, UPT ;  /* 0x000000040500728c */ /* 0x000fc8000bf01270 */
[----:B------:R-:W-:-:S06]  /*7a90*/  USEL UR54, UR5, UR4, !UP0 ;  /* 0x0000000405367287 */ /* 0x000fcc000c000000 */
[----:B------:R-:W-:-:S13]  /*7aa0*/  ISETP.GE.AND P1, PT, R225, UR54, PT ;  /* 0x00000036e1007c0c */ /* 0x000fda000bf26270 */
[----:B------:R-:W-:Y:S05]  /*7ab0*/  @!P1 BRA `(.L_x_1269) ;  /* 0x0000001c00489947 */ /* 0x000fea0003800000 */
[----:B------:R-:W-:Y:S01]  /*7ac0*/  IMAD.MOV.U32 R224, RZ, RZ, R3 ;  /* 0x000000ffffe07224 */ /* 0x000fe200078e0003 */
[----:B------:R-:W-:Y:S01]  /*7ad0*/  UMOV UR7, UR38 ;  /* 0x0000002600077c82 */ /* 0x000fe20008000000 */
[----:B------:R-:W-:Y:S01]  /*7ae0*/  IMAD.MOV.U32 R21, RZ, RZ, R4 ;  /* 0x000000ffff157224 */ /* 0x000fe200078e0004 */
[----:B------:R-:W-:Y:S01]  /*7af0*/  UMOV UR4, UR39 ;  /* 0x0000002700047c82 */ /* 0x000fe20008000000 */
[----:B------:R-:W-:-:S05]  /*7b00*/  ULDC UR55, c[0x0][0x988] ;  /* 0x0002620000377ab9 */ /* 0x000fca0000000800 */
.L_x_1280:
[----:B------:R-:W-:-:S04]  /*7b10*/  UISETP.NE.AND UP0, UPT, UR4, 0x1, UPT ;  /* 0x000000010400788c */ /* 0x000fc8000bf05270 */
[----:B------:R-:W-:-:S04]  /*7b20*/  USEL UR38, URZ, 0x1, UP0 ;  /* 0x000000013f267887 */ /* 0x000fc80008000000 */
[----:B------:R-:W-:Y:S01]  /*7b30*/  ULOP3.LUT UR38, UR7, UR38, URZ, 0x3c, !UPT ;  /* 0x0000002607267292 */ /* 0x000fe2000f8e3c3f */
[----:B------:R-:W-:Y:S11]  /*7b40*/  @!P0 BRA `(.L_x_1270) ;  /* 0x0000000000048947 */ /* 0x000ff60003800000 */
[----:B------:R-:W-:Y:S01]  /*7b50*/  BPT.TRAP 0x1 ;  /* 0x000000040000795c */ /* 0x000fe20000300000 */
.L_x_1270:
        /* <DEDUP_REMOVED lines=9> */
.L_x_1271:
[-C--:B------:R-:W-:Y:S01]  /*7bf0*/  FMUL.FTZ R24, R24, R2.reuse ;  /* 0x0000000218187220 */ /* 0x080fe20000410000 */
[----:B------:R-:W-:Y:S01]  /*7c00*/  FMUL.FTZ R25, R25, R2 ;  /* 0x0000000219197220 */ /* 0x000fe20000410000 */
[----:B-1----:R-:W-:Y:S06]  /*7c10*/  @P1 BRA `(.L_x_1272) ;  /* 0x0000000000081947 */ /* 0x002fec0003800000 */
[----:B------:R-:W1:Y:S02]  /*7c20*/  SYNCS.PHASECHK.TRANS64.TRYWAIT P1, [UR6+0x30830], R3 ;  /* 0x03083003ff0075a7 */ /* 0x000e640008020146 */
[----:B-1----:R-:W-:Y:S05]  /*7c30*/  @!P1 BRA `(.L_x_1273) ;  /* 0x0000010800e89947 */ /* 0x002fea0003800000 */
.L_x_1272:
        /* <DEDUP_REMOVED lines=225> */
.L_x_1274:
[----:B------:R-:W-:Y:S01]  /*8a50*/  ULEA UR5, UR4, UR40, 0x3 ;  /* 0x0000002804057291 */ /* 0x000fe2000f8e183f */
[----:B------:R-:W-:-:S05]  /*8a60*/  IMAD.U32 R0, RZ, RZ, UR7 ;  /* 0x00000007ff007e24 */ /* 0x000fca000f8e00ff */
[----:B------:R-:W-:-:S04]  /*8a70*/  SHF.L.U32 R0, R0, 0x1f, RZ ;  /* 0x0000001f00007819 */ /* 0x000fc800000006ff */
[----:B------:R2:W3:Y:S01]  /*8a80*/  SYNCS.PHASECHK.TRANS64.TRYWAIT P1, [UR5+0x30850], R0 ;  /* 0x03085000ff0075a7 */ /* 0x0004e20008020145 */
[----:B------:R-:W-:Y:S05]  /*8a90*/  @!P0 BRA `(.L_x_1275) ;  /* 0x0000000000048947 */ /* 0x000fea0003800000 */
[----:B------:R-:W-:Y:S01]  /*8aa0*/  BPT.TRAP 0x1 ;  /* 0x000000040000795c */ /* 0x000fe20000300000 */
.L_x_1275:
[----:B---3--:R-:W-:Y:S05]  /*8ab0*/  @P1 BRA `(.L_x_1276) ;  /* 0x0000000000081947 */ /* 0x008fea0003800000 */
[----:B------:R-:W3:Y:S02]  /*8ac0*/  SYNCS.PHASECHK.TRANS64.TRYWAIT P1, [UR5+0x30850], R0 ;  /* 0x03085000ff0075a7 */ /* 0x000ee40008020145 */
[----:B---3--:R-:W-:Y:S05]  /*8ad0*/  @!P1 BRA `(.L_x_1277) ;  /* 0x000000fc00589947 */ /* 0x008fea0003800000 */
.L_x_1276:
        /* <DEDUP_REMOVED lines=30> */
.L_x_1278:
[----:B--23--:R-:W-:Y:S01]  /*8cc0*/  FMNMX.FTZ R0, R152, R21, !PT ;  /* 0x0000001598007209 */ /* 0x00cfe20007810000 */
[----:B------:R-:W-:Y:S01]  /*8cd0*/  UMOV UR10, UR55 ;  /* 0x00000037000a7c82 */ /* 0x000fe20008000000 */
[----:B------:R-:W2:Y:S01]  /*8ce0*/  S2UR UR4, SR_CgaCtaId ;  /* 0x00000000000479c3 */ /* 0x000ea20000008800 */
[----:B------:R-:W-:Y:S01]  /*8cf0*/  UIADD3 UR6, UR6, 0x30840, URZ ;  /* 0x0003084006067890 */ /* 0x000fe2000fffe03f */
[----:B------:R-:W-:-:S04]  /*8d00*/  FMNMX.FTZ R0, R153, R0, !PT ;  /* 0x0000000099007209 */ /* 0x000fc80007810000 */
[----:B------:R-:W-:-:S04]  /*8d10*/  FMNMX.FTZ R0, R156, R0, !PT ;  /* 0x000000009c007209 */ /* 0x000fc80007810000 */
[----:B------:R-:W-:-:S04]  /*8d20*/  FMNMX.FTZ R0, R157, R0, !PT ;  /* 0x000000009d007209 */ /* 0x000fc80007810000 */
[----:B------:R-:W-:-:S04]  /*8d30*/  FMNMX.FTZ R0, R160, R0, !PT ;  /* 0x00000000a0007209 */ /* 0x000fc80007810000 */
[----:B------:R-:W-:-:S04]  /*8d40*/  FMNMX.FTZ R0, R161, R0, !PT ;  /* 0x00000000a1007209 */ /* 0x000fc80007810000 */
[----:B------:R-:W-:Y:S01]  /*8d50*/  FMNMX.FTZ R0, R164, R0, !PT ;  /* 0x00000000a4007209 */ /* 0x000fe20007810000 */
[----:B--2---:R-:W-:-:S03]  /*8d60*/  UPRMT UR6, UR4, 0x654, UR6 ;  /* 0x0000065404067896 */ /* 0x004fc60008000006 */
[----:B------:R-:W-:-:S04]  /*8d70*/  FMNMX.FTZ R0, R165, R0, !PT ;  /* 0x00000000a5007209 */ /* 0x000fc80007810000 */
[----:B------:R-:W-:Y:S02]  /*8d80*/  FMNMX.FTZ R0, R168, R0, !PT ;  /* 0x00000000a8007209 */ /* 0x000fe40007810000 */
[----:B------:R-:W-:Y:S02]  /*8d90*/  SYNCS.ARRIVE.TRANS64.RED.A1T0 RZ, [UR6], RZ ;  /* 0x000000ffffff79a7 */ /* 0x000fe40008100406 */
        /* <DEDUP_REMOVED lines=27> */
[----:B------:R-:W1:Y:S02]  /*8f50*/  SHFL.BFLY PT, R2, R0, 0x2, 0x1f ;  /* 0x0c401f0000027f89 */ /* 0x000e6400000e0000 */
[----:B-1----:R-:W-:-:S05]  /*8f60*/  FMNMX.FTZ R2, R0, R2, !PT ;  /* 0x0000000200027209 */ /* 0x002fca0007810000 */
[----:B0-----:R-:W0:Y:S02]  /*8f70*/  SHFL.BFLY PT, R3, R2, 0x1, 0x1f ;  /* 0x0c201f0002037f89 */ /* 0x001e2400000e0000 */
[----:B0-----:R-:W-:Y:S01]  /*8f80*/  FMNMX.FTZ R3, R2, R3, !PT ;  /* 0x0000000302037209 */ /* 0x001fe20007810000 */
[C---:B------:R-:W-:Y:S01]  /*8f90*/  FADD.FTZ R2, -R4.reuse, R21 ;  /* 0x0000001504027221 */ /* 0x040fe20000010100 */
[----:B------:R-:W-:-:S03]  /*8fa0*/  FMUL.FTZ R21, R4, UR10 ;  /* 0x0000000a04157c20 */ /* 0x000fc60008410000 */
[----:B------:R-:W-:Y:S01]  /*8fb0*/  FADD.FTZ R0, -R3, R224 ;  /* 0x000000e003007221 */ /* 0x000fe20000010100 */
        /* <DEDUP_REMOVED lines=16> */
[----:B------:R-:W-:Y:S01]  /*90c0*/  FMUL.FTZ R181, R3, UR10 ;  /* 0x0000000a03b57c20 */ /* 0x000fe20008410000 */
[----:B------:R-:W-:Y:S01]  /*90d0*/  FMUL.FTZ R2, R2, UR10 ;  /* 0x0000000a02027c20 */ /* 0x000fe20008410000 */
        /* <DEDUP_REMOVED lines=19> */
[----:B------:R-:W-:-:S06]  /*9210*/  FFMA.FTZ R187, R183, UR10, -R181 ;  /* 0x0000000ab7bb7c23 */ /* 0x000fcc00080108b5 */
[----:B------:R-:W1:Y:S01]  /*9220*/  MUFU.EX2 R154, R154 ;  /* 0x0000009a009a7308 */ /* 0x000e620000000800 */
[----:B0-----:R-:W-:-:S07]  /*9230*/  FFMA.FTZ R20, R2, R20, R152 ;  /* 0x0000001402147223 */ /* 0x001fce0000010098 */
[----:B------:R-:W0:Y:S08]  /*9240*/  MUFU.EX2 R153, R153 ;  /* 0x0000009900997308 */ /* 0x000e300000000800 */
[----:B------:R-:W2:Y:S01]  /*9250*/  MUFU.EX2 R155, R155 ;  /* 0x0000009b009b7308 */ /* 0x000ea20000000800 */
[----:B-1----:R-:W-:-:S07]  /*9260*/  FFMA.FTZ R5, R0, R5, R154 ;  /* 0x0000000500057223 */ /* 0x002fce000001009a */
        /* <DEDUP_REMOVED lines=60> */
.L_x_1279:
        /* <DEDUP_REMOVED lines=27> */
.L_x_1269:
[----:B------:R-:W-:-:S13]  /*97e0*/  R2UR UR4, R200 ;  /* 0x00000000c80472ca */ /* 0x000fda00000e0000 */
[----:B------:R-:W-:-:S13]  /*97f0*/  ISETP.GE.AND P1, PT, R225, UR4, PT ;  /* 0x00000004e1007c0c */ /* 0x000fda000bf26270 */
[----:B------:R-:W-:Y:S05]  /*9800*/  @!P1 BRA `(.L_x_1281) ;  /* 0x0000002800b89947 */ /* 0x000fea0003800000 */
[----:B------:R-:W-:Y:S01]  /*9810*/  IMAD.MOV.U32 R21, RZ, RZ, R3 ;  /* 0x000000ffff157224 */ /* 0x000fe200078e0003 */
[----:B------:R-:W-:Y:S01]  /*9820*/  UMOV UR6, UR38 ;  /* 0x0000002600067c82 */ /* 0x000fe20008000000 */
[----:B------:R-:W-:Y:S01]  /*9830*/  IMAD.MOV.U32 R224, RZ, RZ, R4 ;  /* 0x000000ffffe07224 */ /* 0x000fe200078e0004 */
[----:B------:R-:W-:Y:S01]  /*9840*/  UMOV UR4, UR39 ;  /* 0x0000002700047c82 */ /* 0x000fe20008000000 */
[----:B------:R-:W-:Y:S01]  /*9850*/  ULDC UR54, c[0x0][0x9e4] ;  /* 0x0002790000367ab9 */ /* 0x000fe20000000800 */
[----:B------:R-:W-:-:S05]  /*9860*/  ULDC UR55, c[0x0][0x9dc] ;  /* 0x0002770000377ab9 */ /* 0x000fca0000000800 */
.L_x_1300:
[----:B------:R-:W-:-:S04]  /*9870*/  UIADD3 UR7, UR4, 0x1, URZ ;  /* 0x0000000104077890 */ /* 0x000fc8000fffe03f */
[----:B------:R-:W-:-:S04]  /*9880*/  UISETP.NE.AND UP0, UPT, UR7, 0x2, UPT ;  /* 0x000000020700788c */ /* 0x000fc8000bf05270 */
[----:B------:R-:W-:Y:S02]  /*9890*/  USEL UR7, UR7, URZ, UP0 ;  /* 0x0000003f07077287 */ /* 0x000fe40008000000 */
[----:B------:R-:W-:-:S04]  /*98a0*/  USEL UR38, URZ, 0x1, UP0 ;  /* 0x000000013f267887 */ /* 0x000fc80008000000 */
[----:B------:R-:W-:Y:S01]  /*98b0*/  ULOP3.LUT UR38, UR6, UR38, URZ, 0x3c, !UPT ;  /* 0x0000002606267292 */ /* 0x000fe2000f8e3c3f */
[----:B------:R-:W-:Y:S01]  /*98c0*/  UMOV UR39, UR7 ;  /* 0x0000000700277c82 */ /* 0x000fe20008000000 */
[----:B------:R-:W-:Y:S10]  /*98d0*/  @!P0 BRA `(.L_x_1282) ;  /* 0x0000000000048947 */ /* 0x000ff40003800000 */
[----:B------:R-:W-:Y:S01]  /*98e0*/  BPT.TRAP 0x1 ;  /* 0x000000040000795c */ /* 0x000fe20000300000 */
.L_x_1282:
[----:B------:R-:W-:Y:S01]  /*98f0*/  ULEA UR5, UR39, UR40, 0x3 ;  /* 0x0000002827057291 */ /* 0x000fe2000f8e183f */
[----:B------:R-:W-:-:S05]  /*9900*/  IMAD.U32 R3, RZ, RZ, UR38 ;  /* 0x00000026ff037e24 */ /* 0x000fca000f8e00ff */
[----:B------:R-:W-:-:S04]  /*9910*/  SHF.L.U32 R3, R3, 0x1f, RZ ;  /* 0x0000001f03037819 */ /* 0x000fc800000006ff */
[----:B------:R0:W1:Y:S01]  /*9920*/  SYNCS.PHASECHK.TRANS64.TRYWAIT P1, [UR5+0x30830], R3 ;  /* 0x03083003ff0075a7 */ /* 0x0000620008020145 */
[----:B------:R-:W-:Y:S05]  /*9930*/  @!P0 BRA `(.L_x_1283) ;  /* 0x0000000000048947 */ /* 0x000fea0003800000 */
[----:B------:R-:W-:Y:S01]  /*9940*/  BPT.TRAP 0x1 ;  /* 0x000000040000795c */ /* 0x000fe20000300000 */
.L_x_1283:
[-C--:B------:R-:W-:Y:S01]  /*9950*/  FMUL.FTZ R24, R24, R2.reuse ;  /* 0x0000000218187220 */ /* 0x080fe20000410000 */
[----:B------:R-:W-:Y:S01]  /*9960*/  FMUL.FTZ R25, R25, R2 ;  /* 0x0000000219197220 */ /* 0x000fe20000410000 */
[----:B-1----:R-:W-:Y:S06]  /*9970*/  @P1 BRA `(.L_x_1284) ;  /* 0x0000000000081947 */ /* 0x002fec0003800000 */
[----:B------:R-:W1:Y:S02]  /*9980*/  SYNCS.PHASECHK.TRANS64.TRYWAIT P1, [UR5+0x30830], R3 ;  /* 0x03083003ff0075a7 */ /* 0x000e640008020145 */
[----:B-1----:R-:W-:Y:S05]  /*9990*/  @!P1 BRA `(.L_x_1285) ;  /* 0x000000ec00c09947 */ /* 0x002fea0003800000 */
.L_x_1284:
        /* <DEDUP_REMOVED lines=225> */
.L_x_1286:
[----:B------:R-:W-:Y:S01]  /*a7b0*/  ULEA UR5, UR4, UR40, 0x3 ;  /* 0x0000002804057291 */ /* 0x000fe2000f8e183f */
[----:B------:R-:W-:-:S05]  /*a7c0*/  IMAD.U32 R0, RZ, RZ, UR6 ;  /* 0x00000006ff007e24 */ /* 0x000fca000f8e00ff */
[----:B------:R-:W-:-:S04]  /*a7d0*/  SHF.L.U32 R0, R0, 0x1f, RZ ;  /* 0x0000001f00007819 */ /* 0x000fc800000006ff */
[----:B------:R2:W3:Y:S01]  /*a7e0*/  SYNCS.PHASECHK.TRANS64.TRYWAIT P1, [UR5+0x30850], R0 ;  /* 0x03085000ff0075a7 */ /* 0x0004e20008020145 */
[----:B------:R-:W-:Y:S05]  /*a7f0*/  @!P0 BRA `(.L_x_1287) ;  /* 0x0000000000048947 */ /* 0x000fea0003800000 */
[----:B------:R-:W-:Y:S01]  /*a800*/  BPT.TRAP 0x1 ;  /* 0x000000040000795c */ /* 0x000fe20000300000 */
.L_x_1287:
[----:B---3--:R-:W-:Y:S05]  /*a810*/  @P1 BRA `(.L_x_1288) ;  /* 0x0000000000081947 */ /* 0x008fea0003800000 */
[----:B------:R-:W3:Y:S02]  /*a820*/  SYNCS.PHASECHK.TRANS64.TRYWAIT P1, [UR5+0x30850], R0 ;  /* 0x03085000ff0075a7 */ /* 0x000ee40008020145 */
[----:B---3--:R-:W-:Y:S05]  /*a830*/  @!P1 BRA `(.L_x_1289) ;  /* 0x000000e000309947 */ /* 0x008fea0003800000 */
.L_x_1288:
        /* <DEDUP_REMOVED lines=30> */
.L_x_1290:
[----:B------:R-:W-:Y:S01]  /*aa20*/  R2UR UR4, R22 ;  /* 0x00000000160472ca */ /* 0x000fe200000e0000 */
[----:B------:R-:W4:Y:S01]  /*aa30*/  S2UR UR6, SR_CgaCtaId ;  /* 0x00000000000679c3 */ /* 0x000f220000008800 */
[----:B------:R-:W-:Y:S01]  /*aa40*/  VIADD R187, R23, UR60 ;  /* 0x0000003c17bb7c36 */ /* 0x000fe20008000000 */
[----:B------:R-:W-:Y:S01]  /*aa50*/  UISETP.NE.AND UP0, UPT, UR43, URZ, UPT ;  /* 0x0000003f2b00728c */ /* 0x000fe2000bf05270 */
[----:B------:R-:W-:-:S09]  /*aa60*/  IMAD.U32 R185, RZ, RZ, UR41 ;  /* 0x00000029ffb97e24 */ /* 0x000fd2000f8e00ff */
[----:B------:R-:W-:-:S06]  /*aa70*/  UISETP.NE.AND UP1, UPT, UR4, URZ, UPT ;  /* 0x0000003f0400728c */ /* 0x000fcc000bf25270 */
[----:B------:R-:W-:Y:S02]  /*aa80*/  PLOP3.LUT P1, PT, PT, PT, UP1, 0x80, 0x0 ;  /* 0x000000000000781c */ /* 0x000fe40003f2f018 */
[----:B------:R-:W-:-:S03]  /*aa90*/  PLOP3.LUT P2, PT, PT, PT, UP1, 0x80, 0x0 ;  /* 0x000000000000781c */ /* 0x000fc60003f4f018 */
[----:B------:R-:W-:-:S08]  /*aaa0*/  @UP1 ULDC UR4, c[0x0][0x44c] ;  /* 0x0001130000041ab9 */ /* 0x000fd00000000800 */
[----:B--23--:R-:W-:Y:S01]  /*aab0*/  @P1 IMAD.HI.U32 R0, R187, UR4, RZ ;  /* 0x00000004bb001c27 */ /* 0x00cfe2000f8e00ff */
[----:B------:R-:W-:Y:S01]  /*aac0*/  @UP1 ULDC UR4, c[0x0][0x450] ;  /* 0x0001140000041ab9 */ /* 0x000fe20000000800 */
[----:B------:R-:W-:-:S03]  /*aad0*/  PLOP3.LUT P1, PT, PT, PT, UP0, 0x40, 0x0 ;  /* 0x000000000000781c */ /* 0x000fc60003f2e808 */
[----:B------:R-:W-:Y:S01]  /*aae0*/  @P2 SHF.R.U32.HI R187, RZ, UR4, R0 ;  /* 0x00000004ffbb2c19 */ /* 0x000fe20008011600 */
[----:B------:R-:W-:Y:S01]  /*aaf0*/  ULEA UR4, UR7, UR40, 0x3 ;  /* 0x0000002807047291 */ /* 0x000fe2000f8e183f */
[----:B------:R-:W-:-:S03]  /*ab00*/  IMAD.SHL.U32 R0, R225, 0x40, RZ ;  /* 0x00000040e1007824 */ /* 0x000fc600078e00ff */
[----:B------:R-:W-:Y:S01]  /*ab10*/  UIADD3 UR4, UR4, 0x30840, URZ ;  /* 0x0003084004047890 */ /* 0x000fe2000fffe03f */
[----:B------:R-:W2:Y:S01]  /*ab20*/  SHFL.IDX PT, R188, R187, RZ, 0x1c1f ;  /* 0x001c1fffbbbc7589 */ /* 0x000ea200000e0000 */
[----:B------:R-:W-:Y:S02]  /*ab30*/  IADD3 R2, -R17, 0x1, -R0 ;  /* 0x0000000111027810 */ /* 0x000fe40007ffe900 */
[----:B----4-:R-:W-:Y:S02]  /*ab40*/  UPRMT UR4, UR6, 0x654, UR4 ;  /* 0x0000065406047896 */ /* 0x010fe40008000004 */
[----:B------:R-:W-:Y:S01]  /*ab50*/  IADD3 R185, -R185, UR42, R2 ;  /* 0x0000002ab9b97c10 */ /* 0x000fe2000fffe102 */
[----:B------:R-:W-:-:S04]  /*ab60*/  ULDC UR6, c[0x0][0x9e0] ;  /* 0x0002780000067ab9 */ /* 0x000fc80000000800 */
[----:B------:R-:W-:Y:S02]  /*ab70*/  VIADD R186, R185, UR6 ;  /* 0x00000006b9ba7c36 */ /* 0x000fe40008000000 */
[----:B------:R-:W-:Y:S01]  /*ab80*/  SYNCS.ARRIVE.TRANS64.RED.A1T0 RZ, [UR4], RZ ;  /* 0x000000ffffff79a7 */ /* 0x000fe20008100404 */
[----:B------:R-:W-:-:S06]  /*ab90*/  ULOP3.LUT UR4, URZ, UR55, URZ, 0x33, !UPT ;  /* 0x000000373f047292 */ /* 0x000fcc000f8e333f */
        /* <DEDUP_REMOVED lines=17> */
.L_x_1293:
[----:B------:R-:W-:-:S05]  /*acb0*/  IMAD.U32 R189, RZ, RZ, UR54 ;  /* 0x00000036ffbd7e24 */ /* 0x000fca000f8e00ff */
[----:B------:R-:W-:-:S13]  /*acc0*/  ISETP.NE.AND P1, PT, R189, 0x1, PT ;  /* 0x00000001bd00780c */ /* 0x000fda0003f25270 */
[----:B0-----:R-:W0:Y:S02]  /*acd0*/  @P1 LDC.64 R2, c[0x0][0x9e8] ;  /* 0x00027a00ff021b82 */ /* 0x001e240000000a00 */
[----:B0-----:R-:W-:-:S05]  /*ace0*/  @P1 IMAD.HI.U32 R2, R188, R2, RZ ;  /* 0x00000002bc021227 */ /* 0x001fca00078e00ff */
[----:B------:R-:W-:-:S07]  /*acf0*/  @P1 SHF.R.U32.HI R188, RZ, R3, R2 ;  /* 0x00000003ffbc1219 */ /* 0x000fce0000011602 */
.L_x_1294:
[----:B------:R-:W-:Y:S05]  /*ad00*/  BSYNC B0 ;  /* 0x0000000000007941 */ /* 0x000fea0003800000 */
.L_x_1292:
[----:B------:R-:W-:-:S04]  /*ad10*/  IMAD R188, R188, R189, -R0 ;  /* 0x000000bdbcbc7224 */ /* 0x000fc800078e0a00 */
[----:B------:R-:W-:-:S05]  /*ad20*/  IMAD.IADD R188, R188, 0x1, -R17 ;  /* 0x00000001bcbc7824 */ /* 0x000fca00078e0a11 */
[----:B------:R-:W-:Y:S02]  /*ad30*/  VIMNMX R4, R4, R188, !PT ;  /* 0x000000bc04047248 */ /* 0x000fe40007fe0100 */
[----:B------:R-:W-:-:S07]  /*ad40*/  VIADDMNMX R184, R188, R189, R184, PT ;  /* 0x000000bdbcb87246 */ /* 0x000fce00038001b8 */
.L_x_1291:
        /* <DEDUP_REMOVED lines=68> */
.L_x_1297:
[----:B------:R-:W-:-:S05]  /*b190*/  IMAD.U32 R184, RZ, RZ, UR54 ;  /* 0x00000036ffb87e24 */ /* 0x000fca000f8e00ff */
[----:B------:R-:W-:-:S13]  /*b1a0*/  ISETP.NE.AND P2, PT, R184, 0x1, PT ;  /* 0x00000001b800780c */ /* 0x000fda0003f45270 */
[----:B0-----:R-:W0:Y:S02]  /*b1b0*/  @P2 LDC.64 R2, c[0x0][0x9e8] ;  /* 0x00027a00ff022b82 */ /* 0x001e240000000a00 */
[----:B0-----:R-:W-:-:S05]  /*b1c0*/  @P2 IMAD.HI.U32 R2, R4, R2, RZ ;  /* 0x0000000204022227 */ /* 0x001fca00078e00ff */
[----:B------:R-:W-:-:S07]  /*b1d0*/  @P2 SHF.R.U32.HI R4, RZ, R3, R2 ;  /* 0x00000003ff042219 */ /* 0x000fce0000011602 */
.L_x_1298:
[----:B------:R-:W-:Y:S05]  /*b1e0*/  BSYNC B0 ;  /* 0x0000000000007941 */ /* 0x000fea0003800000 */
.L_x_1296:
[----:B------:R-:W-:-:S04]  /*b1f0*/  IMAD R0, R4, R184, -R0 ;  /* 0x000000b804007224 */ /* 0x000fc800078e0a00 */
[----:B------:R-:W-:-:S05]  /*b200*/  IMAD.IADD R0, R0, 0x1, -R17 ;  /* 0x0000000100007824 */ /* 0x000fca00078e0a11 */
[----:B------:R-:W-:Y:S02]  /*b210*/  VIMNMX R185, R185, R0, !PT ;  /* 0x00000000b9b97248 */ /* 0x000fe40007fe0100 */
[----:B------:R-:W-:-:S07]  /*b220*/  VIADDMNMX R186, R0, R184, R186, PT ;  /* 0x000000b800ba7246 */ /* 0x000fce00038001ba */
.L_x_1295:
        /* <DEDUP_REMOVED lines=142> */
[----:B------:R-:W-:Y:S01]  /*bb10*/  MUFU.EX2 R152, R152 ;  /* 0x0000009800987308 */ /* 0x000fe20000000800 */
[----:B------:R-:W-:-:S02]  /*bb20*/  LOP3.LUT P0, RZ, R16, 0x800, RZ, 0xc0, !PT ;  /* 0x0000080010ff7812 */ /* 0x000fc4000780c0ff */
[----:B------:R-:W-:-:S04]  /*bb30*/  FMNMX.FTZ R3, R182, R3, !PT ;  /* 0x00000003b6037209 */ /* 0x000fc80007810000 */
[----:B------:R-:W-:Y:S01]  /*bb40*/  FMNMX.FTZ R3, R183, R3, !PT ;  /* 0x00000003b7037209 */ /* 0x000fe20007810000 */
[----:B------:R0:W-:Y:S04]  /*bb50*/  MUFU.EX2 R186, R2 ;  /* 0x0000000200ba7308 */ /* 0x0001e80000000800 */
[----:B------:R-:W1:Y:S04]  /*bb60*/  SHFL.BFLY PT, R181, R3, 0x2, 0x1f ;  /* 0x0c401f0003b57f89 */ /* 0x000e6800000e0000 */
[----:B------:R-:W-:Y:S08]  /*bb70*/  MUFU.EX2 R153, R153 ;  /* 0x0000009900997308 */ /* 0x000ff00000000800 */
[----:B------:R-:W-:Y:S08]  /*bb80*/  MUFU.EX2 R156, R156 ;  /* 0x0000009c009c7308 */ /* 0x000ff00000000800 */
[----:B------:R-:W-:Y:S01]  /*bb90*/  MUFU.EX2 R157, R157 ;  /* 0x0000009d009d7308 */ /* 0x000fe20000000800 */
[----:B-1----:R-:W-:-:S07]  /*bba0*/  FMNMX.FTZ R3, R3, R181, !PT ;  /* 0x000000b503037209 */ /* 0x002fce0007810000 */
[----:B------:R-:W-:Y:S01]  /*bbb0*/  MUFU.EX2 R160, R160 ;  /* 0x000000a000a07308 */ /* 0x000fe20000000800 */
[----:B------:R-:W1:Y:S07]  /*bbc0*/  SHFL.BFLY PT, R181, R3, 0x1, 0x1f ;  /* 0x0c201f0003b57f89 */ /* 0x000e6e00000e0000 */
[----:B------:R-:W-:Y:S08]  /*bbd0*/  MUFU.EX2 R161, R161 ;  /* 0x000000a100a17308 */ /* 0x000ff00000000800 */
[----:B------:R-:W-:Y:S08]  /*bbe0*/  MUFU.EX2 R164, R164 ;  /* 0x000000a400a47308 */ /* 0x000ff00000000800 */
[----:B------:R-:W-:Y:S01]  /*bbf0*/  MUFU.EX2 R165, R165 ;  /* 0x000000a500a57308 */ /* 0x000fe20000000800 */
[----:B-1----:R-:W-:-:S04]  /*bc00*/  FMNMX.FTZ R3, R3, R181, !PT ;  /* 0x000000b503037209 */ /* 0x002fc80007810000 */
[C---:B------:R-:W-:Y:S01]  /*bc10*/  FSETP.NEU.FTZ.AND P1, PT, R3.reuse, -INF , PT ;  /* 0xff8000000300780b */ /* 0x040fe20003f3d000 */
[C---:B0-----:R-:W-:Y:S02]  /*bc20*/  FMUL.FTZ R2, R3.reuse, UR10 ;  /* 0x0000000a03027c20 */ /* 0x041fe40008410000 */
[----:B------:R-:W-:Y:S01]  /*bc30*/  MUFU.EX2 R168, R168 ;  /* 0x000000a800a87308 */ /* 0x000fe20000000800 */
[----:B------:R-:W-:-:S05]  /*bc40*/  FSEL R181, R3, RZ, P1 ;  /* 0x000000ff03b57208 */ /* 0x000fca0000800000 */
[----:B------:R-:W-:Y:S01]  /*bc50*/  FADD.FTZ R21, -R181, R21 ;  /* 0x00000015b5157221 */ /* 0x000fe20000010100 */
[----:B------:R-:W-:Y:S01]  /*bc60*/  FMUL.FTZ R181, R0, UR10 ;  /* 0x0000000a00b57c20 */ /* 0x000fe20008410000 */
[----:B------:R-:W-:Y:S01]  /*bc70*/  FSEL R0, R2, RZ, P1 ;  /* 0x000000ff02007208 */ /* 0x000fe20000800000 */
[----:B------:R-:W-:Y:S01]  /*bc80*/  MUFU.EX2 R169, R169 ;  /* 0x000000a900a97308 */ /* 0x000fe20000000800 */
[----:B------:R-:W-:-:S03]  /*bc90*/  FMUL.FTZ R21, R21, UR10 ;  /* 0x0000000a15157c20 */ /* 0x000fc60008410000 */
        /* <DEDUP_REMOVED lines=18> */
[----:B0-----:R-:W-:-:S07]  /*bdc0*/  FFMA.FTZ R20, R2, R20, R152 ;  /* 0x0000001402147223 */ /* 0x001fce0000010098 */
[----:B------:R-:W0:Y:S01]  /*bdd0*/  MUFU.EX2 R0, R21 ;  /* 0x0000001500007308 */ /* 0x000e220000000800 */
[----:B------:R-:W-:-:S07]  /*bde0*/  FADD.FTZ R20, R153, R20 ;  /* 0x0000001499147221 */ /* 0x000fce0000010000 */
        /* <DEDUP_REMOVED lines=47> */
[----:B-1----:R-:W-:-:S03]  /*c0e0*/  FADD.FTZ R21, R182, R20 ;  /* 0x00000014b6157221 */ /* 0x002fc60000010000 */
[----:B------:R-:W-:Y:S01]  /*c0f0*/  FADD.FTZ R20, R186, R5 ;  /* 0x00000005ba147221 */ /* 0x000fe20000010000 */
[----:B--2---:R-:W-:Y:S01]  /*c100*/  FADD.FTZ R5, R183, R21 ;  /* 0x00000015b7057221 */ /* 0x004fe20000010000 */
[----:B------:R-:W-:Y:S06]  /*c110*/  @!P0 BRA `(.L_x_1299) ;  /* 0x0000000000048947 */ /* 0x000fec0003800000 */
[----:B------:R-:W-:Y:S01]  /*c120*/  BPT.TRAP 0x1 ;  /* 0x000000040000795c */ /* 0x000fe20000300000 */
.L_x_1299:
[----:B------:R-:W0:Y:S01]  /*c130*/  S2UR UR6, SR_CgaCtaId ;  /* 0x00000000000679c3 */ /* 0x000e220000008800 */
[----:B------:R-:W-:Y:S01]  /*c140*/  R2UR UR4, R200 ;  /* 0x00000000c80472ca */ /* 0x000fe200000e0000 */
[----:B------:R-:W-:Y:S01]  /*c150*/  UIADD3 UR5, UR5, 0x30860, URZ ;  /* 0x0003086005057890 */ /* 0x000fe2000fffe03f */
[----:B------:R-:W-:Y:S01]  /*c160*/  F2FP.F16.F32.PACK_AB R196, R153, R152 ;  /* 0x0000009899c4723e */ /* 0x000fe200000000ff */
[----:B------:R-:W-:Y:S01]  /*c170*/  IMAD.MOV.U32 R21, RZ, RZ, R3 ;  /* 0x000000ffff157224 */ /* 0x000fe200078e0003 */
[----:B------:R-:W-:Y:S01]  /*c180*/  F2FP.F16.F32.PACK_AB R197, R155, R154 ;  /* 0x0000009a9bc5723e */ /* 0x000fe200000000ff */
[----:B------:R-:W-:Y:S01]  /*c190*/  IMAD.MOV.U32 R224, RZ, RZ, R4 ;  /* 0x000000ffffe07224 */ /* 0x000fe200078e0004 */
[----:B------:R-:W-:Y:S02]  /*c1a0*/  F2FP.F16.F32.PACK_AB R198, R157, R156 ;  /* 0x0000009c9dc6723e */ /* 0x000fe400000000ff */
[----:B------:R-:W-:Y:S02]  /*c1b0*/  F2FP.F16.F32.PACK_AB R199, R159, R158 ;  /* 0x0000009e9fc7723e */ /* 0x000fe400000000ff */
[----:B------:R-:W-:-:S02]  /*c1c0*/  F2FP.F16.F32.PACK_AB R192, R161, R160 ;  /* 0x000000a0a1c0723e */ /* 0x000fc400000000ff */
[----:B------:R-:W-:Y:S02]  /*c1d0*/  F2FP.F16.F32.PACK_AB R193, R163, R162 ;  /* 0x000000a2a3c1723e */ /* 0x000fe400000000ff */
[----:B------:R-:W-:Y:S01]  /*c1e0*/  ISETP.GT.AND P1, PT, R225, UR4, PT ;  /* 0x00000004e1007c0c */ /* 0x000fe2000bf24270 */
[----:B------:R-:W-:Y:S01]  /*c1f0*/  UMOV UR4, UR39 ;  /* 0x0000002700047c82 */ /* 0x000fe20008000000 */
[----:B------:R-:W-:Y:S01]  /*c200*/  F2FP.F16.F32.PACK_AB R194, R165, R164 ;  /* 0x000000a4a5c2723e */ /* 0x000fe200000000ff */
[----:B------:R-:W-:Y:S01]  /*c210*/  VIADD R225, R225, 0xffffffff ;  /* 0xffffffffe1e17836 */ /* 0x000fe20000000000 */
        /* <DEDUP_REMOVED lines=13> */
.L_x_1281:
        /* <DEDUP_REMOVED lines=131> */
.L_x_1301:
[----:B------:R-:W-:Y:S01]  /*cb20*/  ULEA UR5, UR39, UR40, 0x3 ;  /* 0x0000002827057291 */ /* 0x000fe2000f8e183f */
[----:B------:R-:W-:-:S05]  /*cb30*/  IMAD.U32 R0, RZ, RZ, UR38 ;  /* 0x00000026ff007e24 */ /* 0x000fca000f8e00ff */
[----:B------:R-:W-:-:S04]  /*cb40*/  SHF.L.U32 R0, R0, 0x1f, RZ ;  /* 0x0000001f00007819 */ /* 0x000fc800000006ff */
[----:B------:R0:W1:Y:S01]  /*cb50*/  SYNCS.PHASECHK.TRANS64.TRYWAIT P1, [UR5+0x30850], R0 ;  /* 0x03085000ff0075a7 */ /* 0x0000620008020145 */
[----:B------:R-:W-:Y:S05]  /*cb60*/  @!P0 BRA `(.L_x_1302) ;  /* 0x0000000000048947 */ /* 0x000fea0003800000 */
[----:B------:R-:W-:Y:S01]  /*cb70*/  BPT.TRAP 0x1 ;  /* 0x000000040000795c */ /* 0x000fe20000300000 */
.L_x_1302:
[----:B-1----:R-:W-:Y:S05]  /*cb80*/  @P1 BRA `(.L_x_1303) ;  /* 0x0000000000081947 */ /* 0x002fea0003800000 */
[----:B------:R-:W1:Y:S02]  /*cb90*/  SYNCS.PHASECHK.TRANS64.TRYWAIT P1, [UR5+0x30850], R0 ;  /* 0x03085000ff0075a7 */ /* 0x000e640008020145 */
[----:B-1----:R-:W-:Y:S05]  /*cba0*/  @!P1 BRA `(.L_x_1304) ;  /* 0x000000bc006c9947 */ /* 0x002fea0003800000 */
.L_x_1303:
[----:B------:R-:W-:Y:S01]  /*cbb0*/  UIADD3 UR40, UR40, 0x400, URZ ;  /* 0x0000040028287890 */ /* 0x000fe2000fffe03f */
[----:B------:R-:W-:Y:S01]  /*cbc0*/  WARPGROUP.ARRIVE ;  /* 0x00000000000079c5 */ /* 0x000fe20000000000 */
[----:B------:R-:W-:Y:S01]  /*cbd0*/  UMOV UR7, 0x40000040 ;  /* 0x4000004000077882 */ /* 0x000fe20000000000 */
[----:B-1----:R-:W1:Y:S01]  /*cbe0*/  SHFL.BFLY PT, R7, R20, 0x2, 0x1f ;  /* 0x0c401f0014077f89 */ /* 0x002e6200000e0000 */
[----:B------:R-:W-:Y:S01]  /*cbf0*/  USHF.R.U32.HI UR40, URZ, 0x4, UR40 ;  /* 0x000000043f287899 */ /* 0x000fe20008011628 */
[----:B------:R-:W-:Y:S02]  /*cc00*/  IMAD.MOV.U32 R6, RZ, RZ, RZ ;  /* 0x000000ffff067224 */ /* 0x000fe400078e00ff */
[----:B0-----:R-:W0:Y:S01]  /*cc10*/  SHFL.BFLY PT, R0, R5, 0x2, 0x1f ;  /* 0x0c401f0005007f89 */ /* 0x001e2200000e0000 */
[----:B------:R-:W-:Y:S01]  /*cc20*/  ULOP3.LUT UR40, UR40, 0x3fff, URZ, 0xc0, !UPT ;  /* 0x00003fff28287892 */ /* 0x000fe2000f8ec03f */
[----:B------:R-:W-:-:S03]  /*cc30*/  IMAD.U32 R13, RZ, RZ, UR10 ;  /* 0x0000000aff0d7e24 */ /* 0x000fc6000f8e00ff */
[----:B------:R-:W-:-:S04]  /*cc40*/  ULOP3.LUT UR4, UR40, 0x2000000, URZ, 0xfc, !UPT ;  /* 0x0200000028047892 */ /* 0x000fc8000f8efc3f */
[----:B------:R-:W-:-:S07]  /*cc50*/  ULEA UR4, UR39, UR4, 0xb ;  /* 0x0000000427047291 */ /* 0x000fce000f8e583f */
[----:B------:R-:W-:Y:S02]  /*cc60*/  UMOV UR6, UR4 ;  /* 0x0000000400067c82 */ /* 0x000fe40008000000 */
[----:B------:R-:W-:Y:S01]  /*cc70*/  HGMMA.64x256x16.F32 R24, R196, gdesc[UR4].tnspB, R24, gsb0 ;  /* 0x43e00004c4187df0 */ /* 0x000fe20008000818 */
[----:B------:R-:W-:Y:S01]  /*cc80*/  UIADD3 UR6, UR4, 0x80, URZ ;  /* 0x0000008004067890 */ /* 0x000fe2000fffe03f */
[----:B-1----:R-:W-:Y:S01]  /*cc90*/  FADD.FTZ R7, R7, R20 ;  /* 0x0000001407077221 */ /* 0x002fe20000010000 */
[----:B------:R-:W-:Y:S01]  /*cca0*/  UMOV UR7, 0x40000040 ;  /* 0x4000004000077882 */ /* 0x000fe20000000000 */
[----:B0-----:R-:W-:Y:S01]  /*ccb0*/  FADD.FTZ R2, R0, R5 ;  /* 0x0000000500027221 */ /* 0x001fe20000010000 */
[----:B------:R-:W-:Y:S02]  /*ccc0*/  IMAD.MOV.U32 R5, RZ, RZ, RZ ;  /* 0x000000ffff057224 */ /* 0x000fe400078e00ff */
[----:B------:R-:W0:Y:S04]  /*ccd0*/  SHFL.BFLY PT, R0, R7, 0x1, 0x1f ;  /* 0x0c201f0007007f89 */ /* 0x000e2800000e0000 */
[----:B------:R-:W1:Y:S01]  /*cce0*/  SHFL.BFLY PT, R9, R2, 0x1, 0x1f ;  /* 0x0c201f0002097f89 */ /* 0x000e6200000e0000 */
[----:B0-----:R-:W-:Y:S01]  /*ccf0*/  FADD.FTZ R11, R7, R0 ;  /* 0x00000000070b7221 */ /* 0x001fe20000010000 */
[----:B------:R-:W-:-:S02]  /*cd00*/  IMAD.U32 R7, RZ, RZ, UR10 ;  /* 0x0000000aff077e24 */ /* 0x000fc4000f8e00ff */
[----:B------:R-:W-:Y:S02]  /*cd10*/  IMAD.MOV.U32 R0, RZ, RZ, -0x800000 ;  /* 0xff800000ff007424 */ /* 0x000fe400078e00ff */
[----:B-1----:R-:W-:Y:S01]  /*cd20*/  FADD.FTZ R12, R2, R9 ;  /* 0x00000009020c7221 */ /* 0x002fe20000010000 */
[----:B------:R-:W-:Y:S01]  /*cd30*/  FSETP.NE.FTZ.AND P1, PT, R11, RZ, PT ;  /* 0x000000ff0b00720b */ /* 0x000fe20003f35000 */
[----:B------:R-:W-:-:S03]  /*cd40*/  IMAD.MOV.U32 R2, RZ, RZ, -0x800000 ;  /* 0xff800000ff027424 */ /* 0x000fc600078e00ff */
        /* <DEDUP_REMOVED lines=30> */
.L_x_1305:
[----:B------:R-:W2:Y:S01]  /*cf30*/  LDL.LU R3, [R1+0x14] ;  /* 0x0000140001037983 */ /* 0x000ea20000300800 */
[----:B------:R-:W-:Y:S01]  /*cf40*/  UIADD3 UR4, UR5, 0x30860, URZ ;  /* 0x0003086005047890 */ /* 0x000fe2000fffe03f */
[----:B------:R-:W0:Y:S01]  /*cf50*/  S2UR UR5, SR_CgaCtaId ;  /* 0x00000000000579c3 */ /* 0x000e220000008800 */
        /* <DEDUP_REMOVED lines=33> */
[----:B------:R-:W-:Y:S01]  /*d170*/  USEL UR4, URZ, 0x1, UP0 ;  /* 0x000000013f047887 */ /* 0x000fe20008000000 */
        /* <DEDUP_REMOVED lines=100> */
[----:B------:R-:W-:-:S02]  /*d7c0*/  USEL UR39, UR39, URZ, UP0 ;  /* 0x0000003f27277287 */ /* 0x000fc40008000000 */
[----:B------:R-:W-:Y:S01]  /*d7d0*/  ULOP3.LUT UR38, UR38, UR4, URZ, 0x3c, !UPT ;  /* 0x0000000426267292 */ /* 0x000fe2000f8e3c3f */
[----:B--2---:R-:W-:-:S13]  /*d7e0*/  R2UR UR6, R3 ;  /* 0x00000000030672ca */ /* 0x004fda00000e0000 */
[----:B------:R-:W-:-:S06]  /*d7f0*/  UIADD3 UR6, UR6, 0x1, URZ ;  /* 0x0000000106067890 */ /* 0x000fcc000fffe03f */
[----:B------:R-:W-:-:S05]  /*d800*/  IMAD.U32 R3, RZ, RZ, UR6 ;  /* 0x00000006ff037e24 */ /* 0x000fca000f8e00ff */
[----:B------:R0:W-:Y:S02]  /*d810*/  STL [R1+0x14], R3 ;  /* 0x0000140301007387 */ /* 0x0001e40000100800 */
.L_x_1227:
        /* <DEDUP_REMOVED lines=15> */
[----:B0-----:R-:W3:Y:S01]  /*d910*/  LDL R3, [R1+0x28] ;  /* 0x0000280001037983 */ /* 0x001ee20000100800 */
[----:B------:R-:W-:Y:S01]  /*d920*/  F2FP.F16.F32.PACK_AB R7, R31, R30 ;  /* 0x0000001e1f07723e */ /* 0x000fe200000000ff */
[----:B------:R-:W-:Y:S01]  /*d930*/  ULDC.64 UR16, c[0x0][0xc00] ;  /* 0x0003000000107ab9 */ /* 0x000fe20000000a00 */
[----:B------:R-:W-:Y:S01]  /*d940*/  F2FP.F16.F32.PACK_AB R10, R37, R36 ;  /* 0x00000024250a723e */ /* 0x000fe200000000ff */
[----:B------:R-:W-:Y:S01]  /*d950*/  ULDC.64 UR12, c[0x0][0xc00] ;  /* 0x00030000000c7ab9 */ /* 0x000fe20000000a00 */
[----:B------:R-:W-:Y:S01]  /*d960*/  F2FP.F16.F32.PACK_AB R11, R39, R38 ;  /* 0x00000026270b723e */ /* 0x000fe200000000ff */
[----:B------:R-:W-:Y:S01]  /*d970*/  ULDC.64 UR14, c[0x0][0xc08] ;  /* 0x00030200000e7ab9 */ /* 0x000fe20000000a00 */
[----:B------:R-:W-:Y:S01]  /*d980*/  R2UR UR19, R202 ;  /* 0x00000000ca1372ca */ /* 0x000fe200000e0000 */
[----:B------:R-:W-:Y:S01]  /*d990*/  ULDC UR22, c[0x0][0xbe8] ;  /* 0x0002fa0000167ab9 */ /* 0x000fe20000000800 */
[----:B------:R-:W-:-:S02]  /*d9a0*/  R2UR UR18, R204 ;  /* 0x00000000cc1272ca */ /* 0x000fc400000e0000 */
[----:B------:R-:W-:Y:S01]  /*d9b0*/  R2UR UR26, R205 ;  /* 0x00000000cd1a72ca */ /* 0x000fe200000e0000 */
[----:B------:R-:W-:Y:S01]  /*d9c0*/  UMOV UR10, UR8 ;  /* 0x00000008000a7c82 */ /* 0x000fe20008000000 */
[----:B-1----:R-:W-:Y:S01]  /*d9d0*/  UMOV UR11, UR4 ;  /* 0x00000004000b7c82 */ /* 0x002fe20008000000 */
[----:B------:R-:W-:Y:S01]  /*d9e0*/  UISETP.NE.U32.AND UP0, UPT, UR14, URZ, UPT ;  /* 0x0000003f0e00728c */ /* 0x000fe2000bf05070 */
[----:B------:R-:W-:-:S03]  /*d9f0*/  ULDC UR4, c[0x0][0xad4] ;  /* 0x0002b50000047ab9 */ /* 0x000fc60000000800 */
[----:B------:R-:W-:-:S11]  /*da00*/  UISETP.NE.AND.EX UP0, UPT, UR15, URZ, UPT, UP0 ;  /* 0x0000003f0f00728c */ /* 0x000fd6000bf05300 */
[----:B------:R-:W-:Y:S01]  /*da10*/  @UP0 ULDC.64 UR14, c[0x0][0xc08] ;  /* 0x00030200000e0ab9 */ /* 0x000fe20000000a00 */
[----:B------:R-:W-:Y:S01]  /*da20*/  BAR.SYNC.DEFER_BLOCKING 0x1, 0x100 ;  /* 0x0044000000007b1d */ /* 0x000fe20000010000 */
[----:B--2---:R-:W-:Y:S01]  /*da30*/  R2UR UR9, R8 ;  /* 0x00000000080972ca */ /* 0x004fe200000e0000 */
[----:B---3--:R-:W-:-:S03]  /*da40*/  IMAD.WIDE R18, R3, R18, UR10 ;  /* 0x0000000a03127e25 */ /* 0x008fc6000f8e0212 */
[C---:B------:R-:W-:Y:S02]  /*da50*/  IADD3 R159, P0, R18.reuse, 0x40, RZ ;  /* 0x00000040129f7810 */ /* 0x040fe40007f1e0ff */
[C---:B------:R-:W-:Y:S02]  /*da60*/  LOP3.LUT R5, R18.reuse, 0x380, RZ, 0xc0, !PT ;  /* 0x0000038012057812 */ /* 0x040fe400078ec0ff */
[----:B------:R-:W-:-:S05]  /*da70*/  IADD3 R9, P1, R18, 0x20, RZ ;  /* 0x0000002012097810 */ /* 0x000fca0007f3e0ff */
[----:B------:R-:W-:Y:S01]  /*da80*/  UIMAD.WIDE UR12, UR9, 0x4, UR12 ;  /* 0x00000004090c78a5 */ /* 0x000fe2000f8e020c */
[----:B------:R-:W-:Y:S02]  /*da90*/  LOP3.LUT R158, R159, 0x380, RZ, 0xc0, !PT ;  /* 0x000003809f9e7812 */ /* 0x000fe400078ec0ff */
[----:B------:R-:W-:Y:S02]  /*daa0*/  SHF.R.U64 R5, R5, 0x3, RZ ;  /* 0x0000000305057819 */ /* 0x000fe400000012ff */
[----:B------:R-:W-:Y:S02]  /*dab0*/  LOP3.LUT R8, R9, 0x380, RZ, 0xc0, !PT ;  /* 0x0000038009087812 */ /* 0x000fe400078ec0ff */
[----:B------:R-:W-:Y:S02]  /*dac0*/  SHF.R.U64 R158, R158, 0x3, RZ ;  /* 0x000000039e9e7819 */ /* 0x000fe400000012ff */
[C---:B------:R-:W-:Y:S02]  /*dad0*/  IADD3 R167, P5, R18.reuse, 0x4040, RZ ;  /* 0x0000404012a77810 */ /* 0x040fe40007fbe0ff */
[----:B------:R-:W-:-:S02]  /*dae0*/  IADD3 R3, P2, R18, 0x4060, RZ ;  /* 0x0000406012037810 */ /* 0x000fc40007f5e0ff */
[----:B------:R-:W-:Y:S02]  /*daf0*/  IADD3 R163, P3, R18, 0x4000, RZ ;  /* 0x0000400012a37810 */ /* 0x000fe40007f7e0ff */
[----:B------:R-:W-:Y:S01]  /*db00*/  LOP3.LUT R4, R5, R18, RZ, 0x3c, !PT ;  /* 0x0000001205047212 */ /* 0x000fe200078e3cff */
[--C-:B------:R-:W-:Y:S01]  /*db10*/  IMAD.MOV.U32 R5, RZ, RZ, R19.reuse ;  /* 0x000000ffff057224 */ /* 0x100fe200078e0013 */
[----:B------:R-:W-:Y:S02]  /*db20*/  SHF.R.U64 R8, R8, 0x3, RZ ;  /* 0x0000000308087819 */ /* 0x000fe400000012ff */
[----:B------:R-:W-:Y:S02]  /*db30*/  IADD3 R161, P4, R18, 0x60, RZ ;  /* 0x0000006012a17810 */ /* 0x000fe40007f9e0ff */
[----:B------:R-:W-:Y:S01]  /*db40*/  LOP3.LUT R158, R158, R159, RZ, 0x3c, !PT ;  /* 0x0000009f9e9e7212 */ /* 0x000fe200078e3cff */
[----:B------:R-:W-:Y:S01]  /*db50*/  IMAD.X R159, RZ, RZ, R19, P0 ;  /* 0x000000ffff9f7224 */ /* 0x000fe200000e0613 */
[----:B------:R-:W-:-:S02]  /*db60*/  IADD3 R165, P6, R18, 0x4020, RZ ;  /* 0x0000402012a57810 */ /* 0x000fc40007fde0ff */
[----:B------:R-:W-:Y:S02]  /*db70*/  LOP3.LUT R166, R167, 0x380, RZ, 0xc0, !PT ;  /* 0x00000380a7a67812 */ /* 0x000fe400078ec0ff */
[----:B------:R-:W-:Y:S02]  /*db80*/  LOP3.LUT R12, R3, 0x380, RZ, 0xc0, !PT ;  /* 0x00000380030c7812 */ /* 0x000fe400078ec0ff */
[----:B------:R-:W-:Y:S02]  /*db90*/  LOP3.LUT R162, R163, 0x380, RZ, 0xc0, !PT ;  /* 0x00000380a3a27812 */ /* 0x000fe400078ec0ff */
[----:B------:R-:W-:Y:S02]  /*dba0*/  IADD3 R15, P0, R18, 0x8020, RZ ;  /* 0x00008020120f7810 */ /* 0x000fe40007f1e0ff */
[----:B------:R-:W-:Y:S01]  /*dbb0*/  LOP3.LUT R8, R8, R9, RZ, 0x3c, !PT ;  /* 0x0000000908087212 */ /* 0x000fe200078e3cff */
[----:B------:R-:W-:Y:S01]  /*dbc0*/  IMAD.X R9, RZ, RZ, R19, P1 ;  /* 0x000000ffff097224 */ /* 0x000fe200008e0613 */
[----:B------:R-:W-:-:S02]  /*dbd0*/  LOP3.LUT R160, R161, 0x380, RZ, 0xc0, !PT ;  /* 0x00000380a1a07812 */ /* 0x000fc400078ec0ff */
[----:B------:R-:W-:Y:S02]  /*dbe0*/  LOP3.LUT R164, R165, 0x380, RZ, 0xc0, !PT ;  /* 0x00000380a5a47812 */ /* 0x000fe400078ec0ff */
[----:B------:R-:W-:Y:S02]  /*dbf0*/  MOV R13, R4 ;  /* 0x00000004000d7202 */ /* 0x000fe40000000f00 */
[----:B------:R-:W-:Y:S02]  /*dc00*/  F2FP.F16.F32.PACK_AB R4, R25, R24 ;  /* 0x000000181904723e */ /* 0x000fe400000000ff */
[----:B------:R-:W-:Y:S02]  /*dc10*/  F2FP.F16.F32.PACK_AB R5, R27, R26 ;  /* 0x0000001a1b05723e */ /* 0x000fe400000000ff */
[----:B------:R-:W-:Y:S02]  /*dc20*/  SHF.R.U64 R166, R166, 0x3, RZ ;  /* 0x00000003a6a67819 */ /* 0x000fe400000012ff */
[----:B------:R-:W-:Y:S01]  /*dc30*/  SHF.R.U64 R12, R12, 0x3, RZ ;  /* 0x000000030c0c7819 */ /* 0x000fe200000012ff */
[----:B------:R0:W-:Y:S01]  /*dc40*/  STSM.16.M88.4 [R13], R4 ;  /* 0x000000040d007844 */ /* 0x0001e20000000200 */
[----:B------:R-:W-:-:S02]  /*dc50*/  IADD3 R169, P1, R18, 0x8000, RZ ;  /* 0x0000800012a97810 */ /* 0x000fc40007f3e0ff */
[----:B------:R-:W-:Y:S02]  /*dc60*/  SHF.R.U64 R162, R162, 0x3, RZ ;  /* 0x00000003a2a27819 */ /* 0x000fe400000012ff */
[----:B------:R-:W-:Y:S02]  /*dc70*/  LOP3.LUT R14, R15, 0x380, RZ, 0xc0, !PT ;  /* 0x000003800f0e7812 */ /* 0x000fe400078ec0ff */
[----:B------:R-:W-:Y:S02]  /*dc80*/  SHF.R.U64 R160, R160, 0x3, RZ ;  /* 0x00000003a0a07819 */ /* 0x000fe400000012ff */
[----:B------:R-:W-:Y:S02]  /*dc90*/  SHF.R.U64 R164, R164, 0x3, RZ ;  /* 0x00000003a4a47819 */ /* 0x000fe400000012ff */
[----:B------:R-:W-:Y:S01]  /*dca0*/  LOP3.LUT R166, R166, R167, RZ, 0x3c, !PT ;  /* 0x000000a7a6a67212 */ /* 0x000fe200078e3cff */
[----:B------:R-:W-:Y:S01]  /*dcb0*/  IMAD.X R167, RZ, RZ, R19, P5 ;  /* 0x000000ffffa77224 */ /* 0x000fe200028e0613 */
[----:B------:R-:W-:-:S02]  /*dcc0*/  LOP3.LUT R12, R12, R3, RZ, 0x3c, !PT ;  /* 0x000000030c0c7212 */ /* 0x000fc400078e3cff */
[----:B------:R-:W-:Y:S01]  /*dcd0*/  LOP3.LUT R168, R169, 0x380, RZ, 0xc0, !PT ;  /* 0x00000380a9a87812 */ /* 0x000fe200078ec0ff */
[--C-:B0-----:R-:W-:Y:S01]  /*dce0*/  IMAD.X R13, RZ, RZ, R19.reuse, P2 ;  /* 0x000000ffff0d7224 */ /* 0x101fe200010e0613 */
[----:B------:R-:W-:Y:S01]  /*dcf0*/  LOP3.LUT R162, R162, R163, RZ, 0x3c, !PT ;  /* 0x000000a3a2a27212 */ /* 0x000fe200078e3cff */
[--C-:B------:R-:W-:Y:S01]  /*dd00*/  IMAD.X R163, RZ, RZ, R19.reuse, P3 ;  /* 0x000000ffffa37224 */ /* 0x100fe200018e0613 */
[----:B------:R-:W-:Y:S02]  /*dd10*/  MOV R3, R8 ;  /* 0x0000000800037202 */ /* 0x000fe40000000f00 */
[----:B------:R-:W-:Y:S02]  /*dd20*/  SHF.R.U64 R14, R14, 0x3, RZ ;  /* 0x000000030e0e7819 */ /* 0x000fe400000012ff */
[----:B------:R-:W-:Y:S01]  /*dd30*/  LOP3.LUT R160, R160, R161, RZ, 0x3c, !PT ;  /* 0x000000a1a0a07212 */ /* 0x000fe200078e3cff */
[----:B------:R-:W-:Y:S01]  /*dd40*/  IMAD.X R161, RZ, RZ, R19, P4 ;  /* 0x000000ffffa17224 */ /* 0x000fe200020e0613 */
[----:B------:R-:W-:-:S02]  /*dd50*/  F2FP.F16.F32.PACK_AB R8, R33, R32 ;  /* 0x000000202108723e */ /* 0x000fc400000000ff */
[----:B------:R-:W-:Y:S02]  /*dd60*/  F2FP.F16.F32.PACK_AB R9, R35, R34 ;  /* 0x000000222309723e */ /* 0x000fe400000000ff */
[----:B------:R-:W-:Y:S02]  /*dd70*/  IADD3 R20, P5, R18, 0xc020, RZ ;  /* 0x0000c02012147810 */ /* 0x000fe40007fbe0ff */
[----:B------:R-:W-:Y:S01]  /*dd80*/  LOP3.LUT R164, R164, R165, RZ, 0x3c, !PT ;  /* 0x000000a5a4a47212 */ /* 0x000fe200078e3cff */
[----:B------:R-:W-:Y:S01]  /*dd90*/  IMAD.X R165, RZ, RZ, R19, P6 ;  /* 0x000000ffffa57224 */ /* 0x000fe200030e0613 */
[C---:B------:R-:W-:Y:S01]  /*dda0*/  IADD3 R155, P3, R18.reuse, 0x8060, RZ ;  /* 0x00008060129b7810 */ /* 0x040fe20007f7e0ff */
[----:B------:R0:W-:Y:S01]  /*ddb0*/  STSM.16.M88.4 [R3], R8 ;  /* 0x0000000803007844 */ /* 0x0001e20000000200 */
[----:B------:R-:W-:Y:S02]  /*ddc0*/  IADD3 R153, P2, R18, 0xc040, RZ ;  /* 0x0000c04012997810 */ /* 0x000fe40007f5e0ff */
[----:B------:R-:W-:-:S02]  /*ddd0*/  SHF.R.U64 R168, R168, 0x3, RZ ;  /* 0x00000003a8a87819 */ /* 0x000fc400000012ff */
[----:B------:R-:W-:Y:S02]  /*dde0*/  IADD3 R171, P4, R18, 0x8040, RZ ;  /* 0x0000804012ab7810 */ /* 0x000fe40007f9e0ff */
[----:B------:R-:W-:Y:S01]  /*ddf0*/  LOP3.LUT R14, R14, R15, RZ, 0x3c, !PT ;  /* 0x0000000f0e0e7212 */ /* 0x000fe200078e3cff */
[----:B------:R-:W-:Y:S01]  /*de00*/  IMAD.X R15, RZ, RZ, R19, P0 ;  /* 0x000000ffff0f7224 */ /* 0x000fe200000e0613 */
[----:B------:R-:W-:Y:S02]  /*de10*/  IADD3 R157, P6, R18, 0xc000, RZ ;  /* 0x0000c000129d7810 */ /* 0x000fe40007fde0ff */
[----:B------:R-:W-:Y:S02]  /*de20*/  LOP3.LUT R21, R20, 0x380, RZ, 0xc0, !PT ;  /* 0x0000038014157812 */ /* 0x000fe400078ec0ff */
[----:B------:R-:W-:Y:S02]  /*de30*/  LOP3.LUT R154, R155, 0x380, RZ, 0xc0, !PT ;  /* 0x000003809b9a7812 */ /* 0x000fe400078ec0ff */
[----:B------:R-:W-:-:S02]  /*de40*/  LOP3.LUT R152, R153, 0x380, RZ, 0xc0, !PT ;  /* 0x0000038099987812 */ /* 0x000fc400078ec0ff */
[----:B------:R-:W-:Y:S02]  /*de50*/  MOV R159, R158 ;  /* 0x0000009e009f7202 */ /* 0x000fe40000000f00 */
[----:B------:R-:W-:Y:S02]  /*de60*/  F2FP.F16.F32.PACK_AB R4, R41, R40 ;  /* 0x000000282904723e */ /* 0x000fe400000000ff */
[----:B------:R-:W-:Y:S02]  /*de70*/  F2FP.F16.F32.PACK_AB R5, R43, R42 ;  /* 0x0000002a2b05723e */ /* 0x000fe400000000ff */
[----:B------:R-:W-:Y:S02]  /*de80*/  F2FP.F16.F32.PACK_AB R6, R45, R44 ;  /* 0x0000002c2d06723e */ /* 0x000fe400000000ff */
[----:B------:R-:W-:Y:S02]  /*de90*/  F2FP.F16.F32.PACK_AB R7, R47, R46 ;  /* 0x0000002e2f07723e */ /* 0x000fe400000000ff */
[----:B------:R-:W-:Y:S01]  /*dea0*/  LOP3.LUT R168, R168, R169, RZ, 0x3c, !PT ;  /* 0x000000a9a8a87212 */ /* 0x000fe200078e3cff */
[----:B------:R-:W-:Y:S01]  /*deb0*/  IMAD.X R169, RZ, RZ, R19, P1 ;  /* 0x000000ffffa97224 */ /* 0x000fe200008e0613 */
[----:B------:R-:W-:Y:S01]  /*dec0*/  LOP3.LUT R170, R171, 0x380, RZ, 0xc0, !PT ;  /* 0x00000380abaa7812 */ /* 0x000fe200078ec0ff */
[----:B------:R1:W-:Y:S01]  /*ded0*/  STSM.16.M88.4 [R159], R4 ;  /* 0x000000049f007844 */ /* 0x0003e20000000200 */
[----:B------:R-:W-:-:S02]  /*dee0*/  MOV R160, R160 ;  /* 0x000000a000a07202 */ /* 0x000fc40000000f00 */
[----:B0-----:R-:W-:Y:S02]  /*def0*/  F2FP.F16.F32.PACK_AB R8, R49, R48 ;  /* 0x000000303108723e */ /* 0x001fe400000000ff */
[----:B------:R-:W-:Y:S02]  /*df00*/  F2FP.F16.F32.PACK_AB R9, R51, R50 ;  /* 0x000000323309723e */ /* 0x000fe400000000ff */
[----:B------:R-:W-:Y:S02]  /*df10*/  F2FP.F16.F32.PACK_AB R10, R53, R52 ;  /* 0x00000034350a723e */ /* 0x000fe400000000ff */
[----:B------:R-:W-:Y:S02]  /*df20*/  F2FP.F16.F32.PACK_AB R11, R55, R54 ;  /* 0x00000036370b723e */ /* 0x000fe400000000ff */
[----:B------:R-:W-:Y:S02]  /*df30*/  LOP3.LUT R156, R157, 0x380, RZ, 0xc0, !PT ;  /* 0x000003809d9c7812 */ /* 0x000fe400078ec0ff */
[----:B------:R-:W-:Y:S01]  /*df40*/  SHF.R.U64 R21, R21, 0x3, RZ ;  /* 0x0000000315157819 */ /* 0x000fe200000012ff */
[----:B------:R0:W-:Y:S01]  /*df50*/  STSM.16.M88.4 [R160], R8 ;  /* 0x00000008a0007844 */ /* 0x0001e20000000200 */
[----:B------:R-:W-:-:S02]  /*df60*/  IADD3 R3, P1, R18, 0xc060, RZ ;  /* 0x0000c06012037810 */ /* 0x000fc40007f3e0ff */
[----:B------:R-:W-:Y:S02]  /*df70*/  SHF.R.U64 R154, R154, 0x3, RZ ;  /* 0x000000039a9a7819 */ /* 0x000fe400000012ff */
[----:B------:R-:W-:Y:S02]  /*df80*/  SHF.R.U64 R152, R152, 0x3, RZ ;  /* 0x0000000398987819 */ /* 0x000fe400000012ff */
[----:B------:R-:W-:Y:S02]  /*df90*/  MOV R158, R12 ;  /* 0x0000000c009e7202 */ /* 0x000fe40000000f00 */
[----:B------:R-:W-:Y:S02]  /*dfa0*/  MOV R22, R14 ;  /* 0x0000000e00167202 */ /* 0x000fe40000000f00 */
[----:B------:R-:W-:Y:S02]  /*dfb0*/  SHF.R.U64 R170, R170, 0x3, RZ ;  /* 0x00000003aaaa7819 */ /* 0x000fe400000012ff */
[----:B------:R-:W-:-:S02]  /*dfc0*/  MOV R162, R162 ;  /* 0x000000a200a27202 */ /* 0x000fc40000000f00 */
[----:B------:R-:W-:Y:S02]  /*dfd0*/  F2FP.F16.F32.PACK_AB R12, R57, R56 ;  /* 0x00000038390c723e */ /* 0x000fe400000000ff */
[----:B------:R-:W-:Y:S02]  /*dfe0*/  F2FP.F16.F32.PACK_AB R13, R59, R58 ;  /* 0x0000003a3b0d723e */ /* 0x000fe400000000ff */
[----:B------:R-:W-:Y:S02]  /*dff0*/  F2FP.F16.F32.PACK_AB R14, R61, R60 ;  /* 0x0000003c3d0e723e */ /* 0x000fe400000000ff */
[----:B------:R-:W-:Y:S02]  /*e000*/  F2FP.F16.F32.PACK_AB R15, R63, R62 ;  /* 0x0000003e3f0f723e */ /* 0x000fe400000000ff */
[----:B------:R-:W-:Y:S02]  /*e010*/  SHF.R.U64 R156, R156, 0x3, RZ ;  /* 0x000000039c9c7819 */ /* 0x000fe400000012ff */
[----:B------:R-:W-:Y:S01]  /*e020*/  MOV R164, R164 ;  /* 0x000000a400a47202 */ /* 0x000fe20000000f00 */
[----:B------:R2:W-:Y:S01]  /*e030*/  STSM.16.M88.4 [R162], R12 ;  /* 0x0000000ca2007844 */ /* 0x0005e20000000200 */
[----:B-1----:R-:W-:-:S02]  /*e040*/  F2FP.F16.F32.PACK_AB R4, R65, R64 ;  /* 0x000000404104723e */ /* 0x002fc400000000ff */
        /* <DEDUP_REMOVED lines=20> */
[----:B------:R-:W-:Y:S01]  /*e190*/  SHF.R.U64 R18, R18, 0x3, RZ ;  /* 0x0000000312127819 */ /* 0x000fe200000012ff */
[----:B------:R0:W-:Y:S01]  /*e1a0*/  STSM.16.M88.4 [R166], R8 ;  /* 0x00000008a6007844 */ /* 0x0001e20000000200 */
[----:B------:R-:W-:Y:S01]  /*e1b0*/  F2FP.F16.F32.PACK_AB R160, R81, R80 ;  /* 0x0000005051a0723e */ /* 0x000fe200000000ff */
[----:B------:R-:W-:Y:S01]  /*e1c0*/  IMAD.X R19, RZ, RZ, R19, P1 ;  /* 0x000000ffff137224 */ /* 0x000fe200008e0613 */
[----:B------:R-:W-:-:S02]  /*e1d0*/  F2FP.F16.F32.PACK_AB R161, R83, R82 ;  /* 0x0000005253a1723e */ /* 0x000fc400000000ff */
[----:B--2---:R-:W-:Y:S02]  /*e1e0*/  F2FP.F16.F32.PACK_AB R162, R85, R84 ;  /* 0x0000005455a2723e */ /* 0x004fe400000000ff */
[----:B------:R-:W-:Y:S02]  /*e1f0*/  F2FP.F16.F32.PACK_AB R163, R87, R86 ;  /* 0x0000005657a3723e */ /* 0x000fe400000000ff */
[----:B------:R-:W-:Y:S02]  /*e200*/  MOV R168, R168 ;  /* 0x000000a800a87202 */ /* 0x000fe40000000f00 */
[----:B-1----:R-:W-:Y:S01]  /*e210*/  F2FP.F16.F32.PACK_AB R164, R89, R88 ;  /* 0x0000005859a4723e */ /* 0x002fe200000000ff */
[----:B------:R1:W-:Y:S01]  /*e220*/  STSM.16.M88.4 [R158], R160 ;  /* 0x000000a09e007844 */ /* 0x0003e20000000200 */
[----:B------:R-:W-:Y:S02]  /*e230*/  F2FP.F16.F32.PACK_AB R165, R91, R90 ;  /* 0x0000005a5ba5723e */ /* 0x000fe400000000ff */
[----:B------:R-:W-:-:S02]  /*e240*/  F2FP.F16.F32.PACK_AB R167, R95, R94 ;  /* 0x0000005e5fa7723e */ /* 0x000fc400000000ff */
[----:B0-----:R-:W-:Y:S02]  /*e250*/  F2FP.F16.F32.PACK_AB R166, R93, R92 ;  /* 0x0000005c5da6723e */ /* 0x001fe400000000ff */
[----:B------:R-:W-:Y:S02]  /*e260*/  MOV R20, R20 ;  /* 0x0000001400147202 */ /* 0x000fe40000000f00 */
[----:B------:R-:W-:Y:S01]  /*e270*/  MOV R169, R154 ;  /* 0x0000009a00a97202 */ /* 0x000fe20000000f00 */
[----:B------:R-:W-:Y:S01]  /*e280*/  STSM.16.M88.4 [R168], R164 ;  /* 0x000000a4a8007844 */ /* 0x000fe20000000200 */
[----:B------:R-:W-:Y:S02]  /*e290*/  MOV R21, R152 ;  /* 0x0000009800157202 */ /* 0x000fe40000000f00 */
[----:B------:R-:W-:Y:S02]  /*e2a0*/  F2FP.F16.F32.PACK_AB R12, R97, R96 ;  /* 0x00000060610c723e */ /* 0x000fe400000000ff */
[----:B------:R-:W-:-:S02]  /*e2b0*/  F2FP.F16.F32.PACK_AB R13, R99, R98 ;  /* 0x00000062630d723e */ /* 0x000fc400000000ff */
[----:B------:R-:W-:Y:S02]  /*e2c0*/  F2FP.F16.F32.PACK_AB R14, R101, R100 ;  /* 0x00000064650e723e */ /* 0x000fe400000000ff */
[----:B------:R-:W-:Y:S02]  /*e2d0*/  F2FP.F16.F32.PACK_AB R15, R103, R102 ;  /* 0x00000066670f723e */ /* 0x000fe400000000ff */
[----:B------:R-:W-:Y:S02]  /*e2e0*/  LOP3.LUT R18, R18, R3, RZ, 0x3c, !PT ;  /* 0x0000000312127212 */ /* 0x000fe400078e3cff */
[----:B------:R-:W-:Y:S01]  /*e2f0*/  MOV R170, R170 ;  /* 0x000000aa00aa7202 */ /* 0x000fe20000000f00 */
[----:B------:R0:W-:Y:S01]  /*e300*/  STSM.16.M88.4 [R22], R12 ;  /* 0x0000000c16007844 */ /* 0x0001e20000000200 */
[----:B------:R-:W-:Y:S02]  /*e310*/  F2FP.F16.F32.PACK_AB R152, R105, R104 ;  /* 0x000000686998723e */ /* 0x000fe400000000ff */
[----:B------:R-:W-:-:S02]  /*e320*/  F2FP.F16.F32.PACK_AB R153, R107, R106 ;  /* 0x0000006a6b99723e */ /* 0x000fc400000000ff */
[----:B------:R-:W-:Y:S02]  /*e330*/  F2FP.F16.F32.PACK_AB R154, R109, R108 ;  /* 0x0000006c6d9a723e */ /* 0x000fe400000000ff */
[----:B------:R-:W-:Y:S02]  /*e340*/  F2FP.F16.F32.PACK_AB R155, R111, R110 ;  /* 0x0000006e6f9b723e */ /* 0x000fe400000000ff */
[----:B------:R-:W-:Y:S02]  /*e350*/  MOV R3, R156 ;  /* 0x0000009c00037202 */ /* 0x000fe40000000f00 */
[----:B------:R-:W-:Y:S01]  /*e360*/  F2FP.F16.F32.PACK_AB R156, R113, R112 ;  /* 0x00000070719c723e */ /* 0x000fe200000000ff */
[----:B------:R2:W-:Y:S01]  /*e370*/  STSM.16.M88.4 [R170], R152 ;  /* 0x00000098aa007844 */ /* 0x0005e20000000200 */
[----:B------:R-:W-:Y:S02]  /*e380*/  F2FP.F16.F32.PACK_AB R157, R115, R114 ;  /* 0x00000072739d723e */ /* 0x000fe400000000ff */
[----:B-1----:R-:W-:-:S02]  /*e390*/  F2FP.F16.F32.PACK_AB R158, R117, R116 ;  /* 0x00000074759e723e */ /* 0x002fc400000000ff */
[----:B------:R-:W-:Y:S02]  /*e3a0*/  F2FP.F16.F32.PACK_AB R159, R119, R118 ;  /* 0x00000076779f723e */ /* 0x000fe400000000ff */
[----:B------:R-:W-:Y:S02]  /*e3b0*/  F2FP.F16.F32.PACK_AB R4, R121, R120 ;  /* 0x000000787904723e */ /* 0x000fe400000000ff */
[----:B------:R-:W-:Y:S01]  /*e3c0*/  F2FP.F16.F32.PACK_AB R5, R123, R122 ;  /* 0x0000007a7b05723e */ /* 0x000fe200000000ff */
[----:B------:R-:W-:Y:S01]  /*e3d0*/  STSM.16.M88.4 [R169], R156 ;  /* 0x0000009ca9007844 */ /* 0x000fe20000000200 */
[----:B------:R-:W-:Y:S02]  /*e3e0*/  F2FP.F16.F32.PACK_AB R6, R125, R124 ;  /* 0x0000007c7d06723e */ /* 0x000fe400000000ff */
[----:B------:R-:W-:Y:S02]  /*e3f0*/  F2FP.F16.F32.PACK_AB R7, R127, R126 ;  /* 0x0000007e7f07723e */ /* 0x000fe400000000ff */
[----:B------:R-:W-:-:S02]  /*e400*/  F2FP.F16.F32.PACK_AB R8, R129, R128 ;  /* 0x000000808108723e */ /* 0x000fc400000000ff */
[----:B------:R-:W-:Y:S01]  /*e410*/  F2FP.F16.F32.PACK_AB R9, R131, R130 ;  /* 0x000000828309723e */ /* 0x000fe200000000ff */
[----:B------:R1:W-:Y:S01]  /*e420*/  STSM.16.M88.4 [R3], R4 ;  /* 0x0000000403007844 */ /* 0x0003e20000000200 */
[----:B------:R-:W-:Y:S02]  /*e430*/  F2FP.F16.F32.PACK_AB R10, R133, R132 ;  /* 0x00000084850a723e */ /* 0x000fe400000000ff */
[----:B------:R-:W-:Y:S02]  /*e440*/  F2FP.F16.F32.PACK_AB R11, R135, R134 ;  /* 0x00000086870b723e */ /* 0x000fe400000000ff */
[----:B0-----:R-:W-:Y:S02]  /*e450*/  F2FP.F16.F32.PACK_AB R12, R137, R136 ;  /* 0x00000088890c723e */ /* 0x001fe400000000ff */
[----:B------:R-:W-:Y:S01]  /*e460*/  F2FP.F16.F32.PACK_AB R13, R139, R138 ;  /* 0x0000008a8b0d723e */ /* 0x000fe200000000ff */
[----:B------:R0:W-:Y:S01]  /*e470*/  STSM.16.M88.4 [R20], R8 ;  /* 0x0000000814007844 */ /* 0x0001e20000000200 */
[----:B------:R-:W-:-:S02]  /*e480*/  F2FP.F16.F32.PACK_AB R14, R141, R140 ;  /* 0x0000008c8d0e723e */ /* 0x000fc400000000ff */
[----:B------:R-:W-:Y:S02]  /*e490*/  F2FP.F16.F32.PACK_AB R15, R143, R142 ;  /* 0x0000008e8f0f723e */ /* 0x000fe400000000ff */
[----:B------:R-:W-:Y:S02]  /*e4a0*/  MOV R18, R18 ;  /* 0x0000001200127202 */ /* 0x000fe40000000f00 */
[----:B--2---:R-:W-:Y:S01]  /*e4b0*/  F2FP.F16.F32.PACK_AB R152, R145, R144 ;  /* 0x000000909198723e */ /* 0x004fe200000000ff */
[----:B------:R2:W-:Y:S01]  /*e4c0*/  STSM.16.M88.4 [R21], R12 ;  /* 0x0000000c15007844 */ /* 0x0005e20000000200 */
[----:B------:R-:W-:Y:S01]  /*e4d0*/  F2FP.F16.F32.PACK_AB R153, R147, R146 ;  /* 0x000000929399723e */ /* 0x000fe200000000ff */
[----:B-1----:R-:W-:Y:S01]  /*e4e0*/  IMAD.U32 R4, RZ, RZ, UR12 ;  /* 0x0000000cff047e24 */ /* 0x002fe2000f8e00ff */
[----:B------:R-:W-:Y:S01]  /*e4f0*/  F2FP.F16.F32.PACK_AB R154, R149, R148 ;  /* 0x00000094959a723e */ /* 0x000fe200000000ff */
[----:B------:R-:W-:Y:S01]  /*e500*/  IMAD.U32 R5, RZ, RZ, UR13 ;  /* 0x0000000dff057e24 */ /* 0x000fe2000f8e00ff */
[----:B------:R-:W-:-:S02]  /*e510*/  F2FP.F16.F32.PACK_AB R155, R151, R150 ;  /* 0x00000096979b723e */ /* 0x000fc400000000ff */
[----:B------:R-:W-:-:S03]  /*e520*/  ISETP.NE.U32.AND P0, PT, RZ, UR16, PT ;  /* 0x00000010ff007c0c */ /* 0x000fc6000bf05070 */
[----:B------:R2:W-:Y:S01]  /*e530*/  STSM.16.M88.4 [R18], R152 ;  /* 0x0000009812007844 */ /* 0x0005e20000000200 */
[----:B------:R-:W-:Y:S01]  /*e540*/  BAR.SYNC.DEFER_BLOCKING 0x1, 0x100 ;  /* 0x0044000000007b1d */ /* 0x000fe20000010000 */
[----:B------:R-:W-:-:S13]  /*e550*/  ISETP.NE.AND.EX P0, PT, RZ, UR17, PT, P0 ;  /* 0x00000011ff007c0c */ /* 0x000fda000bf05300 */
[----:B------:R1:W3:Y:S01]  /*e560*/  @P0 LDG.E R19, desc[UR36][R4.64] ;  /* 0x0000002404130981 */ /* 0x0002e2000c1e1900 */
[----:B------:R-:W-:Y:S01]  /*e570*/  PLOP3.LUT P4, PT, PT, PT, UP0, 0x80, 0x0 ;  /* 0x000000000000781c */ /* 0x000fe20003f8f008 */
[----:B------:R-:W-:-:S06]  /*e580*/  @UP0 UIMAD.WIDE UR14, UR9, 0x4, UR14 ;  /* 0x00000004090e08a5 */ /* 0x000fcc000f8e020e */
[----:B-1----:R-:W-:Y:S02]  /*e590*/  IMAD.U32 R4, RZ, RZ, UR14 ;  /* 0x0000000eff047e24 */ /* 0x002fe4000f8e00ff */
[----:B------:R-:W-:-:S05]  /*e5a0*/  IMAD.U32 R5, RZ, RZ, UR15 ;  /* 0x0000000fff057e24 */ /* 0x000fca000f8e00ff */
[----:B------:R1:W4:Y:S01]  /*e5b0*/  @P4 LDG.E R6, desc[UR36][R4.64] ;  /* 0x0000002404064981 */ /* 0x000322000c1e1900 */
[----:B------:R-:W-:Y:S01]  /*e5c0*/  UISETP.NE.AND UP0, UPT, UR19, URZ, UPT ;  /* 0x0000003f1300728c */ /* 0x000fe2000bf05270 */
[----:B------:R-:W-:Y:S01]  /*e5d0*/  VIADD R3, R23, UR60 ;  /* 0x0000003c17037c36 */ /* 0x000fe20008000000 */
[----:B------:R-:W-:Y:S02]  /*e5e0*/  UISETP.NE.AND UP1, UPT, UR22, 0x1, UPT ;  /* 0x000000011600788c */ /* 0x000fe4000bf25270 */
[----:B------:R-:W-:Y:S01]  /*e5f0*/  USEL UR4, UR19, UR4, UP0 ;  /* 0x0000000413047287 */ /* 0x000fe20008000000 */
[----:B------:R-:W-:Y:S01]  /*e600*/  UMOV UR25, 0x9b8 ;  /* 0x000009b800197882 */ /* 0x000fe20000000000 */
[----:B------:R-:W-:Y:S02]  /*e610*/  UISETP.NE.U32.AND UP0, UPT, UR16, URZ, UPT ;  /* 0x0000003f1000728c */ /* 0x000fe4000bf05070 */
[----:B------:R-:W-:Y:S01]  /*e620*/  PLOP3.LUT P1, PT, PT, PT, UP1, 0x80, 0x0 ;  /* 0x000000000000781c */ /* 0x000fe20003f2f018 */
[----:B------:R-:W-:Y:S01]  /*e630*/  UISETP.GT.AND UP2, UPT, UR4, 0x1, UPT ;  /* 0x000000010400788c */ /* 0x000fe2000bf44270 */
[----:B-1----:R-:W-:Y:S01]  /*e640*/  IMAD.MOV.U32 R5, RZ, RZ, R3 ;  /* 0x000000ffff057224 */ /* 0x002fe200078e0003 */
[----:B------:R-:W-:-:S02]  /*e650*/  UISETP.NE.AND.EX UP0, UPT, UR17, URZ, UPT, UP0 ;  /* 0x0000003f1100728c */ /* 0x000fc4000bf05300 */
[----:B------:R-:W-:Y:S01]  /*e660*/  USEL UR25, UR25, 0x978, UP2 ;  /* 0x0000097819197887 */ /* 0x000fe20009000000 */
[----:B------:R-:W-:Y:S01]  /*e670*/  UMOV UR4, URZ ;  /* 0x0000003f00047c82 */ /* 0x000fe20008000000 */
[----:B------:R-:W-:Y:S02]  /*e680*/  USHF.R.S32.HI UR14, URZ, 0x1f, UR9 ;  /* 0x0000001f3f0e7899 */ /* 0x000fe40008011409 */
[----:B------:R-:W-:Y:S01]  /*e690*/  USEL UR9, UR9, URZ, !UP0 ;  /* 0x0000003f09097287 */ /* 0x000fe2000c000000 */
[----:B------:R-:W-:Y:S01]  /*e6a0*/  @UP1 ULDC UR27, c[0x0][0xbec] ;  /* 0x0002fb00001b1ab9 */ /* 0x000fe20000000800 */
[----:B------:R-:W-:Y:S02]  /*e6b0*/  USEL UR23, UR18, URZ, UP2 ;  /* 0x0000003f12177287 */ /* 0x000fe40009000000 */
[----:B------:R-:W-:Y:S01]  /*e6c0*/  @P1 IMAD.HI.U32 R4, R3, UR27, RZ ;  /* 0x0000001b03041c27 */ /* 0x000fe2000f8e00ff */
[----:B------:R-:W-:-:S03]  /*e6d0*/  USEL UR24, UR14, URZ, !UP0 ;  /* 0x0000003f0e187287 */ /* 0x000fc6000c000000 */
[----:B------:R-:W-:Y:S01]  /*e6e0*/  ULDC.64 UR18, c[0x0][UR25+0x220] ;  /* 0x0000880019127abb */ /* 0x000fe20008000a00 */
[----:B------:R-:W-:Y:S01]  /*e6f0*/  ULDC.64 UR16, c[0x0][UR25+0x218] ;  /* 0x0000860019107abb */ /* 0x000fe20008000a00 */
[----:B------:R-:W-:Y:S01]  /*e700*/  UIMAD UR19, UR19, UR9, URZ ;  /* 0x00000009131372a4 */ /* 0x000fe2000f8e023f */
[----:B------:R-:W-:Y:S01]  /*e710*/  ULDC.64 UR20, c[0x0][UR25+0x228] ;  /* 0x00008a0019147abb */ /* 0x000fe20008000a00 */
[----:B------:R-:W-:Y:S01]  /*e720*/  @UP1 ULDC UR30, c[0x0][0xbf0] ;  /* 0x0002fc00001e1ab9 */ /* 0x000fe20000000800 */
[----:B------:R-:W-:Y:S01]  /*e730*/  UIMAD.WIDE.U32 UR14, UR16, UR26, URZ ;  /* 0x0000001a100e72a5 */ /* 0x000fe2000f8e003f */
[----:B------:R-:W-:Y:S01]  /*e740*/  @P1 SHF.R.U32.HI R5, RZ, UR30, R4 ;  /* 0x0000001eff051c19 */ /* 0x000fe20008011604 */
[----:B------:R-:W-:Y:S02]  /*e750*/  UIMAD UR26, UR17, UR26, URZ ;  /* 0x0000001a111a72a4 */ /* 0x000fe4000f8e023f */
[----:B------:R-:W-:Y:S02]  /*e760*/  UIMAD.WIDE.U32 UR28, UR20, UR23, URZ ;  /* 0x00000017141c72a5 */ /* 0x000fe4000f8e003f */
[----:B------:R-:W-:Y:S01]  /*e770*/  UIMAD.WIDE.U32 UR16, UR18, UR9, URZ ;  /* 0x00000009121072a5 */ /* 0x000fe2000f8e003f */
[----:B------:R-:W-:Y:S01]  /*e780*/  IMAD.MOV R4, RZ, RZ, -R5 ;  /* 0x000000ffff047224 */ /* 0x000fe200078e0a05 */
[----:B------:R-:W-:-:S02]  /*e790*/  UIMAD UR20, UR21, UR23, URZ ;  /* 0x00000017151472a4 */ /* 0x000fc4000f8e023f */
[----:B------:R-:W-:Y:S01]  /*e7a0*/  UIMAD UR19, UR18, UR24, UR19 ;  /* 0x00000018121372a4 */ /* 0x000fe2000f8e0213 */
[----:B0-----:R-:W-:Y:S01]  /*e7b0*/  IMAD.U32 R8, RZ, RZ, UR28 ;  /* 0x0000001cff087e24 */ /* 0x001fe2000f8e00ff */
[----:B------:R-:W-:Y:S01]  /*e7c0*/  UIADD3 UR20, UR29, UR20, URZ ;  /* 0x000000141d147290 */ /* 0x000fe2000fffe03f */
[----:B------:R-:W-:Y:S01]  /*e7d0*/  IMAD R7, R4, UR22, R3 ;  /* 0x0000001604077c24 */ /* 0x000fe2000f8e0203 */
[----:B------:R-:W-:Y:S02]  /*e7e0*/  UIADD3 UR19, UR17, UR19, URZ ;  /* 0x0000001311137290 */ /* 0x000fe4000fffe03f */
[----:B------:R-:W-:Y:S02]  /*e7f0*/  UIADD3 UR26, UR15, UR26, URZ ;  /* 0x0000001a0f1a7290 */ /* 0x000fe4000fffe03f */
[----:B------:R-:W-:Y:S01]  /*e800*/  IMAD.U32 R10, RZ, RZ, UR20 ;  /* 0x00000014ff0a7e24 */ /* 0x000fe2000f8e00ff */
[----:B---3--:R-:W-:-:S13]  /*e810*/  @P0 R2UR UR4, R19 ;  /* 0x00000000130402ca */ /* 0x008fda00000e0000 */
[----:B------:R-:W-:Y:S02]  /*e820*/  UIADD3 UR14, UP0, UP3, UR16, UR14, UR4 ;  /* 0x0000000e100e7290 */ /* 0x000fe4000fb1e004 */
[----:B------:R-:W-:-:S04]  /*e830*/  USHF.R.S32.HI UR17, URZ, 0x1f, UR4 ;  /* 0x0000001f3f117899 */ /* 0x000fc80008011404 */
[----:B------:R-:W-:Y:S01]  /*e840*/  UIADD3.X UR16, UR19, UR26, UR17, UP0, UP3 ;  /* 0x0000001a13107290 */ /* 0x000fe200087e6411 */
[----:B------:R-:W-:Y:S01]  /*e850*/  IADD3 R4, P2, P3, R5, UR14, R8 ;  /* 0x0000000e05047c10 */ /* 0x000fe2000fb5e008 */
[----:B------:R-:W-:Y:S01]  /*e860*/  ULDC.64 UR14, c[0x0][UR25+0x210] ;  /* 0x00008400190e7abb */ /* 0x000fe20008000a00 */
[----:B------:R-:W-:Y:S01]  /*e870*/  SHF.R.S32.HI R5, RZ, 0x1f, R5 ;  /* 0x0000001fff057819 */ /* 0x000fe20000011405 */
[----:B------:R-:W-:Y:S01]  /*e880*/  IMAD R9, R7, UR15, RZ ;  /* 0x0000000f07097c24 */ /* 0x000fe2000f8e02ff */
[----:B------:R-:W-:Y:S01]  /*e890*/  SHF.R.S32.HI R8, RZ, 0x1f, R7 ;  /* 0x0000001fff087819 */ /* 0x000fe20000011407 */
[----:B------:R-:W-:Y:S01]  /*e8a0*/  ULDC.64 UR18, c[0x0][0xba8] ;  /* 0x0002ea0000127ab9 */ /* 0x000fe20000000a00 */
[----:B------:R-:W-:Y:S01]  /*e8b0*/  IADD3.X R5, R5, UR16, R10, P2, P3 ;  /* 0x0000001005057c10 */ /* 0x000fe200097e640a */
[----:B------:R-:W-:Y:S01]  /*e8c0*/  @!UP2 ULDC UR18, c[0x0][0xb50] ;  /* 0x0002d4000012aab9 */ /* 0x000fe20000000800 */
[----:B------:R-:W-:Y:S01]  /*e8d0*/  @!UP2 ULDC UR19, c[0x0][0xb54] ;  /* 0x0002d5000013aab9 */ /* 0x000fe20000000800 */
[----:B------:R-:W-:-:S02]  /*e8e0*/  IMAD R9, R8, UR14, R9 ;  /* 0x0000000e08097c24 */ /* 0x000fc4000f8e0209 */
[----:B------:R-:W-:Y:S01]  /*e8f0*/  IMAD.WIDE.U32 R4, R7, UR14, R4 ;  /* 0x0000000e07047c25 */ /* 0x000fe2000f8e0004 */
[----:B------:R-:W-:Y:S01]  /*e900*/  ULDC UR14, c[0x0][0xa88] ;  /* 0x0002a200000e7ab9 */ /* 0x000fe20000000800 */
[----:B----4-:R-:W-:Y:S02]  /*e910*/  @P4 R2UR UR14, R6 ;  /* 0x00000000060e42ca */ /* 0x010fe400000e0000 */
[----:B------:R-:W-:Y:S01]  /*e920*/  IMAD.IADD R5, R5, 0x1, R9 ;  /* 0x0000000105057824 */ /* 0x000fe200078e0209 */
[----:B------:R-:W-:-:S04]  /*e930*/  LEA R9, P2, R4, UR18, 0x2 ;  /* 0x0000001204097c11 */ /* 0x000fc8000f8410ff */
[----:B------:R-:W-:Y:S01]  /*e940*/  LEA.HI.X R10, R4, UR19, R5, 0x2, P2 ;  /* 0x00000013040a7c11 */ /* 0x000fe200090f1405 */
[----:B--2---:R-:W-:Y:S08]  /*e950*/  @P4 BRA `(.L_x_1308) ;  /* 0x0000000000284947 */ /* 0x004ff00003800000 */
[----:B------:R-:W-:Y:S05]  /*e960*/  @!P0 BRA `(.L_x_1308) ;  /* 0x0000000000248947 */ /* 0x000fea0003800000 */
[----:B------:R-:W-:Y:S02]  /*e970*/  IMAD.U32 R4, RZ, RZ, UR12 ;  /* 0x0000000cff047e24 */ /* 0x000fe4000f8e00ff */
[----:B------:R-:W-:Y:S02]  /*e980*/  IMAD.U32 R6, RZ, RZ, UR12 ;  /* 0x0000000cff067e24 */ /* 0x000fe4000f8e00ff */
[----:B------:R-:W-:Y:S02]  /*e990*/  IMAD.U32 R5, RZ, RZ, UR13 ;  /* 0x0000000dff057e24 */ /* 0x000fe4000f8e00ff */
[----:B------:R-:W-:-:S03]  /*e9a0*/  IMAD.U32 R7, RZ, RZ, UR13 ;  /* 0x0000000dff077e24 */ /* 0x000fc6000f8e00ff */
[----:B------:R-:W2:Y:S04]  /*e9b0*/  LDG.E R4, desc[UR36][R4.64] ;  /* 0x0000002404047981 */ /* 0x000ea8000c1e1900 */
[----:B------:R-:W3:Y:S01]  /*e9c0*/  LDG.E R6, desc[UR36][R6.64+0x4] ;  /* 0x0000042406067981 */ /* 0x000ee2000c1e1900 */
[----:B--2---:R-:W-:Y:S02]  /*e9d0*/  R2UR UR12, R4 ;  /* 0x00000000040c72ca */ /* 0x004fe400000e0000 */
[----:B---3--:R-:W-:-:S13]  /*e9e0*/  R2UR UR14, R6 ;  /* 0x00000000060e72ca */ /* 0x008fda00000e0000 */
[----:B------:R-:W-:-:S12]  /*e9f0*/  UIADD3 UR14, -UR12, UR14, URZ ;  /* 0x0000000e0c0e7290 */ /* 0x000fd8000fffe13f */
.L_x_1308:
[----:B------:R-:W2:Y:S04]  /*ea00*/  LDL R11, [R1+0x24] ;  /* 0x00002400010b7983 */ /* 0x000ea80000100800 */
[----:B------:R-:W3:Y:S01]  /*ea10*/  LDL R8, [R1+0x18] ;  /* 0x0000180001087983 */ /* 0x000ee20000100800 */
[----:B------:R-:W-:Y:S01]  /*ea20*/  UIMAD UR16, UR14, UR22, URZ ;  /* 0x000000160e1072a4 */ /* 0x000fe2000f8e023f */
[----:B------:R-:W-:Y:S02]  /*ea30*/  PLOP3.LUT P3, PT, PT, PT, UP2, 0x80, 0x0 ;  /* 0x000000000000781c */ /* 0x000fe40003f6f028 */
[----:B------:R-:W-:Y:S04]  /*ea40*/  SHFL.IDX PT, R4, R9, RZ, 0x1c1f ;  /* 0x001c1fff09047589 */ /* 0x000fe800000e0000 */
[----:B------:R-:W0:Y:S04]  /*ea50*/  SHFL.IDX PT, R5, R10, RZ, 0x1c1f ;  /* 0x001c1fff0a057589 */ /* 0x000e2800000e0000 */
[----:B------:R-:W-:Y:S04]  /*ea60*/  SHFL.IDX PT, R6, R9, 0x1, 0x1c1f ;  /* 0x003c1f0009067f89 */ /* 0x000fe800000e0000 */
[----:B------:R-:W1:Y:S01]  /*ea70*/  SHFL.IDX PT, R7, R10, 0x1, 0x1c1f ;  /* 0x003c1f000a077f89 */ /* 0x000e6200000e0000 */
[----:B--2---:R-:W-:Y:S01]  /*ea80*/  VIADD R11, R11, UR60 ;  /* 0x0000003c0b0b7c36 */ /* 0x004fe20008000000 */
        /* <DEDUP_REMOVED lines=9> */
[----:B------:R-:W2:Y:S01]  /*eb20*/  LDL R22, [R1+0xc] ;  /* 0x00000c0001167983 */ /* 0x000ea20000100800 */
[----:B0-----:R-:W-:Y:S01]  /*eb30*/  IMAD.SHL.U32 R0, R201, 0x8, RZ ;  /* 0x00000008c9007824 */ /* 0x001fe200078e00ff */
[----:B------:R-:W-:Y:S01]  /*eb40*/  ULDC.64 UR14, c[0x0][0xaa0] ;  /* 0x0002a800000e7ab9 */ /* 0x000fe20000000a00 */
[----:B------:R-:W-:Y:S01]  /*eb50*/  IMAD.MOV.U32 R3, RZ, RZ, 0x2 ;  /* 0x00000002ff037424 */ /* 0x000fe200078e00ff */
[----:B------:R-:W-:Y:S01]  /*eb60*/  R2UR UR18, R205 ;  /* 0x00000000cd1272ca */ /* 0x000fe200000e0000 */
[----:B------:R-:W-:-:S04]  /*eb70*/  UIMAD UR12, UR17, UR14, URZ ;  /* 0x0000000e110c72a4 */ /* 0x000fc8000f8e023f */
[----:B------:R-:W-:Y:S02]  /*eb80*/  UIMAD UR12, UR4, UR15, UR12 ;  /* 0x0000000f040c72a4 */ /* 0x000fe4000f8e020c */
[----:B------:R-:W-:-:S04]  /*eb90*/  UIADD3 UR8, UR8, 0x30820, URZ ;  /* 0x0003082008087890 */ /* 0x000fc8000fffe03f */
[----:B------:R-:W-:Y:S01]  /*eba0*/  UPRMT UR8, URZ, 0x654, UR8 ;  /* 0x000006543f087896 */ /* 0x000fe20008000008 */
[C---:B------:R-:W-:Y:S02]  /*ebb0*/  VIADD R82, R0.reuse, 0x40 ;  /* 0x0000004000527836 */ /* 0x040fe40000000000 */
[C---:B------:R-:W-:Y:S02]  /*ebc0*/  VIADD R84, R0.reuse, 0x80 ;  /* 0x0000008000547836 */ /* 0x040fe40000000000 */
[----:B------:R-:W-:Y:S01]  /*ebd0*/  VIADD R86, R0, 0xc0 ;  /* 0x000000c000567836 */ /* 0x000fe20000000000 */
[----:B------:R-:W-:Y:S01]  /*ebe0*/  BSSY B1, `(.L_x_1310) ;  /* 0x00000ac000017945 */ /* 0x000fe20003800000 */
[----:B------:R-:W-:Y:S02]  /*ebf0*/  SHF.R.S32.HI R87, RZ, 0x1f, R0 ;  /* 0x0000001fff577819 */ /* 0x000fe40000011400 */
[----:B------:R-:W-:Y:S02]  /*ec00*/  SHF.R.S32.HI R81, RZ, 0x1f, R82 ;  /* 0x0000001fff517819 */ /* 0x000fe40000011452 */
[----:B------:R-:W-:-:S02]  /*ec10*/  SHF.R.S32.HI R83, RZ, 0x1f, R84 ;  /* 0x0000001fff537819 */ /* 0x000fc40000011454 */
[----:B------:R-:W-:Y:S01]  /*ec20*/  SHF.R.S32.HI R85, RZ, 0x1f, R86 ;  /* 0x0000001fff557819 */ /* 0x000fe20000011456 */
[----:B--2---:R-:W-:-:S04]  /*ec30*/  IMAD R2, R22, 0x40, R0 ;  /* 0x0000004016027824 */ /* 0x004fc800078e0200 */
[----:B------:R-:W-:-:S03]  /*ec40*/  IMAD.WIDE R2, R2, R3, UR10 ;  /* 0x0000000a02027e25 */ /* 0x000fc6000f8e0203 */
[C---:B------:R-:W-:Y:S02]  /*ec50*/  IADD3 R25, P2, R2.reuse, 0x3000, RZ ;  /* 0x0000300002197810 */ /* 0x040fe40007f5e0ff */
[C---:B------:R-:W-:Y:S02]  /*ec60*/  IADD3 R9, P4, R2.reuse, 0x1000, RZ ;  /* 0x0000100002097810 */ /* 0x040fe40007f9e0ff */
[----:B------:R-:W-:Y:S02]  /*ec70*/  LOP3.LUT R24, R25, 0x380, RZ, 0xc0, !PT ;  /* 0x0000038019187812 */ /* 0x000fe400078ec0ff */
[----:B------:R-:W-:Y:S02]  /*ec80*/  IADD3 R13, P3, R2, 0x2000, RZ ;  /* 0x00002000020d7810 */ /* 0x000fe40007f7e0ff */
[----:B------:R-:W-:Y:S02]  /*ec90*/  SHF.R.U64 R24, R24, 0x3, RZ ;  /* 0x0000000318187819 */ /* 0x000fe400000012ff */
[----:B------:R-:W-:-:S02]  /*eca0*/  LOP3.LUT R8, R9, 0x380, RZ, 0xc0, !PT ;  /* 0x0000038009087812 */ /* 0x000fc400078ec0ff */
[----:B------:R-:W-:Y:S02]  /*ecb0*/  LOP3.LUT R12, R13, 0x380, RZ, 0xc0, !PT ;  /* 0x000003800d0c7812 */ /* 0x000fe400078ec0ff */
[----:B------:R-:W-:Y:S01]  /*ecc0*/  LOP3.LUT R24, R24, R25, RZ, 0x3c, !PT ;  /* 0x0000001918187212 */ /* 0x000fe200078e3cff */
[--C-:B------:R-:W-:Y:S01]  /*ecd0*/  IMAD.X R25, RZ, RZ, R3.reuse, P2 ;  /* 0x000000ffff197224 */ /* 0x100fe200010e0603 */
[----:B------:R-:W-:Y:S02]  /*ece0*/  IADD3 R49, P2, R2, 0x9000, RZ ;  /* 0x0000900002317810 */ /* 0x000fe40007f5e0ff */
[----:B------:R-:W-:Y:S02]  /*ecf0*/  SHF.R.U64 R8, R8, 0x3, RZ ;  /* 0x0000000308087819 */ /* 0x000fe400000012ff */
[----:B------:R-:W-:Y:S01]  /*ed00*/  SHF.R.U64 R12, R12, 0x3, RZ ;  /* 0x000000030c0c7819 */ /* 0x000fe200000012ff */
[----:B------:R-:W-:Y:S01]  /*ed10*/  UIMAD.WIDE.U32 UR10, UR4, UR14, URZ ;  /* 0x0000000e040a72a5 */ /* 0x000fe2000f8e003f */
[----:B------:R-:W-:Y:S01]  /*ed20*/  LOP3.LUT R48, R49, 0x380, RZ, 0xc0, !PT ;  /* 0x0000038031307812 */ /* 0x000fe200078ec0ff */
[----:B------:R-:W5:Y:S01]  /*ed30*/  LD.E.128 R24, desc[UR36][R24.64] ;  /* 0x0000002418187980 */ /* 0x000f62000c101d00 */
[----:B------:R-:W-:Y:S01]  /*ed40*/  LOP3.LUT R8, R8, R9, RZ, 0x3c, !PT ;  /* 0x0000000908087212 */ /* 0x000fe200078e3cff */
[--C-:B------:R-:W-:Y:S01]  /*ed50*/  IMAD.X R9, RZ, RZ, R3.reuse, P4 ;  /* 0x000000ffff097224 */ /* 0x100fe200020e0603 */
[----:B------:R-:W-:Y:S01]  /*ed60*/  LOP3.LUT R12, R12, R13, RZ, 0x3c, !PT ;  /* 0x0000000d0c0c7212 */ /* 0x000fe200078e3cff */
[----:B------:R-:W-:Y:S01]  /*ed70*/  IMAD.X R13, RZ, RZ, R3, P3 ;  /* 0x000000ffff0d7224 */ /* 0x000fe200018e0603 */
[----:B------:R-:W-:-:S02]  /*ed80*/  IADD3 R29, P0, R2, 0x4000, RZ ;  /* 0x00004000021d7810 */ /* 0x000fc40007f1e0ff */
[C---:B------:R-:W-:Y:S02]  /*ed90*/  IADD3 R33, P6, R2.reuse, 0x5000, RZ ;  /* 0x0000500002217810 */ /* 0x040fe40007fde0ff */
[C---:B------:R-:W-:Y:S02]  /*eda0*/  IADD3 R37, P5, R2.reuse, 0x6000, RZ ;  /* 0x0000600002257810 */ /* 0x040fe40007fbe0ff */
[C---:B------:R-:W-:Y:S01]  /*edb0*/  LOP3.LUT R7, R2.reuse, 0x380, RZ, 0xc0, !PT ;  /* 0x0000038002077812 */ /* 0x040fe200078ec0ff */
[----:B------:R-:W-:Y:S01]  /*edc0*/  UIADD3 UR11, UR11, UR12, URZ ;  /* 0x0000000c0b0b7290 */ /* 0x000fe2000fffe03f */
[C---:B------:R-:W-:Y:S01]  /*edd0*/  IADD3 R41, P4, R2.reuse, 0x7000, RZ ;  /* 0x0000700002297810 */ /* 0x040fe20007f9e0ff */
[----:B------:R-:W-:Y:S01]  /*ede0*/  USHF.R.S32.HI UR4, URZ, 0x1f, UR9 ;  /* 0x0000001f3f047899 */ /* 0x000fe20008011409 */
[----:B------:R-:W-:Y:S01]  /*edf0*/  IADD3 R45, P3, R2, 0x8000, RZ ;  /* 0x00008000022d7810 */ /* 0x000fe20007f7e0ff */
[----:B------:R-:W-:Y:S01]  /*ee00*/  ULDC.64 UR12, c[0x0][0xae8] ;  /* 0x0002ba00000c7ab9 */ /* 0x000fe20000000a00 */
[----:B------:R-:W-:Y:S01]  /*ee10*/  SHF.R.U64 R48, R48, 0x3, RZ ;  /* 0x0000000330307819 */ /* 0x000fe200000012ff */
[----:B------:R-:W-:Y:S01]  /*ee20*/  @UP1 ULDC UR14, c[0x0][0xbec] ;  /* 0x0002fb00000e1ab9 */ /* 0x000fe20000000800 */
[----:B------:R-:W-:Y:S01]  /*ee30*/  LOP3.LUT R28, R29, 0x380, RZ, 0xc0, !PT ;  /* 0x000003801d1c7812 */ /* 0x000fe200078ec0ff */
[----:B------:R-:W5:Y:S01]  /*ee40*/  LD.E.128 R8, desc[UR36][R8.64] ;  /* 0x0000002408087980 */ /* 0x000f62000c101d00 */
[----:B------:R-:W-:-:S02]  /*ee50*/  LOP3.LUT R32, R33, 0x380, RZ, 0xc0, !PT ;  /* 0x0000038021207812 */ /* 0x000fc400078ec0ff */
[----:B------:R-:W-:Y:S01]  /*ee60*/  LOP3.LUT R36, R37, 0x380, RZ, 0xc0, !PT ;  /* 0x0000038025247812 */ /* 0x000fe200078ec0ff */
[----:B------:R-:W5:Y:S01]  /*ee70*/  LD.E.128 R12, desc[UR36][R12.64] ;  /* 0x000000240c0c7980 */ /* 0x000f62000c101d00 */
[----:B------:R-:W-:Y:S02]  /*ee80*/  LOP3.LUT R40, R41, 0x380, RZ, 0xc0, !PT ;  /* 0x0000038029287812 */ /* 0x000fe400078ec0ff */
[----:B------:R-:W-:Y:S02]  /*ee90*/  LOP3.LUT R44, R45, 0x380, RZ, 0xc0, !PT ;  /* 0x000003802d2c7812 */ /* 0x000fe400078ec0ff */
[----:B------:R-:W-:Y:S01]  /*eea0*/  LOP3.LUT R48, R48, R49, RZ, 0x3c, !PT ;  /* 0x0000003130307212 */ /* 0x000fe200078e3cff */
[----:B------:R-:W-:Y:S01]  /*eeb0*/  IMAD.X R49, RZ, RZ, R3, P2 ;  /* 0x000000ffff317224 */ /* 0x000fe200010e0603 */
[----:B------:R-:W-:Y:S02]  /*eec0*/  IADD3 R5, P2, R2, 0xf000, RZ ;  /* 0x0000f00002057810 */ /* 0x000fe40007f5e0ff */
[----:B------:R-:W-:-:S02]  /*eed0*/  SHF.R.U64 R28, R28, 0x3, RZ ;  /* 0x000000031c1c7819 */ /* 0x000fc400000012ff */
[----:B------:R-:W-:Y:S02]  /*eee0*/  SHF.R.U64 R32, R32, 0x3, RZ ;  /* 0x0000000320207819 */ /* 0x000fe400000012ff */
[----:B------:R-:W-:Y:S01]  /*eef0*/  SHF.R.U64 R7, R7, 0x3, RZ ;  /* 0x0000000307077819 */ /* 0x000fe200000012ff */
[----:B------:R-:W-:Y:S01]  /*ef00*/  UIMAD.WIDE.U32 UR10, UR18, UR12, UR10 ;  /* 0x0000000c120a72a5 */ /* 0x000fe2000f8e000a */
[----:B------:R-:W-:Y:S01]  /*ef10*/  SHF.R.U64 R36, R36, 0x3, RZ ;  /* 0x0000000324247819 */ /* 0x000fe200000012ff */
[----:B------:R-:W-:Y:S01]  /*ef20*/  IMAD.X R73, RZ, RZ, R3, P2 ;  /* 0x000000ffff497224 */ /* 0x000fe200010e0603 */
[----:B------:R-:W-:Y:S01]  /*ef30*/  SHF.R.U64 R40, R40, 0x3, RZ ;  /* 0x0000000328287819 */ /* 0x000fe200000012ff */
[----:B------:R-:W5:Y:S01]  /*ef40*/  LD.E.128 R48, desc[UR36][R48.64] ;  /* 0x0000002430307980 */ /* 0x000f62000c101d00 */
[----:B------:R-:W-:Y:S02]  /*ef50*/  SHF.R.U64 R44, R44, 0x3, RZ ;  /* 0x000000032c2c7819 */ /* 0x000fe400000012ff */
[----:B------:R-:W-:-:S02]  /*ef60*/  LOP3.LUT R4, R5, 0x380, RZ, 0xc0, !PT ;  /* 0x0000038005047812 */ /* 0x000fc400078ec0ff */
        /* <DEDUP_REMOVED lines=10> */
[C---:B------:R-:W-:Y:S01]  /*f010*/  IADD3 R53, P0, R2.reuse, 0xa000, RZ ;  /* 0x0000a00002357810 */ /* 0x040fe20007f1e0ff */
[----:B------:R-:W-:Y:S01]  /*f020*/  UIMAD UR11, UR18, UR13, UR11 ;  /* 0x0000000d120b72a4 */ /* 0x000fe2000f8e020b */
[C---:B------:R-:W-:Y:S01]  /*f030*/  IADD3 R57, P6, R2.reuse, 0xb000, RZ ;  /* 0x0000b00002397810 */ /* 0x040fe20007fde0ff */
[----:B------:R-:W5:Y:S01]  /*f040*/  LD.E.128 R28, desc[UR36][R28.64] ;  /* 0x000000241c1c7980 */ /* 0x000f62000c101d00 */
[C---:B------:R-:W-:Y:S01]  /*f050*/  IADD3 R61, P5, R2.reuse, 0xc000, RZ ;  /* 0x0000c000023d7810 */ /* 0x040fe20007fbe0ff */
[----:B------:R-:W-:Y:S01]  /*f060*/  ULDC.64 UR12, c[0x0][0xaf0] ;  /* 0x0002bc00000c7ab9 */ /* 0x000fe20000000a00 */
[C---:B------:R-:W-:Y:S01]  /*f070*/  IADD3 R65, P4, R2.reuse, 0xd000, RZ ;  /* 0x0000d00002417810 */ /* 0x040fe20007f9e0ff */
[----:B------:R-:W5:Y:S01]  /*f080*/  LD.E.128 R32, desc[UR36][R32.64] ;  /* 0x0000002420207980 */ /* 0x000f62000c101d00 */
[----:B------:R-:W-:-:S02]  /*f090*/  IADD3 R69, P3, R2, 0xe000, RZ ;  /* 0x0000e00002457810 */ /* 0x000fc40007f7e0ff */
[----:B------:R-:W-:Y:S01]  /*f0a0*/  SHF.R.U64 R4, R4, 0x3, RZ ;  /* 0x0000000304047819 */ /* 0x000fe200000012ff */
[----:B------:R-:W5:Y:S01]  /*f0b0*/  LD.E.128 R36, desc[UR36][R36.64] ;  /* 0x0000002424247980 */ /* 0x000f62000c101d00 */
[----:B------:R-:W-:Y:S02]  /*f0c0*/  LOP3.LUT R2, R7, R2, RZ, 0x3c, !PT ;  /* 0x0000000207027212 */ /* 0x000fe400078e3cff */
[----:B------:R-:W-:Y:S01]  /*f0d0*/  LOP3.LUT R72, R4, R5, RZ, 0x3c, !PT ;  /* 0x0000000504487212 */ /* 0x000fe200078e3cff */
[----:B------:R-:W-:Y:S01]  /*f0e0*/  UIMAD UR4, UR4, UR12, URZ ;  /* 0x0000000c040472a4 */ /* 0x000fe2000f8e023f */
[----:B------:R-:W-:Y:S01]  /*f0f0*/  LOP3.LUT R52, R53, 0x380, RZ, 0xc0, !PT ;  /* 0x0000038035347812 */ /* 0x000fe200078ec0ff */
[----:B------:R0:W5:Y:S01]  /*f100*/  LD.E.128 R4, desc[UR36][R2.64] ;  /* 0x0000002402047980 */ /* 0x000162000c101d00 */
[----:B------:R-:W-:Y:S01]  /*f110*/  UIMAD.WIDE.U32 UR10, UR9, UR12, UR10 ;  /* 0x0000000c090a72a5 */ /* 0x000fe2000f8e000a */
[----:B------:R-:W-:Y:S01]  /*f120*/  LOP3.LUT R56, R57, 0x380, RZ, 0xc0, !PT ;  /* 0x0000038039387812 */ /* 0x000fe200078ec0ff */
[----:B------:R-:W-:Y:S01]  /*f130*/  UIMAD UR4, UR9, UR13, UR4 ;  /* 0x0000000d090472a4 */ /* 0x000fe2000f8e0204 */
[----:B------:R-:W-:Y:S01]  /*f140*/  LOP3.LUT R60, R61, 0x380, RZ, 0xc0, !PT ;  /* 0x000003803d3c7812 */ /* 0x000fe200078ec0ff */
[----:B------:R-:W5:Y:S01]  /*f150*/  LD.E.128 R40, desc[UR36][R40.64] ;  /* 0x0000002428287980 */ /* 0x000f62000c101d00 */
[----:B------:R-:W-:Y:S01]  /*f160*/  @UP1 ULDC UR9, c[0x0][0xbf0] ;  /* 0x0002fc0000091ab9 */ /* 0x000fe20000000800 */
[----:B------:R-:W-:-:S02]  /*f170*/  LOP3.LUT R64, R65, 0x380, RZ, 0xc0, !PT ;  /* 0x0000038041407812 */ /* 0x000fc400078ec0ff */
[----:B------:R-:W-:Y:S01]  /*f180*/  LOP3.LUT R68, R69, 0x380, RZ, 0xc0, !PT ;  /* 0x0000038045447812 */ /* 0x000fe200078ec0ff */
[----:B0-----:R-:W-:Y:S01]  /*f190*/  IMAD R2, R201, 0x20, R22 ;  /* 0x00000020c9027824 */ /* 0x001fe200078e0216 */
[----:B------:R-:W-:Y:S01]  /*f1a0*/  SHF.R.U64 R52, R52, 0x3, RZ ;  /* 0x0000000334347819 */ /* 0x000fe200000012ff */
[----:B------:R-:W-:Y:S01]  /*f1b0*/  UIADD3 UR4, UR11, UR4, URZ ;  /* 0x000000040b047290 */ /* 0x000fe2000fffe03f */
[----:B------:R-:W-:Y:S01]  /*f1c0*/  SHF.R.U64 R56, R56, 0x3, RZ ;  /* 0x0000000338387819 */ /* 0x000fe200000012ff */
[----:B------:R-:W-:Y:S01]  /*f1d0*/  VIADD R20, R2, UR60 ;  /* 0x0000003c02147c36 */ /* 0x000fe20008000000 */
[----:B------:R-:W-:Y:S01]  /*f1e0*/  SHF.R.U64 R60, R60, 0x3, RZ ;  /* 0x000000033c3c7819 */ /* 0x000fe200000012ff */
[----:B------:R-:W-:Y:S01]  /*f1f0*/  ULDC.64 UR12, c[0x0][0xae0] ;  /* 0x0002b800000c7ab9 */ /* 0x000fe20000000a00 */
[----:B------:R-:W-:Y:S01]  /*f200*/  SHF.R.U64 R64, R64, 0x3, RZ ;  /* 0x0000000340407819 */ /* 0x000fe200000012ff */
[----:B------:R-:W-:Y:S01]  /*f210*/  @P1 IMAD.HI.U32 R2, R20, UR14, RZ ;  /* 0x0000000e14021c27 */ /* 0x000fe2000f8e00ff */
[----:B------:R-:W-:Y:S01]  /*f220*/  SHF.R.U64 R68, R68, 0x3, RZ ;  /* 0x0000000344447819 */ /* 0x000fe200000012ff */
[----:B------:R-:W5:Y:S01]  /*f230*/  LD.E.128 R44, desc[UR36][R44.64] ;  /* 0x000000242c2c7980 */ /* 0x000f62000c101d00 */
[----:B------:R-:W-:Y:S01]  /*f240*/  LOP3.LUT R52, R52, R53, RZ, 0x3c, !PT ;  /* 0x0000003534347212 */ /* 0x000fe200078e3cff */
[----:B------:R-:W-:Y:S01]  /*f250*/  IMAD.MOV.U32 R19, RZ, RZ, R20 ;  /* 0x000000ffff137224 */ /* 0x000fe200078e0014 */
[----:B------:R-:W-:Y:S01]  /*f260*/  @P1 SHF.R.U32.HI R19, RZ, UR9, R2 ;  /* 0x00000009ff131c19 */ /* 0x000fe20008011602 */
[--C-:B------:R-:W-:Y:S01]  /*f270*/  IMAD.X R53, RZ, RZ, R3.reuse, P0 ;  /* 0x000000ffff357224 */ /* 0x100fe200000e0603 */
[----:B------:R-:W-:Y:S01]  /*f280*/  LOP3.LUT R56, R56, R57, RZ, 0x3c, !PT ;  /* 0x0000003938387212 */ /* 0x000fe200078e3cff */
[----:B------:R-:W-:Y:S01]  /*f290*/  IMAD.X R57, RZ, RZ, R3, P6 ;  /* 0x000000ffff397224 */ /* 0x000fe200030e0603 */
[--C-:B------:R-:W-:Y:S01]  /*f2a0*/  SHF.R.S32.HI R18, RZ, 0x1f, R19.reuse ;  /* 0x0000001fff127819 */ /* 0x100fe20000011413 */
[----:B------:R-:W-:Y:S01]  /*f2b0*/  IMAD.MOV R21, RZ, RZ, -R19 ;  /* 0x000000ffff157224 */ /* 0x000fe200078e0a13 */
[----:B------:R-:W-:Y:S01]  /*f2c0*/  LOP3.LUT R60, R60, R61, RZ, 0x3c, !PT ;  /* 0x0000003d3c3c7212 */ /* 0x000fe200078e3cff */
[--C-:B------:R-:W-:Y:S01]  /*f2d0*/  IMAD.X R61, RZ, RZ, R3.reuse, P5 ;  /* 0x000000ffff3d7224 */ /* 0x100fe200028e0603 */
[----:B------:R-:W-:Y:S01]  /*f2e0*/  LOP3.LUT R64, R64, R65, RZ, 0x3c, !PT ;  /* 0x0000004140407212 */ /* 0x000fe200078e3cff */
[--C-:B------:R-:W-:Y:S01]  /*f2f0*/  IMAD.X R65, RZ, RZ, R3.reuse, P4 ;  /* 0x000000ffff417224 */ /* 0x100fe200020e0603 */
[----:B------:R-:W-:Y:S01]  /*f300*/  LOP3.LUT R68, R68, R69, RZ, 0x3c, !PT ;  /* 0x0000004544447212 */ /* 0x000fe200078e3cff */
[----:B------:R-:W-:Y:S01]  /*f310*/  IMAD.X R69, RZ, RZ, R3, P3 ;  /* 0x000000ffff457224 */ /* 0x000fe200018e0603 */
[----:B------:R-:W5:Y:S01]  /*f320*/  LD.E.128 R52, desc[UR36][R52.64] ;  /* 0x0000002434347980 */ /* 0x000f62000c101d00 */
[----:B------:R-:W-:-:S02]  /*f330*/  IMAD R18, R18, UR12, RZ ;  /* 0x0000000c12127c24 */ /* 0x000fc4000f8e02ff */
[----:B------:R-:W-:Y:S01]  /*f340*/  IMAD R21, R21, UR22, R20 ;  /* 0x0000001615157c24 */ /* 0x000fe2000f8e0214 */
[----:B------:R-:W5:Y:S01]  /*f350*/  LD.E.128 R56, desc[UR36][R56.64] ;  /* 0x0000002438387980 */ /* 0x000f62000c101d00 */
[----:B------:R-:W-:Y:S02]  /*f360*/  IMAD.U32 R3, RZ, RZ, UR11 ;  /* 0x0000000bff037e24 */ /* 0x000fe4000f8e00ff */
[----:B------:R-:W-:Y:S01]  /*f370*/  IMAD.U32 R2, RZ, RZ, UR10 ;  /* 0x0000000aff027e24 */ /* 0x000fe2000f8e00ff */
[----:B------:R-:W-:Y:S01]  /*f380*/  ULDC.64 UR10, c[0x0][0xad8] ;  /* 0x0002b600000a7ab9 */ /* 0x000fe20000000a00 */
[----:B------:R-:W-:Y:S01]  /*f390*/  IMAD.U32 R3, RZ, RZ, UR4 ;  /* 0x00000004ff037e24 */ /* 0x000fe2000f8e00ff */
[----:B------:R-:W5:Y:S01]  /*f3a0*/  LD.E.128 R60, desc[UR36][R60.64] ;  /* 0x000000243c3c7980 */ /* 0x000f62000c101d00 */
[C---:B------:R-:W-:Y:S01]  /*f3b0*/  IMAD R77, R19.reuse, UR13, R18 ;  /* 0x0000000d134d7c24 */ /* 0x040fe2000f8e0212 */
[----:B------:R-:W-:Y:S01]  /*f3c0*/  SHF.R.S32.HI R18, RZ, 0x1f, R21 ;  /* 0x0000001fff127819 */ /* 0x000fe20000011415 */
[----:B------:R-:W-:Y:S01]  /*f3d0*/  IMAD.WIDE.U32 R2, R19, UR12, R2 ;  /* 0x0000000c13027c25 */ /* 0x000fe2000f8e0002 */
[----:B------:R-:W5:Y:S03]  /*f3e0*/  LD.E.128 R64, desc[UR36][R64.64] ;  /* 0x0000002440407980 */ /* 0x000f66000c101d00 */
[----:B------:R-:W-:Y:S01]  /*f3f0*/  IMAD.IADD R3, R3, 0x1, R77 ;  /* 0x0000000103037824 */ /* 0x000fe200078e024d */
[----:B------:R-:W5:Y:S01]  /*f400*/  LD.E.128 R68, desc[UR36][R68.64] ;  /* 0x0000002444447980 */ /* 0x000f62000c101d00 */
[----:B------:R-:W-:-:S03]  /*f410*/  IMAD R18, R18, UR10, RZ ;  /* 0x0000000a12127c24 */ /* 0x000fc6000f8e02ff */
[----:B------:R-:W5:Y:S01]  /*f420*/  LD.E.128 R72, desc[UR36][R72.64] ;  /* 0x0000002448487980 */ /* 0x000f62000c101d00 */
[C---:B------:R-:W-:Y:S01]  /*f430*/  IMAD R19, R21.reuse, UR11, R18 ;  /* 0x0000000b15137c24 */ /* 0x040fe2000f8e0212 */
[----:B------:R-:W-:Y:S01]  /*f440*/  @!PT LDS RZ, [RZ] ;  /* 0x00000000fffff984 */ /* 0x000fe20000000800 */
[----:B------:R-:W-:Y:S01]  /*f450*/  @!PT LDS RZ, [RZ] ;  /* 0x00000000fffff984 */ /* 0x000fe20000000800 */
[----:B------:R-:W-:Y:S01]  /*f460*/  @!PT LDS RZ, [RZ] ;  /* 0x00000000fffff984 */ /* 0x000fe20000000800 */
[----:B------:R-:W-:Y:S01]  /*f470*/  @!PT LDS RZ, [RZ] ;  /* 0x00000000fffff984 */ /* 0x000fe20000000800 */
[----:B------:R0:W-:Y:S06]  /*f480*/  MEMBAR.ALL.CTA ;  /* 0x0000000000007992 */ /* 0x0001ec0000008000 */
[----:B0-----:R-:W0:Y:S01]  /*f490*/  FENCE.VIEW.ASYNC.S ;  /* 0x00000000000073c6 */ /* 0x001e220000000000 */
[----:B------:R-:W-:Y:S01]  /*f4a0*/  IMAD.WIDE.U32 R2, R21, UR10, R2 ;  /* 0x0000000a15027c25 */ /* 0x000fe2000f8e0002 */
[----:B------:R-:W-:-:S03]  /*f4b0*/  ULDC.64 UR10, c[0x0][0xa80] ;  /* 0x0002a000000a7ab9 */ /* 0x000fc60000000a00 */
[----:B------:R-:W-:Y:S01]  /*f4c0*/  VIADD R80, R22, UR60 ;  /* 0x0000003c16507c36 */ /* 0x000fe20008000000 */
[----:B------:R-:W-:Y:S01]  /*f4d0*/  LEA R22, P2, R2, UR10, 0x1 ;  /* 0x0000000a02167c11 */ /* 0x000fe2000f8408ff */
[----:B------:R-:W-:-:S05]  /*f4e0*/  IMAD.IADD R3, R3, 0x1, R19 ;  /* 0x0000000103037824 */ /* 0x000fca00078e0213 */
[----:B------:R-:W-:Y:S02]  /*f4f0*/  LEA.HI.X R78, R2, UR11, R3, 0x1, P2 ;  /* 0x0000000b024e7c11 */ /* 0x000fe400090f0c03 */
[C---:B------:R-:W-:Y:S01]  /*f500*/  ISETP.GE.AND P2, PT, R80.reuse, UR16, PT ;  /* 0x0000001050007c0c */ /* 0x040fe2000bf46270 */
[C---:B------:R-:W-:Y:S02]  /*f510*/  VIADD R18, R80.reuse, 0x20 ;  /* 0x0000002050127836 */ /* 0x040fe40000000000 */
[----:B------:R-:W-:Y:S01]  /*f520*/  VIADD R20, R80, 0x40 ;  /* 0x0000004050147836 */ /* 0x000fe20000000000 */
[----:B0-----:R0:W1:Y:S04]  /*f530*/  SHFL.IDX PT, R79, R22, RZ, 0x181f ;  /* 0x00181fff164f7589 */ /* 0x00106800000e0000 */
[----:B------:R0:W2:Y:S01]  /*f540*/  SHFL.IDX PT, R77, R78, RZ, 0x181f ;  /* 0x00181fff4e4d7589 */ /* 0x0000a200000e0000 */
[----:B------:R-:W-:Y:S01]  /*f550*/  SYNCS.ARRIVE.TRANS64.RED.A1T0 RZ, [UR8], RZ ;  /* 0x000000ffffff79a7 */ /* 0x000fe20008100408 */
[----:B------:R-:W-:-:S02]  /*f560*/  ISETP.GE.AND P1, PT, R18, UR16, PT ;  /* 0x0000001012007c0c */ /* 0x000fc4000bf26270 */
[----:B------:R-:W-:Y:S01]  /*f570*/  ISETP.GE.AND P0, PT, R20, UR16, PT ;  /* 0x0000001014007c0c */ /* 0x000fe2000bf06270 */
[----:B------:R-:W-:-:S12]  /*f580*/  @P2 BRA `(.L_x_1311) ;  /* 0x0000000000442947 */ /* 0x000fd80003800000 */
        /* <DEDUP_REMOVED lines=17> */
.L_x_1311:
[----:B------:R-:W-:Y:S05]  /*f6a0*/  BSYNC B1 ;  /* 0x0000000000017941 */ /* 0x000fea0003800000 */
.L_x_1310:
[----:B---3--:R3:W4:Y:S01]  /*f6b0*/  SHFL.IDX PT, R19, R78, 0x1, 0x181f ;  /* 0x00381f004e137f89 */ /* 0x00872200000e0000 */
[----:B------:R-:W-:Y:S03]  /*f6c0*/  BSSY B1, `(.L_x_1312) ;  /* 0x0000014000017945 */ /* 0x000fe60003800000 */
[----:B-----5:R3:W0:Y:S01]  /*f6d0*/  SHFL.IDX PT, R7, R22, 0x1, 0x181f ;  /* 0x00381f0016077f89 */ /* 0x02062200000e0000 */
[----:B------:R-:W-:Y:S05]  /*f6e0*/  @P1 BRA `(.L_x_1313) ;  /* 0x0000000000441947 */ /* 0x000fea0003800000 */
[----:B------:R-:W-:Y:S02]  /*f6f0*/  ULDC UR4, c[0x0][0xac8] ;  /* 0x0002b20000047ab9 */ /* 0x000fe40000000800 */
        /* <DEDUP_REMOVED lines=16> */
.L_x_1313:
[----:B------:R-:W-:Y:S05]  /*f800*/  BSYNC B1 ;  /* 0x0000000000017941 */ /* 0x000fea0003800000 */
.L_x_1312:
[----:B0-----:R0:W0:Y:S01]  /*f810*/  SHFL.IDX PT, R9, R78, 0x2, 0x181f ;  /* 0x00581f004e097f89 */ /* 0x00102200000e0000 */
        /* <DEDUP_REMOVED lines=20> */
.L_x_1315:
[----:B------:R-:W-:Y:S05]  /*f960*/  BSYNC B1 ;  /* 0x0000000000017941 */ /* 0x000fea0003800000 */
.L_x_1314:
[----:B0-----:R-:W-:Y:S01]  /*f970*/  VIADD R2, R80, 0x60 ;  /* 0x0000006050027836 */ /* 0x001fe20000000000 */
[----:B------:R0:W0:Y:S04]  /*f980*/  SHFL.IDX PT, R9, R78, 0x3, 0x181f ;  /* 0x00781f004e097f89 */ /* 0x00002800000e0000 */
[----:B------:R-:W-:Y:S01]  /*f990*/  ISETP.GE.AND P0, PT, R2, UR16, PT ;  /* 0x0000001002007c0c */ /* 0x000fe2000bf06270 */
[----:B------:R0:W0:-:S12]  /*f9a0*/  SHFL.IDX PT, R11, R22, 0x3, 0x181f ;  /* 0x00781f00160b7f89 */ /* 0x00001800000e0000 */
[----:B------:R-:W-:Y:S05]  /*f9b0*/  @P0 BRA `(.L_x_1316) ;  /* 0x0000002400f80947 */ /* 0x000fea0003800000 */
[----:B------:R-:W-:Y:S02]  /*f9c0*/  ULDC UR4, c[0x0][0xac8] ;  /* 0x0002b20000047ab9 */ /* 0x000fe40000000800 */
[----:B------:R-:W-:Y:S02]  /*f9d0*/  ISETP.GE.AND P3, PT, R0, UR4, PT ;  /* 0x0000000400007c0c */ /* 0x000fe4000bf66270 */
[----:B------:R-:W-:Y:S02]  /*f9e0*/  ISETP.GE.AND P4, PT, R82, UR4, PT ;  /* 0x0000000452007c0c */ /* 0x000fe4000bf86270 */
[----:B------:R-:W-:-:S09]  /*f9f0*/  ISETP.GE.AND P5, PT, R84, UR4, PT ;  /* 0x0000000454007c0c */ /* 0x000fd2000bfa6270 */
[-C--:B0-----:R-:W-:Y:S02]  /*fa00*/  @!P3 LEA R2, P0, R0, R11.reuse, 0x1 ;  /* 0x0000000b0002b211 */ /* 0x081fe400078008ff */
[-C--:B------:R-:W-:Y:S02]  /*fa10*/  @!P4 LEA R4, P1, R82, R11.reuse, 0x1 ;  /* 0x0000000b5204c211 */ /* 0x080fe400078208ff */
[----:B------:R-:W-:Y:S02]  /*fa20*/  @!P5 LEA R6, P2, R84, R11, 0x1 ;  /* 0x0000000b5406d211 */ /* 0x000fe400078408ff */
[-C--:B------:R-:W-:Y:S02]  /*fa30*/  @!P3 LEA.HI.X R3, R0, R9.reuse, R87, 0x1, P0 ;  /* 0x000000090003b211 */ /* 0x080fe400000f0c57 */
[-C--:B------:R-:W-:Y:S02]  /*fa40*/  @!P4 LEA.HI.X R5, R82, R9.reuse, R81, 0x1, P1 ;  /* 0x000000095205c211 */ /* 0x080fe400008f0c51 */
[----:B------:R-:W-:Y:S01]  /*fa50*/  @!P5 LEA.HI.X R7, R84, R9, R83, 0x1, P2 ;  /* 0x000000095407d211 */ /* 0x000fe200010f0c53 */
        /* <DEDUP_REMOVED lines=9> */
.L_x_1309:
        /* <DEDUP_REMOVED lines=11> */
[----:B------:R-:W-:Y:S01]  /*fba0*/  VIADD R178, R17, 0x8 ;  /* 0x0000000811b27836 */ /* 0x000fe20000000000 */
[----:B------:R-:W-:Y:S01]  /*fbb0*/  ULDC.64 UR14, c[0x0][0xb40] ;  /* 0x0002d000000e7ab9 */ /* 0x000fe20000000a00 */
[----:B------:R-:W-:Y:S01]  /*fbc0*/  ULDC.64 UR12, c[0x0][0xb38] ;  /* 0x0002ce00000c7ab9 */ /* 0x000fe20000000a00 */
[----:B------:R-:W-:Y:S01]  /*fbd0*/  UIMAD UR4, UR4, UR14, URZ ;  /* 0x0000000e040472a4 */ /* 0x000fe2000f8e023f */
[----:B------:R-:W-:Y:S01]  /*fbe0*/  BSSY B1, `(.L_x_1317) ;  /* 0x00000d0000017945 */ /* 0x000fe20003800000 */
[----:B------:R-:W-:Y:S01]  /*fbf0*/  UIMAD.WIDE.U32 UR10, UR18, UR12, UR10 ;  /* 0x0000000c120a72a5 */ /* 0x000fe2000f8e000a */
[----:B------:R-:W-:Y:S01]  /*fc00*/  SHF.R.S32.HI R22, RZ, 0x1f, R206 ;  /* 0x0000001fff167819 */ /* 0x000fe200000114ce */
[----:B------:R-:W-:Y:S01]  /*fc10*/  UIMAD UR4, UR9, UR15, UR4 ;  /* 0x0000000f090472a4 */ /* 0x000fe2000f8e0204 */
[----:B------:R-:W-:Y:S01]  /*fc20*/  SHF.R.S32.HI R152, RZ, 0x1f, R207 ;  /* 0x0000001fff987819 */ /* 0x000fe200000114cf */
[----:B------:R-:W-:Y:S01]  /*fc30*/  UIMAD UR11, UR18, UR13, UR11 ;  /* 0x0000000d120b72a4 */ /* 0x000fe2000f8e020b */
[----:B------:R-:W-:Y:S01]  /*fc40*/  SHF.R.S32.HI R153, RZ, 0x1f, R208 ;  /* 0x0000001fff997819 */ /* 0x000fe200000114d0 */
[----:B------:R-:W-:Y:S01]  /*fc50*/  UIADD3 UR8, UR8, 0x30820, URZ ;  /* 0x0003082008087890 */ /* 0x000fe2000fffe03f */
[----:B------:R-:W-:Y:S01]  /*fc60*/  SHF.R.S32.HI R154, RZ, 0x1f, R209 ;  /* 0x0000001fff9a7819 */ /* 0x000fe200000114d1 */
[----:B------:R-:W-:Y:S01]  /*fc70*/  UIMAD.WIDE.U32 UR10, UR9, UR14, UR10 ;  /* 0x0000000e090a72a5 */ /* 0x000fe2000f8e000a */
[----:B------:R-:W-:Y:S01]  /*fc80*/  SHF.R.S32.HI R155, RZ, 0x1f, R210 ;  /* 0x0000001fff9b7819 */ /* 0x000fe200000114d2 */
[----:B------:R-:W-:Y:S01]  /*fc90*/  ULDC.64 UR12, c[0x0][0xb48] ;  /* 0x0002d200000c7ab9 */ /* 0x000fe20000000a00 */
[----:B------:R-:W-:Y:S01]  /*fca0*/  @UP1 ULDC UR9, c[0x0][0xbec] ;  /* 0x0002fb0000091ab9 */ /* 0x000fe20000000800 */
[----:B------:R-:W-:Y:S01]  /*fcb0*/  UIADD3 UR11, UR11, UR4, URZ ;  /* 0x000000040b0b7290 */ /* 0x000fe2000fffe03f */
[----:B------:R-:W-:Y:S01]  /*fcc0*/  @P1 IMAD.HI.U32 R0, R3, UR9, RZ ;  /* 0x0000000903001c27 */ /* 0x000fe2000f8e00ff */
[----:B------:R-:W-:Y:S01]  /*fcd0*/  UPRMT UR8, URZ, 0x654, UR8 ;  /* 0x000006543f087896 */ /* 0x000fe20008000008 */
[----:B------:R-:W-:Y:S01]  /*fce0*/  SHF.R.S32.HI R156, RZ, 0x1f, R211 ;  /* 0x0000001fff9c7819 */ /* 0x000fe200000114d3 */
[----:B------:R-:W-:Y:S01]  /*fcf0*/  @UP1 ULDC UR4, c[0x0][0xbf0] ;  /* 0x0002fc0000041ab9 */ /* 0x000fe20000000800 */
[----:B------:R-:W-:Y:S01]  /*fd00*/  UIMAD.WIDE.U32 UR10, UR16, UR12, UR10 ;  /* 0x0000000c100a72a5 */ /* 0x000fe2000f8e000a */
[----:B------:R-:W-:Y:S01]  /*fd10*/  @P1 SHF.R.U32.HI R5, RZ, UR4, R0 ;  /* 0x00000004ff051c19 */ /* 0x000fe20008011600 */
[----:B------:R-:W-:Y:S01]  /*fd20*/  VIADD R173, R17, 0x18 ;  /* 0x0000001811ad7836 */ /* 0x000fe20000000000 */
[----:B------:R-:W-:Y:S01]  /*fd30*/  SHF.R.S32.HI R157, RZ, 0x1f, R212 ;  /* 0x0000001fff9d7819 */ /* 0x000fe200000114d4 */
[----:B------:R-:W-:Y:S01]  /*fd40*/  UIMAD UR4, UR16, UR13, UR11 ;  /* 0x0000000d100472a4 */ /* 0x000fe2000f8e020b */
[--C-:B------:R-:W-:Y:S01]  /*fd50*/  SHF.R.S32.HI R0, RZ, 0x1f, R5.reuse ;  /* 0x0000001fff007819 */ /* 0x100fe20000011405 */
[----:B------:R-:W-:Y:S01]  /*fd60*/  IMAD.MOV R2, RZ, RZ, -R5 ;  /* 0x000000ffff027224 */ /* 0x000fe200078e0a05 */
[----:B------:R-:W-:Y:S01]  /*fd70*/  ULDC.64 UR12, c[0x0][0xb30] ;  /* 0x0002cc00000c7ab9 */ /* 0x000fe20000000a00 */
[----:B------:R-:W-:Y:S01]  /*fd80*/  SYNCS.ARRIVE.TRANS64.RED.A1T0 RZ, [UR8], RZ ;  /* 0x000000ffffff79a7 */ /* 0x000fe20008100408 */
[----:B------:R-:W-:Y:S01]  /*fd90*/  SHF.R.S32.HI R158, RZ, 0x1f, R213 ;  /* 0x0000001fff9e7819 */ /* 0x000fe200000114d5 */
[----:B------:R-:W-:Y:S01]  /*fda0*/  IMAD R7, R2, UR22, R3 ;  /* 0x0000001602077c24 */ /* 0x000fe2000f8e0203 */
[----:B------:R-:W-:Y:S01]  /*fdb0*/  SHF.R.S32.HI R159, RZ, 0x1f, R214 ;  /* 0x0000001fff9f7819 */ /* 0x000fe200000114d6 */
[----:B------:R-:W-:Y:S01]  /*fdc0*/  IMAD R0, R0, UR12, RZ ;  /* 0x0000000c00007c24 */ /* 0x000fe2000f8e02ff */
[----:B------:R-:W-:Y:S01]  /*fdd0*/  SHF.R.S32.HI R160, RZ, 0x1f, R215 ;  /* 0x0000001fffa07819 */ /* 0x000fe200000114d7 */
[----:B------:R-:W-:Y:S01]  /*fde0*/  IMAD.U32 R3, RZ, RZ, UR11 ;  /* 0x0000000bff037e24 */ /* 0x000fe2000f8e00ff */
        /* <DEDUP_REMOVED lines=23> */
[----:B------:R-:W-:Y:S01]  /*ff60*/  VIADD R177, R17, 0x8 ;  /* 0x0000000811b17836 */ /* 0x000fe20000000000 */
[----:B------:R-:W-:Y:S01]  /*ff70*/  LEA.HI.X R6, R2, UR11, R3, 0x2, P1 ;  /* 0x0000000b02067c11 */ /* 0x000fe200088f1403 */
[----:B------:R0:W1:Y:S01]  /*ff80*/  SHFL.IDX PT, R7, R0, RZ, 0x1c1f ;  /* 0x001c1fff00077589 */ /* 0x00006200000e0000 */
[----:B------:R-:W-:-:S02]  /*ff90*/  SHF.R.S32.HI R170, RZ, 0x1f, R227 ;  /* 0x0000001fffaa7819 */ /* 0x000fc400000114e3 */
[----:B------:R-:W-:Y:S01]  /*ffa0*/  SHF.R.S32.HI R171, RZ, 0x1f, R228 ;  /* 0x0000001fffab7819 */ /* 0x000fe200000114e4 */
[----:B------:R0:W2:Y:S01]  /*ffb0*/  SHFL.IDX PT, R8, R6, RZ, 0x1c1f ;  /* 0x001c1fff06087589 */ /* 0x0000a200000e0000 */
[----:B------:R-:W-:Y:S02]  /*ffc0*/  SHF.R.S32.HI R172, RZ, 0x1f, R229 ;  /* 0x0000001fffac7819 */ /* 0x000fe400000114e5 */
[----:B------:R-:W-:Y:S02]  /*ffd0*/  SHF.R.S32.HI R174, RZ, 0x1f, R174 ;  /* 0x0000001fffae7819 */ /* 0x000fe400000114ae */
[----:B------:R-:W-:Y:S02]  /*ffe0*/  SHF.R.S32.HI R176, RZ, 0x1f, R176 ;  /* 0x0000001fffb07819 */ /* 0x000fe400000114b0 */
[----:B------:R-:W-:Y:S02]  /*fff0*/  SHF.R.S32.HI R178, RZ, 0x1f, R178 ;  /* 0x0000001fffb27819 */ /* 0x000fe400000114b2 */
[----:B------:R-:W-:Y:S01]  /*10000*/  SHF.R.S32.HI R179, RZ, 0x1f, R17 ;  /* 0x0000001fffb37819 */ /* 0x000fe20000011411 */
[----:B0-----:R-:W-:Y:S06]  /*10010*/  @P2 BRA `(.L_x_1318) ;  /* 0x0000000800302947 */ /* 0x001fec0003800000 */
[----:B------:R-:W-:Y:S01]  /*10020*/  ULDC UR4, c[0x0][0xac8] ;  /* 0x0002b20000047ab9 */ /* 0x000fe20000000800 */
[C---:B------:R-:W-:Y:S01]  /*10030*/  VIADD R20, R17.reuse, 0xd8 ;  /* 0x000000d811147836 */ /* 0x040fe20000000000 */
[C---:B------:R-:W-:Y:S01]  /*10040*/  ISETP.GE.AND P4, PT, R17.reuse, UR4, PT ;  /* 0x0000000411007c0c */ /* 0x040fe2000bf86270 */
[----:B------:R-:W-:Y:S01]  /*10050*/  VIADD R21, R17, 0xe0 ;  /* 0x000000e011157836 */ /* 0x000fe20000000000 */
[----:B------:R-:W-:Y:S02]  /*10060*/  ISETP.GE.AND P2, PT, R177, UR4, PT ;  /* 0x00000004b1007c0c */ /* 0x000fe4000bf46270 */
[----:B------:R-:W-:Y:S02]  /*10070*/  ISETP.GE.AND P1, PT, R175, UR4, PT ;  /* 0x00000004af007c0c */ /* 0x000fe4000bf26270 */
[----:B------:R-:W-:-:S07]  /*10080*/  SHF.R.S32.HI R9, RZ, 0x1f, R203 ;  /* 0x0000001fff097819 */ /* 0x000fce00000114cb */
[-C--:B-1----:R-:W-:Y:S02]  /*10090*/  @!P4 LEA R2, P3, R17, R7.reuse, 0x2 ;  /* 0x000000071102c211 */ /* 0x082fe400078610ff */
[----:B------:R-:W-:Y:S02]  /*100a0*/  @!P2 LEA R4, P5, R177, R7, 0x2 ;  /* 0x00000007b104a211 */ /* 0x000fe400078a10ff */
[-C--:B--2---:R-:W-:Y:S02]  /*100b0*/  @!P4 LEA.HI.X R3, R17, R8.reuse, R179, 0x2, P3 ;  /* 0x000000081103c211 */ /* 0x084fe400018f14b3 */
[----:B------:R-:W-:Y:S02]  /*100c0*/  ISETP.GE.AND P3, PT, R173, UR4, PT ;  /* 0x00000004ad007c0c */ /* 0x000fe4000bf66270 */
[----:B------:R-:W-:Y:S01]  /*100d0*/  @!P2 LEA.HI.X R5, R177, R8, R178, 0x2, P5 ;  /* 0x00000008b105a211 */ /* 0x000fe200028f14b2 */
[----:B------:R0:W-:Y:S01]  /*100e0*/  @!P4 ST.E.64 desc[UR36][R2.64], R24 ;  /* 0x000000180200c985 */ /* 0x0001e2000c101b24 */
[----:B------:R-:W-:-:S03]  /*100f0*/  ISETP.GE.AND P4, PT, R229, UR4, PT ;  /* 0x00000004e5007c0c */ /* 0x000fc6000bf86270 */
        /* <DEDUP_REMOVED lines=67> */
[-C--:B------:R-:W-:Y:S02]  /*10530*/  @!P1 LEA.HI.X R3, R213, R8.reuse, R158, 0x2, P6 ;  /* 0x00000008d5039211 */ /* 0x080fe400030f149e */
[CC--:B------:R-:W-:Y:S02]  /*10540*/  @!P4 LEA R10, P6, R211.reuse, R7.reuse, 0x2 ;  /* 0x00000007d30ac211 */ /* 0x0c0fe400078c10ff */
[C---:B-1----:R-:W-:Y:S01]  /*10550*/  @!P3 LEA R4, P5, R212.reuse, R7, 0x2 ;  /* 0x00000007d404b211 */ /* 0x042fe200078a10ff */
[----:B------:R0:W-:Y:S01]  /*10560*/  @!P1 ST.E.64 desc[UR36][R2.64], R96 ;  /* 0x0000006002009985 */ /* 0x0001e2000c101b24 */
[-C--:B------:R-:W-:Y:S02]  /*10570*/  @!P4 LEA.HI.X R11, R211, R8.reuse, R156, 0x2, P6 ;  /* 0x00000008d30bc211 */ /* 0x080fe400030f149c */
[----:B------:R-:W-:Y:S02]  /*10580*/  @!P3 LEA.HI.X R5, R212, R8, R157, 0x2, P5 ;  /* 0x00000008d405b211 */ /* 0x000fe400028f149d */
[----:B------:R-:W-:-:S02]  /*10590*/  ISETP.GE.AND P1, PT, R209, UR4, PT ;  /* 0x00000004d1007c0c */ /* 0x000fc4000bf26270 */
[-C--:B------:R-:W-:Y:S01]  /*105a0*/  @!P2 LEA R12, P5, R210, R7.reuse, 0x2 ;  /* 0x00000007d20ca211 */ /* 0x080fe200078a10ff */
[----:B------:R1:W-:Y:S01]  /*105b0*/  @!P3 ST.E.64 desc[UR36][R4.64], R100 ;  /* 0x000000640400b985 */ /* 0x0003e2000c101b24 */
[----:B------:R-:W-:Y:S02]  /*105c0*/  ISETP.GE.AND P3, PT, R208, UR4, PT ;  /* 0x00000004d0007c0c */ /* 0x000fe4000bf66270 */
[----:B------:R-:W-:Y:S01]  /*105d0*/  @!P2 LEA.HI.X R13, R210, R8, R155, 0x2, P5 ;  /* 0x00000008d20da211 */ /* 0x000fe200028f149b */
[----:B------:R-:W-:Y:S01]  /*105e0*/  @!P4 ST.E.64 desc[UR36][R10.64], R104 ;  /* 0x000000680a00c985 */ /* 0x000fe2000c101b24 */
[----:B------:R-:W-:Y:S02]  /*105f0*/  ISETP.GE.AND P4, PT, R207, UR4, PT ;  /* 0x00000004cf007c0c */ /* 0x000fe4000bf86270 */
[----:B------:R-:W-:Y:S01]  /*10600*/  ISETP.GE.AND P5, PT, R206, UR4, PT ;  /* 0x00000004ce007c0c */ /* 0x000fe2000bfa6270 */
[----:B------:R2:W-:Y:S02]  /*10610*/  @!P2 ST.E.64 desc[UR36][R12.64], R108 ;  /* 0x0000006c0c00a985 */ /* 0x0005e4000c101b24 */
[----:B------:R-:W-:-:S04]  /*10620*/  @!P1 LEA R14, P6, R209, R7, 0x2 ;  /* 0x00000007d10e9211 */ /* 0x000fc800078c10ff */
[-C--:B------:R-:W-:Y:S02]  /*10630*/  @!P1 LEA.HI.X R15, R209, R8.reuse, R154, 0x2, P6 ;  /* 0x00000008d10f9211 */ /* 0x080fe400030f149a */
[-C--:B0-----:R-:W-:Y:S02]  /*10640*/  @!P3 LEA R2, P6, R208, R7.reuse, 0x2 ;  /* 0x00000007d002b211 */ /* 0x081fe400078c10ff */
[----:B-1----:R-:W-:Y:S01]  /*10650*/  @!P4 LEA R4, P2, R207, R7, 0x2 ;  /* 0x00000007cf04c211 */ /* 0x002fe200078410ff */
[----:B------:R0:W-:Y:S01]  /*10660*/  @!P1 ST.E.64 desc[UR36][R14.64], R112 ;  /* 0x000000700e009985 */ /* 0x0001e2000c101b24 */
[----:B------:R-:W-:Y:S02]  /*10670*/  ISETP.GE.AND P1, PT, R203, UR4, PT ;  /* 0x00000004cb007c0c */ /* 0x000fe4000bf26270 */
[----:B------:R-:W-:Y:S01]  /*10680*/  @!P4 LEA.HI.X R5, R207, R8, R152, 0x2, P2 ;  /* 0x00000008cf05c211 */ /* 0x000fe200010f1498 */
[----:B--2---:R-:W-:Y:S01]  /*10690*/  VIADD R13, R17, 0xe8 ;  /* 0x000000e8110d7836 */ /* 0x004fe20000000000 */
[----:B------:R-:W-:-:S02]  /*106a0*/  ISETP.GE.AND P2, PT, R20, UR4, PT ;  /* 0x0000000414007c0c */ /* 0x000fc4000bf46270 */
[-C--:B------:R-:W-:Y:S02]  /*106b0*/  @!P3 LEA.HI.X R3, R208, R8.reuse, R153, 0x2, P6 ;  /* 0x00000008d003b211 */ /* 0x080fe400030f1499 */
[C---:B------:R-:W-:Y:S02]  /*106c0*/  @!P5 LEA R18, P6, R206.reuse, R7, 0x2 ;  /* 0x00000007ce12d211 */ /* 0x040fe400078c10ff */
[----:B------:R-:W-:Y:S01]  /*106d0*/  SHF.R.S32.HI R12, RZ, 0x1f, R21 ;  /* 0x0000001fff0c7819 */ /* 0x000fe20000011415 */
[----:B------:R1:W-:Y:S01]  /*106e0*/  @!P3 ST.E.64 desc[UR36][R2.64], R116 ;  /* 0x000000740200b985 */ /* 0x0003e2000c101b24 */
[----:B------:R-:W-:Y:S01]  /*106f0*/  @!P5 LEA.HI.X R19, R206, R8, R22, 0x2, P6 ;  /* 0x00000008ce13d211 */ /* 0x000fe200030f1416 */
[----:B0-----:R-:W-:Y:S01]  /*10700*/  VIADD R15, R17, 0xf0 ;  /* 0x000000f0110f7836 */ /* 0x001fe20000000000 */
[----:B------:R-:W-:Y:S01]  /*10710*/  ISETP.GE.AND P3, PT, R21, UR4, PT ;  /* 0x0000000415007c0c */ /* 0x000fe2000bf66270 */
[----:B------:R0:W-:Y:S01]  /*10720*/  @!P4 ST.E.64 desc[UR36][R4.64], R120 ;  /* 0x000000780400c985 */ /* 0x0001e2000c101b24 */
[----:B------:R-:W-:-:S03]  /*10730*/  ISETP.GE.AND P4, PT, R13, UR4, PT ;  /* 0x000000040d007c0c */ /* 0x000fc6000bf86270 */
[----:B------:R2:W-:Y:S01]  /*10740*/  @!P5 ST.E.64 desc[UR36][R18.64], R124 ;  /* 0x0000007c1200d985 */ /* 0x0005e2000c101b24 */
[----:B------:R-:W-:-:S04]  /*10750*/  @!P1 LEA R10, P5, R203, R7, 0x2 ;  /* 0x00000007cb0a9211 */ /* 0x000fc800078a10ff */
[-C--:B------:R-:W-:Y:S02]  /*10760*/  @!P1 LEA.HI.X R11, R203, R8.reuse, R9, 0x2, P5 ;  /* 0x00000008cb0b9211 */ /* 0x080fe400028f1409 */
[----:B-1----:R-:W-:Y:S02]  /*10770*/  SHF.R.S32.HI R3, RZ, 0x1f, R20 ;  /* 0x0000001fff037819 */ /* 0x002fe40000011414 */
[CC--:B------:R-:W-:Y:S01]  /*10780*/  @!P2 LEA R2, P6, R20.reuse, R7.reuse, 0x2 ;  /* 0x000000071402a211 */ /* 0x0c0fe200078c10ff */
[----:B------:R3:W-:Y:S01]  /*10790*/  @!P1 ST.E.64 desc[UR36][R10.64], R128 ;  /* 0x000000800a009985 */ /* 0x0007e2000c101b24 */
[----:B0-----:R-:W-:Y:S02]  /*107a0*/  @!P3 LEA R4, P5, R21, R7, 0x2 ;  /* 0x000000071504b211 */ /* 0x001fe400078a10ff */
[----:B------:R-:W-:Y:S01]  /*107b0*/  @!P2 LEA.HI.X R3, R20, R8, R3, 0x2, P6 ;  /* 0x000000081403a211 */ /* 0x000fe200030f1403 */
[----:B--2---:R-:W-:Y:S01]  /*107c0*/  VIADD R19, R17, 0xf8 ;  /* 0x000000f811137836 */ /* 0x004fe20000000000 */
[----:B------:R-:W-:-:S02]  /*107d0*/  ISETP.GE.AND P6, PT, R15, UR4, PT ;  /* 0x000000040f007c0c */ /* 0x000fc4000bfc6270 */
[----:B------:R-:W-:Y:S01]  /*107e0*/  @!P3 LEA.HI.X R5, R21, R8, R12, 0x2, P5 ;  /* 0x000000081505b211 */ /* 0x000fe200028f140c */
[----:B------:R3:W-:Y:S01]  /*107f0*/  @!P2 ST.E.64 desc[UR36][R2.64], R132 ;  /* 0x000000840200a985 */ /* 0x0007e2000c101b24 */
[----:B------:R-:W-:Y:S02]  /*10800*/  ISETP.GE.AND P1, PT, R19, UR4, PT ;  /* 0x0000000413007c0c */ /* 0x000fe4000bf26270 */
[----:B------:R-:W-:Y:S01]  /*10810*/  SHF.R.S32.HI R9, RZ, 0x1f, R13 ;  /* 0x0000001fff097819 */ /* 0x000fe2000001140d */
[----:B------:R3:W-:Y:S01]  /*10820*/  @!P3 ST.E.64 desc[UR36][R4.64], R136 ;  /* 0x000000880400b985 */ /* 0x0007e2000c101b24 */
[----:B------:R-:W-:-:S04]  /*10830*/  @!P4 LEA R12, P5, R13, R7, 0x2 ;  /* 0x000000070d0cc211 */ /* 0x000fc800078a10ff */
[-C--:B------:R-:W-:Y:S02]  /*10840*/  @!P4 LEA.HI.X R13, R13, R8.reuse, R9, 0x2, P5 ;  /* 0x000000080d0dc211 */ /* 0x080fe400028f1409 */
[----:B------:R-:W-:Y:S02]  /*10850*/  SHF.R.S32.HI R9, RZ, 0x1f, R15 ;  /* 0x0000001fff097819 */ /* 0x000fe4000001140f */
[C---:B------:R-:W-:Y:S01]  /*10860*/  @!P6 LEA R14, P5, R15.reuse, R7, 0x2 ;  /* 0x000000070f0ee211 */ /* 0x040fe200078a10ff */
[----:B------:R3:W-:Y:S03]  /*10870*/  @!P4 ST.E.64 desc[UR36][R12.64], R140 ;  /* 0x0000008c0c00c985 */ /* 0x0007e6000c101b24 */
[----:B------:R-:W-:Y:S02]  /*10880*/  @!P6 LEA.HI.X R15, R15, R8, R9, 0x2, P5 ;  /* 0x000000080f0fe211 */ /* 0x000fe400028f1409 */
[----:B------:R-:W-:-:S02]  /*10890*/  SHF.R.S32.HI R9, RZ, 0x1f, R19 ;  /* 0x0000001fff097819 */ /* 0x000fc40000011413 */
[C---:B------:R-:W-:Y:S01]  /*108a0*/  @!P1 LEA R18, P5, R19.reuse, R7, 0x2 ;  /* 0x0000000713129211 */ /* 0x040fe200078a10ff */
[----:B------:R3:W-:Y:S03]  /*108b0*/  @!P6 ST.E.64 desc[UR36][R14.64], R144 ;  /* 0x000000900e00e985 */ /* 0x0007e6000c101b24 */
[----:B------:R-:W-:-:S05]  /*108c0*/  @!P1 LEA.HI.X R19, R19, R8, R9, 0x2, P5 ;  /* 0x0000000813139211 */ /* 0x000fca00028f1409 */
[----:B------:R3:W-:Y:S04]  /*108d0*/  @!P1 ST.E.64 desc[UR36][R18.64], R148 ;  /* 0x0000009412009985 */ /* 0x0007e8000c101b24 */
.L_x_1318:
[----:B------:R-:W-:Y:S05]  /*108e0*/  BSYNC B1 ;  /* 0x0000000000017941 */ /* 0x000fea0003800000 */
.L_x_1317:
[----:B---3--:R0:W3:Y:S04]  /*108f0*/  SHFL.IDX PT, R14, R6, 0x1, 0x1c1f ;  /* 0x003c1f00060e7f89 */ /* 0x0080e800000e0000 */
[----:B------:R-:W4:Y:S01]  /*10900*/  SHFL.IDX PT, R0, R0, 0x1, 0x1c1f ;  /* 0x003c1f0000007f89 */ /* 0x000f2200000e0000 */
[----:B------:R-:W-:Y:S05]  /*10910*/  @P0 BRA `(.L_x_1316) ;  /* 0x0000001800200947 */ /* 0x000fea0003800000 */
[----:B------:R-:W-:Y:S01]  /*10920*/  ULDC UR4, c[0x0][0xac8] ;  /* 0x0002b20000047ab9 */ /* 0x000fe20000000800 */
[C---:B------:R-:W-:Y:S01]  /*10930*/  VIADD R21, R17.reuse, 0xd8 ;  /* 0x000000d811157836 */ /* 0x040fe20000000000 */
[C---:B------:R-:W-:Y:S01]  /*10940*/  ISETP.GE.AND P4, PT, R17.reuse, UR4, PT ;  /* 0x0000000411007c0c */ /* 0x040fe2000bf86270 */
[----:B------:R-:W-:Y:S01]  /*10950*/  VIADD R19, R17, 0xe8 ;  /* 0x000000e811137836 */ /* 0x000fe20000000000 */
[----:B------:R-:W-:Y:S01]  /*10960*/  ISETP.GE.AND P2, PT, R177, UR4, PT ;  /* 0x00000004b1007c0c */ /* 0x000fe2000bf46270 */
[----:B------:R-:W-:Y:S01]  /*10970*/  VIADD R15, R17, 0xf0 ;  /* 0x000000f0110f7836 */ /* 0x000fe20000000000 */
[----:B------:R-:W-:Y:S02]  /*10980*/  ISETP.GE.AND P1, PT, R175, UR4, PT ;  /* 0x00000004af007c0c */ /* 0x000fe4000bf26270 */
[----:B------:R-:W-:-:S07]  /*10990*/  ISETP.GE.AND P0, PT, R173, UR4, PT ;  /* 0x00000004ad007c0c */ /* 0x000fce000bf06270 */
[-C--:B----4-:R-:W-:Y:S02]  /*109a0*/  @!P4 LEA R2, P3, R17, R0.reuse, 0x2 ;  /* 0x000000001102c211 */ /* 0x090fe400078610ff */
[----:B------:R-:W-:Y:S02]  /*109b0*/  @!P2 LEA R4, P6, R177, R0, 0x2 ;  /* 0x00000000b104a211 */ /* 0x000fe400078c10ff */
[----:B---3--:R-:W-:Y:S02]  /*109c0*/  @!P4 LEA.HI.X R3, R17, R14, R179, 0x2, P3 ;  /* 0x0000000e1103c211 */ /* 0x008fe400018f14b3 */
[----:B------:R-:W-:Y:S02]  /*109d0*/  ISETP.GE.AND P3, PT, R229, UR4, PT ;  /* 0x00000004e5007c0c */ /* 0x000fe4000bf66270 */
[----:B0-----:R-:W-:Y:S01]  /*109e0*/  @!P1 LEA R6, P5, R175, R0, 0x2 ;  /* 0x00000000af069211 */ /* 0x001fe200078a10ff */
[----:B------:R0:W-:Y:S01]  /*109f0*/  @!P4 ST.E.64 desc[UR36][R2.64], R26 ;  /* 0x0000001a0200c985 */ /* 0x0001e2000c101b24 */
[----:B------:R-:W-:-:S02]  /*10a00*/  @!P2 LEA.HI.X R5, R177, R14, R178, 0x2, P6 ;  /* 0x0000000eb105a211 */ /* 0x000fc400030f14b2 */
[----:B------:R-:W-:Y:S02]  /*10a10*/  ISETP.GE.AND P4, PT, R228, UR4, PT ;  /* 0x00000004e4007c0c */ /* 0x000fe4000bf86270 */
[----:B--2---:R-:W-:Y:S01]  /*10a20*/  @!P0 LEA R8, P6, R173, R0, 0x2 ;  /* 0x00000000ad088211 */ /* 0x004fe200078c10ff */
[----:B------:R2:W-:Y:S01]  /*10a30*/  @!P2 ST.E.64 desc[UR36][R4.64], R30 ;  /* 0x0000001e0400a985 */ /* 0x0005e2000c101b24 */
[-C--:B-1----:R-:W-:Y:S02]  /*10a40*/  @!P1 LEA.HI.X R7, R175, R14.reuse, R176, 0x2, P5 ;  /* 0x0000000eaf079211 */ /* 0x082fe400028f14b0 */
[----:B------:R-:W-:Y:S02]  /*10a50*/  ISETP.GE.AND P5, PT, R227, UR4, PT ;  /* 0x00000004e3007c0c */ /* 0x000fe4000bfa6270 */
[----:B------:R-:W-:Y:S01]  /*10a60*/  @!P0 LEA.HI.X R9, R173, R14, R174, 0x2, P6 ;  /* 0x0000000ead098211 */ /* 0x000fe200030f14ae */
[----:B------:R1:W-:Y:S01]  /*10a70*/  @!P1 ST.E.64 desc[UR36][R6.64], R34 ;  /* 0x0000002206009985 */ /* 0x0003e2000c101b24 */
[----:B------:R-:W-:-:S02]  /*10a80*/  ISETP.GE.AND P1, PT, R223, UR4, PT ;  /* 0x00000004df007c0c */ /* 0x000fc4000bf26270 */
[CC--:B0-----:R-:W-:Y:S01]  /*10a90*/  @!P3 LEA R2, P6, R229.reuse, R0.reuse, 0x2 ;  /* 0x00000000e502b211 */ /* 0x0c1fe200078c10ff */
[----:B------:R0:W-:Y:S01]  /*10aa0*/  @!P0 ST.E.64 desc[UR36][R8.64], R38 ;  /* 0x0000002608008985 */ /* 0x0001e2000c101b24 */
[----:B------:R-:W-:Y:S02]  /*10ab0*/  ISETP.GE.AND P0, PT, R226, UR4, PT ;  /* 0x00000004e2007c0c */ /* 0x000fe4000bf06270 */
[C---:B------:R-:W-:Y:S02]  /*10ac0*/  @!P4 LEA R10, P2, R228.reuse, R0, 0x2 ;  /* 0x00000000e40ac211 */ /* 0x040fe400078410ff */
[----:B------:R-:W-:Y:S02]  /*10ad0*/  @!P3 LEA.HI.X R3, R229, R14, R172, 0x2, P6 ;  /* 0x0000000ee503b211 */ /* 0x000fe400030f14ac */
[----:B------:R-:W-:Y:S02]  /*10ae0*/  @!P5 LEA R12, P6, R227, R0, 0x2 ;  /* 0x00000000e30cd211 */ /* 0x000fe400078c10ff */
[----:B------:R-:W-:Y:S01]  /*10af0*/  @!P4 LEA.HI.X R11, R228, R14, R171, 0x2, P2 ;  /* 0x0000000ee40bc211 */ /* 0x000fe200010f14ab */
[----:B------:R3:W-:Y:S01]  /*10b00*/  @!P3 ST.E.64 desc[UR36][R2.64], R42 ;  /* 0x0000002a0200b985 */ /* 0x0007e2000c101b24 */
[----:B------:R-:W-:-:S02]  /*10b10*/  ISETP.GE.AND P2, PT, R222, UR4, PT ;  /* 0x00000004de007c0c */ /* 0x000fc4000bf46270 */
[----:B------:R-:W-:Y:S01]  /*10b20*/  @!P5 LEA.HI.X R13, R227, R14, R170, 0x2, P6 ;  /* 0x0000000ee30dd211 */ /* 0x000fe200030f14aa */
[----:B------:R4:W-:Y:S01]  /*10b30*/  @!P4 ST.E.64 desc[UR36][R10.64], R46 ;  /* 0x0000002e0a00c985 */ /* 0x0009e2000c101b24 */
[CC--:B--2---:R-:W-:Y:S02]  /*10b40*/  @!P0 LEA R4, P4, R226.reuse, R0.reuse, 0x2 ;  /* 0x00000000e2048211 */ /* 0x0c4fe400078810ff */
[----:B------:R-:W-:Y:S01]  /*10b50*/  ISETP.GE.AND P3, PT, R221, UR4, PT ;  /* 0x00000004dd007c0c */ /* 0x000fe2000bf66270 */
[----:B------:R2:W-:Y:S01]  /*10b60*/  @!P5 ST.E.64 desc[UR36][R12.64], R50 ;  /* 0x000000320c00d985 */ /* 0x0005e2000c101b24 */
[----:B-1----:R-:W-:Y:S02]  /*10b70*/  @!P1 LEA R6, P5, R223, R0, 0x2 ;  /* 0x00000000df069211 */ /* 0x002fe400078a10ff */
[----:B------:R-:W-:Y:S02]  /*10b80*/  @!P0 LEA.HI.X R5, R226, R14, R169, 0x2, P4 ;  /* 0x0000000ee2058211 */ /* 0x000fe400020f14a9 */
[----:B------:R-:W-:-:S02]  /*10b90*/  ISETP.GE.AND P4, PT, R220, UR4, PT ;  /* 0x00000004dc007c0c */ /* 0x000fc4000bf86270 */
[----:B------:R-:W-:Y:S01]  /*10ba0*/  @!P1 LEA.HI.X R7, R223, R14, R168, 0x2, P5 ;  /* 0x0000000edf079211 */ /* 0x000fe200028f14a8 */
[----:B------:R-:W-:Y:S01]  /*10bb0*/  @!P0 ST.E.64 desc[UR36][R4.64], R54 ;  /* 0x0000003604008985 */ /* 0x000fe2000c101b24 */
[----:B------:R-:W-:Y:S02]  /*10bc0*/  ISETP.GE.AND P5, PT, R219, UR4, PT ;  /* 0x00000004db007c0c */ /* 0x000fe4000bfa6270 */
[C---:B0-----:R-:W-:Y:S01]  /*10bd0*/  @!P2 LEA R8, P6, R222.reuse, R0, 0x2 ;  /* 0x00000000de08a211 */ /* 0x041fe200078c10ff */
[----:B------:R0:W-:Y:S01]  /*10be0*/  @!P1 ST.E.64 desc[UR36][R6.64], R58 ;  /* 0x0000003a06009985 */ /* 0x0001e2000c101b24 */
[----:B------:R-:W-:Y:S02]  /*10bf0*/  ISETP.GE.AND P1, PT, R217, UR4, PT ;  /* 0x00000004d9007c0c */ /* 0x000fe4000bf26270 */
[----:B------:R-:W-:Y:S02]  /*10c00*/  @!P2 LEA.HI.X R9, R222, R14, R167, 0x2, P6 ;  /* 0x0000000ede09a211 */ /* 0x000fe400030f14a7 */
[----:B---3--:R-:W-:-:S02]  /*10c10*/  @!P3 LEA R2, P6, R221, R0, 0x2 ;  /* 0x00000000dd02b211 */ /* 0x008fc400078c10ff */
[----:B----4-:R-:W-:Y:S01]  /*10c20*/  @!P4 LEA R10, P0, R220, R0, 0x2 ;  /* 0x00000000dc0ac211 */ /* 0x010fe200078010ff */
[----:B------:R1:W-:Y:S01]  /*10c30*/  @!P2 ST.E.64 desc[UR36][R8.64], R62 ;  /* 0x0000003e0800a985 */ /* 0x0003e2000c101b24 */
[----:B------:R-:W-:Y:S02]  /*10c40*/  ISETP.GE.AND P2, PT, R218, UR4, PT ;  /* 0x00000004da007c0c */ /* 0x000fe4000bf46270 */
[----:B------:R-:W-:Y:S02]  /*10c50*/  @!P3 LEA.HI.X R3, R221, R14, R166, 0x2, P6 ;  /* 0x0000000edd03b211 */ /* 0x000fe400030f14a6 */
[C---:B--2---:R-:W-:Y:S02]  /*10c60*/  @!P5 LEA R12, P6, R219.reuse, R0, 0x2 ;  /* 0x00000000db0cd211 */ /* 0x044fe400078c10ff */
[-C--:B------:R-:W-:Y:S01]  /*10c70*/  @!P4 LEA.HI.X R11, R220, R14.reuse, R165, 0x2, P0 ;  /* 0x0000000edc0bc211 */ /* 0x080fe200000f14a5 */
[----:B------:R2:W-:Y:S01]  /*10c80*/  @!P3 ST.E.64 desc[UR36][R2.64], R66 ;  /* 0x000000420200b985 */ /* 0x0005e2000c101b24 */
[----:B------:R-:W-:-:S02]  /*10c90*/  @!P5 LEA.HI.X R13, R219, R14, R164, 0x2, P6 ;  /* 0x0000000edb0dd211 */ /* 0x000fc400030f14a4 */
[----:B------:R-:W-:Y:S01]  /*10ca0*/  ISETP.GE.AND P0, PT, R216, UR4, PT ;  /* 0x00000004d8007c0c */ /* 0x000fe2000bf06270 */
[----:B------:R3:W-:Y:S01]  /*10cb0*/  @!P4 ST.E.64 desc[UR36][R10.64], R70 ;  /* 0x000000460a00c985 */ /* 0x0007e2000c101b24 */
[-C--:B0-----:R-:W-:Y:S02]  /*10cc0*/  @!P1 LEA R6, P3, R217, R0.reuse, 0x2 ;  /* 0x00000000d9069211 */ /* 0x081fe400078610ff */
[C---:B------:R-:W-:Y:S01]  /*10cd0*/  @!P2 LEA R4, P6, R218.reuse, R0, 0x2 ;  /* 0x00000000da04a211 */ /* 0x040fe200078c10ff */
[----:B------:R0:W-:Y:S01]  /*10ce0*/  @!P5 ST.E.64 desc[UR36][R12.64], R74 ;  /* 0x0000004a0c00d985 */ /* 0x0001e2000c101b24 */
[----:B------:R-:W-:Y:S02]  /*10cf0*/  ISETP.GE.AND P5, PT, R215, UR4, PT ;  /* 0x00000004d7007c0c */ /* 0x000fe4000bfa6270 */
[-C--:B------:R-:W-:Y:S02]  /*10d00*/  @!P2 LEA.HI.X R5, R218, R14.reuse, R163, 0x2, P6 ;  /* 0x0000000eda05a211 */ /* 0x080fe400030f14a3 */
[----:B------:R-:W-:-:S02]  /*10d10*/  @!P1 LEA.HI.X R7, R217, R14, R162, 0x2, P3 ;  /* 0x0000000ed9079211 */ /* 0x000fc400018f14a2 */
[----:B------:R-:W-:Y:S01]  /*10d20*/  ISETP.GE.AND P4, PT, R214, UR4, PT ;  /* 0x00000004d6007c0c */ /* 0x000fe2000bf86270 */
[----:B------:R-:W-:Y:S01]  /*10d30*/  @!P2 ST.E.64 desc[UR36][R4.64], R78 ;  /* 0x0000004e0400a985 */ /* 0x000fe2000c101b24 */
[----:B------:R-:W-:Y:S02]  /*10d40*/  ISETP.GE.AND P3, PT, R213, UR4, PT ;  /* 0x00000004d5007c0c */ /* 0x000fe4000bf66270 */
[-C--:B-1----:R-:W-:Y:S01]  /*10d50*/  @!P0 LEA R8, P6, R216, R0.reuse, 0x2 ;  /* 0x00000000d8088211 */ /* 0x082fe200078c10ff */
[----:B------:R1:W-:Y:S01]  /*10d60*/  @!P1 ST.E.64 desc[UR36][R6.64], R82 ;  /* 0x0000005206009985 */ /* 0x0003e2000c101b24 */
[----:B------:R-:W-:Y:S02]  /*10d70*/  ISETP.GE.AND P2, PT, R212, UR4, PT ;  /* 0x00000004d4007c0c */ /* 0x000fe4000bf46270 */
[----:B--2---:R-:W-:Y:S02]  /*10d80*/  @!P5 LEA R2, P1, R215, R0, 0x2 ;  /* 0x00000000d702d211 */ /* 0x004fe400078210ff */
[----:B------:R-:W-:-:S02]  /*10d90*/  @!P0 LEA.HI.X R9, R216, R14, R161, 0x2, P6 ;  /* 0x0000000ed8098211 */ /* 0x000fc400030f14a1 */
[----:B------:R-:W-:Y:S02]  /*10da0*/  @!P5 LEA.HI.X R3, R215, R14, R160, 0x2, P1 ;  /* 0x0000000ed703d211 */ /* 0x000fe400008f14a0 */
[----:B------:R-:W-:Y:S01]  /*10db0*/  ISETP.GE.AND P1, PT, R211, UR4, PT ;  /* 0x00000004d3007c0c */ /* 0x000fe2000bf26270 */
[----:B------:R2:W-:Y:S01]  /*10dc0*/  @!P0 ST.E.64 desc[UR36][R8.64], R86 ;  /* 0x0000005608008985 */ /* 0x0005e2000c101b24 */
[CC--:B---3--:R-:W-:Y:S02]  /*10dd0*/  @!P4 LEA R10, P0, R214.reuse, R0.reuse, 0x2 ;  /* 0x00000000d60ac211 */ /* 0x0c8fe400078010ff */
[----:B0-----:R-:W-:Y:S01]  /*10de0*/  @!P3 LEA R12, P6, R213, R0, 0x2 ;  /* 0x00000000d50cb211 */ /* 0x001fe200078c10ff */
[----:B------:R-:W-:Y:S01]  /*10df0*/  @!P5 ST.E.64 desc[UR36][R2.64], R90 ;  /* 0x0000005a0200d985 */ /* 0x000fe2000c101b24 */
[----:B------:R-:W-:Y:S02]  /*10e00*/  @!P4 LEA.HI.X R11, R214, R14, R159, 0x2, P0 ;  /* 0x0000000ed60bc211 */ /* 0x000fe400000f149f */
[----:B------:R-:W-:-:S02]  /*10e10*/  ISETP.GE.AND P0, PT, R210, UR4, PT ;  /* 0x00000004d2007c0c */ /* 0x000fc4000bf06270 */
[----:B------:R-:W-:Y:S01]  /*10e20*/  @!P3 LEA.HI.X R13, R213, R14, R158, 0x2, P6 ;  /* 0x0000000ed50db211 */ /* 0x000fe200030f149e */
[----:B------:R0:W-:Y:S01]  /*10e30*/  @!P4 ST.E.64 desc[UR36][R10.64], R94 ;  /* 0x0000005e0a00c985 */ /* 0x0001e2000c101b24 */
[----:B------:R-:W-:Y:S02]  /*10e40*/  ISETP.GE.AND P5, PT, R209, UR4, PT ;  /* 0x00000004d1007c0c */ /* 0x000fe4000bfa6270 */
[CC--:B-1----:R-:W-:Y:S01]  /*10e50*/  @!P1 LEA R6, P4, R211.reuse, R0.reuse, 0x2 ;  /* 0x00000000d3069211 */ /* 0x0c2fe200078810ff */
[----:B------:R1:W-:Y:S01]  /*10e60*/  @!P3 ST.E.64 desc[UR36][R12.64], R98 ;  /* 0x000000620c00b985 */ /* 0x0003e2000c101b24 */
[----:B------:R-:W-:Y:S02]  /*10e70*/  @!P2 LEA R4, P6, R212, R0, 0x2 ;  /* 0x00000000d404a211 */ /* 0x000fe400078c10ff */
[----:B------:R-:W-:Y:S02]  /*10e80*/  ISETP.GE.AND P3, PT, R208, UR4, PT ;  /* 0x00000004d0007c0c */ /* 0x000fe4000bf66270 */
[----:B------:R-:W-:-:S02]  /*10e90*/  @!P1 LEA.HI.X R7, R211, R14, R156, 0x2, P4 ;  /* 0x0000000ed3079211 */ /* 0x000fc400020f149c */
[----:B------:R-:W-:Y:S02]  /*10ea0*/  ISETP.GE.AND P4, PT, R207, UR4, PT ;  /* 0x00000004cf007c0c */ /* 0x000fe4000bf86270 */
[----:B------:R-:W-:Y:S02]  /*10eb0*/  @!P2 LEA.HI.X R5, R212, R14, R157, 0x2, P6 ;  /* 0x0000000ed405a211 */ /* 0x000fe400030f149d */
[----:B--2---:R-:W-:-:S03]  /*10ec0*/  @!P0 LEA R8, P6, R210, R0, 0x2 ;  /* 0x00000000d2088211 */ /* 0x004fc600078c10ff */
[----:B------:R2:W-:Y:S01]  /*10ed0*/  @!P2 ST.E.64 desc[UR36][R4.64], R102 ;  /* 0x000000660400a985 */ /* 0x0005e2000c101b24 */
[----:B------:R-:W-:Y:S02]  /*10ee0*/  @!P0 LEA.HI.X R9, R210, R14, R155, 0x2, P6 ;  /* 0x0000000ed2098211 */ /* 0x000fe400030f149b */
[CC--:B0-----:R-:W-:Y:S01]  /*10ef0*/  @!P3 LEA R10, P2, R208.reuse, R0.reuse, 0x2 ;  /* 0x00000000d00ab211 */ /* 0x0c1fe200078410ff */
[----:B------:R-:W-:Y:S01]  /*10f00*/  @!P1 ST.E.64 desc[UR36][R6.64], R106 ;  /* 0x0000006a06009985 */ /* 0x000fe2000c101b24 */
[C---:B------:R-:W-:Y:S02]  /*10f10*/  @!P5 LEA R2, P1, R209.reuse, R0, 0x2 ;  /* 0x00000000d102d211 */ /* 0x040fe400078210ff */
[-C--:B------:R-:W-:Y:S01]  /*10f20*/  @!P3 LEA.HI.X R11, R208, R14.reuse, R153, 0x2, P2 ;  /* 0x0000000ed00bb211 */ /* 0x080fe200010f1499 */
[----:B------:R0:W-:Y:S01]  /*10f30*/  @!P0 ST.E.64 desc[UR36][R8.64], R110 ;  /* 0x0000006e08008985 */ /* 0x0001e2000c101b24 */
[----:B------:R-:W-:Y:S02]  /*10f40*/  @!P5 LEA.HI.X R3, R209, R14, R154, 0x2, P1 ;  /* 0x0000000ed103d211 */ /* 0x000fe400008f149a */
[----:B------:R-:W-:-:S02]  /*10f50*/  ISETP.GE.AND P0, PT, R203, UR4, PT ;  /* 0x00000004cb007c0c */ /* 0x000fc4000bf06270 */
[----:B-1----:R-:W-:Y:S01]  /*10f60*/  @!P4 LEA R12, P1, R207, R0, 0x2 ;  /* 0x00000000cf0cc211 */ /* 0x002fe200078210ff */
[----:B------:R1:W-:Y:S01]  /*10f70*/  @!P5 ST.E.64 desc[UR36][R2.64], R114 ;  /* 0x000000720200d985 */ /* 0x0003e2000c101b24 */
[----:B------:R-:W-:Y:S02]  /*10f80*/  ISETP.GE.AND P2, PT, R21, UR4, PT ;  /* 0x0000000415007c0c */ /* 0x000fe4000bf46270 */
[----:B------:R-:W-:Y:S01]  /*10f90*/  @!P4 LEA.HI.X R13, R207, R14, R152, 0x2, P1 ;  /* 0x0000000ecf0dc211 */ /* 0x000fe200008f1498 */
[----:B------:R3:W-:Y:S01]  /*10fa0*/  @!P3 ST.E.64 desc[UR36][R10.64], R118 ;  /* 0x000000760a00b985 */ /* 0x0007e2000c101b24 */
[----:B------:R-:W-:Y:S02]  /*10fb0*/  ISETP.GE.AND P1, PT, R206, UR4, PT ;  /* 0x00000004ce007c0c */ /* 0x000fe4000bf26270 */
[----:B--2---:R-:W-:Y:S01]  /*10fc0*/  SHF.R.S32.HI R5, RZ, 0x1f, R203 ;  /* 0x0000001fff057819 */ /* 0x004fe200000114cb */
[----:B0-----:R-:W-:Y:S01]  /*10fd0*/  VIADD R9, R17, 0xe0 ;  /* 0x000000e011097836 */ /* 0x001fe20000000000 */
[----:B------:R0:W-:Y:S01]  /*10fe0*/  @!P4 ST.E.64 desc[UR36][R12.64], R122 ;  /* 0x0000007a0c00c985 */ /* 0x0001e2000c101b24 */
[----:B------:R-:W-:-:S02]  /*10ff0*/  @!P0 LEA R4, P6, R203, R0, 0x2 ;  /* 0x00000000cb048211 */ /* 0x000fc400078c10ff */
[----:B------:R-:W-:Y:S02]  /*11000*/  ISETP.GE.AND P3, PT, R19, UR4, PT ;  /* 0x0000000413007c0c */ /* 0x000fe4000bf66270 */
[----:B------:R-:W-:Y:S02]  /*11010*/  ISETP.GE.AND P4, PT, R9, UR4, PT ;  /* 0x0000000409007c0c */ /* 0x000fe4000bf86270 */
[----:B-1----:R-:W-:Y:S02]  /*11020*/  SHF.R.S32.HI R3, RZ, 0x1f, R21 ;  /* 0x0000001fff037819 */ /* 0x002fe40000011415 */
[----:B------:R-:W-:Y:S02]  /*11030*/  @!P2 LEA R6, P5, R21, R0, 0x2 ;  /* 0x000000001506a211 */ /* 0x000fe400078a10ff */
[----:B------:R-:W-:Y:S02]  /*11040*/  @!P0 LEA.HI.X R5, R203, R14, R5, 0x2, P6 ;  /* 0x0000000ecb058211 */ /* 0x000fe400030f1405 */
[----:B------:R-:W-:-:S02]  /*11050*/  @!P1 LEA R2, P6, R206, R0, 0x2 ;  /* 0x00000000ce029211 */ /* 0x000fc400078c10ff */
[-C--:B------:R-:W-:Y:S02]  /*11060*/  @!P2 LEA.HI.X R7, R21, R14.reuse, R3, 0x2, P5 ;  /* 0x0000000e1507a211 */ /* 0x080fe400028f1403 */
[----:B------:R-:W-:Y:S02]  /*11070*/  ISETP.GE.AND P5, PT, R15, UR4, PT ;  /* 0x000000040f007c0c */ /* 0x000fe4000bfa6270 */
[----:B------:R-:W-:Y:S02]  /*11080*/  @!P1 LEA.HI.X R3, R206, R14, R22, 0x2, P6 ;  /* 0x0000000ece039211 */ /* 0x000fe400030f1416 */
[----:B---3--:R-:W-:Y:S02]  /*11090*/  SHF.R.S32.HI R10, RZ, 0x1f, R9 ;  /* 0x0000001fff0a7819 */ /* 0x008fe40000011409 */
[----:B------:R-:W-:Y:S01]  /*110a0*/  @!P4 LEA R8, P6, R9, R0, 0x2 ;  /* 0x000000000908c211 */ /* 0x000fe200078c10ff */
[----:B------:R1:W-:Y:S01]  /*110b0*/  @!P1 ST.E.64 desc[UR36][R2.64], R126 ;  /* 0x0000007e02009985 */ /* 0x0003e2000c101b24 */
[----:B------:R-:W-:-:S02]  /*110c0*/  SHF.R.S32.HI R11, RZ, 0x1f, R19 ;  /* 0x0000001fff0b7819 */ /* 0x000fc40000011413 */
[----:B------:R-:W-:Y:S01]  /*110d0*/  @!P4 LEA.HI.X R9, R9, R14, R10, 0x2, P6 ;  /* 0x0000000e0909c211 */ /* 0x000fe200030f140a */
[----:B------:R1:W-:Y:S01]  /*110e0*/  @!P0 ST.E.64 desc[UR36][R4.64], R130 ;  /* 0x0000008204008985 */ /* 0x0003e2000c101b24 */
[C---:B------:R-:W-:Y:S02]  /*110f0*/  @!P3 LEA R10, P6, R19.reuse, R0, 0x2 ;  /* 0x00000000130ab211 */ /* 0x040fe400078c10ff */
[----:B0-----:R-:W-:Y:S01]  /*11100*/  SHF.R.S32.HI R13, RZ, 0x1f, R15 ;  /* 0x0000001fff0d7819 */ /* 0x001fe2000001140f */
[----:B------:R1:W-:Y:S01]  /*11110*/  @!P2 ST.E.64 desc[UR36][R6.64], R134 ;  /* 0x000000860600a985 */ /* 0x0003e2000c101b24 */
[----:B------:R-:W-:Y:S02]  /*11120*/  @!P3 LEA.HI.X R11, R19, R14, R11, 0x2, P6 ;  /* 0x0000000e130bb211 */ /* 0x000fe400030f140b */
[C---:B------:R-:W-:Y:S01]  /*11130*/  @!P5 LEA R12, P6, R15.reuse, R0, 0x2 ;  /* 0x000000000f0cd211 */ /* 0x040fe200078c10ff */
[----:B------:R1:W-:Y:S03]  /*11140*/  @!P4 ST.E.64 desc[UR36][R8.64], R138 ;  /* 0x0000008a0800c985 */ /* 0x0003e6000c101b24 */
[----:B------:R-:W-:Y:S01]  /*11150*/  @!P5 LEA.HI.X R13, R15, R14, R13, 0x2, P6 ;  /* 0x0000000e0f0dd211 */ /* 0x000fe200030f140d */
[----:B------:R1:W-:Y:S01]  /*11160*/  @!P3 ST.E.64 desc[UR36][R10.64], R142 ;  /* 0x0000008e0a00b985 */ /* 0x0003e2000c101b24 */
[----:B------:R-:W-:-:S03]  /*11170*/  VIADD R15, R17, 0xf8 ;  /* 0x000000f8110f7836 */ /* 0x000fc60000000000 */
[----:B------:R1:W-:Y:S02]  /*11180*/  @!P5 ST.E.64 desc[UR36][R12.64], R146 ;  /* 0x000000920c00d985 */ /* 0x0003e4000c101b24 */
[----:B------:R-:W-:-:S13]  /*11190*/  ISETP.GE.AND P0, PT, R15, UR4, PT ;  /* 0x000000040f007c0c */ /* 0x000fda000bf06270 */
[----:B-1----:R-:W-:Y:S05]  /*111a0*/  @P0 BRA `(.L_x_1316) ;  /* 0x0000000c00fc0947 */ /* 0x002fea0003800000 */
[----:B------:R-:W-:Y:S02]  /*111b0*/  LEA R2, P0, R15, R0, 0x2 ;  /* 0x000000000f027211 */ /* 0x000fe400078010ff */
[----:B------:R-:W-:-:S04]  /*111c0*/  SHF.R.S32.HI R0, RZ, 0x1f, R15 ;  /* 0x0000001fff007819 */ /* 0x000fc8000001140f */
[----:B------:R-:W-:-:S05]  /*111d0*/  LEA.HI.X R3, R15, R14, R0, 0x2, P0 ;  /* 0x0000000e0f037211 */ /* 0x000fca00000f1400 */
[----:B------:R0:W-:Y:S01]  /*111e0*/  ST.E.64 desc[UR36][R2.64], R150 ;  /* 0x0000009602007985 */ /* 0x0001e2000c101b24 */
[----:B------:R-:W-:Y:S05]  /*111f0*/  BRA `(.L_x_1316) ;  /* 0x0000000c00e87947 */ /* 0x000fea0003800000 */
.L_x_1307:
        /* <DEDUP_REMOVED lines=23> */
[----:B------:R-:W-:Y:S01]  /*11370*/  UISETP.NE.AND UP1, UPT, UR10, URZ, UPT ;  /* 0x0000003f0a00728c */ /* 0x000fe2000bf25270 */
[----:B------:R-:W-:Y:S01]  /*11380*/  UMOV UR4, URZ ;  /* 0x0000003f00047c82 */ /* 0x000fe20008000000 */
[----:B------:R-:W1:Y:S09]  /*11390*/  S2R R6, SR_TID.X ;  /* 0x0000000000067919 */ /* 0x000e720000002100 */
[----:B------:R-:W-:-:S02]  /*113a0*/  @!UP1 ULDC UR10, c[0x0][0xad4] ;  /* 0x0002b500000a9ab9 */ /* 0x000fc40000000800 */
[----:B------:R-:W-:Y:S02]  /*113b0*/  IMAD.U32 R202, RZ, RZ, UR10 ;  /* 0x0000000affca7e24 */ /* 0x000fe4000f8e00ff */
[----:B-1----:R-:W-:-:S05]  /*113c0*/  VIADD R7, R6, 0xffffff80 ;  /* 0xffffff8006077836 */ /* 0x002fca0000000000 */
[----:B------:R-:W-:Y:S02]  /*113d0*/  ISETP.GT.AND P0, PT, R7, 0x7f, PT ;  /* 0x0000007f0700780c */ /* 0x000fe40003f04270 */
[----:B--2---:R-:W-:Y:S01]  /*113e0*/  @P1 R2UR UR4, R8 ;  /* 0x00000000080412ca */ /* 0x004fe200000e0000 */
[----:B0-----:R-:W-:-:S14]  /*113f0*/  @P2 BRA `(.L_x_1319) ;  /* 0x0000000000102947 */ /* 0x001fdc0003800000 */
[----:B------:R-:W-:Y:S05]  /*11400*/  @!P1 BRA `(.L_x_1319) ;  /* 0x00000000000c9947 */ /* 0x000fea0003800000 */
[----:B------:R-:W2:Y:S04]  /*11410*/  LDG.E R5, desc[UR36][R2.64] ;  /* 0x0000002402057981 */ /* 0x000ea8000c1e1900 */
[----:B-----5:R-:W2:Y:S02]  /*11420*/  LDG.E R0, desc[UR36][R2.64+0x4] ;  /* 0x0000042402007981 */ /* 0x020ea4000c1e1900 */
[----:B--2---:R-:W-:-:S07]  /*11430*/  IMAD.IADD R0, R0, 0x1, -R5 ;  /* 0x0000000100007824 */ /* 0x004fce00078e0a05 */
.L_x_1319:
[----:B------:R-:W-:Y:S01]  /*11440*/  R2UR UR8, R9 ;  /* 0x00000000090872ca */ /* 0x000fe200000e0000 */
[----:B------:R-:W-:Y:S01]  /*11450*/  USHF.R.S32.HI UR21, URZ, 0x1f, UR4 ;  /* 0x0000001f3f157899 */ /* 0x000fe20008011404 */
[----:B------:R-:W-:Y:S11]  /*11460*/  BSSY B1, `(.L_x_1320) ;  /* 0x000003c000017945 */ /* 0x000ff60003800000 */
[----:B------:R-:W-:-:S02]  /*11470*/  USHF.R.S32.HI UR13, URZ, 0x1f, UR8 ;  /* 0x0000001f3f0d7899 */ /* 0x000fc40008011408 */
[----:B------:R-:W-:Y:S02]  /*11480*/  USEL UR12, UR8, URZ, !UP0 ;  /* 0x0000003f080c7287 */ /* 0x000fe4000c000000 */
[----:B------:R-:W-:Y:S01]  /*11490*/  USEL UR13, UR13, URZ, !UP0 ;  /* 0x0000003f0d0d7287 */ /* 0x000fe2000c000000 */
[----:B------:R-:W-:Y:S11]  /*114a0*/  @P0 BRA `(.L_x_1321) ;  /* 0x0000000000dc0947 */ /* 0x000ff60003800000 */
[----:B------:R-:W0:Y:S01]  /*114b0*/  LDC R9, c[0x0][0xbe8] ;  /* 0x0002fa00ff097b82 */ /* 0x000e220000000800 */
[----:B------:R-:W-:-:S05]  /*114c0*/  IMAD.U32 R3, RZ, RZ, UR60 ;  /* 0x0000003cff037e24 */ /* 0x000fca000f8e00ff */
[----:B------:R-:W-:Y:S01]  /*114d0*/  IADD3 R4, R3, -0x80, R6 ;  /* 0xffffff8003047810 */ /* 0x000fe20007ffe006 */
[----:B0----5:R-:W-:-:S05]  /*114e0*/  IMAD R2, R0, R9, RZ ;  /* 0x0000000900027224 */ /* 0x021fca00078e02ff */
        /* <DEDUP_REMOVED lines=51> */
.L_x_1321:
[----:B------:R-:W-:Y:S05]  /*11820*/  BSYNC B1 ;  /* 0x0000000000017941 */ /* 0x000fea0003800000 */
.L_x_1320:
[----:B------:R-:W-:-:S13]  /*11830*/  R2UR UR8, R202 ;  /* 0x00000000ca0872ca */ /* 0x000fda00000e0000 */
[----:B------:R-:W-:-:S06]  /*11840*/  UISETP.GT.AND UP0, UPT, UR8, 0x1, UPT ;  /* 0x000000010800788c */ /* 0x000fcc000bf04270 */
[----:B------:R-:W-:-:S13]  /*11850*/  PLOP3.LUT P0, PT, PT, PT, UP0, 0x80, 0x0 ;  /* 0x000000000000781c */ /* 0x000fda0003f0f008 */
[----:B------:R-:W-:Y:S05]  /*11860*/  @P0 BRA `(.L_x_1316) ;  /* 0x00000008004c0947 */ /* 0x000fea0003800000 */
[----:B------:R-:W2:Y:S01]  /*11870*/  LDL R6, [R1+0xc] ;  /* 0x00000c0001067983 */ /* 0x000ea20000100800 */
[----:B------:R-:W1:Y:S01]  /*11880*/  LDC R11, c[0x0][0xbe8] ;  /* 0x0002fa00ff0b7b82 */ /* 0x000e620000000800 */
[----:B------:R-:W-:Y:S01]  /*11890*/  ULDC.64 UR14, c[0x0][0xaa0] ;  /* 0x0002a800000e7ab9 */ /* 0x000fe20000000a00 */
[----:B------:R-:W-:Y:S01]  /*118a0*/  R2UR UR16, R205 ;  /* 0x00000000cd1072ca */ /* 0x000fe200000e0000 */
[----:B------:R-:W-:Y:S01]  /*118b0*/  UIMAD UR10, UR21, UR14, URZ ;  /* 0x0000000e150a72a4 */ /* 0x000fe2000f8e023f */
[----:B------:R-:W-:Y:S01]  /*118c0*/  BSSY B1, `(.L_x_1322) ;  /* 0x000004b000017945 */ /* 0x000fe20003800000 */
[----:B------:R-:W-:Y:S02]  /*118d0*/  UIMAD.WIDE.U32 UR8, UR4, UR14, URZ ;  /* 0x0000000e040872a5 */ /* 0x000fe4000f8e003f */
[----:B------:R-:W-:-:S04]  /*118e0*/  UIMAD UR10, UR4, UR15, UR10 ;  /* 0x0000000f040a72a4 */ /* 0x000fc8000f8e020a */
[----:B------:R-:W-:-:S03]  /*118f0*/  UIADD3 UR9, UR9, UR10, URZ ;  /* 0x0000000a09097290 */ /* 0x000fc6000fffe03f */
[----:B------:R-:W-:Y:S02]  /*11900*/  ULDC.64 UR10, c[0x0][0xae8] ;  /* 0x0002ba00000a7ab9 */ /* 0x000fe40000000a00 */
[----:B------:R-:W-:-:S04]  /*11910*/  UIMAD.WIDE.U32 UR8, UR16, UR10, UR8 ;  /* 0x0000000a100872a5 */ /* 0x000fc8000f8e0008 */
[----:B------:R-:W-:-:S03]  /*11920*/  UIMAD UR9, UR16, UR11, UR9 ;  /* 0x0000000b100972a4 */ /* 0x000fc6000f8e0209 */
[----:B------:R-:W-:Y:S01]  /*11930*/  ULDC.64 UR10, c[0x0][0xaf0] ;  /* 0x0002bc00000a7ab9 */ /* 0x000fe20000000a00 */
[----:B-1----:R-:W-:Y:S01]  /*11940*/  ISETP.NE.AND P0, PT, R11, 0x1, PT ;  /* 0x000000010b00780c */ /* 0x002fe20003f05270 */
[----:B------:R-:W-:-:S04]  /*11950*/  UIMAD UR13, UR13, UR10, URZ ;  /* 0x0000000a0d0d72a4 */ /* 0x000fc8000f8e023f */
[----:B------:R-:W-:Y:S02]  /*11960*/  UIMAD UR4, UR12, UR11, UR13 ;  /* 0x0000000b0c0472a4 */ /* 0x000fe4000f8e020d */
[----:B------:R-:W-:-:S03]  /*11970*/  UIMAD.WIDE.U32 UR12, UR12, UR10, UR8 ;  /* 0x0000000a0c0c72a5 */ /* 0x000fc6000f8e0008 */
[----:B------:R-:W-:Y:S01]  /*11980*/  ULDC.64 UR8, c[0x0][0xae0] ;  /* 0x0002b80000087ab9 */ /* 0x000fe20000000a00 */
[----:B------:R-:W-:Y:S02]  /*11990*/  UIADD3 UR4, UR13, UR4, URZ ;  /* 0x000000040d047290 */ /* 0x000fe4000fffe03f */
[----:B0-----:R-:W0:Y:S08]  /*119a0*/  @P0 LDC R3, c[0x0][0xbec] ;  /* 0x0002fb00ff030b82 */ /* 0x001e300000000800 */
[----:B------:R-:W1:Y:S01]  /*119b0*/  @P0 LDC R7, c[0x0][0xbf0] ;  /* 0x0002fc00ff070b82 */ /* 0x000e620000000800 */
[----:B--2---:R-:W-:-:S02]  /*119c0*/  IMAD R2, R201, 0x20, R6 ;  /* 0x00000020c9027824 */ /* 0x004fc400078e0206 */
[----:B------:R-:W-:Y:S02]  /*119d0*/  VIADD R6, R6, UR60 ;  /* 0x0000003c06067c36 */ /* 0x000fe40008000000 */
[----:B------:R-:W-:-:S04]  /*119e0*/  VIADD R4, R2, UR60 ;  /* 0x0000003c02047c36 */ /* 0x000fc80008000000 */
[----:B0-----:R-:W-:-:S04]  /*119f0*/  @P0 IMAD.HI.U32 R2, R4, R3, RZ ;  /* 0x0000000304020227 */ /* 0x001fc800078e00ff */
[----:B------:R-:W-:Y:S01]  /*11a00*/  IMAD.MOV.U32 R5, RZ, RZ, R4 ;  /* 0x000000ffff057224 */ /* 0x000fe200078e0004 */
[----:B-1----:R-:W-:Y:S01]  /*11a10*/  @P0 SHF.R.U32.HI R5, RZ, R7, R2 ;  /* 0x00000007ff050219 */ /* 0x002fe20000011602 */
[----:B------:R-:W-:Y:S02]  /*11a20*/  IMAD.U32 R3, RZ, RZ, UR13 ;  /* 0x0000000dff037e24 */ /* 0x000fe4000f8e00ff */
[----:B------:R-:W-:Y:S01]  /*11a30*/  IMAD.U32 R3, RZ, RZ, UR4 ;  /* 0x00000004ff037e24 */ /* 0x000fe2000f8e00ff */
[--C-:B------:R-:W-:Y:S01]  /*11a40*/  SHF.R.S32.HI R2, RZ, 0x1f, R5.reuse ;  /* 0x0000001fff027819 */ /* 0x100fe20000011405 */
[----:B------:R-:W-:-:S04]  /*11a50*/  IMAD.MOV R7, RZ, RZ, -R5 ;  /* 0x000000ffff077224 */ /* 0x000fc800078e0a05 */
[----:B------:R-:W-:Y:S02]  /*11a60*/  IMAD R7, R11, R7, R4 ;  /* 0x000000070b077224 */ /* 0x000fe400078e0204 */
[----:B------:R-:W-:Y:S02]  /*11a70*/  IMAD R4, R2, UR8, RZ ;  /* 0x0000000802047c24 */ /* 0x000fe4000f8e02ff */
[----:B------:R-:W-:Y:S02]  /*11a80*/  IMAD.U32 R2, RZ, RZ, UR12 ;  /* 0x0000000cff027e24 */ /* 0x000fe4000f8e00ff */
[C---:B------:R-:W-:Y:S01]  /*11a90*/  IMAD R9, R5.reuse, UR9, R4 ;  /* 0x0000000905097c24 */ /* 0x040fe2000f8e0204 */
[----:B------:R-:W-:Y:S01]  /*11aa0*/  SHF.R.S32.HI R4, RZ, 0x1f, R7 ;  /* 0x0000001fff047819 */ /* 0x000fe20000011407 */
[----:B------:R-:W-:Y:S01]  /*11ab0*/  IMAD.WIDE.U32 R2, R5, UR8, R2 ;  /* 0x0000000805027c25 */ /* 0x000fe2000f8e0002 */
[----:B------:R-:W-:-:S03]  /*11ac0*/  ULDC.64 UR8, c[0x0][0xad8] ;  /* 0x0002b60000087ab9 */ /* 0x000fc60000000a00 */
[----:B------:R-:W-:Y:S02]  /*11ad0*/  IMAD R4, R4, UR8, RZ ;  /* 0x0000000804047c24 */ /* 0x000fe4000f8e02ff */
[----:B------:R-:W-:Y:S02]  /*11ae0*/  IMAD.IADD R3, R3, 0x1, R9 ;  /* 0x0000000103037824 */ /* 0x000fe400078e0209 */
[C---:B------:R-:W-:Y:S02]  /*11af0*/  IMAD R5, R7.reuse, UR9, R4 ;  /* 0x0000000907057c24 */ /* 0x040fe4000f8e0204 */
[----:B------:R-:W-:Y:S01]  /*11b00*/  IMAD.WIDE.U32 R2, R7, UR8, R2 ;  /* 0x0000000807027c25 */ /* 0x000fe2000f8e0002 */
[----:B------:R-:W-:-:S03]  /*11b10*/  ULDC.64 UR8, c[0x0][0xa80] ;  /* 0x0002a00000087ab9 */ /* 0x000fc60000000a00 */
[----:B-----5:R-:W-:Y:S02]  /*11b20*/  IMAD R11, R0, R11, RZ ;  /* 0x0000000b000b7224 */ /* 0x020fe400078e02ff */
[----:B------:R-:W-:Y:S02]  /*11b30*/  VIADD R4, R6, 0x40 ;  /* 0x0000004006047836 */ /* 0x000fe40000000000 */
[----:B------:R-:W-:Y:S01]  /*11b40*/  IMAD.IADD R3, R3, 0x1, R5 ;  /* 0x0000000103037824 */ /* 0x000fe200078e0205 */
[----:B------:R-:W-:Y:S01]  /*11b50*/  LEA R5, P2, R2, UR8, 0x1 ;  /* 0x0000000802057c11 */ /* 0x000fe2000f8408ff */
[----:B------:R-:W-:Y:S01]  /*11b60*/  VIADD R0, R6, 0x20 ;  /* 0x0000002006007836 */ /* 0x000fe20000000000 */
[-C--:B------:R-:W-:Y:S01]  /*11b70*/  ISETP.GE.AND P0, PT, R4, R11.reuse, PT ;  /* 0x0000000b0400720c */ /* 0x080fe20003f06270 */
[----:B------:R-:W-:Y:S01]  /*11b80*/  IMAD.SHL.U32 R7, R201, 0x8, RZ ;  /* 0x00000008c9077824 */ /* 0x000fe200078e00ff */
[----:B------:R-:W-:Y:S02]  /*11b90*/  LEA.HI.X R4, R2, UR9, R3, 0x1, P2 ;  /* 0x0000000902047c11 */ /* 0x000fe400090f0c03 */
[-C--:B------:R-:W-:Y:S01]  /*11ba0*/  ISETP.GE.AND P2, PT, R6, R11.reuse, PT ;  /* 0x0000000b0600720c */ /* 0x080fe20003f46270 */
[C---:B------:R-:W-:Y:S01]  /*11bb0*/  VIADD R13, R7.reuse, 0x80 ;  /* 0x00000080070d7836 */ /* 0x040fe20000000000 */
[----:B------:R-:W-:Y:S01]  /*11bc0*/  ISETP.GE.AND P1, PT, R0, R11, PT ;  /* 0x0000000b0000720c */ /* 0x000fe20003f26270 */
[C---:B------:R-:W-:Y:S01]  /*11bd0*/  VIADD R15, R7.reuse, 0x40 ;  /* 0x00000040070f7836 */ /* 0x040fe20000000000 */
[----:B------:R0:W1:Y:S01]  /*11be0*/  SHFL.IDX PT, R2, R5, RZ, 0x181f ;  /* 0x00181fff05027589 */ /* 0x00006200000e0000 */
[----:B------:R-:W-:Y:S01]  /*11bf0*/  VIADD R9, R7, 0xc0 ;  /* 0x000000c007097836 */ /* 0x000fe20000000000 */
[----:B------:R-:W-:-:S02]  /*11c00*/  SHF.R.S32.HI R10, RZ, 0x1f, R7 ;  /* 0x0000001fff0a7819 */ /* 0x000fc40000011407 */
[----:B------:R0:W2:Y:S01]  /*11c10*/  SHFL.IDX PT, R0, R4, RZ, 0x181f ;  /* 0x00181fff04007589 */ /* 0x0000a200000e0000 */
[----:B------:R-:W-:Y:S02]  /*11c20*/  SHF.R.S32.HI R8, RZ, 0x1f, R13 ;  /* 0x0000001fff087819 */ /* 0x000fe4000001140d */
[----:B------:R-:W-:Y:S02]  /*11c30*/  SHF.R.S32.HI R12, RZ, 0x1f, R15 ;  /* 0x0000001fff0c7819 */ /* 0x000fe4000001140f */
        /* <DEDUP_REMOVED lines=19> */
.L_x_1323:
[----:B------:R-:W-:Y:S05]  /*11d70*/  BSYNC B1 ;  /* 0x0000000000017941 */ /* 0x000fea0003800000 */
.L_x_1322:
        /* <DEDUP_REMOVED lines=21> */
.L_x_1325:
[----:B------:R-:W-:Y:S05]  /*11ed0*/  BSYNC B1 ;  /* 0x0000000000017941 */ /* 0x000fea0003800000 */
.L_x_1324:
        /* <DEDUP_REMOVED lines=21> */
.L_x_1327:
[----:B------:R-:W-:Y:S05]  /*12030*/  BSYNC B1 ;  /* 0x0000000000017941 */ /* 0x000fea0003800000 */
.L_x_1326:
        /* <DEDUP_REMOVED lines=22> */
.L_x_1316:
[----:B------:R-:W-:Y:S05]  /*121a0*/  BSYNC B0 ;  /* 0x0000000000007941 */ /* 0x000fea0003800000 */
.L_x_1306:
[----:B------:R-:W-:Y:S02]  /*121b0*/  ULDC UR4, c[0x0][0xc3c] ;  /* 0x00030f0000047ab9 */ /* 0x000fe40000000800 */
[----:B------:R-:W-:-:S06]  /*121c0*/  UISETP.GE.AND UP0, UPT, UR7, UR4, UPT ;  /* 0x000000040700728c */ /* 0x000fcc000bf06270 */
[----:B------:R-:W-:-:S13]  /*121d0*/  PLOP3.LUT P0, PT, PT, PT, UP0, 0x80, 0x0 ;  /* 0x000000000000781c */ /* 0x000fda0003f0f008 */
[----:B------:R-:W-:Y:S05]  /*121e0*/  @!P0 BRA `(.L_x_1328) ;  /* 0xfffffeec00b88947 */ /* 0x000fea000383ffff */
[----:B------:R-:W-:Y:S05]  /*121f0*/  EXIT ;  /* 0x000000000000794d */ /* 0x000fea0003800000 */
.L_x_1215:
        /* <DEDUP_REMOVED lines=13> */
[----:B------:R-:W1:Y:S01]  /*122d0*/  LDS.128 R24, [UR4+0x308d0] ;  /* 0x0308d004ff187984 */ /* 0x000e620008000c00 */
[----:B------:R-:W-:Y:S06]  /*122e0*/  BAR.ARV 0x4, 0x180 ;  /* 0x0106000000007b1d */ /* 0x000fec0000002000 */
[----:B------:R-:W-:Y:S05]  /*122f0*/  BRA `(.L_x_1330) ;  /* 0x0000000c00907947 */ /* 0x000fea0003800000 */
.L_x_1329:
        /* <DEDUP_REMOVED lines=43> */
.L_x_1333:
        /* <DEDUP_REMOVED lines=35> */
.L_x_1331:
        /* <DEDUP_REMOVED lines=9> */
[----:B0-----:R-:W-:-:S07]  /*12870*/  ISETP.NE.AND P1, PT, R9, 0x1, PT ;  /* 0x000000010900780c */ /* 0x001fce0003f25270 */
[----:B-1----:R-:W-:Y:S06]  /*12880*/  @!P0 BRA `(.L_x_1334) ;  /* 0x0000000000088947 */ /* 0x002fec0003800000 */
[----:B------:R-:W-:-:S06]  /*12890*/  VIADD R24, R27, 0xffffffff ;  /* 0xffffffff1b187836 */ /* 0x000fcc0000000000 */
[----:B------:R0:W1:Y:S02]  /*128a0*/  SHFL.IDX PT, R24, R5, R24, 0x1f ;  /* 0x00001f1805187589 */ /* 0x00006400000e0000 */
.L_x_1334:
[----:B-1----:R-:W-:Y:S02]  /*128b0*/  IMAD R24, R24, UR5, R3 ;  /* 0x0000000518187c24 */ /* 0x002fe4000f8e0203 */
[----:B------:R-:W-:-:S03]  /*128c0*/  VIADD R27, R27, UR4 ;  /* 0x000000041b1b7c36 */ /* 0x000fc60008000000 */
[----:B0-----:R-:W-:Y:S01]  /*128d0*/  IADD3 R5, -R24, UR6, RZ ;  /* 0x0000000618057c10 */ /* 0x001fe2000fffe1ff */
[----:B------:R-:W-:Y:S06]  /*128e0*/  @!P1 BRA `(.L_x_1335) ;  /* 0x0000000000e89947 */ /* 0x000fec0003800000 */
[-C--:B--2---:R-:W-:Y:S02]  /*128f0*/  IABS R12, R6.reuse ;  /* 0x00000006000c7213 */ /* 0x084fe40000000000 */
[----:B------:R-:W-:Y:S02]  /*12900*/  IABS R4, R9 ;  /* 0x0000000900047213 */ /* 0x000fe40000000000 */
[----:B------:R-:W0:Y:S01]  /*12910*/  I2F.RP R8, R12 ;  /* 0x0000000c00087306 */ /* 0x000e220000209400 */
[----:B------:R-:W-:-:S07]  /*12920*/  IABS R13, R6 ;  /* 0x00000006000d7213 */ /* 0x000fce0000000000 */
[----:B------:R-:W1:Y:S08]  /*12930*/  I2F.RP R10, R4 ;  /* 0x00000004000a7306 */ /* 0x000e700000209400 */
[----:B0-----:R-:W0:Y:S08]  /*12940*/  MUFU.RCP R8, R8 ;  /* 0x0000000800087308 */ /* 0x001e300000001000 */
[----:B-1----:R-:W-:Y:S01]  /*12950*/  MUFU.RCP R10, R10 ;  /* 0x0000000a000a7308 */ /* 0x002fe20000001000 */
[----:B0-----:R-:W-:Y:S01]  /*12960*/  VIADD R2, R8, 0xffffffe ;  /* 0x0ffffffe08027836 */ /* 0x001fe20000000000 */
[----:B------:R-:W-:-:S06]  /*12970*/  IABS R8, R5 ;  /* 0x0000000500087213 */ /* 0x000fcc0000000000 */
[----:B------:R0:W1:Y:S02]  /*12980*/  F2I.FTZ.U32.TRUNC.NTZ R3, R2 ;  /* 0x0000000200037305 */ /* 0x000064000021f000 */
[----:B0-----:R-:W-:Y:S02]  /*12990*/  IMAD.MOV.U32 R2, RZ, RZ, RZ ;  /* 0x000000ffff027224 */ /* 0x001fe400078e00ff */
[----:B-1----:R-:W-:-:S04]  /*129a0*/  IMAD.MOV R11, RZ, RZ, -R3 ;  /* 0x000000ffff0b7224 */ /* 0x002fc800078e0a03 */
[----:B------:R-:W-:-:S04]  /*129b0*/  IMAD R11, R11, R12, RZ ;  /* 0x0000000c0b0b7224 */ /* 0x000fc800078e02ff */
[----:B------:R-:W-:-:S04]  /*129c0*/  IMAD.HI.U32 R3, R3, R11, R2 ;  /* 0x0000000b03037227 */ /* 0x000fc800078e0002 */
[----:B------:R-:W-:Y:S02]  /*129d0*/  IMAD.MOV R11, RZ, RZ, -R13 ;  /* 0x000000ffff0b7224 */ /* 0x000fe400078e0a0d */
[----:B------:R-:W-:-:S04]  /*129e0*/  IMAD.HI.U32 R2, R3, R8, RZ ;  /* 0x0000000803027227 */ /* 0x000fc800078e00ff */
[----:B------:R-:W-:Y:S01]  /*129f0*/  IMAD R3, R2, R11, R8 ;  /* 0x0000000b02037224 */ /* 0x000fe200078e0208 */
[----:B------:R-:W-:Y:S01]  /*12a00*/  LOP3.LUT R8, R5, R6, RZ, 0x3c, !PT ;  /* 0x0000000605087212 */ /* 0x000fe200078e3cff */
[----:B------:R-:W-:-:S03]  /*12a10*/  VIADD R11, R10, 0xffffffe ;  /* 0x0ffffffe0a0b7836 */ /* 0x000fc60000000000 */
[----:B------:R-:W-:Y:S02]  /*12a20*/  ISETP.GT.U32.AND P1, PT, R12, R3, PT ;  /* 0x000000030c00720c */ /* 0x000fe40003f24070 */
[----:B------:R-:W-:-:S11]  /*12a30*/  ISETP.GE.AND P2, PT, R8, RZ, PT ;  /* 0x000000ff0800720c */ /* 0x000fd60003f46270 */
[----:B------:R-:W-:Y:S02]  /*12a40*/  @!P1 IMAD.IADD R3, R3, 0x1, -R12 ;  /* 0x0000000103039824 */ /* 0x000fe400078e0a0c */
[----:B------:R-:W-:Y:S01]  /*12a50*/  @!P1 VIADD R2, R2, 0x1 ;  /* 0x0000000102029836 */ /* 0x000fe20000000000 */
[----:B------:R-:W-:Y:S02]  /*12a60*/  ISETP.NE.AND P1, PT, R6, RZ, PT ;  /* 0x000000ff0600720c */ /* 0x000fe40003f25270 */
[----:B------:R-:W-:Y:S02]  /*12a70*/  ISETP.GE.U32.AND P0, PT, R3, R12, PT ;  /* 0x0000000c0300720c */ /* 0x000fe40003f06070 */
[----:B------:R-:W0:Y:S11]  /*12a80*/  F2I.FTZ.U32.TRUNC.NTZ R3, R11 ;  /* 0x0000000b00037305 */ /* 0x000e36000021f000 */
[----:B------:R-:W-:-:S04]  /*12a90*/  @P0 VIADD R2, R2, 0x1 ;  /* 0x0000000102020836 */ /* 0x000fc80000000000 */
[----:B------:R-:W-:Y:S01]  /*12aa0*/  IMAD.MOV.U32 R10, RZ, RZ, R2 ;  /* 0x000000ffff0a7224 */ /* 0x000fe200078e0002 */
[----:B------:R-:W-:Y:S01]  /*12ab0*/  IABS R2, R9 ;  /* 0x0000000900027213 */ /* 0x000fe20000000000 */
[----:B0-----:R-:W-:Y:S02]  /*12ac0*/  IMAD.MOV R13, RZ, RZ, -R3 ;  /* 0x000000ffff0d7224 */ /* 0x001fe400078e0a03 */
[----:B------:R-:W-:Y:S01]  /*12ad0*/  @!P2 IMAD.MOV R10, RZ, RZ, -R10 ;  /* 0x000000ffff0aa224 */ /* 0x000fe200078e0a0a */
[----:B------:R-:W-:Y:S01]  /*12ae0*/  @!P1 LOP3.LUT R10, RZ, R6, RZ, 0x33, !PT ;  /* 0x00000006ff0a9212 */ /* 0x000fe200078e33ff */
[----:B------:R-:W-:Y:S02]  /*12af0*/  IMAD.MOV R12, RZ, RZ, -R2 ;  /* 0x000000ffff0c7224 */ /* 0x000fe400078e0a02 */
[----:B------:R-:W-:Y:S01]  /*12b00*/  IMAD R11, R13, R4, RZ ;  /* 0x000000040d0b7224 */ /* 0x000fe200078e02ff */
[----:B------:R-:W-:Y:S01]  /*12b10*/  IABS R8, R10 ;  /* 0x0000000a00087213 */ /* 0x000fe20000000000 */
[----:B------:R-:W-:-:S04]  /*12b20*/  IMAD.MOV.U32 R2, RZ, RZ, RZ ;  /* 0x000000ffff027224 */ /* 0x000fc800078e00ff */
[----:B------:R-:W-:-:S04]  /*12b30*/  IMAD.HI.U32 R2, R3, R11, R2 ;  /* 0x0000000b03027227 */ /* 0x000fc800078e0002 */
[----:B------:R-:W-:Y:S02]  /*12b40*/  IMAD.MOV.U32 R3, RZ, RZ, R8 ;  /* 0x000000ffff037224 */ /* 0x000fe400078e0008 */
[----:B------:R-:W-:Y:S02]  /*12b50*/  IMAD.MOV.U32 R8, RZ, RZ, R12 ;  /* 0x000000ffff087224 */ /* 0x000fe400078e000c */
[----:B------:R-:W-:-:S04]  /*12b60*/  IMAD.HI.U32 R2, R2, R3, RZ ;  /* 0x0000000302027227 */ /* 0x000fc800078e00ff */
[----:B------:R-:W-:-:S05]  /*12b70*/  IMAD R3, R2, R8, R3 ;  /* 0x0000000802037224 */ /* 0x000fca00078e0203 */
[----:B------:R-:W-:-:S13]  /*12b80*/  ISETP.GT.U32.AND P1, PT, R4, R3, PT ;  /* 0x000000030400720c */ /* 0x000fda0003f24070 */
[----:B------:R-:W-:Y:S02]  /*12b90*/  @!P1 IMAD.IADD R3, R3, 0x1, -R4 ;  /* 0x0000000103039824 */ /* 0x000fe400078e0a04 */
[----:B------:R-:W-:Y:S01]  /*12ba0*/  @!P1 VIADD R2, R2, 0x1 ;  /* 0x0000000102029836 */ /* 0x000fe20000000000 */
[----:B------:R-:W-:Y:S02]  /*12bb0*/  ISETP.NE.AND P1, PT, R9, RZ, PT ;  /* 0x000000ff0900720c */ /* 0x000fe40003f25270 */
[----:B------:R-:W-:Y:S02]  /*12bc0*/  ISETP.GE.U32.AND P0, PT, R3, R4, PT ;  /* 0x000000040300720c */ /* 0x000fe40003f06070 */
[----:B------:R-:W-:-:S04]  /*12bd0*/  LOP3.LUT R3, R10, R9, RZ, 0x3c, !PT ;  /* 0x000000090a037212 */ /* 0x000fc800078e3cff */
[----:B------:R-:W-:Y:S01]  /*12be0*/  ISETP.GE.AND P2, PT, R3, RZ, PT ;  /* 0x000000ff0300720c */ /* 0x000fe20003f46270 */
[----:B------:R-:W-:-:S06]  /*12bf0*/  IMAD.MOV R3, RZ, RZ, -R10 ;  /* 0x000000ffff037224 */ /* 0x000fcc00078e0a0a */
[----:B------:R-:W-:-:S06]  /*12c00*/  @P0 VIADD R2, R2, 0x1 ;  /* 0x0000000102020836 */ /* 0x000fcc0000000000 */
[----:B------:R-:W-:Y:S01]  /*12c10*/  @!P2 IMAD.MOV R2, RZ, RZ, -R2 ;  /* 0x000000ffff02a224 */ /* 0x000fe200078e0a02 */
[----:B------:R-:W-:-:S05]  /*12c20*/  @!P1 LOP3.LUT R2, RZ, R9, RZ, 0x33, !PT ;  /* 0x00000009ff029212 */ /* 0x000fca00078e33ff */
[----:B------:R-:W-:-:S04]  /*12c30*/  IMAD.MOV R26, RZ, RZ, -R2 ;  /* 0x000000ffff1a7224 */ /* 0x000fc800078e0a02 */
[C---:B------:R-:W-:Y:S02]  /*12c40*/  IMAD R26, R9.reuse, R26, R10 ;  /* 0x0000001a091a7224 */ /* 0x040fe400078e020a */
[----:B------:R-:W-:Y:S02]  /*12c50*/  IMAD R9, R9, 0x1000000, R2 ;  /* 0x0100000009097824 */ /* 0x000fe400078e0202 */
[----:B------:R-:W-:Y:S02]  /*12c60*/  IMAD R2, R6, R3, R5 ;  /* 0x0000000306027224 */ /* 0x000fe400078e0205 */
[----:B------:R-:W-:Y:S01]  /*12c70*/  IMAD R26, R26, 0x10000, R9 ;  /* 0x000100001a1a7824 */ /* 0x000fe200078e0209 */
[----:B------:R-:W-:Y:S06]  /*12c80*/  BRA `(.L_x_1336) ;  /* 0x0000000000f47947 */ /* 0x000fec0003800000 */
.L_x_1335:
[----:B------:R-:W0:Y:S02]  /*12c90*/  LDC.64 R2, c[0x0][0xc90] ;  /* 0x00032400ff027b82 */ /* 0x000e240000000a00 */
[----:B0-----:R-:W-:-:S05]  /*12ca0*/  IMAD.WIDE R2, R27, 0x4, R2 ;  /* 0x000000041b027825 */ /* 0x001fca00078e0202 */
[----:B------:R0:W2:Y:S01]  /*12cb0*/  LDG.E R13, desc[UR36][R2.64] ;  /* 0x00000024020d7981 */ /* 0x0000a2000c1e1900 */
[----:B------:R-:W-:Y:S01]  /*12cc0*/  IABS R15, R5 ;  /* 0x00000005000f7213 */ /* 0x000fe20000000000 */
[----:B0-----:R-:W-:Y:S02]  /*12cd0*/  IMAD.MOV.U32 R2, RZ, RZ, RZ ;  /* 0x000000ffff027224 */ /* 0x001fe400078e00ff */
[----:B--2---:R-:W-:-:S05]  /*12ce0*/  IMAD R4, R6, R13, RZ ;  /* 0x0000000d06047224 */ /* 0x004fca00078e02ff */
[-C--:B------:R-:W-:Y:S02]  /*12cf0*/  IABS R10, R4.reuse ;  /* 0x00000004000a7213 */ /* 0x080fe40000000000 */
[----:B------:R-:W-:Y:S02]  /*12d00*/  IABS R12, R4 ;  /* 0x00000004000c7213 */ /* 0x000fe40000000000 */
[----:B------:R-:W0:Y:S08]  /*12d10*/  I2F.RP R8, R10 ;  /* 0x0000000a00087306 */ /* 0x000e300000209400 */
[----:B0-----:R-:W0:Y:S02]  /*12d20*/  MUFU.RCP R8, R8 ;  /* 0x0000000800087308 */ /* 0x001e240000001000 */
[----:B0-----:R-:W-:-:S06]  /*12d30*/  VIADD R9, R8, 0xffffffe ;  /* 0x0ffffffe08097836 */ /* 0x001fcc0000000000 */
[----:B------:R-:W0:Y:S02]  /*12d40*/  F2I.FTZ.U32.TRUNC.NTZ R3, R9 ;  /* 0x0000000900037305 */ /* 0x000e24000021f000 */
[----:B0-----:R-:W-:-:S04]  /*12d50*/  IMAD.MOV R11, RZ, RZ, -R3 ;  /* 0x000000ffff0b7224 */ /* 0x001fc800078e0a03 */
[----:B------:R-:W-:-:S04]  /*12d60*/  IMAD R11, R11, R10, RZ ;  /* 0x0000000a0b0b7224 */ /* 0x000fc800078e02ff */
[----:B------:R-:W-:-:S04]  /*12d70*/  IMAD.HI.U32 R2, R3, R11, R2 ;  /* 0x0000000b03027227 */ /* 0x000fc800078e0002 */
[----:B------:R-:W-:Y:S02]  /*12d80*/  IMAD.MOV R3, RZ, RZ, -R12 ;  /* 0x000000ffff037224 */ /* 0x000fe400078e0a0c */
        /* <DEDUP_REMOVED lines=12> */
[----:B------:R-:W-:Y:S02]  /*12e50*/  IMAD R11, R13, R2, RZ ;  /* 0x000000020d0b7224 */ /* 0x000fe400078e02ff */
[----:B------:R-:W-:Y:S02]  /*12e60*/  IMAD.MOV R2, RZ, RZ, -R2 ;  /* 0x000000ffff027224 */ /* 0x000fe400078e0a02 */
[----:B------:R-:W-:Y:S02]  /*12e70*/  IMAD.MOV R3, RZ, RZ, -R11 ;  /* 0x000000ffff037224 */ /* 0x000fe400078e0a0b */
[----:B------:R-:W-:Y:S02]  /*12e80*/  IMAD R4, R4, R2, R5 ;  /* 0x0000000204047224 */ /* 0x000fe400078e0205 */
[----:B------:R-:W-:Y:S01]  /*12e90*/  IMAD.MOV.U32 R2, RZ, RZ, RZ ;  /* 0x000000ffff027224 */ /* 0x000fe200078e00ff */
[----:B------:R-:W-:-:S04]  /*12ea0*/  VIADDMNMX R13, R3, UR5, R13, PT ;  /* 0x00000005030d7c46 */ /* 0x000fc8000b80010d */
[-C--:B------:R-:W-:Y:S01]  /*12eb0*/  IABS R10, R13.reuse ;  /* 0x0000000d000a7213 */ /* 0x080fe20000000000 */
[----:B------:R-:W-:Y:S01]  /*12ec0*/  IMAD.MOV R26, RZ, RZ, -R13 ;  /* 0x000000ffff1a7224 */ /* 0x000fe200078e0a0d */
[----:B------:R-:W-:Y:S02]  /*12ed0*/  IABS R12, R13 ;  /* 0x0000000d000c7213 */ /* 0x000fe40000000000 */
[----:B------:R-:W0:Y:S08]  /*12ee0*/  I2F.RP R8, R10 ;  /* 0x0000000a00087306 */ /* 0x000e300000209400 */
[----:B0-----:R-:W0:Y:S02]  /*12ef0*/  MUFU.RCP R8, R8 ;  /* 0x0000000800087308 */ /* 0x001e240000001000 */
[----:B0-----:R-:W-:-:S06]  /*12f00*/  VIADD R3, R8, 0xffffffe ;  /* 0x0ffffffe08037836 */ /* 0x001fcc0000000000 */
[----:B------:R-:W0:Y:S02]  /*12f10*/  F2I.FTZ.U32.TRUNC.NTZ R3, R3 ;  /* 0x0000000300037305 */ /* 0x000e24000021f000 */
[----:B0-----:R-:W-:-:S04]  /*12f20*/  IMAD.MOV R9, RZ, RZ, -R3 ;  /* 0x000000ffff097224 */ /* 0x001fc800078e0a03 */
[----:B------:R-:W-:Y:S01]  /*12f30*/  IMAD.MOV.U32 R5, RZ, RZ, R9 ;  /* 0x000000ffff057224 */ /* 0x000fe200078e0009 */
[----:B------:R-:W-:-:S03]  /*12f40*/  IABS R9, R4 ;  /* 0x0000000400097213 */ /* 0x000fc60000000000 */
        /* <DEDUP_REMOVED lines=11> */
[----:B------:R-:W-:Y:S02]  /*13000*/  ISETP.GE.AND P2, PT, R3, RZ, PT ;  /* 0x000000ff0300720c */ /* 0x000fe40003f46270 */
[----:B------:R-:W-:-:S05]  /*13010*/  IADD3 R3, R11, 0x1000000, R4 ;  /* 0x010000000b037810 */ /* 0x000fca0007ffe004 */
[----:B------:R-:W-:-:S06]  /*13020*/  @P0 VIADD R2, R2, 0x1 ;  /* 0x0000000102020836 */ /* 0x000fcc0000000000 */
[----:B------:R-:W-:Y:S01]  /*13030*/  @!P2 IMAD.MOV R2, RZ, RZ, -R2 ;  /* 0x000000ffff02a224 */ /* 0x000fe200078e0a02 */
[----:B------:R-:W-:-:S05]  /*13040*/  @!P1 LOP3.LUT R2, RZ, R13, RZ, 0x33, !PT ;  /* 0x0000000dff029212 */ /* 0x000fca00078e33ff */
[----:B------:R-:W-:-:S07]  /*13050*/  IMAD R26, R2, R26, R3 ;  /* 0x0000001a021a7224 */ /* 0x000fce00078e0203 */
.L_x_1336:
[----:B------:R-:W-:-:S05]  /*13060*/  LOP3.LUT R25, RZ, R2, RZ, 0x33, !PT ;  /* 0x00000002ff197212 */ /* 0x000fca00078e33ff */
[----:B------:R-:W-:Y:S01]  /*13070*/  IMAD.IADD R25, R6, 0x1, R25 ;  /* 0x0000000106197824 */ /* 0x000fe200078e0219 */
[----:B------:R-:W-:Y:S06]  /*13080*/  BRA `(.L_x_1337) ;  /* 0x0000000000147947 */ /* 0x000fec0003800000 */
.L_x_1332:
[----:B------:R-:W-:Y:S01]  /*13090*/  ULDC UR4, c[0x0][0xc3c] ;  /* 0x00030f0000047ab9 */ /* 0x000fe20000000800 */
[----:B------:R-:W-:Y:S02]  /*130a0*/  IMAD.MOV.U32 R25, RZ, RZ, RZ ;  /* 0x000000ffff197224 */ /* 0x000fe400078e00ff */
[----:B------:R-:W-:Y:S02]  /*130b0*/  IMAD.U32 R24, RZ, RZ, UR6 ;  /* 0x00000006ff187e24 */ /* 0x000fe4000f8e00ff */
[----:B------:R-:W-:Y:S02]  /*130c0*/  IMAD.MOV.U32 R26, RZ, RZ, RZ ;  /* 0x000000ffff1a7224 */ /* 0x000fe400078e00ff */
[----:B------:R-:W-:-:S07]  /*130d0*/  IMAD.U32 R27, RZ, RZ, UR4 ;  /* 0x00000004ff1b7e24 */ /* 0x000fce000f8e00ff */
.L_x_1337:
[----:B------:R-:W-:-:S13]  /*130e0*/  ISETP.NE.AND P0, PT, R7, RZ, PT ;  /* 0x000000ff0700720c */ /* 0x000fda0003f05270 */
[----:B------:R-:W0:Y:S01]  /*130f0*/  @!P0 S2R R3, SR_CgaCtaId ;  /* 0x0000000000038919 */ /* 0x000e220000008800 */
[----:B------:R-:W-:-:S04]  /*13100*/  @!P0 MOV R2, 0x400 ;  /* 0x0000040000028802 */ /* 0x000fc80000000f00 */
[----:B0-----:R-:W-:-:S05]  /*13110*/  @!P0 LEA R2, R3, R2, 0x18 ;  /* 0x0000000203028211 */ /* 0x001fca00078ec0ff */
[----:B------:R0:W-:Y:S01]  /*13120*/  @!P0 STS.128 [R2+0x308d0], R24 ;  /* 0x0308d01802008388 */ /* 0x0001e20000000c00 */
[----:B------:R-:W-:Y:S06]  /*13130*/  BAR.ARV 0x5, 0x180 ;  /* 0x0146000000007b1d */ /* 0x000fec0000002000 */
.L_x_1330:
[----:B------:R2:W-:Y:S01]  /*13140*/  STL [R1+0x20], RZ ;  /* 0x000020ff01007387 */ /* 0x0005e20000100800 */
[----:B------:R-:W-:Y:S01]  /*13150*/  ULDC UR4, c[0x0][0xc3c] ;  /* 0x00030f0000047ab9 */ /* 0x000fe20000000800 */
[----:B------:R-:W-:Y:S01]  /*13160*/  IMAD.MOV.U32 R28, RZ, RZ, 0x1 ;  /* 0x00000001ff1c7424 */ /* 0x000fe200078e00ff */
[----:B-1----:R-:W-:Y:S01]  /*13170*/  ISETP.GE.AND P0, PT, R27, UR4, PT ;  /* 0x000000041b007c0c */ /* 0x002fe2000bf06270 */
[----:B------:R-:W-:-:S12]  /*13180*/  IMAD.MOV.U32 R22, RZ, RZ, RZ ;  /* 0x000000ffff167224 */ /* 0x000fd800078e00ff */
[----:B--2---:R-:W-:Y:S05]  /*13190*/  @P0 BRA `(.L_x_1338) ;  /* 0x0000005000440947 */ /* 0x004fea0003800000 */
[----:B0-----:R-:W2:Y:S01]  /*131a0*/  LDL R2, [R1+0x30] ;  /* 0x0000300001027983 */ /* 0x001ea20000100800 */
[----:B------:R-:W0:Y:S01]  /*131b0*/  S2UR UR5, SR_CgaCtaId ;  /* 0x00000000000579c3 */ /* 0x000e220000008800 */
[C---:B------:R-:W-:Y:S01]  /*131c0*/  IMAD.SHL.U32 R33, R0.reuse, 0x8, RZ ;  /* 0x0000000800217824 */ /* 0x040fe200078e00ff */
[----:B------:R-:W-:Y:S01]  /*131d0*/  LOP3.LUT R4, R0, 0x7f, RZ, 0xc0, !PT ;  /* 0x0000007f00047812 */ /* 0x000fe200078ec0ff */
[----:B------:R1:W-:Y:S01]  /*131e0*/  STL [R1+0x20], RZ ;  /* 0x000020ff01007387 */ /* 0x0003e20000100800 */
[----:B------:R-:W-:Y:S01]  /*131f0*/  BSSY B8, `(.L_x_1338) ;  /* 0x000050b000087945 */ /* 0x000fe20003800000 */
[----:B------:R-:W-:Y:S01]  /*13200*/  IMAD.MOV.U32 R28, RZ, RZ, 0x1 ;  /* 0x00000001ff1c7424 */ /* 0x000fe200078e00ff */
[----:B------:R-:W-:Y:S01]  /*13210*/  LOP3.LUT R3, R33, 0x1f8, RZ, 0xc0, !PT ;  /* 0x000001f821037812 */ /* 0x000fe200078ec0ff */
[----:B------:R-:W-:Y:S01]  /*13220*/  IMAD.MOV.U32 R22, RZ, RZ, RZ ;  /* 0x000000ffff167224 */ /* 0x000fe200078e00ff */
[----:B------:R-:W-:Y:S01]  /*13230*/  ULDC UR39, c[0x0][0xc] ;  /* 0x0000030000277ab9 */ /* 0x000fe20000000800 */
[----:B--2---:R-:W-:-:S02]  /*13240*/  R2UR UR4, R2 ;  /* 0x00000000020472ca */ /* 0x004fc400000e0000 */
[----:B------:R-:W-:Y:S01]  /*13250*/  LOP3.LUT R2, R3, 0x38, R0, 0x78, !PT ;  /* 0x0000003803027812 */ /* 0x000fe200078e7800 */
[----:B------:R-:W-:Y:S01]  /*13260*/  IMAD.SHL.U32 R0, R0, 0x10, RZ ;  /* 0x0000001000007824 */ /* 0x000fe200078e00ff */
[----:B------:R-:W-:Y:S02]  /*13270*/  SHF.R.U32.HI R3, RZ, 0x3, R4 ;  /* 0x00000003ff037819 */ /* 0x000fe40000011604 */
[----:B------:R-:W-:Y:S02]  /*13280*/  LOP3.LUT R31, R2, 0x200, R33, 0xf8, !PT ;  /* 0x00000200021f7812 */ /* 0x000fe400078ef821 */
[----:B------:R-:W-:Y:S02]  /*13290*/  LOP3.LUT R33, R33, 0x38, RZ, 0xc0, !PT ;  /* 0x0000003821217812 */ /* 0x000fe400078ec0ff */
[----:B------:R-:W-:Y:S02]  /*132a0*/  LOP3.LUT R0, R3, 0x70, R0, 0xf8, !PT ;  /* 0x0000007003007812 */ /* 0x000fe400078ef800 */
[C---:B------:R-:W-:Y:S01]  /*132b0*/  LOP3.LUT R37, R33.reuse, 0x40, RZ, 0xfc, !PT ;  /* 0x0000004021257812 */ /* 0x040fe200078efcff */
[----:B------:R-:W-:Y:S01]  /*132c0*/  ULOP3.LUT UR38, UR4, 0x2, URZ, 0xfc, !UPT ;  /* 0x0000000204267892 */ /* 0x000fe2000f8efc3f */
[----:B------:R-:W-:-:S02]  /*132d0*/  LOP3.LUT R36, R33, 0x80, RZ, 0xfc, !PT ;  /* 0x0000008021247812 */ /* 0x000fc400078efcff */
[----:B------:R-:W-:Y:S01]  /*132e0*/  UMOV UR4, 0x400 ;  /* 0x0000040000047882 */ /* 0x000fe20000000000 */
[----:B------:R-:W-:Y:S01]  /*132f0*/  LOP3.LUT R34, R33, 0xc0, RZ, 0xfc, !PT ;  /* 0x000000c021227812 */ /* 0x000fe200078efcff */
[----:B0-----:R-:W-:-:S06]  /*13300*/  ULEA UR4, UR5, UR4, 0x18 ;  /* 0x0000000405047291 */ /* 0x001fcc000f8ec03f */
[----:B------:R-:W-:-:S04]  /*13310*/  IMAD.U32 R17, RZ, RZ, UR4 ;  /* 0x00000004ff117e24 */ /* 0x000fc8000f8e00ff */
[----:B-1----:R-:W-:-:S07]  /*13320*/  IMAD R32, R31, 0x2, R17 ;  /* 0x000000021f207824 */ /* 0x002fce00078e0211 */
.L_x_1411:
[----:B------:R-:W-:Y:S05]  /*13330*/  YIELD ;  /* 0x0000000000007946 */ /* 0x000fea0003800000 */
[----:B------:R-:W-:Y:S01]  /*13340*/  ULDC.64 UR4, c[0x0][0xa28] ;  /* 0x00028a0000047ab9 */ /* 0x000fe20000000a00 */
[----:B------:R-:W-:Y:S01]  /*13350*/  IMAD.MOV.U32 R19, RZ, RZ, RZ ;  /* 0x000000ffff137224 */ /* 0x000fe200078e00ff */
[----:B------:R-:W-:-:S04]  /*13360*/  ISETP.NE.U32.AND P0, PT, RZ, UR4, PT ;  /* 0x00000004ff007c0c */ /* 0x000fc8000bf05070 */
[----:B------:R-:W-:Y:S01]  /*13370*/  ISETP.NE.AND.EX P0, PT, RZ, UR5, PT, P0 ;  /* 0x00000005ff007c0c */ /* 0x000fe2000bf05300 */
[----:B------:R-:W-:-:S12]  /*13380*/  ULDC.64 UR4, c[0x0][0xa18] ;  /* 0x0002860000047ab9 */ /* 0x000fd80000000a00 */
[----:B0-----:R-:W0:Y:S02]  /*13390*/  @P0 LDC.64 R2, c[0x0][0xa28] ;  /* 0x00028a00ff020b82 */ /* 0x001e240000000a00 */
[----:B0-----:R-:W-:-:S05]  /*133a0*/  @P0 IMAD.WIDE R2, R27, 0x4, R2 ;  /* 0x000000041b020825 */ /* 0x001fca00078e0202 */
[----:B--2---:R0:W2:Y:S01]  /*133b0*/  @P0 LDG.E R19, desc[UR36][R2.64] ;  /* 0x0000002402130981 */ /* 0x0040a2000c1e1900 */
[----:B------:R-:W-:Y:S01]  /*133c0*/  ISETP.NE.U32.AND P0, PT, RZ, UR4, PT ;  /* 0x00000004ff007c0c */ /* 0x000fe2000bf05070 */
[----:B------:R-:W-:Y:S01]  /*133d0*/  IMAD.MOV.U32 R35, RZ, RZ, RZ ;  /* 0x000000ffff237224 */ /* 0x000fe200078e00ff */
[----:B------:R-:W-:Y:S02]  /*133e0*/  LOP3.LUT R16, R16, 0xfffffeff, RZ, 0xc0, !PT ;  /* 0xfffffeff10107812 */ /* 0x000fe400078ec0ff */
[----:B------:R-:W-:Y:S01]  /*133f0*/  ISETP.NE.AND.EX P1, PT, RZ, UR5, PT, P0 ;  /* 0x00000005ff007c0c */ /* 0x000fe2000bf25300 */
[----:B------:R-:W-:Y:S02]  /*13400*/  ULDC.64 UR4, c[0x0][0xa00] ;  /* 0x0002800000047ab9 */ /* 0x000fe40000000a00 */
[----:B------:R-:W-:Y:S01]  /*13410*/  ISETP.NE.U32.AND P0, PT, RZ, UR4, PT ;  /* 0x00000004ff007c0c */ /* 0x000fe2000bf05070 */
[----:B0-----:R-:W0:Y:S03]  /*13420*/  LDC.64 R2, c[0x0][0xa00] ;  /* 0x00028000ff027b82 */ /* 0x001e260000000a00 */
[----:B------:R-:W-:Y:S01]  /*13430*/  ISETP.NE.AND.EX P2, PT, RZ, UR5, PT, P0 ;  /* 0x00000005ff007c0c */ /* 0x000fe2000bf45300 */
[----:B------:R-:W-:-:S05]  /*13440*/  ULDC.64 UR4, c[0x0][0x418] ;  /* 0x0001060000047ab9 */ /* 0x000fca0000000a00 */
[----:B------:R-:W1:Y:S07]  /*13450*/  @P1 LDC.64 R4, c[0x0][0xa18] ;  /* 0x00028600ff041b82 */ /* 0x000e6e0000000a00 */
[----:B------:R-:W-:Y:S01]  /*13460*/  @P2 LOP3.LUT R16, R16, 0x100, RZ, 0xfc, !PT ;  /* 0x0000010010102812 */ /* 0x000fe200078efcff */
[----:B0-----:R-:W-:-:S05]  /*13470*/  IMAD.WIDE R2, R27, 0x4, R2 ;  /* 0x000000041b027825 */ /* 0x001fca00078e0202 */
[----:B------:R0:W5:Y:S01]  /*13480*/  @P2 LDG.E R35, desc[UR36][R2.64] ;  /* 0x0000002402232981 */ /* 0x000162000c1e1900 */
[----:B-1----:R-:W-:-:S05]  /*13490*/  @P1 IMAD.WIDE R4, R27, 0x4, R4 ;  /* 0x000000041b041825 */ /* 0x002fca00078e0204 */
[----:B------:R0:W5:Y:S01]  /*134a0*/  @P1 LDG.E R29, desc[UR36][R4.64] ;  /* 0x00000024041d1981 */ /* 0x000162000c1e1900 */
[----:B------:R-:W-:-:S03]  /*134b0*/  UISETP.NE.U32.AND UP0, UPT, UR4, URZ, UPT ;  /* 0x0000003f0400728c */ /* 0x000fc6000bf05070 */
[----:B------:R-:W-:Y:S01]  /*134c0*/  ULDC UR4, c[0x0][0x424] ;  /* 0x0001090000047ab9 */ /* 0x000fe20000000800 */
[----:B------:R-:W-:-:S03]  /*134d0*/  UISETP.NE.AND.EX UP0, UPT, UR5, URZ, UPT, UP0 ;  /* 0x0000003f0500728c */ /* 0x000fc6000bf05300 */
[----:B------:R-:W-:Y:S01]  /*134e0*/  ULDC UR5, c[0x0][0x2f0] ;  /* 0x0000bc0000057ab9 */ /* 0x000fe20000000800 */
[----:B------:R-:W-:-:S04]  /*134f0*/  USEL UR4, UR4, 0x1, UP0 ;  /* 0x0000000104047887 */ /* 0x000fc80008000000 */
[----:B------:R-:W-:-:S06]  /*13500*/  UIMAD UR4, UR4, UR5, URZ ;  /* 0x00000005040472a4 */ /* 0x000fcc000f8e023f */
[----:B------:R-:W-:Y:S01]  /*13510*/  IMAD.U32 R0, RZ, RZ, UR4 ;  /* 0x00000004ff007e24 */ /* 0x000fe2000f8e00ff */
[----:B--2---:R0:W-:Y:S01]  /*13520*/  STL [R1+0x8], R19 ;  /* 0x0000081301007387 */ /* 0x0041e20000100800 */
[----:B------:R-:W-:Y:S05]  /*13530*/  @P1 BRA `(.L_x_1339) ;  /* 0x0000000000181947 */ /* 0x000fea0003800000 */
[----:B------:R-:W-:Y:S02]  /*13540*/  ULDC UR4, c[0x0][0x288] ;  /* 0x0000a20000047ab9 */ /* 0x000fe40000000800 */
[----:B-----5:R-:W-:Y:S01]  /*13550*/  IMAD.U32 R29, RZ, RZ, UR4 ;  /* 0x00000004ff1d7e24 */ /* 0x020fe2000f8e00ff */
[----:B------:R-:W-:Y:S06]  /*13560*/  @!P2 BRA `(.L_x_1339) ;  /* 0x00000000000ca947 */ /* 0x000fec0003800000 */
[----:B0-----:R-:W2:Y:S04]  /*13570*/  LDG.E R4, desc[UR36][R2.64] ;  /* 0x0000002402047981 */ /* 0x001ea8000c1e1900 */
[----:B------:R-:W2:Y:S02]  /*13580*/  LDG.E R29, desc[UR36][R2.64+0x4] ;  /* 0x00000424021d7981 */ /* 0x000ea4000c1e1900 */
[----:B--2---:R-:W-:-:S07]  /*13590*/  IMAD.IADD R29, R29, 0x1, -R4 ;  /* 0x000000011d1d7824 */ /* 0x004fce00078e0a04 */
.L_x_1339:
[----:B------:R-:W-:Y:S02]  /*135a0*/  ULDC.64 UR4, c[0x0][0xa20] ;  /* 0x0002880000047ab9 */ /* 0x000fe40000000a00 */
[----:B------:R-:W-:-:S04]  /*135b0*/  ISETP.NE.U32.AND P0, PT, RZ, UR4, PT ;  /* 0x00000004ff007c0c */ /* 0x000fc8000bf05070 */
[----:B------:R-:W-:-:S13]  /*135c0*/  ISETP.NE.AND.EX P0, PT, RZ, UR5, PT, P0 ;  /* 0x00000005ff007c0c */ /* 0x000fda000bf05300 */
[----:B------:R-:W-:Y:S05]  /*135d0*/  @!P0 BRA `(.L_x_1340) ;  /* 0x0000000000108947 */ /* 0x000fea0003800000 */
[----:B0-----:R-:W0:Y:S02]  /*135e0*/  LDC.64 R2, c[0x0][0xa20] ;  /* 0x00028800ff027b82 */ /* 0x001e240000000a00 */
[----:B0-----:R-:W-:-:S05]  /*135f0*/  IMAD.WIDE R2, R27, 0x4, R2 ;  /* 0x000000041b027825 */ /* 0x001fca00078e0202 */
[----:B------:R0:W5:Y:S01]  /*13600*/  LDG.E R0, desc[UR36][R2.64] ;  /* 0x0000002402007981 */ /* 0x000162000c1e1900 */
[----:B------:R-:W-:Y:S05]  /*13610*/  BRA `(.L_x_1341) ;  /* 0x0000000000247947 */ /* 0x000fea0003800000 */
.L_x_1340:
[----:B------:R-:W-:Y:S02]  /*13620*/  ULDC.64 UR4, c[0x0][0xa08] ;  /* 0x0002820000047ab9 */ /* 0x000fe40000000a00 */
[----:B------:R-:W-:-:S04]  /*13630*/  ISETP.NE.U32.AND P0, PT, RZ, UR4, PT ;  /* 0x00000004ff007c0c */ /* 0x000fc8000bf05070 */
[----:B------:R-:W-:-:S13]  /*13640*/  ISETP.NE.AND.EX P0, PT, RZ, UR5, PT, P0 ;  /* 0x00000005ff007c0c */ /* 0x000fda000bf05300 */
[----:B------:R-:W-:Y:S05]  /*13650*/  @!P0 BRA `(.L_x_1341) ;  /* 0x0000000000148947 */ /* 0x000fea0003800000 */
[----:B0-----:R-:W0:Y:S02]  /*13660*/  LDC.64 R2, c[0x0][0xa08] ;  /* 0x00028200ff027b82 */ /* 0x001e240000000a00 */
[----:B0-----:R-:W-:-:S05]  /*13670*/  IMAD.WIDE R2, R27, 0x4, R2 ;  /* 0x000000041b027825 */ /* 0x001fca00078e0202 */
[----:B------:R-:W2:Y:S04]  /*13680*/  LDG.E R0, desc[UR36][R2.64] ;  /* 0x0000002402007981 */ /* 0x000ea8000c1e1900 */
[----:B------:R-:W2:Y:S02]  /*13690*/  LDG.E R5, desc[UR36][R2.64+0x4] ;  /* 0x0000042402057981 */ /* 0x000ea4000c1e1900 */
[----:B--2---:R-:W-:-:S07]  /*136a0*/  IMAD.IADD R0, R5, 0x1, -R0 ;  /* 0x0000000105007824 */ /* 0x004fce00078e0a00 */
.L_x_1341:
[----:B0-----:R-:W0:Y:S01]  /*136b0*/  LDC R2, c[0x0][0x448] ;  /* 0x00011200ff027b82 */ /* 0x001e220000000800 */
[----:B-----5:R-:W-:Y:S01]  /*136c0*/  IMAD.IADD R23, R0, 0x1, -R19 ;  /* 0x0000000100177824 */ /* 0x020fe200078e0a13 */
[----:B------:R-:W-:Y:S01]  /*136d0*/  LOP3.LUT R16, R16, 0xffffff7f, RZ, 0xc0, !PT ;  /* 0xffffff7f10107812 */ /* 0x000fe200078ec0ff */
[----:B------:R-:W-:-:S03]  /*136e0*/  IMAD.SHL.U32 R25, R25, 0x80, RZ ;  /* 0x0000008019197824 */ /* 0x000fc600078e00ff */
[----:B------:R1:W-:Y:S01]  /*136f0*/  STL [R1], R23 ;  /* 0x0000001701007387 */ /* 0x0003e20000100800 */
[----:B------:R-:W-:Y:S01]  /*13700*/  VIADD R4, R25, 0x7f ;  /* 0x0000007f19047836 */ /* 0x000fe20000000000 */
[----:B0-----:R-:W-:Y:S02]  /*13710*/  ISETP.NE.AND P2, PT, R2, 0x1, PT ;  /* 0x000000010200780c */ /* 0x001fe40003f45270 */
[----:B------:R-:W0:Y:S11]  /*13720*/  LDC.64 R2, c[0x0][0x9e0] ;  /* 0x00027800ff027b82 */ /* 0x000e360000000a00 */
[----:B------:R-:W2:Y:S01]  /*13730*/  @P2 LDC R5, c[0x0][0x44c] ;  /* 0x00011300ff052b82 */ /* 0x000ea20000000800 */
[----:B------:R-:W-:-:S07]  /*13740*/  @P2 LOP3.LUT R16, R16, 0x80, RZ, 0xfc, !PT ;  /* 0x0000008010102812 */ /* 0x000fce00078efcff */
[----:B------:R-:W3:Y:S01]  /*13750*/  @P2 LDC R6, c[0x0][0x450] ;  /* 0x00011400ff062b82 */ /* 0x000ee20000000800 */
[----:B0-----:R-:W-:Y:S01]  /*13760*/  ISETP.GE.AND P1, PT, R3, 0x1, PT ;  /* 0x000000010300780c */ /* 0x001fe20003f26270 */
[----:B--2---:R-:W-:-:S05]  /*13770*/  @P2 IMAD.HI.U32 R5, R4, R5, RZ ;  /* 0x0000000504052227 */ /* 0x004fca00078e00ff */
[----:B---3--:R-:W-:Y:S02]  /*13780*/  @P2 SHF.R.U32.HI R4, RZ, R6, R5 ;  /* 0x00000006ff042219 */ /* 0x008fe40000011605 */
[----:B------:R-:W-:-:S05]  /*13790*/  IADD3 R5, R23, 0x1, -R29 ;  /* 0x0000000117057810 */ /* 0x000fca0007ffe81d */
[----:B------:R-:W-:-:S04]  /*137a0*/  IMAD.IADD R7, R5, 0x1, R4 ;  /* 0x0000000105077824 */ /* 0x000fc800078e0204 */
[----:B------:R-:W-:Y:S01]  /*137b0*/  IMAD.IADD R2, R7, 0x1, R2 ;  /* 0x0000000107027824 */ /* 0x000fe200078e0202 */
[----:B-1----:R-:W-:Y:S06]  /*137c0*/  @!P1 BRA `(.L_x_1342) ;  /* 0x0000000000489947 */ /* 0x002fec0003800000 */
[C---:B------:R-:W-:Y:S01]  /*137d0*/  ISETP.GT.AND P0, PT, R7.reuse, RZ, PT ;  /* 0x000000ff0700720c */ /* 0x040fe20003f04270 */
[----:B------:R-:W-:Y:S01]  /*137e0*/  BSSY B0, `(.L_x_1343) ;  /* 0x000000e000007945 */ /* 0x000fe20003800000 */
[----:B------:R-:W-:-:S11]  /*137f0*/  VIADD R0, R7, 0xffffffff ;  /* 0xffffffff07007836 */ /* 0x000fd60000000000 */
[----:B------:R-:W-:Y:S05]  /*13800*/  @P0 BRA `(.L_x_1344) ;  /* 0x00000000001c0947 */ /* 0x000fea0003800000 */
[----:B------:R-:W-:Y:S01]  /*13810*/  ISETP.NE.AND P0, PT, R3, 0x1, PT ;  /* 0x000000010300780c */ /* 0x000fe20003f05270 */
[----:B------:R-:W-:-:S12]  /*13820*/  IMAD.MOV R7, RZ, RZ, -R7 ;  /* 0x000000ffff077224 */ /* 0x000fd800078e0a07 */
[----:B------:R-:W0:Y:S02]  /*13830*/  @P0 LDC.64 R4, c[0x0][0x9e8] ;  /* 0x00027a00ff040b82 */ /* 0x000e240000000a00 */
[----:B0-----:R-:W-:-:S05]  /*13840*/  @P0 IMAD.HI.U32 R4, R7, R4, RZ ;  /* 0x0000000407040227 */ /* 0x001fca00078e00ff */
[----:B------:R-:W-:-:S04]  /*13850*/  @P0 SHF.R.U32.HI R7, RZ, R5, R4 ;  /* 0x00000005ff070219 */ /* 0x000fc80000011604 */
[----:B------:R-:W-:Y:S01]  /*13860*/  LOP3.LUT R0, RZ, R7, RZ, 0x33, !PT ;  /* 0x00000007ff007212 */ /* 0x000fe200078e33ff */
[----:B------:R-:W-:Y:S06]  /*13870*/  BRA `(.L_x_1345) ;  /* 0x0000000000107947 */ /* 0x000fec0003800000 */
.L_x_1344:
[----:B------:R-:W-:-:S13]  /*13880*/  ISETP.NE.AND P0, PT, R3, 0x1, PT ;  /* 0x000000010300780c */ /* 0x000fda0003f05270 */
[----:B------:R-:W0:Y:S02]  /*13890*/  @P0 LDC.64 R4, c[0x0][0x9e8] ;  /* 0x00027a00ff040b82 */ /* 0x000e240000000a00 */
[----:B0-----:R-:W-:-:S05]  /*138a0*/  @P0 IMAD.HI.U32 R4, R0, R4, RZ ;  /* 0x0000000400040227 */ /* 0x001fca00078e00ff */
[----:B------:R-:W-:-:S07]  /*138b0*/  @P0 SHF.R.U32.HI R0, RZ, R5, R4 ;  /* 0x00000005ff000219 */ /* 0x000fce0000011604 */
.L_x_1345:
[----:B------:R-:W-:Y:S05]  /*138c0*/  BSYNC B0 ;  /* 0x0000000000007941 */ /* 0x000fea0003800000 */
.L_x_1343:
[----:B------:R-:W-:-:S05]  /*138d0*/  IMAD R5, R0, R3, R3 ;  /* 0x0000000300057224 */ /* 0x000fca00078e0203 */
[----:B------:R-:W-:-:S07]  /*138e0*/  VIMNMX R2, R2, R5, PT ;  /* 0x0000000502027248 */ /* 0x000fce0003fe0100 */
.L_x_1342:
[----:B------:R-:W0:Y:S01]  /*138f0*/  @P2 LDC R0, c[0x0][0x44c] ;  /* 0x00011300ff002b82 */ /* 0x000e220000000800 */
[----:B------:R-:W-:Y:S01]  /*13900*/  VIADD R2, R2, 0x3f ;  /* 0x0000003f02027836 */ /* 0x000fe20000000000 */
[----:B------:R-:W-:Y:S01]  /*13910*/  ULDC UR4, c[0x0][0x9dc] ;  /* 0x0002770000047ab9 */ /* 0x000fe20000000800 */
[----:B------:R-:W-:-:S05]  /*13920*/  IMAD.MOV.U32 R4, RZ, RZ, R25 ;  /* 0x000000ffff047224 */ /* 0x000fca00078e0019 */
[----:B------:R-:W1:Y:S01]  /*13930*/  @P2 LDC R5, c[0x0][0x450] ;  /* 0x00011400ff052b82 */ /* 0x000e620000000800 */
[----:B0-----:R-:W-:-:S05]  /*13940*/  @P2 IMAD.HI.U32 R0, R25, R0, RZ ;  /* 0x0000000019002227 */ /* 0x001fca00078e00ff */
[----:B-1----:R-:W-:Y:S01]  /*13950*/  @P2 SHF.R.U32.HI R4, RZ, R5, R0 ;  /* 0x00000005ff042219 */ /* 0x002fe20000011600 */
[----:B------:R-:W-:Y:S01]  /*13960*/  VIADD R0, R23, 0x3f ;  /* 0x0000003f17007836 */ /* 0x000fe20000000000 */
[----:B------:R-:W-:Y:S02]  /*13970*/  SHF.R.S32.HI R5, RZ, 0x1f, R2 ;  /* 0x0000001fff057819 */ /* 0x000fe40000011402 */
[----:B------:R-:W-:Y:S02]  /*13980*/  IADD3 R4, R4, R23, -R29 ;  /* 0x0000001704047210 */ /* 0x000fe40007ffe81d */
[----:B------:R-:W-:Y:S02]  /*13990*/  LEA.HI R2, R5, R2, RZ, 0x6 ;  /* 0x0000000205027211 */ /* 0x000fe400078f30ff */
[----:B------:R-:W-:Y:S02]  /*139a0*/  SHF.R.S32.HI R5, RZ, 0x1f, R0 ;  /* 0x0000001fff057819 */ /* 0x000fe40000011400 */
[----:B------:R-:W-:Y:S01]  /*139b0*/  SHF.R.S32.HI R7, RZ, 0x6, R2 ;  /* 0x00000006ff077819 */ /* 0x000fe20000011402 */
[----:B------:R-:W-:Y:S01]  /*139c0*/  VIADD R2, R4, -UR4 ;  /* 0x8000000404027c36 */ /* 0x000fe20008000000 */
[----:B------:R-:W-:-:S04]  /*139d0*/  LEA.HI R5, R5, R0, RZ, 0x6 ;  /* 0x0000000005057211 */ /* 0x000fc800078f30ff */
[----:B------:R-:W-:-:S04]  /*139e0*/  SHF.R.S32.HI R0, RZ, 0x6, R5 ;  /* 0x00000006ff007819 */ /* 0x000fc80000011405 */
[----:B------:R-:W-:Y:S01]  /*139f0*/  VIMNMX R0, R0, R7, PT ;  /* 0x0000000700007248 */ /* 0x000fe20003fe0100 */
[----:B------:R-:W-:Y:S06]  /*13a00*/  @!P1 BRA `(.L_x_1346) ;  /* 0x0000000000489947 */ /* 0x000fec0003800000 */
[----:B------:R-:W-:Y:S01]  /*13a10*/  IMAD.MOV.U32 R6, RZ, RZ, R4 ;  /* 0x000000ffff067224 */ /* 0x000fe200078e0004 */
[----:B------:R-:W-:Y:S04]  /*13a20*/  BSSY B0, `(.L_x_1347) ;  /* 0x000000e000007945 */ /* 0x000fe80003800000 */
[----:B------:R-:W-:-:S13]  /*13a30*/  ISETP.GT.AND P0, PT, R6, -0x1, PT ;  /* 0xffffffff0600780c */ /* 0x000fda0003f04270 */
[----:B------:R-:W-:Y:S05]  /*13a40*/  @P0 BRA `(.L_x_1348) ;  /* 0x00000000001c0947 */ /* 0x000fea0003800000 */
[----:B------:R-:W-:Y:S02]  /*13a50*/  ISETP.NE.AND P0, PT, R3, 0x1, PT ;  /* 0x000000010300780c */ /* 0x000fe40003f05270 */
[----:B------:R-:W-:-:S11]  /*13a60*/  LOP3.LUT R7, RZ, R6, RZ, 0x33, !PT ;  /* 0x00000006ff077212 */ /* 0x000fd600078e33ff */
[----:B------:R-:W0:Y:S02]  /*13a70*/  @P0 LDC.64 R4, c[0x0][0x9e8] ;  /* 0x00027a00ff040b82 */ /* 0x000e240000000a00 */
[----:B0-----:R-:W-:-:S05]  /*13a80*/  @P0 IMAD.HI.U32 R4, R7, R4, RZ ;  /* 0x0000000407040227 */ /* 0x001fca00078e00ff */
[----:B------:R-:W-:-:S04]  /*13a90*/  @P0 SHF.R.U32.HI R7, RZ, R5, R4 ;  /* 0x00000005ff070219 */ /* 0x000fc80000011604 */
[----:B------:R-:W-:Y:S01]  /*13aa0*/  LOP3.LUT R6, RZ, R7, RZ, 0x33, !PT ;  /* 0x00000007ff067212 */ /* 0x000fe200078e33ff */
[----:B------:R-:W-:Y:S06]  /*13ab0*/  BRA `(.L_x_1349) ;  /* 0x0000000000107947 */ /* 0x000fec0003800000 */
.L_x_1348:
[----:B------:R-:W-:-:S13]  /*13ac0*/  ISETP.NE.AND P0, PT, R3, 0x1, PT ;  /* 0x000000010300780c */ /* 0x000fda0003f05270 */
[----:B------:R-:W0:Y:S02]  /*13ad0*/  @P0 LDC.64 R4, c[0x0][0x9e8] ;  /* 0x00027a00ff040b82 */ /* 0x000e240000000a00 */
[----:B0-----:R-:W-:-:S05]  /*13ae0*/  @P0 IMAD.HI.U32 R4, R6, R4, RZ ;  /* 0x0000000406040227 */ /* 0x001fca00078e00ff */
[----:B------:R-:W-:-:S07]  /*13af0*/  @P0 SHF.R.U32.HI R6, RZ, R5, R4 ;  /* 0x00000005ff060219 */ /* 0x000fce0000011604 */
.L_x_1349:
[----:B------:R-:W-:Y:S05]  /*13b00*/  BSYNC B0 ;  /* 0x0000000000007941 */ /* 0x000fea0003800000 */
.L_x_1347:
[----:B------:R-:W-:-:S05]  /*13b10*/  IMAD R3, R6, R3, RZ ;  /* 0x0000000306037224 */ /* 0x000fca00078e02ff */
[----:B------:R-:W-:-:S07]  /*13b20*/  VIMNMX R2, R2, R3, !PT ;  /* 0x0000000302027248 */ /* 0x000fce0007fe0100 */
.L_x_1346:
[----:B------:R-:W-:Y:S01]  /*13b30*/  SHF.R.S32.HI R3, RZ, 0x1f, R2 ;  /* 0x0000001fff037819 */ /* 0x000fe20000011402 */
[----:B------:R-:W-:Y:S03]  /*13b40*/  BSSY B0, `(.L_x_1350) ;  /* 0x000002a000007945 */ /* 0x000fe60003800000 */
[----:B------:R-:W-:Y:S02]  /*13b50*/  LEA.HI R3, R3, R2, RZ, 0x6 ;  /* 0x0000000203037211 */ /* 0x000fe400078f30ff */
[----:B------:R-:W-:Y:S02]  /*13b60*/  LOP3.LUT R2, R26, 0xff000000, RZ, 0xc0, !PT ;  /* 0xff0000001a027812 */ /* 0x000fe400078ec0ff */
[----:B------:R-:W-:-:S04]  /*13b70*/  SHF.R.S32.HI R3, RZ, 0x6, R3 ;  /* 0x00000006ff037819 */ /* 0x000fc80000011403 */
[----:B------:R-:W-:Y:S02]  /*13b80*/  VIMNMX R5, RZ, R3, !PT ;  /* 0x00000003ff057248 */ /* 0x000fe40007fe0100 */
[----:B------:R-:W-:Y:S02]  /*13b90*/  SHF.R.U32.HI R3, RZ, 0x8, R2 ;  /* 0x00000008ff037819 */ /* 0x000fe40000011602 */
[----:B------:R-:W-:Y:S02]  /*13ba0*/  ISETP.GT.AND P0, PT, R0, R5, PT ;  /* 0x000000050000720c */ /* 0x000fe40003f04270 */
[----:B------:R-:W-:-:S04]  /*13bb0*/  LOP3.LUT R2, R26, 0xff0000, RZ, 0xc0, !PT ;  /* 0x00ff00001a027812 */ /* 0x000fc800078ec0ff */
[----:B------:R-:W-:Y:S01]  /*13bc0*/  LEA.HI R2, R2, R3, RZ, 0x10 ;  /* 0x0000000302027211 */ /* 0x000fe200078f80ff */
[----:B------:R-:W-:-:S03]  /*13bd0*/  IMAD.MOV.U32 R3, RZ, RZ, RZ ;  /* 0x000000ffff037224 */ /* 0x000fc600078e00ff */
[----:B------:R-:W-:-:S03]  /*13be0*/  LOP3.LUT R4, R2, 0xff, RZ, 0xc0, !PT ;  /* 0x000000ff02047812 */ /* 0x000fc600078ec0ff */
[----:B------:R-:W-:Y:S05]  /*13bf0*/  @!P0 BRA `(.L_x_1351) ;  /* 0x0000000000788947 */ /* 0x000fea0003800000 */
[----:B------:R-:W-:Y:S01]  /*13c00*/  SHF.R.U32.HI R7, RZ, 0x10, R2 ;  /* 0x00000010ff077819 */ /* 0x000fe20000011602 */
[----:B------:R-:W-:-:S03]  /*13c10*/  IMAD.MOV.U32 R2, RZ, RZ, RZ ;  /* 0x000000ffff027224 */ /* 0x000fc600078e00ff */
[----:B------:R-:W-:-:S13]  /*13c20*/  ISETP.NE.AND P0, PT, R7, RZ, PT ;  /* 0x000000ff0700720c */ /* 0x000fda0003f05270 */
[----:B------:R-:W0:Y:S02]  /*13c30*/  @!P0 LDC R7, c[0x0][0x9f0] ;  /* 0x00027c00ff078b82 */ /* 0x000e240000000800 */
[----:B0-----:R-:W-:Y:S02]  /*13c40*/  IABS R6, R7 ;  /* 0x0000000700067213 */ /* 0x001fe40000000000 */
[----:B------:R-:W-:Y:S02]  /*13c50*/  IADD3 R8, R7, -0x1, R0 ;  /* 0xffffffff07087810 */ /* 0x000fe40007ffe000 */
[----:B------:R-:W0:Y:S03]  /*13c60*/  I2F.RP R9, R6 ;  /* 0x0000000600097306 */ /* 0x000e260000209400 */
[----:B------:R-:W-:-:S05]  /*13c70*/  IMAD.IADD R8, R8, 0x1, -R5 ;  /* 0x0000000108087824 */ /* 0x000fca00078e0a05 */
[----:B------:R-:W-:-:S04]  /*13c80*/  LOP3.LUT R10, R8, R7, RZ, 0x3c, !PT ;  /* 0x00000007080a7212 */ /* 0x000fc800078e3cff */
[----:B------:R-:W-:Y:S01]  /*13c90*/  ISETP.GE.AND P2, PT, R10, RZ, PT ;  /* 0x000000ff0a00720c */ /* 0x000fe20003f46270 */
[----:B0-----:R-:W0:Y:S02]  /*13ca0*/  MUFU.RCP R9, R9 ;  /* 0x0000000900097308 */ /* 0x001e240000001000 */
[----:B0-----:R-:W-:-:S06]  /*13cb0*/  VIADD R3, R9, 0xffffffe ;  /* 0x0ffffffe09037836 */ /* 0x001fcc0000000000 */
[----:B------:R-:W0:Y:S02]  /*13cc0*/  F2I.FTZ.U32.TRUNC.NTZ R3, R3 ;  /* 0x0000000300037305 */ /* 0x000e24000021f000 */
[----:B0-----:R-:W-:-:S04]  /*13cd0*/  IMAD.MOV R11, RZ, RZ, -R3 ;  /* 0x000000ffff0b7224 */ /* 0x001fc800078e0a03 */
        /* <DEDUP_REMOVED lines=8> */
[----:B------:R-:W-:Y:S02]  /*13d60*/  @!P1 IMAD.IADD R3, R3, 0x1, -R6 ;  /* 0x0000000103039824 */ /* 0x000fe400078e0a06 */
[----:B------:R-:W-:Y:S01]  /*13d70*/  @!P1 VIADD R2, R2, 0x1 ;  /* 0x0000000102029836 */ /* 0x000fe20000000000 */
[----:B------:R-:W-:Y:S02]  /*13d80*/  ISETP.NE.AND P1, PT, R7, RZ, PT ;  /* 0x000000ff0700720c */ /* 0x000fe40003f25270 */
[----:B------:R-:W-:-:S13]  /*13d90*/  ISETP.GE.U32.AND P0, PT, R3, R6, PT ;  /* 0x000000060300720c */ /* 0x000fda0003f06070 */
[----:B------:R-:W-:-:S04]  /*13da0*/  @P0 VIADD R2, R2, 0x1 ;  /* 0x0000000102020836 */ /* 0x000fc80000000000 */
[----:B------:R-:W-:Y:S01]  /*13db0*/  @!P2 IMAD.MOV R2, RZ, RZ, -R2 ;  /* 0x000000ffff02a224 */ /* 0x000fe200078e0a02 */
[----:B------:R-:W-:-:S05]  /*13dc0*/  @!P1 LOP3.LUT R2, RZ, R7, RZ, 0x33, !PT ;  /* 0x00000007ff029212 */ /* 0x000fca00078e33ff */
[----:B------:R-:W-:-:S07]  /*13dd0*/  IMAD.MOV.U32 R3, RZ, RZ, R2 ;  /* 0x000000ffff037224 */ /* 0x000fce00078e0002 */
.L_x_1351:
[----:B------:R-:W-:Y:S05]  /*13de0*/  BSYNC B0 ;  /* 0x0000000000007941 */ /* 0x000fea0003800000 */
.L_x_1350:
[-C--:B------:R-:W-:Y:S01]  /*13df0*/  IMAD R2, R4, R3.reuse, R5 ;  /* 0x0000000304027224 */ /* 0x080fe200078e0205 */
        /* <DEDUP_REMOVED lines=23> */
.L_x_1353:
        /* <DEDUP_REMOVED lines=20> */
.L_x_1356:
[----:B------:R-:W-:Y:S05]  /*140b0*/  BSYNC B6 ;  /* 0x0000000000067941 */ /* 0x000fea0003800000 */
.L_x_1355:
        /* <DEDUP_REMOVED lines=20> */
.L_x_1359:
        /* <DEDUP_REMOVED lines=15> */
.L_x_1358:
[----:B------:R-:W-:Y:S05]  /*142f0*/  BSYNC B6 ;  /* 0x0000000000067941 */ /* 0x000fea0003800000 */
.L_x_1357:
[----:B------:R-:W-:Y:S01]  /*14300*/  ULDC.64 UR4, c[0x0][0x9f8] ;  /* 0x00027e0000047ab9 */ /* 0x000fe20000000a00 */
[----:B------:R-:W-:Y:S01]  /*14310*/  IMAD.MOV.U32 R18, RZ, RZ, R30 ;  /* 0x000000ffff127224 */ /* 0x000fe200078e001e */
[----:B------:R-:W-:Y:S01]  /*14320*/  ISETP.NE.U32.AND P0, PT, RZ, UR4, PT ;  /* 0x00000004ff007c0c */ /* 0x000fe2000bf05070 */
[----:B------:R-:W-:Y:S01]  /*14330*/  IMAD.MOV.U32 R30, RZ, RZ, R27 ;  /* 0x000000ffff1e7224 */ /* 0x000fe200078e001b */
[----:B------:R-:W-:Y:S01]  /*14340*/  ULDC UR4, c[0x0][0x2f4] ;  /* 0x0000bd0000047ab9 */ /* 0x000fe20000000800 */
[----:B------:R-:W0:Y:S01]  /*14350*/  LDC R10, c[0x0][0x430] ;  /* 0x00010c00ff0a7b82 */ /* 0x000e220000000800 */
[----:B------:R-:W-:-:S13]  /*14360*/  ISETP.NE.AND.EX P0, PT, RZ, UR5, PT, P0 ;  /* 0x00000005ff007c0c */ /* 0x000fda000bf05300 */
[----:B------:R-:W1:Y:S01]  /*14370*/  @P0 LDC.64 R2, c[0x0][0x9f8] ;  /* 0x00027e00ff020b82 */ /* 0x000e620000000a00 */
[----:B------:R-:W-:Y:S02]  /*14380*/  ISETP.GE.AND P2, PT, R37, UR4, PT ;  /* 0x0000000425007c0c */ /* 0x000fe4000bf46270 */
[----:B------:R-:W-:Y:S01]  /*14390*/  LOP3.LUT R16, R16, 0xffffffef, RZ, 0xc0, !PT ;  /* 0xffffffef10107812 */ /* 0x000fe200078ec0ff */
[----:B-1----:R-:W-:-:S05]  /*143a0*/  @P0 IMAD.WIDE R2, R27, 0x4, R2 ;  /* 0x000000041b020825 */ /* 0x002fca00078e0202 */
[----:B------:R1:W5:Y:S01]  /*143b0*/  @P0 LDG.E R30, desc[UR36][R2.64] ;  /* 0x00000024021e0981 */ /* 0x000362000c1e1900 */
[----:B------:R-:W-:Y:S01]  /*143c0*/  ISETP.GE.AND P0, PT, R33, UR4, PT ;  /* 0x0000000421007c0c */ /* 0x000fe2000bf06270 */
[----:B------:R-:W-:Y:S01]  /*143d0*/  UMOV UR5, 0xffffffff ;  /* 0xffffffff00057882 */ /* 0x000fe20000000000 */
[----:B------:R-:W-:Y:S01]  /*143e0*/  ISETP.GE.AND P1, PT, R36, UR4, PT ;  /* 0x0000000424007c0c */ /* 0x000fe2000bf26270 */
[----:B------:R-:W-:-:S10]  /*143f0*/  VIADD R7, R18, 0xffffffff ;  /* 0xffffffff12077836 */ /* 0x000fd40000000000 */
        /* <DEDUP_REMOVED lines=8> */
[----:B01----:R-:W-:Y:S06]  /*14480*/  BRA.DIV UR5, `(.L_x_1360) ;  /* 0x00000046054c7947 */ /* 0x003fec000b800000 */
.L_x_1428:
[----:B------:R-:W0:Y:S01]  /*14490*/  S2R R0, SR_TID.X ;  /* 0x0000000000007919 */ /* 0x000e220000002100 */
[----:B------:R-:W-:Y:S02]  /*144a0*/  ISETP.NE.AND P1, PT, R10, 0x1, PT ;  /* 0x000000010a00780c */ /* 0x000fe40003f25270 */
[----:B-----5:R-:W-:Y:S01]  /*144b0*/  SHF.R.S32.HI R11, RZ, 0x1f, R30 ;  /* 0x0000001fff0b7819 */ /* 0x020fe2000001141e */
[----:B------:R-:W1:Y:S01]  /*144c0*/  S2R R9, SR_TID.X ;  /* 0x0000000000097919 */ /* 0x000e620000002100 */
[----:B------:R-:W-:-:S03]  /*144d0*/  LOP3.LUT R16, R16, 0xffffffbf, RZ, 0xc0, !PT ;  /* 0xffffffbf10107812 */ /* 0x000fc600078ec0ff */
[----:B------:R2:W-:Y:S06]  /*144e0*/  STL [R1+0xc], R11 ;  /* 0x00000c0b01007387 */ /* 0x0005ec0000100800 */
[----:B------:R-:W3:Y:S01]  /*144f0*/  @P1 LDC R5, c[0x0][0x434] ;  /* 0x00010d00ff051b82 */ /* 0x000ee20000000800 */
[----:B------:R-:W-:Y:S02]  /*14500*/  @P1 LOP3.LUT R16, R16, 0x40, RZ, 0xfc, !PT ;  /* 0x0000004010101812 */ /* 0x000fe400078efcff */
[----:B0-----:R-:W-:Y:S01]  /*14510*/  LOP3.LUT R0, R0, 0x7f, RZ, 0xc0, !PT ;  /* 0x0000007f00007812 */ /* 0x001fe200078ec0ff */
[----:B-1----:R-:W-:-:S03]  /*14520*/  IMAD.SHL.U32 R9, R9, 0x10, RZ ;  /* 0x0000001009097824 */ /* 0x002fc600078e00ff */
[----:B------:R-:W-:-:S04]  /*14530*/  SHF.R.U32.HI R0, RZ, 0x3, R0 ;  /* 0x00000003ff007819 */ /* 0x000fc80000011600 */
[----:B------:R-:W-:Y:S02]  /*14540*/  LOP3.LUT R9, R0, 0x70, R9, 0xf8, !PT ;  /* 0x0000007000097812 */ /* 0x000fe400078ef809 */
[----:B------:R-:W0:Y:S03]  /*14550*/  @P1 LDC R0, c[0x0][0x438] ;  /* 0x00010e00ff001b82 */ /* 0x000e260000000800 */
[----:B------:R-:W-:-:S05]  /*14560*/  IMAD R6, R7, 0x40, R9 ;  /* 0x0000004007067824 */ /* 0x000fca00078e0209 */
[C---:B------:R-:W-:Y:S01]  /*14570*/  ISETP.GE.AND P0, PT, R6.reuse, R23, PT ;  /* 0x000000170600720c */ /* 0x040fe20003f06270 */
[----:B------:R-:W-:-:S03]  /*14580*/  IMAD.IADD R6, R6, 0x1, R19 ;  /* 0x0000000106067824 */ /* 0x000fc600078e0213 */
[----:B------:R-:W-:Y:S01]  /*14590*/  ISETP.GT.U32.OR P0, PT, R9, 0x3f, P0 ;  /* 0x0000003f0900780c */ /* 0x000fe20000704470 */
[----:B---3--:R-:W-:-:S04]  /*145a0*/  @P1 IMAD.HI.U32 R5, R6, R5, RZ ;  /* 0x0000000506051227 */ /* 0x008fc800078e00ff */
[----:B------:R-:W-:Y:S01]  /*145b0*/  IMAD.MOV.U32 R8, RZ, RZ, R6 ;  /* 0x000000ffff087224 */ /* 0x000fe200078e0006 */
[----:B0-----:R-:W-:-:S07]  /*145c0*/  @P1 SHF.R.U32.HI R8, RZ, R0, R5 ;  /* 0x00000000ff081219 */ /* 0x001fce0000011605 */
[----:B------:R-:W0:Y:S01]  /*145d0*/  @!P0 LDC.64 R2, c[0x0][0x428] ;  /* 0x00010a00ff028b82 */ /* 0x000e220000000a00 */
[--C-:B------:R-:W-:Y:S01]  /*145e0*/  @!P0 SHF.R.S32.HI R5, RZ, 0x1f, R8.reuse ;  /* 0x0000001fff058819 */ /* 0x100fe20000011408 */
[----:B------:R-:W-:Y:S02]  /*145f0*/  @!P0 IMAD.MOV.U32 R4, RZ, RZ, R8 ;  /* 0x000000ffff048224 */ /* 0x000fe400078e0008 */
[-C--:B0-----:R-:W-:Y:S02]  /*14600*/  @!P0 IMAD R0, R11, R2.reuse, RZ ;  /* 0x000000020b008224 */ /* 0x081fe400078e02ff */
[----:B------:R-:W-:-:S04]  /*14610*/  @!P0 IMAD.WIDE.U32 R4, R30, R2, R4 ;  /* 0x000000021e048225 */ /* 0x000fc800078e0004 */
[----:B------:R-:W-:Y:S02]  /*14620*/  @!P0 IMAD R0, R30, R3, R0 ;  /* 0x000000031e008224 */ /* 0x000fe400078e0200 */
[----:B------:R-:W0:Y:S02]  /*14630*/  @!P0 LDC.64 R2, c[0x0][0x418] ;  /* 0x00010600ff028b82 */ /* 0x000e240000000a00 */
[----:B------:R-:W-:Y:S01]  /*14640*/  @!P0 IMAD.IADD R0, R5, 0x1, R0 ;  /* 0x0000000105008824 */ /* 0x000fe200078e0200 */
[----:B------:R-:W-:Y:S02]  /*14650*/  LOP3.LUT R16, R16, 0xffffffdf, RZ, 0xc0, !PT ;  /* 0xffffffdf10107812 */ /* 0x000fe400078ec0ff */
[----:B0-----:R-:W-:-:S04]  /*14660*/  @!P0 LEA R2, P1, R4, R2, 0x2 ;  /* 0x0000000204028211 */ /* 0x001fc800078210ff */
[----:B------:R-:W-:Y:S01]  /*14670*/  @!P0 LEA.HI.X R3, R4, R3, R0, 0x2, P1 ;  /* 0x0000000304038211 */ /* 0x000fe200008f1400 */
[----:B------:R-:W-:Y:S02]  /*14680*/  IMAD.U32 R4, RZ, RZ, UR38 ;  /* 0x00000026ff047e24 */ /* 0x000fe4000f8e00ff */
[----:B------:R-:W-:-:S03]  /*14690*/  IMAD.MOV.U32 R0, RZ, RZ, RZ ;  /* 0x000000ffff007224 */ /* 0x000fc600078e00ff */
[----:B------:R-:W-:-:S03]  /*146a0*/  ISETP.NE.AND P2, PT, R4, 0x3, PT ;  /* 0x000000030400780c */ /* 0x000fc60003f45270 */
[----:B------:R2:W5:Y:S01]  /*146b0*/  @!P0 LDG.E R0, desc[UR36][R2.64] ;  /* 0x0000002402008981 */ /* 0x000562000c1e1900 */
[----:B------:R-:W-:Y:S01]  /*146c0*/  ISETP.GT.U32.AND P0, PT, R9, 0x3f, PT ;  /* 0x0000003f0900780c */ /* 0x000fe20003f04070 */
[----:B------:R-:W-:Y:S01]  /*146d0*/  IMAD.MOV R5, RZ, RZ, -R8 ;  /* 0x000000ffff057224 */ /* 0x000fe200078e0a08 */
[----:B------:R-:W-:Y:S01]  /*146e0*/  LOP3.LUT R26, R26, 0xffff, RZ, 0xc0, !PT ;  /* 0x0000ffff1a1a7812 */ /* 0x000fe200078ec0ff */
[----:B------:R-:W-:Y:S02]  /*146f0*/  IMAD.MOV.U32 R23, RZ, RZ, R7 ;  /* 0x000000ffff177224 */ /* 0x000fe400078e0007 */
[----:B------:R-:W-:-:S04]  /*14700*/  IMAD R5, R10, R5, R6 ;  /* 0x000000050a057224 */ /* 0x000fc800078e0206 */
[----:B------:R-:W-:-:S04]  /*14710*/  @P2 LOP3.LUT R16, R16, 0x20, RZ, 0xfc, !PT ;  /* 0x0000002010102812 */ /* 0x000fc800078efcff */
[----:B------:R-:W-:-:S04]  /*14720*/  LOP3.LUT R16, R16, 0xfffffffe, RZ, 0xc0, !PT ;  /* 0xfffffffe10107812 */ /* 0x000fc800078ec0ff */
[----:B------:R-:W-:Y:S01]  /*14730*/  @P0 LOP3.LUT R16, R16, 0x1, RZ, 0xfc, !PT ;  /* 0x0000000110100812 */ /* 0x000fe200078efcff */
[----:B--2---:R-:W-:Y:S06]  /*14740*/  @!P2 BRA `(.L_x_1361) ;  /* 0x000000000004a947 */ /* 0x004fec0003800000 */
[----:B------:R-:W-:Y:S01]  /*14750*/  BPT.TRAP 0x1 ;  /* 0x000000040000795c */ /* 0x000fe20000300000 */
.L_x_1361:
        /* <DEDUP_REMOVED lines=23> */
.L_x_1429:
[----:B------:R-:W-:Y:S05]  /*148d0*/  BSYNC B0 ;  /* 0x0000000000007941 */ /* 0x000fea0003800000 */
.L_x_1362:
[----:B------:R-:W2:Y:S01]  /*148e0*/  LDL R10, [R1] ;  /* 0x00000000010a7983 */ /* 0x000ea20000100800 */
[----:B------:R-:W-:Y:S01]  /*148f0*/  ULDC.64 UR4, c[0x0][0x300] ;  /* 0x0000c00000047ab9 */ /* 0x000fe20000000a00 */
[----:B------:R-:W-:Y:S01]  /*14900*/  ULDC.64 UR6, c[0x0][0x2e8] ;  /* 0x0000ba0000067ab9 */ /* 0x000fe20000000a00 */
[----:B------:R-:W-:Y:S01]  /*14910*/  IMAD R6, R6, UR4, RZ ;  /* 0x0000000406067c24 */ /* 0x000fe2000f8e02ff */
[----:B------:R-:W1:Y:S01]  /*14920*/  S2R R9, SR_TID.X ;  /* 0x0000000000097919 */ /* 0x000e620000002100 */
[C---:B0-----:R-:W-:Y:S01]  /*14930*/  IMAD.WIDE.U32 R2, R5.reuse, UR4, RZ ;  /* 0x0000000405027c25 */ /* 0x041fe2000f8e00ff */
[C---:B------:R-:W-:Y:S02]  /*14940*/  LOP3.LUT P5, RZ, R16.reuse, 0x10, RZ, 0xc0, !PT ;  /* 0x0000001010ff7812 */ /* 0x040fe400078ac0ff */
[C---:B------:R-:W-:Y:S01]  /*14950*/  LOP3.LUT P4, RZ, R16.reuse, 0x8, RZ, 0xc0, !PT ;  /* 0x0000000810ff7812 */ /* 0x040fe2000788c0ff */
[----:B------:R-:W-:Y:S01]  /*14960*/  IMAD R6, R5, UR5, R6 ;  /* 0x0000000505067c24 */ /* 0x000fe2000f8e0206 */
[----:B------:R-:W-:Y:S01]  /*14970*/  ULDC.64 UR4, c[0x0][0x310] ;  /* 0x0000c40000047ab9 */ /* 0x000fe20000000a00 */
[----:B------:R-:W-:Y:S01]  /*14980*/  LOP3.LUT P3, RZ, R16, 0x4, RZ, 0xc0, !PT ;  /* 0x0000000410ff7812 */ /* 0x000fe2000786c0ff */
[----:B------:R-:W-:Y:S01]  /*14990*/  IMAD R8, R8, UR4, RZ ;  /* 0x0000000408087c24 */ /* 0x000fe2000f8e02ff */
[----:B------:R-:W-:Y:S01]  /*149a0*/  LOP3.LUT P2, RZ, R16, 0x2, RZ, 0xc0, !PT ;  /* 0x0000000210ff7812 */ /* 0x000fe2000784c0ff */
[----:B------:R-:W-:-:S02]  /*149b0*/  IMAD.IADD R3, R3, 0x1, R6 ;  /* 0x0000000103037824 */ /* 0x000fc400078e0206 */
        /* <DEDUP_REMOVED lines=12> */
[----:B--2---:R-:W-:-:S04]  /*14a80*/  IMAD R7, R7, -0x40, R10 ;  /* 0xffffffc007077824 */ /* 0x004fc800078e020a */
[----:B------:R-:W-:-:S05]  /*14a90*/  IMAD.IADD R7, R7, 0x1, -R9 ;  /* 0x0000000107077824 */ /* 0x000fca00078e0a09 */
[----:B------:R-:W-:Y:S01]  /*14aa0*/  ISETP.GE.AND P0, PT, R7, 0x1, PT ;  /* 0x000000010700780c */ /* 0x000fe20003f06270 */
[----:B------:R-:W-:-:S12]  /*14ab0*/  BRA.DIV UR4, `(.L_x_1364) ;  /* 0x0000004204087947 */ /* 0x000fd8000b800000 */
[----:B------:R-:W0:Y:S01]  /*14ac0*/  SHFL.IDX PT, R3, R0, RZ, 0x181f ;  /* 0x00181fff00037589 */ /* 0x000e2200000e0000 */
[----:B------:R-:W-:-:S03]  /*14ad0*/  @P0 IMAD R9, R5, 0x2, R17 ;  /* 0x0000000205090824 */ /* 0x000fc600078e0211 */
[----:B------:R-:W1:Y:S04]  /*14ae0*/  SHFL.IDX PT, R2, R6, RZ, 0x181f ;  /* 0x00181fff06027589 */ /* 0x000e6800000e0000 */
        /* <DEDUP_REMOVED lines=31> */
.L_x_1439:
[----:B------:R-:W-:-:S13]  /*14ce0*/  ISETP.GE.AND P0, PT, R7, 0x31, PT ;  /* 0x000000310700780c */ /* 0x000fda0003f06270 */
[----:B0-----:R-:W-:Y:S01]  /*14cf0*/  @P0 LEA R2, P1, R33, R0, 0x1 ;  /* 0x0000000021020211 */ /* 0x001fe200078208ff */
[----:B------:R-:W-:-:S04]  /*14d00*/  @P0 IMAD R5, R5, 0x2, R17 ;  /* 0x0000000205050824 */ /* 0x000fc800078e0211 */
[----:B--2---:R-:W-:-:S05]  /*14d10*/  @P0 IMAD.X R3, RZ, RZ, R8, P1 ;  /* 0x000000ffff030224 */ /* 0x004fca00008e0608 */
[----:B------:R-:W-:Y:S01]  /*14d20*/  @!PT LDS RZ, [RZ] ;  /* 0x00000000fffff984 */ /* 0x000fe20000000800 */
[----:B------:R-:W-:Y:S01]  /*14d30*/  @!PT LDS RZ, [RZ] ;  /* 0x00000000fffff984 */ /* 0x000fe20000000800 */
[----:B------:R-:W-:Y:S01]  /*14d40*/  @!PT LDS RZ, [RZ] ;  /* 0x00000000fffff984 */ /* 0x000fe20000000800 */
[----:B------:R0:W-:Y:S04]  /*14d50*/  @P0 LDGSTS.E.BYPASS.LTC128B.128 [R5+0x21c00], desc[UR36][R2.64], !P5 ;  /* 0x21c0000002050fae */ /* 0x0001e8000e901d64 */
[----:B------:R0:W-:Y:S04]  /*14d60*/  @P0 LDGSTS.E.BYPASS.LTC128B.128 [R5+0x23c00], desc[UR36][R2.64+0x80], !P4 ;  /* 0x23c0008002050fae */ /* 0x0001e8000e101d64 */
[----:B------:R0:W-:Y:S04]  /*14d70*/  @P0 LDGSTS.E.BYPASS.LTC128B.128 [R5+0x25c00], desc[UR36][R2.64+0x100], !P3 ;  /* 0x25c0010002050fae */ /* 0x0001e8000d901d64 */
[----:B------:R0:W-:Y:S01]  /*14d80*/  @P0 LDGSTS.E.BYPASS.LTC128B.128 [R5+0x27c00], desc[UR36][R2.64+0x180], !P2 ;  /* 0x27c0018002050fae */ /* 0x0001e2000d101d64 */
[----:B------:R-:W-:Y:S01]  /*14d90*/  PLOP3.LUT P0, PT, PT, PT, PT, 0x80, 0x0 ;  /* 0x000000000000781c */ /* 0x000fe20003f0f070 */
[----:B------:R-:W-:-:S12]  /*14da0*/  NOP ;  /* 0x0000000000007918 */ /* 0x000fd80000000000 */
.L_x_1365:
        /* <DEDUP_REMOVED lines=10> */
.L_x_1366:
[----:B------:R1:W-:Y:S02]  /*14e50*/  SYNCS.ARRIVE.TRANS64.A1T0 RZ, [R4+URZ+0x30830], RZ ;  /* 0x030830ff04ff79a7 */ /* 0x0003e4000810003f */
[----:B------:R-:W-:Y:S05]  /*14e60*/  WARPSYNC.ALL ;  /* 0x0000000000007948 */ /* 0x000fea0003800000 */
[----:B------:R-:W-:Y:S01]  /*14e70*/  ULDC.64 UR4, c[0x0][0x298] ;  /* 0x0000a60000047ab9 */ /* 0x000fe20000000a00 */
[----:B0-----:R-:W-:Y:S01]  /*14e80*/  VIADD R2, R17, 0x10400 ;  /* 0x0001040011027836 */ /* 0x001fe20000000000 */
[----:B------:R-:W-:Y:S01]  /*14e90*/  SHF.R.S32.HI R0, RZ, 0x1f, R35 ;  /* 0x0000001fff007819 */ /* 0x000fe20000011423 */
[----:B------:R-:W-:Y:S01]  /*14ea0*/  IMAD.WIDE.U32 R6, R35, UR4, RZ ;  /* 0x0000000423067c25 */ /* 0x000fe2000f8e00ff */
[----:B------:R-:W-:Y:S01]  /*14eb0*/  BSSY B6, `(.L_x_1367) ;  /* 0x0000018000067945 */ /* 0x000fe20003800000 */
[----:B------:R-:W-:Y:S01]  /*14ec0*/  BAR.SYNC.DEFER_BLOCKING 0x8, 0x180 ;  /* 0x0206000000007b1d */ /* 0x000fe20000010000 */
[----:B------:R-:W-:Y:S01]  /*14ed0*/  LOP3.LUT P0, RZ, R2, 0x3ff, RZ, 0xc0, !PT ;  /* 0x000003ff02ff7812 */ /* 0x000fe2000780c0ff */
[----:B------:R-:W-:-:S04]  /*14ee0*/  IMAD R0, R0, UR4, RZ ;  /* 0x0000000400007c24 */ /* 0x000fc8000f8e02ff */
[----:B------:R-:W-:Y:S01]  /*14ef0*/  IMAD R0, R35, UR5, R0 ;  /* 0x0000000523007c24 */ /* 0x000fe2000f8e0200 */
[----:B------:R0:W-:Y:S03]  /*14f00*/  STL.64 [R1+0x18], R6 ;  /* 0x0000180601007387 */ /* 0x0001e60000100a00 */
[----:B------:R-:W-:-:S04]  /*14f10*/  IMAD.IADD R35, R7, 0x1, R0 ;  /* 0x0000000107237824 */ /* 0x000fc800078e0200 */
[----:B------:R-:W-:Y:S05]  /*14f20*/  @!P0 BRA `(.L_x_1368) ;  /* 0x0000000000408947 */ /* 0x000fea0003800000 */
[----:B------:R-:W-:Y:S01]  /*14f30*/  MOV R2, 0x0 ;  /* 0x0000000000027802 */ /* 0x000fe20000000f00 */
[----:B------:R-:W-:Y:S01]  /*14f40*/  ULDC.64 UR6, c[0x4][0xa8] ;  /* 0x01002a0000067ab9 */ /* 0x000fe20000000a00 */
[----:B------:R-:W-:Y:S01]  /*14f50*/  ULDC.64 UR8, c[0x4][0xb0] ;  /* 0x01002c0000087ab9 */ /* 0x000fe20000000a00 */
[----:B------:R-:W-:Y:S01]  /*14f60*/  ULDC.64 UR4, c[0x4][0x20] ;  /* 0x0100080000047ab9 */ /* 0x000fe20000000a00 */
[----:B-1----:R-:W-:Y:S02]  /*14f70*/  IMAD.U32 R4, RZ, RZ, UR6 ;  /* 0x00000006ff047e24 */ /* 0x002fe4000f8e00ff */
[----:B------:R-:W1:Y:S01]  /*14f80*/  LDC.64 R2, c[0x4][R2] ;  /* 0x0100000002027b82 */ /* 0x000e620000000a00 */
[----:B------:R-:W-:Y:S02]  /*14f90*/  IMAD.U32 R5, RZ, RZ, UR7 ;  /* 0x00000007ff057e24 */ /* 0x000fe4000f8e00ff */
[----:B0-----:R-:W-:Y:S02]  /*14fa0*/  IMAD.U32 R6, RZ, RZ, UR8 ;  /* 0x00000008ff067e24 */ /* 0x001fe4000f8e00ff */
[----:B------:R-:W-:-:S02]  /*14fb0*/  IMAD.U32 R7, RZ, RZ, UR9 ;  /* 0x00000009ff077e24 */ /* 0x000fc4000f8e00ff */
[----:B------:R-:W-:Y:S02]  /*14fc0*/  IMAD.U32 R10, RZ, RZ, UR4 ;  /* 0x00000004ff0a7e24 */ /* 0x000fe4000f8e00ff */
[----:B------:R-:W-:Y:S02]  /*14fd0*/  IMAD.U32 R11, RZ, RZ, UR5 ;  /* 0x00000005ff0b7e24 */ /* 0x000fe4000f8e00ff */
[----:B------:R-:W-:Y:S02]  /*14fe0*/  IMAD.MOV.U32 R8, RZ, RZ, 0x70 ;  /* 0x00000070ff087424 */ /* 0x000fe400078e00ff */
[----:B------:R-:W-:Y:S02]  /*14ff0*/  IMAD.MOV.U32 R12, RZ, RZ, 0x1 ;  /* 0x00000001ff0c7424 */ /* 0x000fe400078e00ff */
[----:B------:R-:W-:-:S07]  /*15000*/  IMAD.MOV.U32 R13, RZ, RZ, RZ ;  /* 0x000000ffff0d7224 */ /* 0x000fce00078e00ff */
[----:B------:R-:W-:-:S07]  /*15010*/  LEPC R20, `(.L_x_1368) ;  /* 0x000000001014794e */ /* 0x000fce0000000000 */
[----:B-1----:R-:W-:Y:S05]  /*15020*/  CALL.ABS.NOINC R2 ;  /* 0x0000000002007343 */ /* 0x002fea0003c00000 */
.L_x_1368:
[----:B------:R-:W-:Y:S05]  /*15030*/  BSYNC B6 ;  /* 0x0000000000067941 */ /* 0x000fea0003800000 */
.L_x_1367:
[----:B------:R-:W2:Y:S01]  /*15040*/  LDL.LU.64 R20, [R1+0x18] ;  /* 0x0000180001147983 */ /* 0x000ea20000300a00 */
[----:B------:R-:W-:Y:S01]  /*15050*/  LOP3.LUT P6, RZ, R16, 0x100, RZ, 0xc0, !PT ;  /* 0x0000010010ff7812 */ /* 0x000fe200078cc0ff */
[----:B------:R-:W-:Y:S01]  /*15060*/  IMAD.MOV.U32 R3, RZ, RZ, R35 ;  /* 0x000000ffff037224 */ /* 0x000fe200078e0023 */
[----:B------:R-:W-:Y:S01]  /*15070*/  SHF.R.S32.HI R0, RZ, 0x1f, R27 ;  /* 0x0000001fff007819 */ /* 0x000fe2000001141b */
[----:B------:R-:W-:Y:S01]  /*15080*/  ULDC.64 UR4, c[0x0][0x2d8] ;  /* 0x0000b60000047ab9 */ /* 0x000fe20000000a00 */
[----:B-1----:R-:W-:Y:S01]  /*15090*/  SEL R4, R27, RZ, !P6 ;  /* 0x000000ff1b047207 */ /* 0x002fe20007000000 */
[----:B------:R-:W-:Y:S01]  /*150a0*/  ULDC.64 UR6, c[0x0][0x2e0] ;  /* 0x0000b80000067ab9 */ /* 0x000fe20000000a00 */
[----:B------:R-:W-:-:S05]  /*150b0*/  SEL R0, R0, RZ, !P6 ;  /* 0x000000ff00007207 */ /* 0x000fca0007000000 */
[----:B------:R-:W-:-:S04]  /*150c0*/  IMAD R0, R0, UR6, RZ ;  /* 0x0000000600007c24 */ /* 0x000fc8000f8e02ff */
[----:B------:R-:W-:Y:S02]  /*150d0*/  IMAD R5, R4, UR7, R0 ;  /* 0x0000000704057c24 */ /* 0x000fe4000f8e0200 */
[----:B--2---:R-:W-:Y:S01]  /*150e0*/  IMAD.MOV.U32 R2, RZ, RZ, R20 ;  /* 0x000000ffff027224 */ /* 0x004fe200078e0014 */
[----:B------:R-:W1:Y:S01]  /*150f0*/  LDC R21, c[0x0][0x448] ;  /* 0x00011200ff157b82 */ /* 0x000e620000000800 */
[----:B------:R-:W2:Y:S02]  /*15100*/  S2R R20, SR_TID.X ;  /* 0x0000000000147919 */ /* 0x000ea40000002100 */
[----:B------:R-:W-:-:S04]  /*15110*/  IMAD.WIDE.U32 R2, R26, UR4, R2 ;  /* 0x000000041a027c25 */ /* 0x000fc8000f8e0002 */
[----:B------:R-:W-:Y:S01]  /*15120*/  IMAD R3, R26, UR5, R3 ;  /* 0x000000051a037c24 */ /* 0x000fe2000f8e0203 */
[----:B------:R-:W-:Y:S01]  /*15130*/  ULDC.64 UR4, c[0x0][0x2d0] ;  /* 0x0000b40000047ab9 */ /* 0x000fe20000000a00 */
[----:B------:R-:W-:-:S04]  /*15140*/  IMAD.WIDE.U32 R2, R4, UR6, R2 ;  /* 0x0000000604027c25 */ /* 0x000fc8000f8e0002 */
[----:B------:R-:W-:Y:S02]  /*15150*/  IMAD.IADD R3, R3, 0x1, R5 ;  /* 0x0000000103037824 */ /* 0x000fe400078e0205 */
[----:B------:R-:W3:Y:S01]  /*15160*/  LDC R5, c[0x0][0x448] ;  /* 0x00011200ff057b82 */ /* 0x000ee20000000800 */
[----:B-1----:R-:W-:Y:S02]  /*15170*/  ISETP.NE.AND P6, PT, R21, 0x1, PT ;  /* 0x000000011500780c */ /* 0x002fe40003fc5270 */
[----:B--2---:R-:W-:-:S04]  /*15180*/  LOP3.LUT R20, R20, 0x7f, RZ, 0xc0, !PT ;  /* 0x0000007f14147812 */ /* 0x004fc800078ec0ff */
[----:B------:R-:W-:-:S07]  /*15190*/  SHF.R.U32.HI R21, RZ, 0x3, R20 ;  /* 0x00000003ff157819 */ /* 0x000fce0000011614 */
[----:B0-----:R-:W0:Y:S01]  /*151a0*/  @P6 LDC R7, c[0x0][0x44c] ;  /* 0x00011300ff076b82 */ /* 0x001e220000000800 */
[----:B------:R-:W1:Y:S07]  /*151b0*/  S2R R20, SR_TID.X ;  /* 0x0000000000147919 */ /* 0x000e6e0000002100 */
[----:B------:R-:W2:Y:S01]  /*151c0*/  @P6 LDC R6, c[0x0][0x450] ;  /* 0x00011400ff066b82 */ /* 0x000ea20000000800 */
[----:B-1----:R-:W-:-:S05]  /*151d0*/  IMAD.SHL.U32 R20, R20, 0x10, RZ ;  /* 0x0000001014147824 */ /* 0x002fca00078e00ff */
[----:B------:R-:W-:-:S05]  /*151e0*/  LOP3.LUT R20, R21, 0x70, R20, 0xf8, !PT ;  /* 0x0000007015147812 */ /* 0x000fca00078ef814 */
[----:B------:R-:W-:Y:S02]  /*151f0*/  IMAD.IADD R4, R20, 0x1, R25 ;  /* 0x0000000114047824 */ /* 0x000fe400078e0219 */
[----:B------:R-:W1:Y:S02]  /*15200*/  S2R R20, SR_TID.X ;  /* 0x0000000000147919 */ /* 0x000e640000002100 */
[----:B0-----:R-:W-:-:S04]  /*15210*/  @P6 IMAD.HI.U32 R7, R4, R7, RZ ;  /* 0x0000000704076227 */ /* 0x001fc800078e00ff */
[----:B------:R-:W-:Y:S01]  /*15220*/  IMAD.MOV.U32 R0, RZ, RZ, R4 ;  /* 0x000000ffff007224 */ /* 0x000fe200078e0004 */
[----:B--2---:R-:W-:-:S05]  /*15230*/  @P6 SHF.R.U32.HI R0, RZ, R6, R7 ;  /* 0x00000006ff006219 */ /* 0x004fca0000011607 */
[----:B------:R-:W-:Y:S02]  /*15240*/  IMAD.MOV R6, RZ, RZ, -R0 ;  /* 0x000000ffff067224 */ /* 0x000fe400078e0a00 */
[----:B------:R-:W-:-:S04]  /*15250*/  IMAD.WIDE.U32 R2, R0, UR4, R2 ;  /* 0x0000000400027c25 */ /* 0x000fc8000f8e0002 */
[----:B---3--:R-:W-:Y:S01]  /*15260*/  IMAD R4, R5, R6, R4 ;  /* 0x0000000605047224 */ /* 0x008fe200078e0204 */
[----:B------:R-:W-:-:S05]  /*15270*/  SHF.R.S32.HI R6, RZ, 0x1f, R0 ;  /* 0x0000001fff067819 */ /* 0x000fca0000011400 */
[----:B------:R-:W-:-:S04]  /*15280*/  IMAD R6, R6, UR4, RZ ;  /* 0x0000000406067c24 */ /* 0x000fc8000f8e02ff */
[----:B------:R-:W-:Y:S01]  /*15290*/  IMAD R7, R0, UR5, R6 ;  /* 0x0000000500077c24 */ /* 0x000fe2000f8e0206 */
[----:B------:R-:W-:Y:S01]  /*152a0*/  SHF.R.S32.HI R0, RZ, 0x1f, R4 ;  /* 0x0000001fff007819 */ /* 0x000fe20000011404 */
[----:B------:R-:W-:Y:S02]  /*152b0*/  ULDC.64 UR4, c[0x0][0x2c8] ;  /* 0x0000b20000047ab9 */ /* 0x000fe40000000a00 */
[----:B------:R-:W-:Y:S01]  /*152c0*/  IMAD.IADD R3, R3, 0x1, R7 ;  /* 0x0000000103037824 */ /* 0x000fe200078e0207 */
[----:B-1----:R-:W-:Y:S01]  /*152d0*/  LOP3.LUT R20, R20, 0x7f, RZ, 0xc0, !PT ;  /* 0x0000007f14147812 */ /* 0x002fe200078ec0ff */
[----:B------:R-:W-:Y:S02]  /*152e0*/  IMAD R7, R0, UR4, RZ ;  /* 0x0000000400077c24 */ /* 0x000fe4000f8e02ff */
[----:B------:R-:W-:Y:S01]  /*152f0*/  IMAD.WIDE.U32 R2, R4, UR4, R2 ;  /* 0x0000000404027c25 */ /* 0x000fe2000f8e0002 */
[----:B------:R-:W-:-:S03]  /*15300*/  SHF.R.U32.HI R8, RZ, 0x3, R20 ;  /* 0x00000003ff087819 */ /* 0x000fc60000011614 */
[----:B------:R-:W-:Y:S01]  /*15310*/  IMAD R0, R4, UR5, R7 ;  /* 0x0000000504007c24 */ /* 0x000fe2000f8e0207 */
[----:B------:R-:W-:Y:S02]  /*15320*/  ULDC.64 UR4, c[0x0][0x280] ;  /* 0x0000a00000047ab9 */ /* 0x000fe40000000a00 */
[C---:B------:R-:W-:Y:S01]  /*15330*/  LEA R4, P0, R2.reuse, UR4, 0x1 ;  /* 0x0000000402047c11 */ /* 0x040fe2000f8008ff */
[----:B------:R-:W-:Y:S01]  /*15340*/  IMAD.IADD R3, R3, 0x1, R0 ;  /* 0x0000000103037824 */ /* 0x000fe200078e0200 */
[----:B------:R-:W-:Y:S02]  /*15350*/  ULDC UR4, c[0x0][0x2b8] ;  /* 0x0000ae0000047ab9 */ /* 0x000fe40000000800 */
[----:B------:R-:W-:Y:S02]  /*15360*/  ISETP.GE.AND P4, PT, R33, UR4, PT ;  /* 0x0000000421007c0c */ /* 0x000fe4000bf86270 */
[----:B------:R-:W-:Y:S01]  /*15370*/  LEA.HI.X R0, R2, UR5, R3, 0x1, P0 ;  /* 0x0000000502007c11 */ /* 0x000fe200080f0c03 */
[----:B------:R-:W-:Y:S01]  /*15380*/  UMOV UR5, 0xffffffff ;  /* 0xffffffff00057882 */ /* 0x000fe20000000000 */
[----:B------:R-:W-:-:S02]  /*15390*/  ISETP.GE.AND P3, PT, R37, UR4, PT ;  /* 0x0000000425007c0c */ /* 0x000fc4000bf66270 */
[----:B------:R-:W-:Y:S02]  /*153a0*/  ISETP.GE.AND P2, PT, R36, UR4, PT ;  /* 0x0000000424007c0c */ /* 0x000fe4000bf46270 */
[----:B------:R-:W-:Y:S01]  /*153b0*/  ISETP.GE.AND P1, PT, R34, UR4, PT ;  /* 0x0000000422007c0c */ /* 0x000fe2000bf26270 */
[----:B------:R-:W-:-:S12]  /*153c0*/  BRA.DIV UR5, `(.L_x_1369) ;  /* 0x0000003e05207947 */ /* 0x000fd8000b800000 */
[----:B------:R-:W0:Y:S01]  /*153d0*/  SHFL.IDX PT, R14, R4, RZ, 0x181f ;  /* 0x00181fff040e7589 */ /* 0x000e2200000e0000 */
[----:B------:R-:W-:Y:S02]  /*153e0*/  IMAD R5, R29, R5, RZ ;  /* 0x000000051d057224 */ /* 0x000fe400078e02ff */
        /* <DEDUP_REMOVED lines=12> */
[----:B------:R-:W-:Y:S01]  /*154b0*/  ISETP.GE.AND P0, PT, R6, R5, PT ;  /* 0x000000050600720c */ /* 0x000fe20003f06270 */
[----:B------:R-:W-:-:S02]  /*154c0*/  VIADD R6, R25, 0x20 ;  /* 0x0000002019067836 */ /* 0x000fc40000000000 */
[----:B-1----:R-:W1:Y:S10]  /*154d0*/  SHFL.IDX PT, R2, R0, 0x1, 0x181f ;  /* 0x00381f0000027f89 */ /* 0x002e7400000e0000 */
[----:B0-----:R-:W-:-:S05]  /*154e0*/  @!P0 LEA R14, P5, R33, R14, 0x1 ;  /* 0x0000000e210e8211 */ /* 0x001fca00078a08ff */
[----:B-1----:R-:W-:Y:S02]  /*154f0*/  @!P0 IMAD.X R7, RZ, RZ, R2, P5 ;  /* 0x000000ffff078224 */ /* 0x002fe400028e0602 */
[----:B------:R-:W-:Y:S02]  /*15500*/  @!P0 IMAD.MOV.U32 R2, RZ, RZ, R14 ;  /* 0x000000ffff028224 */ /* 0x000fe400078e000e */
[----:B------:R-:W-:Y:S01]  /*15510*/  @!P0 IMAD.MOV.U32 R3, RZ, RZ, R7 ;  /* 0x000000ffff038224 */ /* 0x000fe200078e0007 */
        /* <DEDUP_REMOVED lines=53> */
[----:B------:R-:W-:-:S03]  /*15870*/  ISETP.GE.AND P0, PT, R6, R5, PT ;  /* 0x000000050600720c */ /* 0x000fc60003f06270 */
[----:B------:R-:W-:Y:S04]  /*15880*/  SHFL.IDX PT, R6, R0, 0x7, 0x181f ;  /* 0x00f81f0000067f89 */ /* 0x000fe800000e0000 */
[----:B-1----:R-:W1:Y:S06]  /*15890*/  SHFL.IDX PT, R2, R0, 0x6, 0x181f ;  /* 0x00d81f0000027f89 */ /* 0x002e6c00000e0000 */
        /* <DEDUP_REMOVED lines=8> */
[----:B------:R0:W-:Y:S02]  /*15920*/  @!P0 LDGSTS.E.BYPASS.LTC128B.128 [R32+0x1f400], desc[UR36][R2.64+0x180], !P1 ;  /* 0x1f40018002208fae */ /* 0x0001e4000c901d64 */
.L_x_1456:
[----:B------:R-:W-:Y:S01]  /*15930*/  VIADD R0, R25, 0x70 ;  /* 0x0000007019007836 */ /* 0x000fe20000000000 */
[----:B------:R-:W-:Y:S04]  /*15940*/  BSSY B0, `(.L_x_1370) ;  /* 0x000000c000007945 */ /* 0x000fe80003800000 */
[----:B------:R-:W-:-:S13]  /*15950*/  ISETP.GE.AND P0, PT, R0, R5, PT ;  /* 0x000000050000720c */ /* 0x000fda0003f06270 */
[----:B------:R-:W-:Y:S05]  /*15960*/  @P0 BRA `(.L_x_1371) ;  /* 0x0000000000240947 */ /* 0x000fea0003800000 */
[----:B01----:R-:W-:-:S05]  /*15970*/  LEA R2, P0, R33, R14, 0x1 ;  /* 0x0000000e21027211 */ /* 0x003fca00078008ff */
        /* <DEDUP_REMOVED lines=8> */
.L_x_1371:
[----:B------:R-:W-:Y:S05]  /*15a00*/  BSYNC B0 ;  /* 0x0000000000007941 */ /* 0x000fea0003800000 */
.L_x_1370:
[----:B------:R-:W-:Y:S01]  /*15a10*/  NOP ;  /* 0x0000000000007918 */ /* 0x000fe20000000000 */
[----:B------:R-:W-:-:S13]  /*15a20*/  PLOP3.LUT P0, PT, PT, PT, PT, 0x80, 0x0 ;  /* 0x000000000000781c */ /* 0x000fda0003f0f070 */
.L_x_1372:
[----:B------:R-:W-:Y:S02]  /*15a30*/  PLOP3.LUT P1, PT, P1, P0, PT, 0xa2, 0x0 ;  /* 0x000000000000781c */ /* 0x000fe40000f21472 */
[----:B------:R-:W-:-:S08]  /*15a40*/  @P0 R2UR P1, UR4, R17 ;  /* 0x00000000110402ca */ /* 0x000fd00000020000 */
[----:B------:R-:W-:-:S05]  /*15a50*/  @P0 PLOP3.LUT P0, PT, P1, PT, PT, 0x80, 0x0 ;  /* 0x000000000000081c */ /* 0x000fca0000f0f070 */
[----:B------:R-:W-:Y:S01]  /*15a60*/  @!P1 SYNCS.ARRIVE.TRANS64.RED.A0T1 RZ, [UR4+0x30800], RZ ;  /* 0x030800ffffff99a7 */ /* 0x000fe20008200404 */
[----:B------:R-:W-:Y:S07]  /*15a70*/  @!P1 ARRIVES.LDGSTSBAR.64.TRANSCNT [UR4+0x30800] ;  /* 0x03080000ff0099b0 */ /* 0x000fee0008000a84 */
[----:B------:R-:W-:Y:S05]  /*15a80*/  @P0 BRA.U.ANY `(.L_x_1372) ;  /* 0xfffffffd00e80947 */ /* 0x000fea000393ffff */
[----:B0-2---:R-:W2:Y:S04]  /*15a90*/  LDL.LU R3, [R1+0x20] ;  /* 0x0000200001037983 */ /* 0x005ea80000300800 */
[----:B------:R-:W3:Y:S01]  /*15aa0*/  LDL.LU R2, [R1+0x14] ;  /* 0x0000140001027983 */ /* 0x000ee20000300800 */
[----:B--2---:R-:W-:Y:S02]  /*15ab0*/  VIADD R3, R3, 0x1 ;  /* 0x0000000103037836 */ /* 0x004fe40000000000 */
[----:B---3--:R-:W-:-:S03]  /*15ac0*/  VIADD R7, R2, 0xfffffffe ;  /* 0xfffffffe02077836 */ /* 0x008fc60000000000 */
[----:B------:R0:W-:Y:S01]  /*15ad0*/  STL [R1+0x20], R3 ;  /* 0x0000200301007387 */ /* 0x0001e20000100800 */
[----:B------:R-:W-:-:S04]  /*15ae0*/  LEA.HI R0, R3, R3, RZ, 0x1 ;  /* 0x0000000303007211 */ /* 0x000fc800078f08ff */
[----:B------:R-:W-:-:S05]  /*15af0*/  LOP3.LUT R0, R0, 0xfffffffe, RZ, 0xc0, !PT ;  /* 0xfffffffe00007812 */ /* 0x000fca00078ec0ff */
[----:B------:R-:W-:-:S05]  /*15b00*/  IMAD.IADD R0, R3, 0x1, -R0 ;  /* 0x0000000103007824 */ /* 0x000fca00078e0a00 */
[----:B------:R-:W-:Y:S01]  /*15b10*/  SHF.L.U32 R0, R0, 0x1f, RZ ;  /* 0x0000001f00007819 */ /* 0x000fe200000006ff */
[----:B------:R-:W-:Y:S01]  /*15b20*/  NOP ;  /* 0x0000000000007918 */ /* 0x000fe20000000000 */
[----:B------:R0:W-:Y:S01]  /*15b30*/  SYNCS.ARRIVE.TRANS64.A1T0 RZ, [R17+URZ+0x30800], RZ ;  /* 0x030800ff11ff79a7 */ /* 0x0001e2000810003f */
[----:B------:R-:W-:Y:S01]  /*15b40*/  BSSY B0, `(.L_x_1373) ;  /* 0x0000003000007945 */ /* 0x000fe20003800000 */
[----:B------:R-:W2:Y:S03]  /*15b50*/  SYNCS.PHASECHK.TRANS64.TRYWAIT P0, [R17+URZ+0x30820], R0 ;  /* 0x03082000110075a7 */ /* 0x000ea6000800017f */
[----:B0-2---:R-:W-:Y:S05]  /*15b60*/  @!P0 BRA `(.L_x_1374) ;  /* 0x0000003c00f08947 */ /* 0x005fea0003800000 */
.L_x_1457:
[----:B------:R-:W-:Y:S05]  /*15b70*/  BSYNC B0 ;  /* 0x0000000000007941 */ /* 0x000fea0003800000 */
.L_x_1373:
[----:B------:R-:W2:Y:S01]  /*15b80*/  LDL R2, [R1+0x4] ;  /* 0x0000040001027983 */ /* 0x000ea20000100800 */
[----:B------:R-:W-:Y:S01]  /*15b90*/  BSSY B0, `(.L_x_1375) ;  /* 0x00000fc000007945 */ /* 0x000fe20003800000 */
[----:B--2---:R-:W-:-:S13]  /*15ba0*/  ISETP.GE.AND P0, PT, R7, R2, PT ;  /* 0x000000020700720c */ /* 0x004fda0003f06270 */
[----:B------:R-:W-:Y:S05]  /*15bb0*/  @!P0 BRA `(.L_x_1376) ;  /* 0x0000000c00e48947 */ /* 0x000fea0003800000 */
[----:B------:R-:W-:Y:S01]  /*15bc0*/  ULDC UR4, c[0x0][0x2f4] ;  /* 0x0000bd0000047ab9 */ /* 0x000fe20000000800 */
[----:B------:R-:W-:Y:S01]  /*15bd0*/  IMAD.MOV.U32 R6, RZ, RZ, R22 ;  /* 0x000000ffff067224 */ /* 0x000fe200078e0016 */
[----:B------:R-:W-:Y:S01]  /*15be0*/  ISETP.GE.AND P4, PT, R33, UR4, PT ;  /* 0x0000000421007c0c */ /* 0x000fe2000bf86270 */
[----:B------:R-:W-:Y:S01]  /*15bf0*/  IMAD.MOV.U32 R8, RZ, RZ, R28 ;  /* 0x000000ffff087224 */ /* 0x000fe200078e001c */
[----:B------:R-:W-:Y:S01]  /*15c00*/  ISETP.GE.AND P3, PT, R37, UR4, PT ;  /* 0x0000000425007c0c */ /* 0x000fe2000bf66270 */
[----:B------:R-:W-:Y:S01]  /*15c10*/  IMAD.MOV.U32 R29, RZ, RZ, R23 ;  /* 0x000000ffff1d7224 */ /* 0x000fe200078e0017 */
[----:B------:R-:W-:Y:S02]  /*15c20*/  ISETP.GE.AND P2, PT, R36, UR4, PT ;  /* 0x0000000424007c0c */ /* 0x000fe4000bf46270 */
[----:B------:R-:W-:-:S13]  /*15c30*/  ISETP.GE.AND P1, PT, R34, UR4, PT ;  /* 0x0000000422007c0c */ /* 0x000fda000bf26270 */
.L_x_1389:
[----:B------:R-:W2:Y:S04]  /*15c40*/  LDL R9, [R1+0x8] ;  /* 0x0000080001097983 */ /* 0x000ea80000100800 */
[----:B------:R-:W3:Y:S01]  /*15c50*/  LDL R11, [R1+0xc] ;  /* 0x00000c00010b7983 */ /* 0x000ee20000100800 */
[----:B0-----:R-:W0:Y:S01]  /*15c60*/  S2R R0, SR_TID.X ;  /* 0x0000000000007919 */ /* 0x001e220000002100 */
[----:B------:R-:W4:Y:S01]  /*15c70*/  S2R R3, SR_TID.X ;  /* 0x0000000000037919 */ /* 0x000f220000002100 */
[----:B0-----:R-:W-:-:S04]  /*15c80*/  LOP3.LUT R0, R0, 0x7f, RZ, 0xc0, !PT ;  /* 0x0000007f00007812 */ /* 0x001fc800078ec0ff */
[----:B------:R-:W-:Y:S02]  /*15c90*/  SHF.R.U32.HI R2, RZ, 0x3, R0 ;  /* 0x00000003ff027819 */ /* 0x000fe40000011600 */
[----:B------:R-:W0:Y:S01]  /*15ca0*/  LDC R0, c[0x0][0x430] ;  /* 0x00010c00ff007b82 */ /* 0x000e220000000800 */
[----:B----4-:R-:W-:-:S05]  /*15cb0*/  IMAD.SHL.U32 R3, R3, 0x10, RZ ;  /* 0x0000001003037824 */ /* 0x010fca00078e00ff */
[----:B------:R-:W-:-:S04]  /*15cc0*/  LOP3.LUT R3, R2, 0x70, R3, 0xf8, !PT ;  /* 0x0000007002037812 */ /* 0x000fc800078ef803 */
[----:B------:R-:W-:-:S13]  /*15cd0*/  ISETP.GT.U32.AND P6, PT, R3, 0x3f, PT ;  /* 0x0000003f0300780c */ /* 0x000fda0003fc4070 */
[----:B------:R-:W3:Y:S01]  /*15ce0*/  @!P6 LDC.64 R4, c[0x0][0x428] ;  /* 0x00010a00ff04eb82 */ /* 0x000ee20000000a00 */
[----:B0-----:R-:W-:-:S13]  /*15cf0*/  ISETP.NE.AND P0, PT, R0, 0x1, PT ;  /* 0x000000010000780c */ /* 0x001fda0003f05270 */
[----:B------:R-:W0:Y:S08]  /*15d00*/  @P0 LDC R2, c[0x0][0x434] ;  /* 0x00010d00ff020b82 */ /* 0x000e300000000800 */
[----:B------:R-:W4:Y:S01]  /*15d10*/  @P0 LDC R0, c[0x0][0x438] ;  /* 0x00010e00ff000b82 */ /* 0x000f220000000800 */
[----:B------:R-:W-:Y:S01]  /*15d20*/  LOP3.LUT P5, RZ, R16, 0x20, RZ, 0xc0, !PT ;  /* 0x0000002010ff7812 */ /* 0x000fe200078ac0ff */
[----:B------:R-:W-:Y:S01]  /*15d30*/  VIADD R22, R6, 0x1 ;  /* 0x0000000106167836 */ /* 0x000fe20000000000 */
[----:B------:R-:W-:Y:S05]  /*15d40*/  YIELD ;  /* 0x0000000000007946 */ /* 0x000fea0003800000 */
[----:B------:R-:W-:Y:S01]  /*15d50*/  ULDC UR4, c[0x0][0x430] ;  /* 0x00010c0000047ab9 */ /* 0x000fe20000000800 */
[----:B------:R-:W-:-:S02]  /*15d60*/  IMAD.MOV.U32 R23, RZ, RZ, R7 ;  /* 0x000000ffff177224 */ /* 0x000fc400078e0007 */
[----:B--2---:R-:W-:-:S04]  /*15d70*/  IMAD R9, R7, 0x40, R9 ;  /* 0x0000004007097824 */ /* 0x004fc800078e0209 */
[----:B------:R-:W-:-:S04]  /*15d80*/  IMAD.IADD R9, R3, 0x1, R9 ;  /* 0x0000000103097824 */ /* 0x000fc800078e0209 */
[----:B0-----:R-:W-:-:S04]  /*15d90*/  @P0 IMAD.HI.U32 R3, R9, R2, RZ ;  /* 0x0000000209030227 */ /* 0x001fc800078e00ff */
[----:B------:R-:W-:Y:S01]  /*15da0*/  IMAD.MOV.U32 R10, RZ, RZ, R9 ;  /* 0x000000ffff0a7224 */ /* 0x000fe200078e0009 */
[----:B----4-:R-:W-:Y:S01]  /*15db0*/  @P0 SHF.R.U32.HI R10, RZ, R0, R3 ;  /* 0x00000000ff0a0219 */ /* 0x010fe20000011603 */
[----:B---3--:R-:W-:-:S03]  /*15dc0*/  @!P6 IMAD R0, R11, R4, RZ ;  /* 0x000000040b00e224 */ /* 0x008fc600078e02ff */
[--C-:B------:R-:W-:Y:S01]  /*15dd0*/  @!P6 SHF.R.S32.HI R3, RZ, 0x1f, R10.reuse ;  /* 0x0000001fff03e819 */ /* 0x100fe2000001140a */
[----:B------:R-:W-:Y:S02]  /*15de0*/  @!P6 IMAD.MOV.U32 R2, RZ, RZ, R10 ;  /* 0x000000ffff02e224 */ /* 0x000fe400078e000a */
[C---:B------:R-:W-:Y:S02]  /*15df0*/  @!P6 IMAD R0, R30.reuse, R5, R0 ;  /* 0x000000051e00e224 */ /* 0x040fe400078e0200 */
[----:B------:R-:W-:Y:S02]  /*15e00*/  @!P6 IMAD.WIDE.U32 R2, R30, R4, R2 ;  /* 0x000000041e02e225 */ /* 0x000fe400078e0002 */
[----:B------:R-:W0:Y:S02]  /*15e10*/  @!P6 LDC.64 R4, c[0x0][0x418] ;  /* 0x00010600ff04eb82 */ /* 0x000e240000000a00 */
[----:B------:R-:W-:Y:S01]  /*15e20*/  @!P6 IMAD.IADD R0, R0, 0x1, R3 ;  /* 0x000000010000e824 */ /* 0x000fe200078e0203 */
[----:B0-----:R-:W-:-:S04]  /*15e30*/  @!P6 LEA R4, P0, R2, R4, 0x2 ;  /* 0x000000040204e211 */ /* 0x001fc800078010ff */
[----:B------:R-:W-:Y:S01]  /*15e40*/  @!P6 LEA.HI.X R5, R2, R5, R0, 0x2, P0 ;  /* 0x000000050205e211 */ /* 0x000fe200000f1400 */
[----:B------:R-:W-:Y:S01]  /*15e50*/  IMAD.MOV.U32 R0, RZ, RZ, RZ ;  /* 0x000000ffff007224 */ /* 0x000fe200078e00ff */
[----:B------:R-:W-:Y:S01]  /*15e60*/  ISETP.NE.AND P0, PT, R22, 0x2, PT ;  /* 0x000000021600780c */ /* 0x000fe20003f05270 */
[----:B------:R-:W-:-:S03]  /*15e70*/  IMAD.MOV R2, RZ, RZ, -R10 ;  /* 0x000000ffff027224 */ /* 0x000fc600078e0a0a */
[----:B------:R-:W-:Y:S01]  /*15e80*/  SEL R28, RZ, 0x1, P0 ;  /* 0x00000001ff1c7807 */ /* 0x000fe20000000000 */
[----:B------:R0:W5:Y:S01]  /*15e90*/  @!P6 LDG.E R0, desc[UR36][R4.64] ;  /* 0x000000240400e981 */ /* 0x000162000c1e1900 */
[----:B------:R-:W-:Y:S02]  /*15ea0*/  SEL R22, R22, RZ, P0 ;  /* 0x000000ff16167207 */ /* 0x000fe40000000000 */
[----:B------:R-:W-:Y:S01]  /*15eb0*/  LOP3.LUT R28, R8, R28, RZ, 0x3c, !PT ;  /* 0x0000001c081c7212 */ /* 0x000fe200078e3cff */
[----:B0-----:R-:W-:Y:S01]  /*15ec0*/  IMAD R5, R2, UR4, R9 ;  /* 0x0000000402057c24 */ /* 0x001fe2000f8e0209 */
[----:B------:R-:W-:Y:S06]  /*15ed0*/  @!P5 BRA `(.L_x_1377) ;  /* 0x000000000004d947 */ /* 0x000fec0003800000 */
[----:B------:R-:W-:Y:S01]  /*15ee0*/  BPT.TRAP 0x1 ;  /* 0x000000040000795c */ /* 0x000fe20000300000 */
.L_x_1377:
[----:B------:R-:W-:Y:S01]  /*15ef0*/  IMAD R7, R22, 0x8, R17 ;  /* 0x0000000816077824 */ /* 0x000fe200078e0211 */
[----:B------:R-:W-:Y:S01]  /*15f00*/  SHF.L.U32 R2, R28, 0x1f, RZ ;  /* 0x0000001f1c027819 */ /* 0x000fe200000006ff */
[----:B------:R-:W-:Y:S03]  /*15f10*/  BSSY B1, `(.L_x_1378) ;  /* 0x0000003000017945 */ /* 0x000fe60003800000 */
[----:B------:R-:W0:Y:S02]  /*15f20*/  SYNCS.PHASECHK.TRANS64.TRYWAIT P0, [R7+URZ+0x30840], R2 ;  /* 0x03084002070075a7 */ /* 0x000e24000800017f */
[----:B0-----:R-:W-:Y:S05]  /*15f30*/  @!P0 BRA `(.L_x_1379) ;  /* 0x0000003c00108947 */ /* 0x001fea0003800000 */
.L_x_1458:
[----:B------:R-:W-:Y:S05]  /*15f40*/  BSYNC B1 ;  /* 0x0000000000017941 */ /* 0x000fea0003800000 */
.L_x_1378:
        /* <DEDUP_REMOVED lines=25> */
[----:B------:R-:W2:Y:S01]  /*160e0*/  SHFL.IDX PT, R3, R25, RZ, 0x181f ;  /* 0x00181fff19037589 */ /* 0x000ea200000e0000 */
        /* <DEDUP_REMOVED lines=9> */
[----:B--2---:R-:W-:-:S05]  /*16180*/  IMAD.X R3, RZ, RZ, R3, P0 ;  /* 0x000000ffff037224 */ /* 0x004fca00000e0603 */
        /* <DEDUP_REMOVED lines=15> */
[----:B------:R0:W2:Y:S04]  /*16280*/  SHFL.IDX PT, R35, R25, 0x3, 0x181f ;  /* 0x00781f0019237f89 */ /* 0x0000a800000e0000 */
[----:B------:R-:W-:Y:S01]  /*16290*/  LDGSTS.E.BYPASS.LTC128B.128 [R20+0x21400], desc[UR36][R2.64], !P2 ;  /* 0x2140000002147fae */ /* 0x000fe2000d101d64 */
[----:B------:R-:W-:-:S03]  /*162a0*/  LOP3.LUT P2, RZ, R16, 0x1000, RZ, 0xc0, !PT ;  /* 0x0000100010ff7812 */ /* 0x000fc6000784c0ff */
[----:B------:R-:W-:Y:S01]  /*162b0*/  LDGSTS.E.BYPASS.LTC128B.128 [R20+0x23400], desc[UR36][R2.64+0x80], !P1 ;  /* 0x2340008002147fae */ /* 0x000fe2000c901d64 */
[----:B------:R-:W-:-:S03]  /*162c0*/  LOP3.LUT P1, RZ, R16, 0x800, RZ, 0xc0, !PT ;  /* 0x0000080010ff7812 */ /* 0x000fc6000782c0ff */
[----:B------:R-:W-:Y:S04]  /*162d0*/  LDGSTS.E.BYPASS.LTC128B.128 [R20+0x25400], desc[UR36][R2.64+0x100], !P6 ;  /* 0x2540010002147fae */ /* 0x000fe8000f101d64 */
[----:B------:R3:W-:Y:S04]  /*162e0*/  LDGSTS.E.BYPASS.LTC128B.128 [R20+0x27400], desc[UR36][R2.64+0x180], !P5 ;  /* 0x2740018002147fae */ /* 0x0007e8000e901d64 */
[----:B--23--:R0:W3:Y:S02]  /*162f0*/  SHFL.IDX PT, R2, R10, 0x3, 0x181f ;  /* 0x00781f000a027f89 */ /* 0x00c0e400000e0000 */
.L_x_1468:
[----:B------:R-:W-:Y:S02]  /*16300*/  LOP3.LUT R16, R16, 0xfffff7ff, RZ, 0xc0, !PT ;  /* 0xfffff7ff10107812 */ /* 0x000fe400078ec0ff */
[----:B---3--:R-:W-:Y:S02]  /*16310*/  IADD3 R2, P0, R2, R4, RZ ;  /* 0x0000000402027210 */ /* 0x008fe40007f1e0ff */
        /* <DEDUP_REMOVED lines=15> */
.L_x_1381:
        /* <DEDUP_REMOVED lines=10> */
.L_x_1382:
[----:B------:R3:W-:Y:S01]  /*164b0*/  SYNCS.ARRIVE.TRANS64.A1T0 RZ, [R7+URZ+0x30830], RZ ;  /* 0x030830ff07ff79a7 */ /* 0x0007e2000810003f */
[----:B------:R-:W-:Y:S05]  /*164c0*/  @!P6 BRA `(.L_x_1383) ;  /* 0x000000000004e947 */ /* 0x000fea0003800000 */
[----:B------:R-:W-:Y:S01]  /*164d0*/  BPT.TRAP 0x1 ;  /* 0x000000040000795c */ /* 0x000fe20000300000 */
.L_x_1383:
[----:B--2---:R-:W-:Y:S01]  /*164e0*/  SHF.L.U32 R2, R8, 0x1f, RZ ;  /* 0x0000001f08027819 */ /* 0x004fe200000006ff */
[----:B---3--:R-:W-:Y:S01]  /*164f0*/  IMAD R7, R6, 0x8, R17 ;  /* 0x0000000806077824 */ /* 0x008fe200078e0211 */
[----:B------:R-:W-:Y:S03]  /*16500*/  BSSY B1, `(.L_x_1384) ;  /* 0x0000003000017945 */ /* 0x000fe60003800000 */
[----:B------:R-:W2:Y:S02]  /*16510*/  SYNCS.PHASECHK.TRANS64.TRYWAIT P0, [R7+URZ+0x30860], R2 ;  /* 0x03086002070075a7 */ /* 0x000ea4000800017f */
[----:B--2---:R-:W-:Y:S05]  /*16520*/  @!P0 BRA `(.L_x_1385) ;  /* 0x0000003c001c8947 */ /* 0x004fea0003800000 */
.L_x_1469:
[----:B------:R-:W-:Y:S05]  /*16530*/  BSYNC B1 ;  /* 0x0000000000017941 */ /* 0x000fea0003800000 */
.L_x_1384:
[----:B------:R-:W3:Y:S01]  /*16540*/  LDL R8, [R1] ;  /* 0x0000000001087983 */ /* 0x000ee20000100800 */
[----:B------:R-:W4:Y:S01]  /*16550*/  S2R R3, SR_TID.X ;  /* 0x0000000000037919 */ /* 0x000f220000002100 */
[----:B------:R-:W-:Y:S01]  /*16560*/  UMOV UR4, 0xffffffff ;  /* 0xffffffff00047882 */ /* 0x000fe20000000000 */
[----:B------:R-:W-:Y:S01]  /*16570*/  IMAD R6, R6, 0x4000, R31 ;  /* 0x0000400006067824 */ /* 0x000fe200078e021f */
[----:B----4-:R-:W-:-:S04]  /*16580*/  LOP3.LUT R3, R3, 0x7f, RZ, 0xc0, !PT ;  /* 0x0000007f03037812 */ /* 0x010fc800078ec0ff */
[----:B------:R-:W-:Y:S01]  /*16590*/  SHF.R.U32.HI R3, RZ, 0x3, R3 ;  /* 0x00000003ff037819 */ /* 0x000fe20000011603 */
[----:B---3--:R-:W-:-:S04]  /*165a0*/  IMAD R8, R29, -0x40, R8 ;  /* 0xffffffc01d087824 */ /* 0x008fc800078e0208 */
[----:B------:R-:W-:Y:S01]  /*165b0*/  IMAD.IADD R8, R8, 0x1, -R3 ;  /* 0x0000000108087824 */ /* 0x000fe200078e0a03 */
[----:B------:R-:W-:Y:S06]  /*165c0*/  BRA.DIV UR4, `(.L_x_1386) ;  /* 0x0000003e04087947 */ /* 0x000fec000b800000 */
[----:B--2---:R-:W2:Y:S01]  /*165d0*/  SHFL.IDX PT, R2, R18, RZ, 0x181f ;  /* 0x00181fff12027589 */ /* 0x004ea200000e0000 */
[----:B------:R-:W-:-:S03]  /*165e0*/  IMAD R6, R6, 0x2, R17 ;  /* 0x0000000206067824 */ /* 0x000fc600078e0211 */
[----:B------:R-:W3:Y:S04]  /*165f0*/  SHFL.IDX PT, R3, R19, RZ, 0x181f ;  /* 0x00181fff13037589 */ /* 0x000ee800000e0000 */
[----:B-1----:R-:W-:Y:S01]  /*16600*/  SHFL.IDX PT, R14, R18, 0x3, 0x181f ;  /* 0x00781f00120e7f89 */ /* 0x002fe200000e0000 */
[----:B--2---:R-:W-:-:S05]  /*16610*/  IADD3 R2, P0, R2, R4, RZ ;  /* 0x0000000402027210 */ /* 0x004fca0007f1e0ff */
[----:B---3--:R-:W-:Y:S01]  /*16620*/  IMAD.X R3, RZ, RZ, R3, P0 ;  /* 0x000000ffff037224 */ /* 0x008fe200000e0603 */
        /* <DEDUP_REMOVED lines=8> */
[----:B-1----:R-:W1:Y:S04]  /*166b0*/  SHFL.IDX PT, R2, R18, 0x1, 0x181f ;  /* 0x00381f0012027f89 */ /* 0x002e6800000e0000 */
[----:B------:R-:W2:Y:S01]  /*166c0*/  SHFL.IDX PT, R3, R19, 0x1, 0x181f ;  /* 0x00381f0013037f89 */ /* 0x000ea200000e0000 */
[----:B-1----:R-:W-:-:S05]  /*166d0*/  IADD3 R2, P0, R2, R4, RZ ;  /* 0x0000000402027210 */ /* 0x002fca0007f1e0ff */
[----:B--2---:R-:W-:Y:S01]  /*166e0*/  IMAD.X R3, RZ, RZ, R3, P0 ;  /* 0x000000ffff037224 */ /* 0x004fe200000e0603 */
        /* <DEDUP_REMOVED lines=9> */
[----:B------:R-:W2:Y:S04]  /*16780*/  SHFL.IDX PT, R3, R19, 0x2, 0x181f ;  /* 0x00581f0013037f89 */ /* 0x000ea800000e0000 */
[----:B------:R-:W3:Y:S01]  /*16790*/  SHFL.IDX PT, R19, R19, 0x3, 0x181f ;  /* 0x00781f0013137f89 */ /* 0x000ee200000e0000 */
[----:B-1----:R-:W-:-:S05]  /*167a0*/  IADD3 R2, P0, R2, R4, RZ ;  /* 0x0000000402027210 */ /* 0x002fca0007f1e0ff */
[----:B--2---:R-:W-:Y:S01]  /*167b0*/  IMAD.X R3, RZ, RZ, R3, P0 ;  /* 0x000000ffff037224 */ /* 0x004fe200000e0603 */
[----:B------:R-:W-:-:S13]  /*167c0*/  ISETP.LT.OR P0, PT, R8, 0x21, P4 ;  /* 0x000000210800780c */ /* 0x000fda0002701670 */
[----:B------:R1:W-:Y:S01]  /*167d0*/  LDGSTS.E.BYPASS.LTC128B.128 [R6+0x1400], desc[UR36][R2.64], !P0 ;  /* 0x0140000002067fae */ /* 0x0003e2000c101d64 */
[----:B------:R-:W-:-:S13]  /*167e0*/  ISETP.LT.OR P0, PT, R8, 0x21, P3 ;  /* 0x000000210800780c */ /* 0x000fda0001f01670 */
[----:B------:R1:W-:Y:S01]  /*167f0*/  LDGSTS.E.BYPASS.LTC128B.128 [R6+0x3400], desc[UR36][R2.64+0x80], !P0 ;  /* 0x0340008002067fae */ /* 0x0003e2000c101d64 */
[----:B------:R-:W-:-:S13]  /*16800*/  ISETP.LT.OR P0, PT, R8, 0x21, P2 ;  /* 0x000000210800780c */ /* 0x000fda0001701670 */
[----:B------:R1:W-:Y:S01]  /*16810*/  LDGSTS.E.BYPASS.LTC128B.128 [R6+0x5400], desc[UR36][R2.64+0x100], !P0 ;  /* 0x0540010002067fae */ /* 0x0003e2000c101d64 */
[----:B------:R-:W-:-:S13]  /*16820*/  ISETP.LT.OR P0, PT, R8, 0x21, P1 ;  /* 0x000000210800780c */ /* 0x000fda0000f01670 */
[----:B---3--:R1:W-:Y:S02]  /*16830*/  LDGSTS.E.BYPASS.LTC128B.128 [R6+0x7400], desc[UR36][R2.64+0x180], !P0 ;  /* 0x0740018002067fae */ /* 0x0083e4000c101d64 */
.L_x_1479:
[----:B-12---:R-:W-:Y:S01]  /*16840*/  IADD3 R2, P0, R14, R4, RZ ;  /* 0x000000040e027210 */ /* 0x006fe20007f1e0ff */
        /* <DEDUP_REMOVED lines=16> */
[----:B-1----:R-:W-:Y:S01]  /*16950*/  IMAD.WIDE.U32 R2, R5, UR4, RZ ;  /* 0x0000000405027c25 */ /* 0x002fe2000f8e00ff */
[----:B------:R-:W-:-:S03]  /*16960*/  ULDC.64 UR4, c[0x0][0x338] ;  /* 0x0000ce0000047ab9 */ /* 0x000fc60000000a00 */
[----:B------:R-:W-:Y:S02]  /*16970*/  IMAD.IADD R3, R3, 0x1, R9 ;  /* 0x0000000103037824 */ /* 0x000fe400078e0209 */
[----:B------:R-:W-:Y:S02]  /*16980*/  IMAD R21, R21, UR4, RZ ;  /* 0x0000000415157c24 */ /* 0x000fe4000f8e02ff */
[----:B------:R-:W-:-:S04]  /*16990*/  IMAD.WIDE.U32 R2, R0, UR4, R2 ;  /* 0x0000000400027c25 */ /* 0x000fc8000f8e0002 */
[----:B------:R-:W-:Y:S01]  /*169a0*/  IMAD R21, R0, UR5, R21 ;  /* 0x0000000500157c24 */ /* 0x000fe2000f8e0215 */
[----:B------:R-:W-:Y:S01]  /*169b0*/  ULDC.64 UR4, c[0x0][0x330] ;  /* 0x0000cc0000047ab9 */ /* 0x000fe20000000a00 */
[----:B------:R-:W-:Y:S02]  /*169c0*/  NOP ;  /* 0x0000000000007918 */ /* 0x000fe40000000000 */
[----:B------:R-:W-:Y:S02]  /*169d0*/  IMAD.IADD R3, R3, 0x1, R21 ;  /* 0x0000000103037824 */ /* 0x000fe400078e0215 */
[----:B------:R-:W-:-:S04]  /*169e0*/  IMAD.WIDE.U32 R2, R26, UR4, R2 ;  /* 0x000000041a027c25 */ /* 0x000fc8000f8e0002 */
[----:B------:R-:W-:Y:S01]  /*169f0*/  IMAD R3, R26, UR5, R3 ;  /* 0x000000051a037c24 */ /* 0x000fe2000f8e0203 */
[----:B------:R-:W-:-:S04]  /*16a00*/  LEA R18, P0, R2, UR6, 0x1 ;  /* 0x0000000602127c11 */ /* 0x000fc8000f8008ff */
[----:B------:R-:W-:Y:S02]  /*16a10*/  LEA.HI.X R19, R2, UR7, R3, 0x1, P0 ;  /* 0x0000000702137c11 */ /* 0x000fe400080f0c03 */
[----:B------:R-:W-:-:S13]  /*16a20*/  PLOP3.LUT P0, PT, PT, PT, PT, 0x80, 0x0 ;  /* 0x000000000000781c */ /* 0x000fda0003f0f070 */
.L_x_1387:
        /* <DEDUP_REMOVED lines=10> */
.L_x_1388:
[----:B------:R-:W2:Y:S01]  /*16ad0*/  LDL R0, [R1+0x4] ;  /* 0x0000040001007983 */ /* 0x000ea20000100800 */
[----:B------:R1:W-:Y:S01]  /*16ae0*/  SYNCS.ARRIVE.TRANS64.A1T0 RZ, [R7+URZ+0x30850], RZ ;  /* 0x030850ff07ff79a7 */ /* 0x0003e2000810003f */
[----:B------:R-:W-:Y:S02]  /*16af0*/  IMAD.MOV.U32 R6, RZ, RZ, R22 ;  /* 0x000000ffff067224 */ /* 0x000fe400078e0016 */
[----:B------:R-:W-:Y:S02]  /*16b00*/  IMAD.MOV.U32 R8, RZ, RZ, R28 ;  /* 0x000000ffff087224 */ /* 0x000fe400078e001c */
[----:B------:R-:W-:Y:S02]  /*16b10*/  IMAD.MOV.U32 R29, RZ, RZ, R23 ;  /* 0x000000ffff1d7224 */ /* 0x000fe400078e0017 */
[C---:B-1----:R-:W-:Y:S01]  /*16b20*/  VIADD R7, R23.reuse, 0xffffffff ;  /* 0xffffffff17077836 */ /* 0x042fe20000000000 */
[----:B--2---:R-:W-:-:S13]  /*16b30*/  ISETP.GT.AND P0, PT, R23, R0, PT ;  /* 0x000000001700720c */ /* 0x004fda0003f04270 */
[----:B------:R-:W-:Y:S05]  /*16b40*/  @P0 BRA `(.L_x_1389) ;  /* 0xfffffff0003c0947 */ /* 0x000fea000383ffff */
.L_x_1376:
[----:B------:R-:W-:Y:S05]  /*16b50*/  BSYNC B0 ;  /* 0x0000000000007941 */ /* 0x000fea0003800000 */
.L_x_1375:
[----:B0-----:R-:W0:Y:S01]  /*16b60*/  S2R R0, SR_TID.X ;  /* 0x0000000000007919 */ /* 0x001e220000002100 */
[----:B------:R-:W-:Y:S01]  /*16b70*/  BSSY B0, `(.L_x_1390) ;  /* 0x0000010000007945 */ /* 0x000fe20003800000 */
[----:B0-----:R-:W-:-:S04]  /*16b80*/  LOP3.LUT R0, R0, 0x7f, RZ, 0xc0, !PT ;  /* 0x0000007f00007812 */ /* 0x001fc800078ec0ff */
[----:B------:R-:W-:-:S13]  /*16b90*/  ISETP.NE.AND P0, PT, R0, RZ, PT ;  /* 0x000000ff0000720c */ /* 0x000fda0003f05270 */
[----:B------:R-:W-:Y:S05]  /*16ba0*/  @P0 BRA `(.L_x_1391) ;  /* 0x0000000000300947 */ /* 0x000fea0003800000 */
[----:B------:R-:W0:Y:S01]  /*16bb0*/  S2R R5, SR_LANEID ;  /* 0x0000000000057919 */ /* 0x000e220000000000 */
[----:B------:R-:W-:Y:S01]  /*16bc0*/  VOTEU.ANY UR4, UPT, PT ;  /* 0x0000000000047886 */ /* 0x000fe200038e0100 */
[----:B------:R-:W2:Y:S01]  /*16bd0*/  LDC.64 R2, c[0x0][0xc60] ;  /* 0x00031800ff027b82 */ /* 0x000ea20000000a00 */
[----:B------:R-:W0:Y:S02]  /*16be0*/  FLO.U32 R0, UR4 ;  /* 0x0000000400007d00 */ /* 0x000e2400080e0000 */
[----:B0-----:R-:W-:-:S06]  /*16bf0*/  ISETP.EQ.U32.AND P0, PT, R0, R5, PT ;  /* 0x000000050000720c */ /* 0x001fcc0003f02070 */
[----:B------:R-:W2:Y:S07]  /*16c00*/  POPC R5, UR4 ;  /* 0x0000000400057d09 */ /* 0x000eae0008000000 */
[----:B--2---:R-:W2:Y:S01]  /*16c10*/  @P0 ATOMG.E.ADD.STRONG.GPU PT, R3, desc[UR36][R2.64], R5 ;  /* 0x00000005020309a8 */ /* 0x004ea200081ee1e4 */
[----:B------:R-:W0:Y:S02]  /*16c20*/  S2R R4, SR_LTMASK ;  /* 0x0000000000047919 */ /* 0x000e240000003900 */
[----:B0-----:R-:W-:-:S04]  /*16c30*/  LOP3.LUT R4, R4, UR4, RZ, 0xc0, !PT ;  /* 0x0000000404047c12 */ /* 0x001fc8000f8ec0ff */
[----:B------:R-:W0:Y:S01]  /*16c40*/  POPC R7, R4 ;  /* 0x0000000400077309 */ /* 0x000e220000000000 */
[----:B--2---:R-:W0:Y:S02]  /*16c50*/  SHFL.IDX PT, R0, R3, R0, 0x1f ;  /* 0x00001f0003007589 */ /* 0x004e2400000e0000 */
[----:B0-----:R-:W-:-:S07]  /*16c60*/  IADD3 R24, R0, UR39, R7 ;  /* 0x0000002700187c10 */ /* 0x001fce000fffe007 */
.L_x_1391:
[----:B------:R-:W-:Y:S05]  /*16c70*/  BSYNC B0 ;  /* 0x0000000000007941 */ /* 0x000fea0003800000 */
.L_x_1390:
[----:B------:R-:W-:-:S13]  /*16c80*/  LOP3.LUT P0, RZ, R16, 0x20, RZ, 0xc0, !PT ;  /* 0x0000002010ff7812 */ /* 0x000fda000780c0ff */
[----:B------:R-:W-:Y:S05]  /*16c90*/  @!P0 BRA `(.L_x_1392) ;  /* 0x0000000000048947 */ /* 0x000fea0003800000 */
[----:B------:R-:W-:Y:S01]  /*16ca0*/  BPT.TRAP 0x1 ;  /* 0x000000040000795c */ /* 0x000fe20000300000 */
.L_x_1392:
[----:B------:R-:W2:Y:S01]  /*16cb0*/  LDL.LU R2, [R1] ;  /* 0x0000000001027983 */ /* 0x000ea20000300800 */
[----:B------:R-:W-:Y:S01]  /*16cc0*/  IMAD R0, R22, 0x8, R17 ;  /* 0x0000000816007824 */ /* 0x000fe200078e0211 */
[----:B------:R-:W-:Y:S01]  /*16cd0*/  SHF.L.U32 R3, R28, 0x1f, RZ ;  /* 0x0000001f1c037819 */ /* 0x000fe200000006ff */
[----:B------:R-:W-:Y:S03]  /*16ce0*/  BSSY B0, `(.L_x_1393) ;  /* 0x0000004000007945 */ /* 0x000fe60003800000 */
[----:B------:R-:W0:Y:S01]  /*16cf0*/  SYNCS.PHASECHK.TRANS64.TRYWAIT P0, [R0+URZ+0x30860], R3 ;  /* 0x03086003000075a7 */ /* 0x000e22000800017f */
[----:B--2---:R-:W-:Y:S01]  /*16d00*/  IMAD R5, R23, -0x40, R2 ;  /* 0xffffffc017057824 */ /* 0x004fe200078e0202 */
[----:B0-----:R-:W-:Y:S06]  /*16d10*/  @!P0 BRA `(.L_x_1394) ;  /* 0x0000003800ac8947 */ /* 0x001fec0003800000 */
.L_x_1480:
[----:B------:R-:W-:Y:S05]  /*16d20*/  BSYNC B0 ;  /* 0x0000000000007941 */ /* 0x000fea0003800000 */
.L_x_1393:
[----:B------:R-:W2:Y:S01]  /*16d30*/  S2R R2, SR_TID.X ;  /* 0x0000000000027919 */ /* 0x000ea20000002100 */
[----:B------:R-:W-:Y:S01]  /*16d40*/  UMOV UR4, 0xffffffff ;  /* 0xffffffff00047882 */ /* 0x000fe20000000000 */
[----:B------:R-:W-:Y:S01]  /*16d50*/  IMAD R4, R22, 0x4000, R31 ;  /* 0x0000400016047824 */ /* 0x000fe200078e021f */
[----:B--2---:R-:W-:-:S04]  /*16d60*/  LOP3.LUT R2, R2, 0x7f, RZ, 0xc0, !PT ;  /* 0x0000007f02027812 */ /* 0x004fc800078ec0ff */
        /* <DEDUP_REMOVED lines=12> */
[----:B------:R-:W-:Y:S02]  /*16e30*/  ISETP.GE.AND P1, PT, R36, UR4, PT ;  /* 0x0000000424007c0c */ /* 0x000fe4000bf26270 */
[----:B-1----:R-:W-:-:S02]  /*16e40*/  IADD3 R2, P0, R14, R6, RZ ;  /* 0x000000060e027210 */ /* 0x002fc40007f1e0ff */
[----:B------:R-:W1:Y:S03]  /*16e50*/  SHFL.IDX PT, R14, R18, 0x1, 0x181f ;  /* 0x00381f00120e7f89 */ /* 0x000e6600000e0000 */
        /* <DEDUP_REMOVED lines=8> */
[----:B------:R1:W-:Y:S02]  /*16ee0*/  LDGSTS.E.BYPASS.LTC128B.128 [R4+0x6400], desc[UR36][R2.64+0x180], !P4 ;  /* 0x0640018002047fae */ /* 0x0003e4000e101d64 */
[----:B-1----:R-:W-:Y:S02]  /*16ef0*/  IADD3 R2, P4, R14, R6, RZ ;  /* 0x000000060e027210 */ /* 0x002fe40007f9e0ff */
[----:B------:R-:W0:Y:S03]  /*16f00*/  SHFL.IDX PT, R14, R18, 0x2, 0x181f ;  /* 0x00581f00120e7f89 */ /* 0x000e2600000e0000 */
        /* <DEDUP_REMOVED lines=12> */
[----:B------:R0:W3:Y:S03]  /*16fd0*/  SHFL.IDX PT, R14, R18, 0x3, 0x181f ;  /* 0x00781f00120e7f89 */ /* 0x0000e600000e0000 */
        /* <DEDUP_REMOVED lines=8> */
[----:B--23--:R0:W-:Y:S02]  /*17060*/  LDGSTS.E.BYPASS.LTC128B.128 [R4+0x7400], desc[UR36][R2.64+0x180], !P4 ;  /* 0x0740018002047fae */ /* 0x00c1e4000e101d64 */
.L_x_1490:
[C---:B------:R-:W-:Y:S02]  /*17070*/  ISETP.LT.OR P3, PT, R5.reuse, 0x31, P3 ;  /* 0x000000310500780c */ /* 0x040fe40001f61670 */
[C---:B------:R-:W-:Y:S02]  /*17080*/  ISETP.LT.OR P2, PT, R5.reuse, 0x31, P2 ;  /* 0x000000310500780c */ /* 0x040fe40001741670 */
[C---:B------:R-:W-:Y:S02]  /*17090*/  ISETP.LT.OR P1, PT, R5.reuse, 0x31, P1 ;  /* 0x000000310500780c */ /* 0x040fe40000f21670 */
[----:B01----:R-:W-:Y:S02]  /*170a0*/  IADD3 R2, P4, R14, R6, RZ ;  /* 0x000000060e027210 */ /* 0x003fe40007f9e0ff */
        /* <DEDUP_REMOVED lines=11> */
.L_x_1396:
        /* <DEDUP_REMOVED lines=10> */
.L_x_1397:
[----:B------:R1:W-:Y:S01]  /*17200*/  SYNCS.ARRIVE.TRANS64.A1T0 RZ, [R0+URZ+0x30850], RZ ;  /* 0x030850ff00ff79a7 */ /* 0x0003e2000810003f */
[----:B------:R-:W-:-:S05]  /*17210*/  VIADD R22, R22, 0x1 ;  /* 0x0000000116167836 */ /* 0x000fca0000000000 */
[----:B------:R-:W-:-:S04]  /*17220*/  ISETP.NE.AND P0, PT, R22, 0x2, PT ;  /* 0x000000021600780c */ /* 0x000fc80003f05270 */
[----:B0-----:R-:W-:Y:S02]  /*17230*/  SEL R3, RZ, 0x1, P0 ;  /* 0x00000001ff037807 */ /* 0x001fe40000000000 */
[----:B------:R-:W-:Y:S02]  /*17240*/  SEL R22, R22, RZ, P0 ;  /* 0x000000ff16167207 */ /* 0x000fe40000000000 */
[----:B-1----:R-:W-:-:S07]  /*17250*/  LOP3.LUT R28, R28, R3, RZ, 0x3c, !PT ;  /* 0x000000031c1c7212 */ /* 0x002fce00078e3cff */
.L_x_1354:
[----:B------:R-:W-:Y:S05]  /*17260*/  BSYNC B7 ;  /* 0x0000000000077941 */ /* 0x000fea0003800000 */
.L_x_1352:
        /* <DEDUP_REMOVED lines=11> */
.L_x_1398:
        /* <DEDUP_REMOVED lines=43> */
.L_x_1500:
[----:B------:R-:W-:Y:S02]  /*175d0*/  ULDC UR4, c[0x0][0xc38] ;  /* 0x00030e0000047ab9 */ /* 0x000fe40000000800 */
[----:B------:R-:W-:-:S04]  /*175e0*/  IMAD.U32 R5, RZ, RZ, UR4 ;  /* 0x00000004ff057e24 */ /* 0x000fc8000f8e00ff */
[----:B-1----:R-:W-:-:S04]  /*175f0*/  IMAD R14, R14, R5, RZ ;  /* 0x000000050e0e7224 */ /* 0x002fc800078e02ff */
[----:B------:R-:W-:-:S05]  /*17600*/  IMAD.IADD R7, R7, 0x1, R14 ;  /* 0x0000000107077824 */ /* 0x000fca00078e020e */
[----:B------:R-:W-:-:S13]  /*17610*/  ISETP.GT.AND P6, PT, R7, R0, PT ;  /* 0x000000000700720c */ /* 0x000fda0003fc4270 */
[----:B------:R-:W-:Y:S05]  /*17620*/  @P6 BRA `(.L_x_1401) ;  /* 0x0000000000a46947 */ /* 0x000fea0003800000 */
.L_x_1404:
        /* <DEDUP_REMOVED lines=35> */
.L_x_1508:
[----:B------:R-:W-:Y:S02]  /*17860*/  ULDC UR4, c[0x0][0xc38] ;  /* 0x00030e0000047ab9 */ /* 0x000fe40000000800 */
[----:B------:R-:W-:-:S04]  /*17870*/  IMAD.U32 R5, RZ, RZ, UR4 ;  /* 0x00000004ff057e24 */ /* 0x000fc8000f8e00ff */
[----:B-1----:R-:W-:-:S04]  /*17880*/  IMAD R14, R14, R5, RZ ;  /* 0x000000050e0e7224 */ /* 0x002fc800078e02ff */
[----:B------:R-:W-:-:S05]  /*17890*/  IMAD.IADD R7, R14, 0x1, R7 ;  /* 0x000000010e077824 */ /* 0x000fca00078e0207 */
[----:B------:R-:W-:-:S13]  /*178a0*/  ISETP.GT.AND P6, PT, R7, R0, PT ;  /* 0x000000000700720c */ /* 0x000fda0003fc4270 */
[----:B------:R-:W-:Y:S05]  /*178b0*/  @!P6 BRA `(.L_x_1404) ;  /* 0xfffffffc005ce947 */ /* 0x000fea000383ffff */
.L_x_1401:
[----:B------:R-:W-:Y:S01]  /*178c0*/  IMAD.IADD R7, R7, 0x1, -R14 ;  /* 0x0000000107077824 */ /* 0x000fe200078e0a0e */
[----:B------:R-:W-:-:S03]  /*178d0*/  UMOV UR4, 0xffffffff ;  /* 0xffffffff00047882 */ /* 0x000fc60000000000 */
[----:B------:R-:W-:-:S05]  /*178e0*/  IMAD R3, R2, R5, R7 ;  /* 0x0000000502037224 */ /* 0x000fca00078e0207 */
[----:B------:R-:W-:Y:S01]  /*178f0*/  ISETP.GT.AND P6, PT, R3, R0, PT ;  /* 0x000000000300720c */ /* 0x000fe20003fc4270 */
[----:B------:R-:W-:-:S12]  /*17900*/  BRA.DIV UR4, `(.L_x_1405) ;  /* 0x0000003e04547947 */ /* 0x000fd8000b800000 */
[----:B------:R-:W-:-:S04]  /*17910*/  VOTE.ANY R3, PT, !P6 ;  /* 0x0000000000037806 */ /* 0x000fc800070e0100 */
[----:B------:R-:W1:Y:S02]  /*17920*/  POPC R12, R3 ;  /* 0x00000003000c7309 */ /* 0x000e640000000000 */
[----:B-1----:R1:W2:Y:S01]  /*17930*/  SHFL.IDX PT, R25, R25, R12, 0x1f ;  /* 0x00001f0c19197589 */ /* 0x0022a200000e0000 */
[----:B------:R-:W-:-:S03]  /*17940*/  IMAD.IADD R27, R12, 0x1, R27 ;  /* 0x000000010c1b7824 */ /* 0x000fc600078e021b */
[----:B------:R1:W3:Y:S04]  /*17950*/  SHFL.IDX PT, R4, R4, R12, 0x1f ;  /* 0x00001f0c04047589 */ /* 0x0002e800000e0000 */
.L_x_1513:
[----:B------:R-:W-:-:S13]  /*17960*/  ISETP.NE.AND P0, PT, R3, RZ, PT ;  /* 0x000000ff0300720c */ /* 0x000fda0003f05270 */
[----:B------:R-:W-:Y:S05]  /*17970*/  @!P0 BRA `(.L_x_1406) ;  /* 0x0000000000108947 */ /* 0x000fea0003800000 */
[----:B------:R-:W-:Y:S01]  /*17980*/  UMOV UR4, 0xffffffff ;  /* 0xffffffff00047882 */ /* 0x000fe20000000000 */
[----:B-1----:R-:W-:Y:S02]  /*17990*/  VIADD R12, R12, 0xffffffff ;  /* 0xffffffff0c0c7836 */ /* 0x002fe40000000000 */
[----:B------:R-:W-:Y:S05]  /*179a0*/  BRA.DIV UR4, `(.L_x_1407) ;  /* 0x0000003e04887947 */ /* 0x000fea000b800000 */
[----:B------:R4:W1:Y:S02]  /*179b0*/  SHFL.IDX PT, R6, R2, R12, 0x1f ;  /* 0x00001f0c02067589 */ /* 0x00086400000e0000 */
.L_x_1406:
[----:B---3--:R-:W-:Y:S01]  /*179c0*/  ISETP.NE.AND P0, PT, R4, 0x1, PT ;  /* 0x000000010400780c */ /* 0x008fe20003f05270 */
[----:B-1----:R-:W-:-:S04]  /*179d0*/  IMAD R24, R6, R5, R7 ;  /* 0x0000000506187224 */ /* 0x002fc800078e0207 */
[----:B------:R-:W-:-:S08]  /*179e0*/  IMAD.IADD R0, R0, 0x1, -R24 ;  /* 0x0000000100007824 */ /* 0x000fd000078e0a18 */
[----:B------:R-:W-:Y:S05]  /*179f0*/  @!P0 BRA `(.L_x_1408) ;  /* 0x0000000000dc8947 */ /* 0x000fea0003800000 */
[-C--:B--2---:R-:W-:Y:S02]  /*17a00*/  IABS R6, R25.reuse ;  /* 0x0000001900067213 */ /* 0x084fe40000000000 */
[----:B------:R-:W-:Y:S02]  /*17a10*/  IABS R5, R4 ;  /* 0x0000000400057213 */ /* 0x000fe40000000000 */
[----:B------:R-:W1:Y:S08]  /*17a20*/  I2F.RP R7, R6 ;  /* 0x0000000600077306 */ /* 0x000e700000209400 */
[----:B------:R-:W2:Y:S08]  /*17a30*/  I2F.RP R8, R5 ;  /* 0x0000000500087306 */ /* 0x000eb00000209400 */
[----:B-1----:R-:W0:Y:S08]  /*17a40*/  MUFU.RCP R7, R7 ;  /* 0x0000000700077308 */ /* 0x002e300000001000 */
[----:B--2---:R-:W-:Y:S01]  /*17a50*/  MUFU.RCP R8, R8 ;  /* 0x0000000800087308 */ /* 0x004fe20000001000 */
[----:B0---4-:R-:W-:Y:S01]  /*17a60*/  VIADD R2, R7, 0xffffffe ;  /* 0x0ffffffe07027836 */ /* 0x011fe20000000000 */
[----:B------:R-:W-:-:S06]  /*17a70*/  IABS R7, R25 ;  /* 0x0000001900077213 */ /* 0x000fcc0000000000 */
[----:B------:R0:W1:Y:S02]  /*17a80*/  F2I.FTZ.U32.TRUNC.NTZ R3, R2 ;  /* 0x0000000200037305 */ /* 0x000064000021f000 */
[----:B0-----:R-:W-:Y:S02]  /*17a90*/  IMAD.MOV.U32 R2, RZ, RZ, RZ ;  /* 0x000000ffff027224 */ /* 0x001fe400078e00ff */
[----:B-1----:R-:W-:-:S04]  /*17aa0*/  IMAD.MOV R9, RZ, RZ, -R3 ;  /* 0x000000ffff097224 */ /* 0x002fc800078e0a03 */
[----:B------:R-:W-:-:S04]  /*17ab0*/  IMAD R9, R9, R6, RZ ;  /* 0x0000000609097224 */ /* 0x000fc800078e02ff */
[----:B------:R-:W-:Y:S01]  /*17ac0*/  IMAD.HI.U32 R3, R3, R9, R2 ;  /* 0x0000000903037227 */ /* 0x000fe200078e0002 */
        /* <DEDUP_REMOVED lines=15> */
[----:B------:R-:W-:-:S04]  /*17bc0*/  LOP3.LUT R2, R0, R25, RZ, 0x3c, !PT ;  /* 0x0000001900027212 */ /* 0x000fc800078e3cff */
[----:B------:R-:W-:Y:S01]  /*17bd0*/  ISETP.GE.AND P2, PT, R2, RZ, PT ;  /* 0x000000ff0200720c */ /* 0x000fe20003f46270 */
[----:B------:R-:W-:Y:S01]  /*17be0*/  @P0 VIADD R7, R7, 0x1 ;  /* 0x0000000107070836 */ /* 0x000fe20000000000 */
[----:B------:R-:W-:-:S05]  /*17bf0*/  IABS R2, R4 ;  /* 0x0000000400027213 */ /* 0x000fca0000000000 */
[----:B------:R-:W-:-:S06]  /*17c00*/  IMAD.MOV R2, RZ, RZ, -R2 ;  /* 0x000000ffff027224 */ /* 0x000fcc00078e0a02 */
[----:B------:R-:W-:Y:S01]  /*17c10*/  @!P2 IMAD.MOV R7, RZ, RZ, -R7 ;  /* 0x000000ffff07a224 */ /* 0x000fe200078e0a07 */
[----:B------:R-:W-:-:S04]  /*17c20*/  @!P1 LOP3.LUT R7, RZ, R25, RZ, 0x33, !PT ;  /* 0x00000019ff079212 */ /* 0x000fc800078e33ff */
[----:B------:R-:W-:-:S05]  /*17c30*/  IABS R3, R7 ;  /* 0x0000000700037213 */ /* 0x000fca0000000000 */
        /* <DEDUP_REMOVED lines=9> */
[----:B------:R-:W-:-:S04]  /*17cd0*/  IMAD.MOV R2, RZ, RZ, -R7 ;  /* 0x000000ffff027224 */ /* 0x000fc800078e0a07 */
[----:B------:R-:W-:Y:S02]  /*17ce0*/  IMAD R2, R25, R2, R0 ;  /* 0x0000000219027224 */ /* 0x000fe400078e0200 */
        /* <DEDUP_REMOVED lines=8> */
.L_x_1408:
[----:B0---4-:R-:W0:Y:S02]  /*17d70*/  LDC.64 R2, c[0x0][0xc90] ;  /* 0x00032400ff027b82 */ /* 0x011e240000000a00 */
[----:B0-----:R-:W-:-:S05]  /*17d80*/  IMAD.WIDE R2, R27, 0x4, R2 ;  /* 0x000000041b027825 */ /* 0x001fca00078e0202 */
[----:B------:R0:W2:Y:S02]  /*17d90*/  LDG.E R6, desc[UR36][R2.64] ;  /* 0x0000002402067981 */ /* 0x0000a4000c1e1900 */
[----:B0-----:R-:W-:Y:S02]  /*17da0*/  IMAD.MOV.U32 R2, RZ, RZ, RZ ;  /* 0x000000ffff027224 */ /* 0x001fe400078e00ff */
[----:B--2---:R-:W-:-:S05]  /*17db0*/  IMAD R7, R25, R6, RZ ;  /* 0x0000000619077224 */ /* 0x004fca00078e02ff */
[----:B------:R-:W-:-:S04]  /*17dc0*/  IABS R4, R7 ;  /* 0x0000000700047213 */ /* 0x000fc80000000000 */
[----:B------:R-:W0:Y:S08]  /*17dd0*/  I2F.RP R8, R4 ;  /* 0x0000000400087306 */ /* 0x000e300000209400 */
        /* <DEDUP_REMOVED lines=26> */
[----:B------:R-:W-:-:S04]  /*17f80*/  VIADDMNMX R5, R3, R5, R6, PT ;  /* 0x0000000503057246 */ /* 0x000fc80003800106 */
[----:B------:R-:W-:-:S04]  /*17f90*/  IABS R6, R5 ;  /* 0x0000000500067213 */ /* 0x000fc80000000000 */
[----:B------:R-:W0:Y:S08]  /*17fa0*/  I2F.RP R8, R6 ;  /* 0x0000000600087306 */ /* 0x000e300000209400 */
[----:B0-----:R-:W0:Y:S02]  /*17fb0*/  MUFU.RCP R8, R8 ;  /* 0x0000000800087308 */ /* 0x001e240000001000 */
[----:B0-----:R-:W-:Y:S01]  /*17fc0*/  VIADD R3, R8, 0xffffffe ;  /* 0x0ffffffe08037836 */ /* 0x001fe20000000000 */
[----:B------:R-:W-:-:S05]  /*17fd0*/  IABS R8, R5 ;  /* 0x0000000500087213 */ /* 0x000fca0000000000 */
[----:B------:R-:W0:Y:S02]  /*17fe0*/  F2I.FTZ.U32.TRUNC.NTZ R3, R3 ;  /* 0x0000000300037305 */ /* 0x000e24000021f000 */
[----:B0-----:R-:W-:-:S04]  /*17ff0*/  IMAD.MOV R7, RZ, RZ, -R3 ;  /* 0x000000ffff077224 */ /* 0x001fc800078e0a03 */
[----:B------:R-:W-:-:S04]  /*18000*/  IMAD R7, R7, R6, RZ ;  /* 0x0000000607077224 */ /* 0x000fc800078e02ff */
[----:B------:R-:W-:Y:S01]  /*18010*/  IMAD.HI.U32 R2, R3, R7, R2 ;  /* 0x0000000703027227 */ /* 0x000fe200078e0002 */
[----:B------:R-:W-:-:S03]  /*18020*/  IABS R7, R0 ;  /* 0x0000000000077213 */ /* 0x000fc60000000000 */
        /* <DEDUP_REMOVED lines=13> */
[----:B------:R-:W-:Y:S01]  /*18100*/  @!P1 LOP3.LUT R2, RZ, R5, RZ, 0x33, !PT ;  /* 0x00000005ff029212 */ /* 0x000fe200078e33ff */
[----:B------:R-:W-:-:S04]  /*18110*/  IMAD.MOV R5, RZ, RZ, -R5 ;  /* 0x000000ffff057224 */ /* 0x000fc800078e0a05 */
[----:B------:R-:W-:-:S07]  /*18120*/  IMAD R26, R2, R5, R3 ;  /* 0x00000005021a7224 */ /* 0x000fce00078e0203 */
.L_x_1409:
[----:B------:R-:W-:-:S05]  /*18130*/  LOP3.LUT R2, RZ, R2, RZ, 0x33, !PT ;  /* 0x00000002ff027212 */ /* 0x000fca00078e33ff */
[----:B------:R-:W-:Y:S01]  /*18140*/  IMAD.IADD R25, R25, 0x1, R2 ;  /* 0x0000000119197824 */ /* 0x000fe200078e0202 */
[----:B------:R-:W-:Y:S06]  /*18150*/  BRA `(.L_x_1410) ;  /* 0x00000000001c7947 */ /* 0x000fec0003800000 */
.L_x_1402:
[----:B------:R-:W-:Y:S01]  /*18160*/  UMOV UR4, URZ ;  /* 0x0000003f00047c82 */ /* 0x000fe20008000000 */
[----:B------:R-:W-:Y:S01]  /*18170*/  UMOV UR5, URZ ;  /* 0x0000003f00057c82 */ /* 0x000fe20008000000 */
[----:B------:R-:W-:Y:S01]  /*18180*/  ULDC UR6, c[0x0][0xc3c] ;  /* 0x00030f0000067ab9 */ /* 0x000fe20000000800 */
[----:B------:R-:W-:Y:S02]  /*18190*/  IMAD.MOV.U32 R24, RZ, RZ, R0 ;  /* 0x000000ffff187224 */ /* 0x000fe400078e0000 */
[----:B------:R-:W-:Y:S02]  /*181a0*/  IMAD.U32 R25, RZ, RZ, UR4 ;  /* 0x00000004ff197e24 */ /* 0x000fe4000f8e00ff */
[----:B------:R-:W-:Y:S02]  /*181b0*/  IMAD.U32 R26, RZ, RZ, UR5 ;  /* 0x00000005ff1a7e24 */ /* 0x000fe4000f8e00ff */
[----:B------:R-:W-:-:S07]  /*181c0*/  IMAD.U32 R27, RZ, RZ, UR6 ;  /* 0x00000006ff1b7e24 */ /* 0x000fce000f8e00ff */
.L_x_1410:
        /* <DEDUP_REMOVED lines=10> */
.L_x_1399:
[----:B------:R-:W-:Y:S02]  /*18270*/  ULDC UR4, c[0x0][0xc3c] ;  /* 0x00030f0000047ab9 */ /* 0x000fe40000000800 */
[----:B-1----:R-:W-:-:S13]  /*18280*/  ISETP.GE.AND P0, PT, R27, UR4, PT ;  /* 0x000000041b007c0c */ /* 0x002fda000bf06270 */
[----:B------:R-:W-:Y:S05]  /*18290*/  @!P0 BRA `(.L_x_1411) ;  /* 0xffffffb000248947 */ /* 0x000fea000383ffff */
[----:B------:R-:W-:Y:S05]  /*182a0*/  BSYNC B8 ;  /* 0x0000000000087941 */ /* 0x000fea0003800000 */
.L_x_1338:
[----:B------:R-:W3:Y:S01]  /*182b0*/  LDL.LU R0, [R1+0x20] ;  /* 0x0000200001007983 */ /* 0x000ee20000300800 */
[----:B------:R-:W-:Y:S01]  /*182c0*/  BSSY B0, `(.L_x_1412) ;  /* 0x000000b000007945 */ /* 0x000fe20003800000 */
[----:B------:R-:W1:Y:S01]  /*182d0*/  S2R R5, SR_CgaCtaId ;  /* 0x0000000000057919 */ /* 0x000e620000008800 */
[----:B---3--:R-:W-:-:S05]  /*182e0*/  VIADD R0, R0, 0x1 ;  /* 0x0000000100007836 */ /* 0x008fca0000000000 */
[----:B0-----:R-:W-:-:S04]  /*182f0*/  LEA.HI R2, R0, R0, RZ, 0x1 ;  /* 0x0000000000027211 */ /* 0x001fc800078f08ff */
[----:B------:R-:W-:Y:S02]  /*18300*/  LOP3.LUT R3, R2, 0xfffffffe, RZ, 0xc0, !PT ;  /* 0xfffffffe02037812 */ /* 0x000fe400078ec0ff */
[----:B------:R-:W-:-:S03]  /*18310*/  MOV R2, 0x400 ;  /* 0x0000040000027802 */ /* 0x000fc60000000f00 */
[----:B------:R-:W-:Y:S01]  /*18320*/  IMAD.IADD R0, R0, 0x1, -R3 ;  /* 0x0000000100007824 */ /* 0x000fe200078e0a03 */
[----:B-1----:R-:W-:-:S04]  /*18330*/  LEA R7, R5, R2, 0x18 ;  /* 0x0000000205077211 */ /* 0x002fc800078ec0ff */
[----:B------:R-:W-:-:S04]  /*18340*/  SHF.L.U32 R0, R0, 0x1f, RZ ;  /* 0x0000001f00007819 */ /* 0x000fc800000006ff */
[----:B------:R-:W0:Y:S02]  /*18350*/  SYNCS.PHASECHK.TRANS64.TRYWAIT P0, [R7+URZ+0x30820], R0 ;  /* 0x03082000070075a7 */ /* 0x000e24000800017f */
[----:B0-----:R-:W-:Y:S05]  /*18360*/  @!P0 BRA `(.L_x_1413) ;  /* 0x0000003400408947 */ /* 0x001fea0003800000 */
.L_x_1516:
[----:B------:R-:W-:Y:S05]  /*18370*/  BSYNC B0 ;  /* 0x0000000000007941 */ /* 0x000fea0003800000 */
.L_x_1412:
[----:B------:R-:W-:-:S03]  /*18380*/  UMOV UR4, 0xffffffff ;  /* 0xffffffff00047882 */ /* 0x000fc60000000000 */
[----:B------:R-:W-:Y:S05]  /*18390*/  BRA.DIV UR4, `(.L_x_1414) ;  /* 0x0000003604487947 */ /* 0x000fea000b800000 */
[----:B0-----:R-:W0:Y:S02]  /*183a0*/  S2R R0, SR_TID.X ;  /* 0x0000000000007919 */ /* 0x001e240000002100 */
[----:B0-----:R-:W-:-:S04]  /*183b0*/  SHF.R.U32.HI R0, RZ, 0x5, R0 ;  /* 0x00000005ff007819 */ /* 0x001fc80000011600 */
[----:B------:R-:W-:-:S05]  /*183c0*/  LOP3.LUT R0, R0, 0x3, RZ, 0xc0, !PT ;  /* 0x0000000300007812 */ /* 0x000fca00078ec0ff */
[----:B------:R0:W1:Y:S02]  /*183d0*/  SHFL.IDX PT, R14, R0, RZ, 0x1f ;  /* 0x00001fff000e7589 */ /* 0x00006400000e0000 */
.L_x_1519:
[----:B-1----:R-:W-:Y:S01]  /*183e0*/  ISETP.NE.AND P0, PT, R14, RZ, PT ;  /* 0x000000ff0e00720c */ /* 0x002fe20003f05270 */
[----:B------:R-:W-:-:S12]  /*183f0*/  BSSY B0, `(.L_x_1415) ;  /* 0x0000026000007945 */ /* 0x000fd80003800000 */
[----:B------:R-:W-:Y:S05]  /*18400*/  @P0 BRA `(.L_x_1416) ;  /* 0x0000000000900947 */ /* 0x000fea0003800000 */
[----:B------:R-:W-:-:S03]  /*18410*/  UMOV UR4, 0xffffffff ;  /* 0xffffffff00047882 */ /* 0x000fc60000000000 */
[----:B------:R-:W-:Y:S05]  /*18420*/  BRA.DIV UR4, `(.L_x_1417) ;  /* 0x0000003604587947 */ /* 0x000fea000b800000 */
[----:B------:R-:W-:-:S13]  /*18430*/  ELECT P6, URZ, PT ;  /* 0x00000000003f782f */ /* 0x000fda00038c0000 */
.L_x_1522:
[----:B------:R-:W-:Y:S05]  /*18440*/  @!P6 BRA `(.L_x_1416) ;  /* 0x000000000080e947 */ /* 0x000fea0003800000 */
[----:B0-----:R-:W3:Y:S02]  /*18450*/  LDL R0, [R1+0x30] ;  /* 0x0000300001007983 */ /* 0x001ee40000100800 */
[----:B---3--:R-:W-:-:S13]  /*18460*/  R2UR UR4, R0 ;  /* 0x00000000000472ca */ /* 0x008fda00000e0000 */
[----:B------:R-:W-:-:S06]  /*18470*/  ULOP3.LUT UR4, UR4, 0x2, URZ, 0xfc, !UPT ;  /* 0x0000000204047892 */ /* 0x000fcc000f8efc3f */
[----:B------:R-:W-:-:S05]  /*18480*/  IMAD.U32 R0, RZ, RZ, UR4 ;  /* 0x00000004ff007e24 */ /* 0x000fca000f8e00ff */
[----:B------:R-:W-:-:S13]  /*18490*/  ISETP.NE.AND P0, PT, R0, 0x3, PT ;  /* 0x000000030000780c */ /* 0x000fda0003f05270 */
[----:B------:R-:W-:Y:S05]  /*184a0*/  @!P0 BRA `(.L_x_1418) ;  /* 0x0000000000048947 */ /* 0x000fea0003800000 */
[----:B------:R-:W-:Y:S01]  /*184b0*/  BPT.TRAP 0x1 ;  /* 0x000000040000795c */ /* 0x000fe20000300000 */
.L_x_1418:
[----:B------:R-:W-:Y:S01]  /*184c0*/  IMAD R5, R22, 0x8, R7 ;  /* 0x0000000816057824 */ /* 0x000fe200078e0207 */
[----:B------:R-:W-:Y:S01]  /*184d0*/  SHF.L.U32 R0, R28, 0x1f, RZ ;  /* 0x0000001f1c007819 */ /* 0x000fe200000006ff */
[----:B------:R-:W-:-:S03]  /*184e0*/  VIADD R22, R22, 0x1 ;  /* 0x0000000116167836 */ /* 0x000fc60000000000 */
[----:B------:R-:W0:Y:S02]  /*184f0*/  SYNCS.PHASECHK.TRANS64.TRYWAIT P1, [R5+URZ+0x30840], R0 ;  /* 0x03084000050075a7 */ /* 0x000e24000802017f */
[----:B------:R-:W-:-:S04]  /*18500*/  ISETP.NE.AND P2, PT, R22, 0x2, PT ;  /* 0x000000021600780c */ /* 0x000fc80003f45270 */
[----:B------:R-:W-:Y:S01]  /*18510*/  SEL R3, RZ, 0x1, P2 ;  /* 0x00000001ff037807 */ /* 0x000fe20001000000 */
[----:B0-----:R-:W-:Y:S08]  /*18520*/  @!P1 BRA `(.L_x_1419) ;  /* 0x0000003400389947 */ /* 0x001ff00003800000 */
.L_x_1523:
[----:B------:R-:W-:Y:S02]  /*18530*/  SEL R22, R22, RZ, P2 ;  /* 0x000000ff16167207 */ /* 0x000fe40001000000 */
[----:B------:R-:W-:Y:S01]  /*18540*/  LOP3.LUT R2, R28, R3, RZ, 0x3c, !PT ;  /* 0x000000031c027212 */ /* 0x000fe200078e3cff */
[----:B------:R-:W-:Y:S06]  /*18550*/  @!P0 BRA `(.L_x_1420) ;  /* 0x0000000000048947 */ /* 0x000fec0003800000 */
[----:B------:R-:W-:Y:S01]  /*18560*/  BPT.TRAP 0x1 ;  /* 0x000000040000795c */ /* 0x000fe20000300000 */
.L_x_1420:
[----:B------:R-:W-:Y:S01]  /*18570*/  IMAD R3, R22, 0x8, R7 ;  /* 0x0000000816037824 */ /* 0x000fe200078e0207 */
[----:B------:R-:W-:-:S04]  /*18580*/  SHF.L.U32 R2, R2, 0x1f, RZ ;  /* 0x0000001f02027819 */ /* 0x000fc800000006ff */
[----:B------:R-:W1:Y:S02]  /*18590*/  SYNCS.PHASECHK.TRANS64.TRYWAIT P1, [R3+URZ+0x30840], R2 ;  /* 0x03084002030075a7 */ /* 0x000e64000802017f */
[----:B-1----:R-:W-:Y:S05]  /*185a0*/  @!P1 BRA `(.L_x_1421) ;  /* 0x00000034002c9947 */ /* 0x002fea0003800000 */
.L_x_1524:
[----:B------:R-:W-:Y:S05]  /*185b0*/  @!P0 BRA `(.L_x_1422) ;  /* 0x0000000000048947 */ /* 0x000fea0003800000 */
[----:B------:R-:W-:Y:S01]  /*185c0*/  BPT.TRAP 0x1 ;  /* 0x000000040000795c */ /* 0x000fe20000300000 */
.L_x_1422:
[----:B------:R-:W3:Y:S02]  /*185d0*/  SYNCS.PHASECHK.TRANS64.TRYWAIT P1, [R5+URZ+0x30860], R0 ;  /* 0x03086000050075a7 */ /* 0x000ee4000802017f */
[----:B---3--:R-:W-:Y:S05]  /*185e0*/  @!P1 BRA `(.L_x_1423) ;  /* 0x0000003400309947 */ /* 0x008fea0003800000 */
.L_x_1525:
[----:B------:R-:W-:Y:S05]  /*185f0*/  @!P0 BRA `(.L_x_1424) ;  /* 0x0000000000048947 */ /* 0x000fea0003800000 */
[----:B------:R-:W-:Y:S01]  /*18600*/  BPT.TRAP 0x1 ;  /* 0x000000040000795c */ /* 0x000fe20000300000 */
.L_x_1424:
[----:B----4-:R4:W0:Y:S02]  /*18610*/  SYNCS.PHASECHK.TRANS64.TRYWAIT P0, [R3+URZ+0x30860], R2 ;  /* 0x03086002030075a7 */ /* 0x010824000800017f */
[----:B0-----:R-:W-:Y:S05]  /*18620*/  @!P0 NANOSLEEP.SYNCS 0x989680 ;  /* 0x009896800000895d */ /* 0x001fea0003900000 */
[----:B------:R-:W0:Y:S02]  /*18630*/  @!P0 SYNCS.PHASECHK.TRANS64 P0, [R3+URZ+0x30860], R2 ;  /* 0x03086002030085a7 */ /* 0x000e24000800007f */
[----:B0-----:R-:W-:Y:S05]  /*18640*/  @!P0 BRA `(.L_x_1424) ;  /* 0xfffffffc00f08947 */ /* 0x001fea000383ffff */
.L_x_1416:
[----:B------:R-:W-:Y:S05]  /*18650*/  BSYNC B0 ;  /* 0x0000000000007941 */ /* 0x000fea0003800000 */
.L_x_1415:
[----:B------:R-:W-:Y:S05]  /*18660*/  EXIT ;  /* 0x000000000000794d */ /* 0x000fea0003800000 */
.L_x_1229:
[----:B0-----:R-:W-:-:S04]  /*18670*/  IMAD.U32 R3, RZ, RZ, UR40 ;  /* 0x00000028ff037e24 */ /* 0x001fc8000f8e00ff */
[----:B------:R0:W1:Y:S03]  /*18680*/  SYNCS.PHASECHK.TRANS64.TRYWAIT P1, [R3+URZ+0x30800], R0 ;  /* 0x03080000030075a7 */ /* 0x000066000802017f */
[----:B-1----:R-:W-:Y:S05]  /*18690*/  @!P1 NANOSLEEP.SYNCS 0x989680 ;  /* 0x009896800000995d */ /* 0x002fea0003900000 */
[----:B------:R-:W1:Y:S02]  /*186a0*/  @!P1 SYNCS.PHASECHK.TRANS64 P1, [R3+URZ+0x30800], R0 ;  /* 0x03080000030095a7 */ /* 0x000e64000802007f */
[----:B-1----:R-:W-:Y:S05]  /*186b0*/  @!P1 BRA `(.L_x_1229) ;  /* 0xfffffffc00ec9947 */ /* 0x002fea000383ffff */
[----:B------:R-:W-:Y:S05]  /*186c0*/  BRA `(.L_x_1425) ;  /* 0xfffffe9c009c7947 */ /* 0x000fea000383ffff */
.L_x_1233:
[----:B-1----:R1:W2:Y:S02]  /*186d0*/  SYNCS.PHASECHK.TRANS64.TRYWAIT P1, [R3+URZ+0x30830], R0 ;  /* 0x03083000030075a7 */ /* 0x0022a4000802017f */
[----:B--2---:R-:W-:Y:S05]  /*186e0*/  @!P1 NANOSLEEP.SYNCS 0x989680 ;  /* 0x009896800000995d */ /* 0x004fea0003900000 */
[----:B------:R-:W2:Y:S02]  /*186f0*/  @!P1 SYNCS.PHASECHK.TRANS64 P1, [R3+URZ+0x30830], R0 ;  /* 0x03083000030095a7 */ /* 0x000ea4000802007f */
[----:B--2---:R-:W-:Y:S05]  /*18700*/  @!P1 BRA `(.L_x_1233) ;  /* 0xfffffffc00f09947 */ /* 0x004fea000383ffff */
[----:B------:R-:W-:Y:S05]  /*18710*/  BRA `(.L_x_1232) ;  /* 0xfffffe9c00b87947 */ /* 0x000fea000383ffff */
.L_x_1250:
[----:B-1----:R-:W-:-:S04]  /*18720*/  IMAD.U32 R4, RZ, RZ, UR6 ;  /* 0x00000006ff047e24 */ /* 0x002fc8000f8e00ff */
[----:B------:R1:W2:Y:S03]  /*18730*/  SYNCS.PHASECHK.TRANS64.TRYWAIT P1, [R4+URZ+0x30830], R3 ;  /* 0x03083003040075a7 */ /* 0x0002a6000802017f */
[----:B--2---:R-:W-:Y:S05]  /*18740*/  @!P1 NANOSLEEP.SYNCS 0x989680 ;  /* 0x009896800000995d */ /* 0x004fea0003900000 */
[----:B------:R-:W2:Y:S02]  /*18750*/  @!P1 SYNCS.PHASECHK.TRANS64 P1, [R4+URZ+0x30830], R3 ;  /* 0x03083003040095a7 */ /* 0x000ea4000802007f */
[----:B--2---:R-:W-:Y:S05]  /*18760*/  @!P1 BRA `(.L_x_1250) ;  /* 0xfffffffc00ec9947 */ /* 0x004fea000383ffff */
[----:B------:R-:W-:Y:S05]  /*18770*/  BRA `(.L_x_1249) ;  /* 0xfffffec400dc7947 */ /* 0x000fea000383ffff */
.L_x_1254:
[----:B---3--:R-:W-:-:S04]  /*18780*/  IMAD.U32 R2, RZ, RZ, UR5 ;  /* 0x00000005ff027e24 */ /* 0x008fc8000f8e00ff */
[----:B------:R3:W4:Y:S03]  /*18790*/  SYNCS.PHASECHK.TRANS64.TRYWAIT P1, [R2+URZ+0x30850], R0 ;  /* 0x03085000020075a7 */ /* 0x000726000802017f */
[----:B----4-:R-:W-:Y:S05]  /*187a0*/  @!P1 NANOSLEEP.SYNCS 0x989680 ;  /* 0x009896800000995d */ /* 0x010fea0003900000 */
[----:B------:R-:W4:Y:S02]  /*187b0*/  @!P1 SYNCS.PHASECHK.TRANS64 P1, [R2+URZ+0x30850], R0 ;  /* 0x03085000020095a7 */ /* 0x000f24000802007f */
[----:B----4-:R-:W-:Y:S05]  /*187c0*/  @!P1 BRA `(.L_x_1254) ;  /* 0xfffffffc00ec9947 */ /* 0x010fea000383ffff */
[----:B------:R-:W-:Y:S05]  /*187d0*/  BRA `(.L_x_1253) ;  /* 0xfffffed4006c7947 */ /* 0x000fea000383ffff */
.L_x_1273:
[----:B-1----:R-:W-:-:S04]  /*187e0*/  IMAD.U32 R4, RZ, RZ, UR6 ;  /* 0x00000006ff047e24 */ /* 0x002fc8000f8e00ff */
[----:B------:R1:W2:Y:S03]  /*187f0*/  SYNCS.PHASECHK.TRANS64.TRYWAIT P1, [R4+URZ+0x30830], R3 ;  /* 0x03083003040075a7 */ /* 0x0002a6000802017f */
[----:B--2---:R-:W-:Y:S05]  /*18800*/  @!P1 NANOSLEEP.SYNCS 0x989680 ;  /* 0x009896800000995d */ /* 0x004fea0003900000 */
[----:B------:R-:W2:Y:S02]  /*18810*/  @!P1 SYNCS.PHASECHK.TRANS64 P1, [R4+URZ+0x30830], R3 ;  /* 0x03083003040095a7 */ /* 0x000ea4000802007f */
[----:B--2---:R-:W-:Y:S05]  /*18820*/  @!P1 BRA `(.L_x_1273) ;  /* 0xfffffffc00ec9947 */ /* 0x004fea000383ffff */
[----:B------:R-:W-:Y:S05]  /*18830*/  BRA `(.L_x_1272) ;  /* 0xfffffef400007947 */ /* 0x000fea000383ffff */
.L_x_1277:
[----:B---3--:R-:W-:-:S04]  /*18840*/  IMAD.U32 R2, RZ, RZ, UR5 ;  /* 0x00000005ff027e24 */ /* 0x008fc8000f8e00ff */
[----:B------:R3:W4:Y:S03]  /*18850*/  SYNCS.PHASECHK.TRANS64.TRYWAIT P1, [R2+URZ+0x30850], R0 ;  /* 0x03085000020075a7 */ /* 0x000726000802017f */
[----:B----4-:R-:W-:Y:S05]  /*18860*/  @!P1 NANOSLEEP.SYNCS 0x989680 ;  /* 0x009896800000995d */ /* 0x010fea0003900000 */
[----:B------:R-:W4:Y:S02]  /*18870*/  @!P1 SYNCS.PHASECHK.TRANS64 P1, [R2+URZ+0x30850], R0 ;  /* 0x03085000020095a7 */ /* 0x000f24000802007f */
[----:B----4-:R-:W-:Y:S05]  /*18880*/  @!P1 BRA `(.L_x_1277) ;  /* 0xfffffffc00ec9947 */ /* 0x010fea000383ffff */
[----:B------:R-:W-:Y:S05]  /*18890*/  BRA `(.L_x_1276) ;  /* 0xffffff0000907947 */ /* 0x000fea000383ffff */
.L_x_1285:
[----:B-1----:R-:W-:-:S04]  /*188a0*/  IMAD.U32 R4, RZ, RZ, UR5 ;  /* 0x00000005ff047e24 */ /* 0x002fc8000f8e00ff */
[----:B------:R1:W2:Y:S03]  /*188b0*/  SYNCS.PHASECHK.TRANS64.TRYWAIT P1, [R4+URZ+0x30830], R3 ;  /* 0x03083003040075a7 */ /* 0x0002a6000802017f */
[----:B--2---:R-:W-:Y:S05]  /*188c0*/  @!P1 NANOSLEEP.SYNCS 0x989680 ;  /* 0x009896800000995d */ /* 0x004fea0003900000 */
[----:B------:R-:W2:Y:S02]  /*188d0*/  @!P1 SYNCS.PHASECHK.TRANS64 P1, [R4+URZ+0x30830], R3 ;  /* 0x03083003040095a7 */ /* 0x000ea4000802007f */
[----:B--2---:R-:W-:Y:S05]  /*188e0*/  @!P1 BRA `(.L_x_1285) ;  /* 0xfffffffc00ec9947 */ /* 0x004fea000383ffff */
[----:B------:R-:W-:Y:S05]  /*188f0*/  BRA `(.L_x_1284) ;  /* 0xffffff1000287947 */ /* 0x000fea000383ffff */
.L_x_1289:
[----:B---3--:R-:W-:-:S04]  /*18900*/  IMAD.U32 R2, RZ, RZ, UR5 ;  /* 0x00000005ff027e24 */ /* 0x008fc8000f8e00ff */
[----:B------:R3:W4:Y:S03]  /*18910*/  SYNCS.PHASECHK.TRANS64.TRYWAIT P1, [R2+URZ+0x30850], R0 ;  /* 0x03085000020075a7 */ /* 0x000726000802017f */
[----:B----4-:R-:W-:Y:S05]  /*18920*/  @!P1 NANOSLEEP.SYNCS 0x989680 ;  /* 0x009896800000995d */ /* 0x010fea0003900000 */
[----:B------:R-:W4:Y:S02]  /*18930*/  @!P1 SYNCS.PHASECHK.TRANS64 P1, [R2+URZ+0x30850], R0 ;  /* 0x03085000020095a7 */ /* 0x000f24000802007f */
[----:B----4-:R-:W-:Y:S05]  /*18940*/  @!P1 BRA `(.L_x_1289) ;  /* 0xfffffffc00ec9947 */ /* 0x010fea000383ffff */
[----:B------:R-:W-:Y:S05]  /*18950*/  BRA `(.L_x_1288) ;  /* 0xffffff1c00b87947 */ /* 0x000fea000383ffff */
.L_x_1304:
[----:B-1----:R-:W-:-:S04]  /*18960*/  IMAD.U32 R7, RZ, RZ, UR5 ;  /* 0x00000005ff077e24 */ /* 0x002fc8000f8e00ff */
[----:B------:R1:W2:Y:S03]  /*18970*/  SYNCS.PHASECHK.TRANS64.TRYWAIT P1, [R7+URZ+0x30850], R0 ;  /* 0x03085000070075a7 */ /* 0x0002a6000802017f */
[----:B--2---:R-:W-:Y:S05]  /*18980*/  @!P1 NANOSLEEP.SYNCS 0x989680 ;  /* 0x009896800000995d */ /* 0x004fea0003900000 */
[----:B------:R-:W2:Y:S02]  /*18990*/  @!P1 SYNCS.PHASECHK.TRANS64 P1, [R7+URZ+0x30850], R0 ;  /* 0x03085000070095a7 */ /* 0x000ea4000802007f */
[----:B--2---:R-:W-:Y:S05]  /*189a0*/  @!P1 BRA `(.L_x_1304) ;  /* 0xfffffffc00ec9947 */ /* 0x004fea000383ffff */
[----:B------:R-:W-:Y:S05]  /*189b0*/  BRA `(.L_x_1303) ;  /* 0xffffff40007c7947 */ /* 0x000fea000383ffff */
.L_x_1360:
        /* <DEDUP_REMOVED lines=11> */
.L_x_1427:
[----:B------:R-:W-:Y:S05]  /*18a70*/  BSYNC B0 ;  /* 0x0000000000007941 */ /* 0x000fea0003800000 */
.L_x_1426:
[----:B------:R-:W-:Y:S05]  /*18a80*/  BRA `(.L_x_1428) ;  /* 0xffffffb800807947 */ /* 0x000fea000383ffff */
.L_x_1363:
[----:B0-----:R0:W1:Y:S02]  /*18a90*/  SYNCS.PHASECHK.TRANS64.TRYWAIT P0, [R4+URZ+0x30840], R2 ;  /* 0x03084002040075a7 */ /* 0x001064000800017f */
[----:B-1----:R-:W-:Y:S05]  /*18aa0*/  @!P0 NANOSLEEP.SYNCS 0x989680 ;  /* 0x009896800000895d */ /* 0x002fea0003900000 */
[----:B------:R-:W1:Y:S02]  /*18ab0*/  @!P0 SYNCS.PHASECHK.TRANS64 P0, [R4+URZ+0x30840], R2 ;  /* 0x03084002040085a7 */ /* 0x000e64000800007f */
[----:B-1----:R-:W-:Y:S05]  /*18ac0*/  @!P0 BRA `(.L_x_1363) ;  /* 0xfffffffc00f08947 */ /* 0x002fea000383ffff */
[----:B------:R-:W-:Y:S05]  /*18ad0*/  BRA `(.L_x_1429) ;  /* 0xffffffbc007c7947 */ /* 0x000fea000383ffff */
.L_x_1364:
        /* <DEDUP_REMOVED lines=8> */
.L_x_1431:
[----:B------:R-:W-:Y:S05]  /*18b60*/  BSYNC B0 ;  /* 0x0000000000007941 */ /* 0x000fea0003800000 */
.L_x_1430:
[----:B------:R-:W-:Y:S02]  /*18b70*/  IMAD.MOV.U32 R13, RZ, RZ, R0 ;  /* 0x000000ffff0d7224 */ /* 0x000fe400078e0000 */
[----:B------:R-:W-:Y:S02]  /*18b80*/  IMAD.MOV.U32 R12, RZ, RZ, RZ ;  /* 0x000000ffff0c7224 */ /* 0x000fe400078e00ff */
[----:B------:R-:W-:Y:S02]  /*18b90*/  IMAD.MOV.U32 R11, RZ, RZ, 0x181f ;  /* 0x0000181fff0b7424 */ /* 0x000fe400078e00ff */
[----:B------:R-:W-:Y:S02]  /*18ba0*/  IMAD.MOV.U32 R15, RZ, RZ, -0x1 ;  /* 0xffffffffff0f7424 */ /* 0x000fe400078e00ff */
[----:B------:R-:W-:Y:S02]  /*18bb0*/  IMAD.MOV.U32 R2, RZ, RZ, R14 ;  /* 0x000000ffff027224 */ /* 0x000fe400078e000e */
[----:B------:R-:W-:-:S07]  /*18bc0*/  @P0 IMAD R9, R5, 0x2, R17 ;  /* 0x0000000205090824 */ /* 0x000fce00078e0211 */
[----:B------:R-:W-:Y:S05]  /*18bd0*/  WARPSYNC.COLLECTIVE R15, `(.L_x_1432) ;  /* 0x000000000f087348 */ /* 0x000fea0003c00000 */
[----:B------:R0:W1:Y:S02]  /*18be0*/  SHFL.IDX P6, R14, R13, R12, R11 ;  /* 0x0000000c0d0e7389 */ /* 0x00006400000c000b */
[----:B01----:R-:W-:Y:S01]  /*18bf0*/  ENDCOLLECTIVE ;  /* 0x000000000000791b */ /* 0x003fe20003800000 */
.L_x_1432:
[----:B------:R-:W-:Y:S02]  /*18c00*/  IMAD.MOV.U32 R13, RZ, RZ, R6 ;  /* 0x000000ffff0d7224 */ /* 0x000fe400078e0006 */
[----:B------:R-:W-:Y:S02]  /*18c10*/  IMAD.MOV.U32 R12, RZ, RZ, 0x1 ;  /* 0x00000001ff0c7424 */ /* 0x000fe400078e00ff */
[----:B------:R-:W-:-:S07]  /*18c20*/  IMAD.MOV.U32 R3, RZ, RZ, R14 ;  /* 0x000000ffff037224 */ /* 0x000fce00078e000e */
[----:B------:R-:W-:Y:S05]  /*18c30*/  WARPSYNC.COLLECTIVE R15, `(.L_x_1433) ;  /* 0x000000000f087348 */ /* 0x000fea0003c00000 */
[----:B------:R0:W1:Y:S02]  /*18c40*/  SHFL.IDX P6, R14, R13, R12, R11 ;  /* 0x0000000c0d0e7389 */ /* 0x00006400000c000b */
[----:B01----:R-:W-:Y:S01]  /*18c50*/  ENDCOLLECTIVE ;  /* 0x000000000000791b */ /* 0x003fe20003800000 */
.L_x_1433:
        /* <DEDUP_REMOVED lines=10> */
.L_x_1434:
        /* <DEDUP_REMOVED lines=14> */
.L_x_1435:
        /* <DEDUP_REMOVED lines=16> */
.L_x_1436:
[----:B------:R-:W-:Y:S02]  /*18ee0*/  @P0 IMAD R9, R5, 0x2, R17 ;  /* 0x0000000205090824 */ /* 0x000fe400078e0211 */
[----:B------:R-:W-:Y:S02]  /*18ef0*/  IMAD.MOV.U32 R13, RZ, RZ, R6 ;  /* 0x000000ffff0d7224 */ /* 0x000fe400078e0006 */
[----:B------:R-:W-:Y:S02]  /*18f00*/  IMAD.MOV.U32 R12, RZ, RZ, 0x3 ;  /* 0x00000003ff0c7424 */ /* 0x000fe400078e00ff */
[----:B------:R-:W-:-:S07]  /*18f10*/  IMAD.MOV.U32 R2, RZ, RZ, R14 ;  /* 0x000000ffff027224 */ /* 0x000fce00078e000e */
[----:B------:R-:W-:Y:S05]  /*18f20*/  WARPSYNC.COLLECTIVE R15, `(.L_x_1437) ;  /* 0x000000000f087348 */ /* 0x000fea0003c00000 */
[----:B------:R0:W1:Y:S02]  /*18f30*/  SHFL.IDX P6, R14, R13, R12, R11 ;  /* 0x0000000c0d0e7389 */ /* 0x00006400000c000b */
[----:B01----:R-:W-:Y:S01]  /*18f40*/  ENDCOLLECTIVE ;  /* 0x000000000000791b */ /* 0x003fe20003800000 */
.L_x_1437:
        /* <DEDUP_REMOVED lines=14> */
.L_x_1438:
[----:B------:R-:W-:Y:S01]  /*19030*/  IMAD.MOV.U32 R0, RZ, RZ, R14 ;  /* 0x000000ffff007224 */ /* 0x000fe200078e000e */
[----:B------:R-:W-:Y:S06]  /*19040*/  BRA `(.L_x_1439) ;  /* 0xffffffbc00247947 */ /* 0x000fec000383ffff */
.L_x_1369:
[----:B------:R-:W-:Y:S02]  /*19050*/  IMAD.MOV.U32 R13, RZ, RZ, R0 ;  /* 0x000000ffff0d7224 */ /* 0x000fe400078e0000 */
[----:B------:R-:W-:Y:S02]  /*19060*/  IMAD.MOV.U32 R12, RZ, RZ, RZ ;  /* 0x000000ffff0c7224 */ /* 0x000fe400078e00ff */
[----:B------:R-:W-:Y:S02]  /*19070*/  IMAD.MOV.U32 R11, RZ, RZ, 0x181f ;  /* 0x0000181fff0b7424 */ /* 0x000fe400078e00ff */
[----:B------:R-:W-:Y:S02]  /*19080*/  IMAD.MOV.U32 R15, RZ, RZ, -0x1 ;  /* 0xffffffffff0f7424 */ /* 0x000fe400078e00ff */
[----:B------:R-:W-:Y:S02]  /*19090*/  IMAD R5, R29, R5, RZ ;  /* 0x000000051d057224 */ /* 0x000fe400078e02ff */
[----:B------:R-:W-:-:S07]  /*190a0*/  IMAD.IADD R25, R8, 0x1, R25 ;  /* 0x0000000108197824 */ /* 0x000fce00078e0219 */
[----:B------:R-:W-:Y:S05]  /*190b0*/  WARPSYNC.COLLECTIVE R15, `(.L_x_1440) ;  /* 0x000000000f087348 */ /* 0x000fea0003c00000 */
[----:B------:R0:W1:Y:S02]  /*190c0*/  SHFL.IDX P6, R14, R13, R12, R11 ;  /* 0x0000000c0d0e7389 */ /* 0x00006400000c000b */
[----:B01----:R-:W-:Y:S01]  /*190d0*/  ENDCOLLECTIVE ;  /* 0x000000000000791b */ /* 0x003fe20003800000 */
.L_x_1440:
[C---:B------:R-:W-:Y:S01]  /*190e0*/  VIADD R6, R25.reuse, 0x10 ;  /* 0x0000001019067836 */ /* 0x040fe20000000000 */
[----:B------:R-:W-:Y:S01]  /*190f0*/  ISETP.GE.AND P0, PT, R25, R5, PT ;  /* 0x000000051900720c */ /* 0x000fe20003f06270 */
[----:B------:R-:W-:Y:S02]  /*19100*/  IMAD.MOV.U32 R13, RZ, RZ, R4 ;  /* 0x000000ffff0d7224 */ /* 0x000fe400078e0004 */
[----:B------:R-:W-:-:S10]  /*19110*/  IMAD.MOV.U32 R2, RZ, RZ, R14 ;  /* 0x000000ffff027224 */ /* 0x000fd400078e000e */
[----:B------:R-:W-:Y:S05]  /*19120*/  WARPSYNC.COLLECTIVE R15, `(.L_x_1441) ;  /* 0x000000000f087348 */ /* 0x000fea0003c00000 */
[----:B------:R0:W1:Y:S02]  /*19130*/  SHFL.IDX P6, R14, R13, R12, R11 ;  /* 0x0000000c0d0e7389 */ /* 0x00006400000c000b */
[----:B01----:R-:W-:Y:S01]  /*19140*/  ENDCOLLECTIVE ;  /* 0x000000000000791b */ /* 0x003fe20003800000 */
.L_x_1441:
        /* <DEDUP_REMOVED lines=8> */
.L_x_1442:
        /* <DEDUP_REMOVED lines=9> */
[----:B------:R-:W-:Y:S02]  /*19260*/  VIADD R6, R25, 0x20 ;  /* 0x0000002019067836 */ /* 0x000fe40000000000 */
[----:B0-----:R-:W-:-:S10]  /*19270*/  IMAD.MOV.U32 R2, RZ, RZ, R14 ;  /* 0x000000ffff027224 */ /* 0x001fd400078e000e */
[----:B------:R-:W-:Y:S05]  /*19280*/  WARPSYNC.COLLECTIVE R15, `(.L_x_1443) ;  /* 0x000000000f087348 */ /* 0x000fea0003c00000 */
[----:B------:R0:W1:Y:S02]  /*19290*/  SHFL.IDX P6, R14, R13, R12, R11 ;  /* 0x0000000c0d0e7389 */ /* 0x00006400000c000b */
[----:B01----:R-:W-:Y:S01]  /*192a0*/  ENDCOLLECTIVE ;  /* 0x000000000000791b */ /* 0x003fe20003800000 */
.L_x_1443:
        /* <DEDUP_REMOVED lines=8> */
.L_x_1444:
[----:B------:R-:W-:-:S05]  /*19330*/  @!P0 IMAD.MOV.U32 R3, RZ, RZ, R7 ;  /* 0x000000ffff038224 */ /* 0x000fca00078e0007 */
        /* <DEDUP_REMOVED lines=9> */
[----:B------:R-:W-:Y:S02]  /*193d0*/  VIADD R6, R25, 0x30 ;  /* 0x0000003019067836 */ /* 0x000fe40000000000 */
[----:B0-----:R-:W-:-:S10]  /*193e0*/  IMAD.MOV.U32 R2, RZ, RZ, R14 ;  /* 0x000000ffff027224 */ /* 0x001fd400078e000e */
[----:B------:R-:W-:Y:S05]  /*193f0*/  WARPSYNC.COLLECTIVE R15, `(.L_x_1445) ;  /* 0x000000000f087348 */ /* 0x000fea0003c00000 */
[----:B------:R0:W1:Y:S02]  /*19400*/  SHFL.IDX P6, R14, R13, R12, R11 ;  /* 0x0000000c0d0e7389 */ /* 0x00006400000c000b */
[----:B01----:R-:W-:Y:S01]  /*19410*/  ENDCOLLECTIVE ;  /* 0x000000000000791b */ /* 0x003fe20003800000 */
.L_x_1445:
        /* <DEDUP_REMOVED lines=8> */
.L_x_1446:
        /* <DEDUP_REMOVED lines=15> */
.L_x_1447:
        /* <DEDUP_REMOVED lines=8> */
.L_x_1448:
        /* <DEDUP_REMOVED lines=15> */
.L_x_1449:
        /* <DEDUP_REMOVED lines=8> */
.L_x_1450:
        /* <DEDUP_REMOVED lines=15> */
.L_x_1451:
        /* <DEDUP_REMOVED lines=8> */
.L_x_1452:
        /* <DEDUP_REMOVED lines=14> */
.L_x_1453:
        /* <DEDUP_REMOVED lines=8> */
.L_x_1454:
        /* <DEDUP_REMOVED lines=13> */
.L_x_1455:
[----:B------:R-:W-:Y:S05]  /*19b20*/  BRA `(.L_x_1456) ;  /* 0xffffffbc00807947 */ /* 0x000fea000383ffff */
.L_x_1374:
[----:B0-----:R0:W2:Y:S02]  /*19b30*/  SYNCS.PHASECHK.TRANS64.TRYWAIT P0, [R17+URZ+0x30820], R0 ;  /* 0x03082000110075a7 */ /* 0x0010a4000800017f */
[----:B--2---:R-:W-:Y:S05]  /*19b40*/  @!P0 NANOSLEEP.SYNCS 0x989680 ;  /* 0x009896800000895d */ /* 0x004fea0003900000 */
[----:B------:R-:W2:Y:S02]  /*19b50*/  @!P0 SYNCS.PHASECHK.TRANS64 P0, [R17+URZ+0x30820], R0 ;  /* 0x03082000110085a7 */ /* 0x000ea4000800007f */
[----:B--2---:R-:W-:Y:S05]  /*19b60*/  @!P0 BRA `(.L_x_1374) ;  /* 0xfffffffc00f08947 */ /* 0x004fea000383ffff */
[----:B------:R-:W-:Y:S05]  /*19b70*/  BRA `(.L_x_1457) ;  /* 0xffffffbc00fc7947 */ /* 0x000fea000383ffff */
.L_x_1379:
[----:B0-----:R0:W2:Y:S02]  /*19b80*/  SYNCS.PHASECHK.TRANS64.TRYWAIT P0, [R7+URZ+0x30840], R2 ;  /* 0x03084002070075a7 */ /* 0x0010a4000800017f */
[----:B--2---:R-:W-:Y:S05]  /*19b90*/  @!P0 NANOSLEEP.SYNCS 0x989680 ;  /* 0x009896800000895d */ /* 0x004fea0003900000 */
[----:B------:R-:W2:Y:S02]  /*19ba0*/  @!P0 SYNCS.PHASECHK.TRANS64 P0, [R7+URZ+0x30840], R2 ;  /* 0x03084002070085a7 */ /* 0x000ea4000800007f */
[----:B--2---:R-:W-:Y:S05]  /*19bb0*/  @!P0 BRA `(.L_x_1379) ;  /* 0xfffffffc00f08947 */ /* 0x004fea000383ffff */
[----:B------:R-:W-:Y:S05]  /*19bc0*/  BRA `(.L_x_1458) ;  /* 0xffffffc000dc7947 */ /* 0x000fea000383ffff */
.L_x_1380:
[----:B------:R-:W-:Y:S01]  /*19bd0*/  BSSY B1, `(.L_x_1459) ;  /* 0x0000008000017945 */ /* 0x000fe20003800000 */
[----:B------:R-:W-:Y:S02]  /*19be0*/  IMAD.MOV.U32 R13, RZ, RZ, R25 ;  /* 0x000000ffff0d7224 */ /* 0x000fe400078e0019 */
[----:B------:R-:W-:Y:S02]  /*19bf0*/  IMAD.MOV.U32 R12, RZ, RZ, RZ ;  /* 0x000000ffff0c7224 */ /* 0x000fe400078e00ff */
[----:B------:R-:W-:Y:S02]  /*19c00*/  IMAD.MOV.U32 R11, RZ, RZ, 0x181f ;  /* 0x0000181fff0b7424 */ /* 0x000fe400078e00ff */
[----:B------:R-:W-:-:S07]  /*19c10*/  IMAD.MOV.U32 R15, RZ, RZ, -0x1 ;  /* 0xffffffffff0f7424 */ /* 0x000fce00078e00ff */
[----:B-1----:R-:W-:Y:S05]  /*19c20*/  WARPSYNC.COLLECTIVE R15, `(.L_x_1460) ;  /* 0x000000000f087348 */ /* 0x002fea0003c00000 */
[----:B-1----:R0:W1:Y:S02]  /*19c30*/  SHFL.IDX P6, R14, R13, R12, R11 ;  /* 0x0000000c0d0e7389 */ /* 0x00206400000c000b */
[----:B01----:R-:W-:Y:S01]  /*19c40*/  ENDCOLLECTIVE ;  /* 0x000000000000791b */ /* 0x003fe20003800000 */
.L_x_1460:
[----:B------:R-:W-:Y:S05]  /*19c50*/  BSYNC B1 ;  /* 0x0000000000017941 */ /* 0x000fea0003800000 */
.L_x_1459:
        /* <DEDUP_REMOVED lines=12> */
.L_x_1461:
        /* <DEDUP_REMOVED lines=13> */
.L_x_1462:
        /* <DEDUP_REMOVED lines=14> */
.L_x_1463:
[----:B------:R-:W-:Y:S02]  /*19ed0*/  IMAD.MOV.U32 R13, RZ, RZ, R25 ;  /* 0x000000ffff0d7224 */ /* 0x000fe400078e0019 */
[----:B------:R-:W-:Y:S02]  /*19ee0*/  IMAD.MOV.U32 R12, RZ, RZ, 0x2 ;  /* 0x00000002ff0c7424 */ /* 0x000fe400078e00ff */
[----:B------:R-:W-:-:S07]  /*19ef0*/  IMAD.MOV.U32 R2, RZ, RZ, R14 ;  /* 0x000000ffff027224 */ /* 0x000fce00078e000e */
[----:B------:R-:W-:Y:S05]  /*19f00*/  WARPSYNC.COLLECTIVE R15, `(.L_x_1464) ;  /* 0x000000000f087348 */ /* 0x000fea0003c00000 */
[----:B------:R0:W1:Y:S02]  /*19f10*/  SHFL.IDX P6, R14, R13, R12, R11 ;  /* 0x0000000c0d0e7389 */ /* 0x00006400000c000b */
[----:B01----:R-:W-:Y:S01]  /*19f20*/  ENDCOLLECTIVE ;  /* 0x000000000000791b */ /* 0x003fe20003800000 */
.L_x_1464:
        /* <DEDUP_REMOVED lines=14> */
.L_x_1465:
[----:B------:R-:W-:Y:S02]  /*1a010*/  IMAD.MOV.U32 R13, RZ, RZ, R25 ;  /* 0x000000ffff0d7224 */ /* 0x000fe400078e0019 */
[----:B------:R-:W-:Y:S02]  /*1a020*/  IMAD.MOV.U32 R12, RZ, RZ, 0x3 ;  /* 0x00000003ff0c7424 */ /* 0x000fe400078e00ff */
[----:B------:R-:W-:-:S07]  /*1a030*/  IMAD.MOV.U32 R2, RZ, RZ, R14 ;  /* 0x000000ffff027224 */ /* 0x000fce00078e000e */
[----:B------:R-:W-:Y:S05]  /*1a040*/  WARPSYNC.COLLECTIVE R15, `(.L_x_1466) ;  /* 0x000000000f087348 */ /* 0x000fea0003c00000 */
[----:B------:R0:W1:Y:S02]  /*1a050*/  SHFL.IDX P6, R14, R13, R12, R11 ;  /* 0x0000000c0d0e7389 */ /* 0x00006400000c000b */
[----:B01----:R-:W-:Y:S01]  /*1a060*/  ENDCOLLECTIVE ;  /* 0x000000000000791b */ /* 0x003fe20003800000 */
.L_x_1466:
        /* <DEDUP_REMOVED lines=17> */
.L_x_1467:
[----:B------:R-:W-:Y:S01]  /*1a180*/  IMAD.MOV.U32 R2, RZ, RZ, R14 ;  /* 0x000000ffff027224 */ /* 0x000fe200078e000e */
[----:B------:R-:W-:Y:S06]  /*1a190*/  BRA `(.L_x_1468) ;  /* 0xffffffc000587947 */ /* 0x000fec000383ffff */
.L_x_1385:
[----:B--2---:R2:W3:Y:S02]  /*1a1a0*/  SYNCS.PHASECHK.TRANS64.TRYWAIT P0, [R7+URZ+0x30860], R2 ;  /* 0x03086002070075a7 */ /* 0x0044e4000800017f */
[----:B---3--:R-:W-:Y:S05]  /*1a1b0*/  @!P0 NANOSLEEP.SYNCS 0x989680 ;  /* 0x009896800000895d */ /* 0x008fea0003900000 */
[----:B------:R-:W3:Y:S02]  /*1a1c0*/  @!P0 SYNCS.PHASECHK.TRANS64 P0, [R7+URZ+0x30860], R2 ;  /* 0x03086002070085a7 */ /* 0x000ee4000800007f */
[----:B---3--:R-:W-:Y:S05]  /*1a1d0*/  @!P0 BRA `(.L_x_1385) ;  /* 0xfffffffc00f08947 */ /* 0x008fea000383ffff */
[----:B------:R-:W-:Y:S05]  /*1a1e0*/  BRA `(.L_x_1469) ;  /* 0xffffffc000d07947 */ /* 0x000fea000383ffff */
.L_x_1386:
[----:B------:R-:W-:Y:S01]  /*1a1f0*/  BSSY B1, `(.L_x_1470) ;  /* 0x0000008000017945 */ /* 0x000fe20003800000 */
[----:B------:R-:W-:Y:S02]  /*1a200*/  IMAD.MOV.U32 R13, RZ, RZ, R19 ;  /* 0x000000ffff0d7224 */ /* 0x000fe400078e0013 */
[----:B------:R-:W-:Y:S02]  /*1a210*/  IMAD.MOV.U32 R12, RZ, RZ, RZ ;  /* 0x000000ffff0c7224 */ /* 0x000fe400078e00ff */
[----:B------:R-:W-:Y:S02]  /*1a220*/  IMAD.MOV.U32 R11, RZ, RZ, 0x181f ;  /* 0x0000181fff0b7424 */ /* 0x000fe400078e00ff */
[----:B------:R-:W-:-:S07]  /*1a230*/  IMAD.MOV.U32 R15, RZ, RZ, -0x1 ;  /* 0xffffffffff0f7424 */ /* 0x000fce00078e00ff */
[----:B012---:R-:W-:Y:S05]  /*1a240*/  WARPSYNC.COLLECTIVE R15, `(.L_x_1471) ;  /* 0x000000000f087348 */ /* 0x007fea0003c00000 */
[----:B-1----:R1:W3:Y:S02]  /*1a250*/  SHFL.IDX P6, R14, R13, R12, R11 ;  /* 0x0000000c0d0e7389 */ /* 0x0022e400000c000b */
[----:B0123--:R-:W-:Y:S01]  /*1a260*/  ENDCOLLECTIVE ;  /* 0x000000000000791b */ /* 0x00ffe20003800000 */
.L_x_1471:
[----:B------:R-:W-:Y:S05]  /*1a270*/  BSYNC B1 ;  /* 0x0000000000017941 */ /* 0x000fea0003800000 */
.L_x_1470:
[----:B------:R-:W-:Y:S02]  /*1a280*/  IMAD.MOV.U32 R13, RZ, RZ, R18 ;  /* 0x000000ffff0d7224 */ /* 0x000fe400078e0012 */
        /* <DEDUP_REMOVED lines=8> */
.L_x_1472:
[----:B------:R-:W-:Y:S02]  /*1a310*/  IMAD.MOV.U32 R13, RZ, RZ, R19 ;  /* 0x000000ffff0d7224 */ /* 0x000fe400078e0013 */
[----:B------:R-:W-:Y:S02]  /*1a320*/  IMAD.MOV.U32 R12, RZ, RZ, 0x1 ;  /* 0x00000001ff0c7424 */ /* 0x000fe400078e00ff */
[----:B------:R-:W-:-:S07]  /*1a330*/  IMAD.MOV.U32 R2, RZ, RZ, R14 ;  /* 0x000000ffff027224 */ /* 0x000fce00078e000e */
[----:B------:R-:W-:Y:S05]  /*1a340*/  WARPSYNC.COLLECTIVE R15, `(.L_x_1473) ;  /* 0x000000000f087348 */ /* 0x000fea0003c00000 */
[----:B------:R0:W1:Y:S02]  /*1a350*/  SHFL.IDX P6, R14, R13, R12, R11 ;  /* 0x0000000c0d0e7389 */ /* 0x00006400000c000b */
[----:B01----:R-:W-:Y:S01]  /*1a360*/  ENDCOLLECTIVE ;  /* 0x000000000000791b */ /* 0x003fe20003800000 */
.L_x_1473:
        /* <DEDUP_REMOVED lines=18> */
.L_x_1474:
[----:B------:R-:W-:Y:S02]  /*1a490*/  IMAD.MOV.U32 R13, RZ, RZ, R19 ;  /* 0x000000ffff0d7224 */ /* 0x000fe400078e0013 */
[----:B------:R-:W-:Y:S02]  /*1a4a0*/  IMAD.MOV.U32 R12, RZ, RZ, 0x2 ;  /* 0x00000002ff0c7424 */ /* 0x000fe400078e00ff */
[----:B------:R-:W-:-:S07]  /*1a4b0*/  IMAD.MOV.U32 R2, RZ, RZ, R14 ;  /* 0x000000ffff027224 */ /* 0x000fce00078e000e */
[----:B------:R-:W-:Y:S05]  /*1a4c0*/  WARPSYNC.COLLECTIVE R15, `(.L_x_1475) ;  /* 0x000000000f087348 */ /* 0x000fea0003c00000 */
[----:B------:R0:W1:Y:S02]  /*1a4d0*/  SHFL.IDX P6, R14, R13, R12, R11 ;  /* 0x0000000c0d0e7389 */ /* 0x00006400000c000b */
[----:B01----:R-:W-:Y:S01]  /*1a4e0*/  ENDCOLLECTIVE ;  /* 0x000000000000791b */ /* 0x003fe20003800000 */
.L_x_1475:
        /* <DEDUP_REMOVED lines=18> */
.L_x_1476:
[----:B------:R-:W-:Y:S02]  /*1a610*/  IMAD.MOV.U32 R13, RZ, RZ, R19 ;  /* 0x000000ffff0d7224 */ /* 0x000fe400078e0013 */
[----:B------:R-:W-:Y:S02]  /*1a620*/  IMAD.MOV.U32 R12, RZ, RZ, 0x3 ;  /* 0x00000003ff0c7424 */ /* 0x000fe400078e00ff */
[----:B------:R-:W-:-:S07]  /*1a630*/  IMAD.MOV.U32 R2, RZ, RZ, R14 ;  /* 0x000000ffff027224 */ /* 0x000fce00078e000e */
[----:B------:R-:W-:Y:S05]  /*1a640*/  WARPSYNC.COLLECTIVE R15, `(.L_x_1477) ;  /* 0x000000000f087348 */ /* 0x000fea0003c00000 */
[----:B------:R0:W1:Y:S02]  /*1a650*/  SHFL.IDX P6, R14, R13, R12, R11 ;  /* 0x0000000c0d0e7389 */ /* 0x00006400000c000b */
[----:B01----:R-:W-:Y:S01]  /*1a660*/  ENDCOLLECTIVE ;  /* 0x000000000000791b */ /* 0x003fe20003800000 */
.L_x_1477:
        /* <DEDUP_REMOVED lines=13> */
.L_x_1478:
        /* <DEDUP_REMOVED lines=9> */
.L_x_1394:
[----:B0-----:R0:W2:Y:S02]  /*1a7d0*/  SYNCS.PHASECHK.TRANS64.TRYWAIT P0, [R0+URZ+0x30860], R3 ;  /* 0x03086003000075a7 */ /* 0x0010a4000800017f */
[----:B--2---:R-:W-:Y:S05]  /*1a7e0*/  @!P0 NANOSLEEP.SYNCS 0x989680 ;  /* 0x009896800000895d */ /* 0x004fea0003900000 */
[----:B------:R-:W2:Y:S02]  /*1a7f0*/  @!P0 SYNCS.PHASECHK.TRANS64 P0, [R0+URZ+0x30860], R3 ;  /* 0x03086003000085a7 */ /* 0x000ea4000800007f */
[----:B--2---:R-:W-:Y:S05]  /*1a800*/  @!P0 BRA `(.L_x_1394) ;  /* 0xfffffffc00f08947 */ /* 0x004fea000383ffff */
[----:B------:R-:W-:Y:S05]  /*1a810*/  BRA `(.L_x_1480) ;  /* 0xffffffc400407947 */ /* 0x000fea000383ffff */
.L_x_1395:
        /* <DEDUP_REMOVED lines=8> */
.L_x_1482:
[----:B------:R-:W-:Y:S05]  /*1a8a0*/  BSYNC B0 ;  /* 0x0000000000007941 */ /* 0x000fea0003800000 */
.L_x_1481:
        /* <DEDUP_REMOVED lines=9> */
.L_x_1483:
        /* <DEDUP_REMOVED lines=21> */
.L_x_1484:
[----:B------:R-:W-:Y:S01]  /*1aa90*/  @!PT LDS RZ, [RZ] ;  /* 0x00000000fffff984 */ /* 0x000fe20000000800 */
[----:B------:R-:W-:Y:S01]  /*1aaa0*/  @!PT LDS RZ, [RZ] ;  /* 0x00000000fffff984 */ /* 0x000fe20000000800 */
[----:B------:R-:W-:Y:S01]  /*1aab0*/  @!PT LDS RZ, [RZ] ;  /* 0x00000000fffff984 */ /* 0x000fe20000000800 */
[----:B------:R0:W-:Y:S01]  /*1aac0*/  LDGSTS.E.BYPASS.LTC128B.128 [R4+0x4400], desc[UR36][R2.64+0x100], !P4 ;  /* 0x0440010002047fae */ /* 0x0001e2000e101d64 */
[----:B------:R-:W-:Y:S01]  /*1aad0*/  ISETP.LT.OR P4, PT, R5, 0x1, P0 ;  /* 0x000000010500780c */ /* 0x000fe20000781670 */
[----:B------:R-:W-:-:S12]  /*1aae0*/  IMAD.MOV.U32 R13, RZ, RZ, R18 ;  /* 0x000000ffff0d7224 */ /* 0x000fd800078e0012 */
[----:B------:R0:W-:Y:S01]  /*1aaf0*/  LDGSTS.E.BYPASS.LTC128B.128 [R4+0x6400], desc[UR36][R2.64+0x180], !P4 ;  /* 0x0640018002047fae */ /* 0x0001e2000e101d64 */
[----:B------:R-:W-:-:S07]  /*1ab00*/  IMAD.MOV.U32 R7, RZ, RZ, R14 ;  /* 0x000000ffff077224 */ /* 0x000fce00078e000e */
[----:B0-----:R-:W-:Y:S05]  /*1ab10*/  WARPSYNC.COLLECTIVE R15, `(.L_x_1485) ;  /* 0x000000000f087348 */ /* 0x001fea0003c00000 */
[----:B------:R1:W2:Y:S02]  /*1ab20*/  SHFL.IDX P6, R14, R13, R12, R11 ;  /* 0x0000000c0d0e7389 */ /* 0x0002a400000c000b */
[----:B012---:R-:W-:Y:S01]  /*1ab30*/  ENDCOLLECTIVE ;  /* 0x000000000000791b */ /* 0x007fe20003800000 */
.L_x_1485:
[----:B------:R-:W-:Y:S02]  /*1ab40*/  IMAD.MOV.U32 R13, RZ, RZ, R19 ;  /* 0x000000ffff0d7224 */ /* 0x000fe400078e0013 */
[----:B------:R-:W-:Y:S01]  /*1ab50*/  IMAD.MOV.U32 R12, RZ, RZ, 0x2 ;  /* 0x00000002ff0c7424 */ /* 0x000fe200078e00ff */
[----:B------:R-:W-:-:S13]  /*1ab60*/  IADD3 R2, P4, R14, R6, RZ ;  /* 0x000000060e027210 */ /* 0x000fda0007f9e0ff */
[----:B------:R-:W-:Y:S05]  /*1ab70*/  WARPSYNC.COLLECTIVE R15, `(.L_x_1486) ;  /* 0x000000000f087348 */ /* 0x000fea0003c00000 */
[----:B------:R0:W1:Y:S02]  /*1ab80*/  SHFL.IDX P6, R14, R13, R12, R11 ;  /* 0x0000000c0d0e7389 */ /* 0x00006400000c000b */
[----:B01----:R-:W-:Y:S01]  /*1ab90*/  ENDCOLLECTIVE ;  /* 0x000000000000791b */ /* 0x003fe20003800000 */
.L_x_1486:
        /* <DEDUP_REMOVED lines=12> */
.L_x_1487:
        /* <DEDUP_REMOVED lines=14> */
.L_x_1488:
        /* <DEDUP_REMOVED lines=12> */
.L_x_1489:
        /* <DEDUP_REMOVED lines=9> */
.L_x_1400:
        /* <DEDUP_REMOVED lines=8> */
.L_x_1492:
[----:B------:R-:W-:Y:S05]  /*1af10*/  BSYNC B0 ;  /* 0x0000000000007941 */ /* 0x000fea0003800000 */
.L_x_1491:
        /* <DEDUP_REMOVED lines=9> */
.L_x_1493:
[----:B------:R-:W-:Y:S02]  /*1afb0*/  ULDC UR4, c[0x0][0xc3c] ;  /* 0x00030f0000047ab9 */ /* 0x000fe40000000800 */
[----:B------:R-:W-:-:S13]  /*1afc0*/  ISETP.GE.OR P1, PT, R9, UR4, !P0 ;  /* 0x0000000409007c0c */ /* 0x000fda000c726670 */
[----:B------:R-:W0:Y:S08]  /*1afd0*/  @!P1 LDC.64 R2, c[0x0][0xc80] ;  /* 0x00032000ff029b82 */ /* 0x000e300000000a00 */
[----:B------:R-:W1:Y:S01]  /*1afe0*/  @!P1 LDC.64 R4, c[0x0][0xc78] ;  /* 0x00031e00ff049b82 */ /* 0x000e620000000a00 */
[----:B------:R-:W-:Y:S02]  /*1aff0*/  IMAD.MOV.U32 R25, RZ, RZ, RZ ;  /* 0x000000ffff197224 */ /* 0x000fe400078e00ff */
[----:B------:R-:W-:-:S02]  /*1b000*/  IMAD.MOV.U32 R11, RZ, RZ, RZ ;  /* 0x000000ffff0b7224 */ /* 0x000fc400078e00ff */
[----:B------:R-:W-:Y:S02]  /*1b010*/  IMAD.MOV.U32 R7, RZ, RZ, R14 ;  /* 0x000000ffff077224 */ /* 0x000fe400078e000e */
[----:B0-----:R-:W-:-:S05]  /*1b020*/  @!P1 IMAD.WIDE R2, R9, 0x4, R2 ;  /* 0x0000000409029825 */ /* 0x001fca00078e0202 */
[----:B------:R1:W2:Y:S02]  /*1b030*/  @!P1 LDG.E R6, desc[UR36][R2.64] ;  /* 0x0000002402069981 */ /* 0x0002a4000c1e1900 */
[----:B-1----:R-:W-:-:S05]  /*1b040*/  @!P1 IMAD.WIDE R2, R9, 0x4, R4 ;  /* 0x0000000409029825 */ /* 0x002fca00078e0204 */
[----:B------:R-:W3:Y:S01]  /*1b050*/  @!P1 LDG.E R5, desc[UR36][R2.64] ;  /* 0x0000002402059981 */ /* 0x000ee2000c1e1900 */
[----:B------:R-:W-:Y:S01]  /*1b060*/  IMAD.MOV.U32 R4, RZ, RZ, RZ ;  /* 0x000000ffff047224 */ /* 0x000fe200078e00ff */
[C---:B------:R-:W-:Y:S02]  /*1b070*/  ISETP.GE.U32.AND P2, PT, R8.reuse, 0x2, PT ;  /* 0x000000020800780c */ /* 0x040fe40003f46070 */
        /* <DEDUP_REMOVED lines=11> */
.L_x_1494:
[----:B------:R-:W-:Y:S01]  /*1b130*/  IMAD.MOV.U32 R12, RZ, RZ, 0x2 ;  /* 0x00000002ff0c7424 */ /* 0x000fe200078e00ff */
[----:B------:R-:W-:-:S05]  /*1b140*/  SEL R14, R14, RZ, P1 ;  /* 0x000000ff0e0e7207 */ /* 0x000fca0000800000 */
[----:B------:R-:W-:-:S04]  /*1b150*/  IMAD.IADD R5, R13, 0x1, R14 ;  /* 0x000000010d057824 */ /* 0x000fc800078e020e */
[----:B------:R-:W-:-:S07]  /*1b160*/  IMAD.MOV.U32 R13, RZ, RZ, R5 ;  /* 0x000000ffff0d7224 */ /* 0x000fce00078e0005 */
[----:B------:R-:W-:Y:S05]  /*1b170*/  WARPSYNC.COLLECTIVE R15, `(.L_x_1495) ;  /* 0x000000000f087348 */ /* 0x000fea0003c00000 */
[----:B------:R0:W1:Y:S02]  /*1b180*/  SHFL.UP P6, R14, R13, R12, R11 ;  /* 0x0400000c0d0e7389 */ /* 0x00006400000c000b */
[----:B01----:R-:W-:Y:S01]  /*1b190*/  ENDCOLLECTIVE ;  /* 0x000000000000791b */ /* 0x003fe20003800000 */
.L_x_1495:
[----:B------:R-:W-:Y:S01]  /*1b1a0*/  IMAD.MOV.U32 R12, RZ, RZ, 0x4 ;  /* 0x00000004ff0c7424 */ /* 0x000fe200078e00ff */
[----:B------:R-:W-:-:S05]  /*1b1b0*/  SEL R2, R14, RZ, P2 ;  /* 0x000000ff0e027207 */ /* 0x000fca0001000000 */
[----:B------:R-:W-:-:S04]  /*1b1c0*/  IMAD.IADD R2, R5, 0x1, R2 ;  /* 0x0000000105027824 */ /* 0x000fc800078e0202 */
[----:B------:R-:W-:-:S07]  /*1b1d0*/  IMAD.MOV.U32 R13, RZ, RZ, R2 ;  /* 0x000000ffff0d7224 */ /* 0x000fce00078e0002 */
[----:B------:R-:W-:Y:S05]  /*1b1e0*/  WARPSYNC.COLLECTIVE R15, `(.L_x_1496) ;  /* 0x000000000f087348 */ /* 0x000fea0003c00000 */
[----:B------:R0:W1:Y:S02]  /*1b1f0*/  SHFL.UP P6, R14, R13, R12, R11 ;  /* 0x0400000c0d0e7389 */ /* 0x00006400000c000b */
[----:B01----:R-:W-:Y:S01]  /*1b200*/  ENDCOLLECTIVE ;  /* 0x000000000000791b */ /* 0x003fe20003800000 */
.L_x_1496:
[----:B------:R-:W-:Y:S01]  /*1b210*/  IMAD.MOV.U32 R12, RZ, RZ, 0x8 ;  /* 0x00000008ff0c7424 */ /* 0x000fe200078e00ff */
[----:B------:R-:W-:-:S05]  /*1b220*/  SEL R3, R14, RZ, P3 ;  /* 0x000000ff0e037207 */ /* 0x000fca0001800000 */
[----:B------:R-:W-:-:S04]  /*1b230*/  IMAD.IADD R3, R2, 0x1, R3 ;  /* 0x0000000102037824 */ /* 0x000fc800078e0203 */
[----:B------:R-:W-:-:S07]  /*1b240*/  IMAD.MOV.U32 R13, RZ, RZ, R3 ;  /* 0x000000ffff0d7224 */ /* 0x000fce00078e0003 */
[----:B------:R-:W-:Y:S05]  /*1b250*/  WARPSYNC.COLLECTIVE R15, `(.L_x_1497) ;  /* 0x000000000f087348 */ /* 0x000fea0003c00000 */
[----:B------:R0:W1:Y:S02]  /*1b260*/  SHFL.UP P6, R14, R13, R12, R11 ;  /* 0x0400000c0d0e7389 */ /* 0x00006400000c000b */
[----:B01----:R-:W-:Y:S01]  /*1b270*/  ENDCOLLECTIVE ;  /* 0x000000000000791b */ /* 0x003fe20003800000 */
.L_x_1497:
[----:B------:R-:W-:Y:S01]  /*1b280*/  IMAD.MOV.U32 R12, RZ, RZ, 0x10 ;  /* 0x00000010ff0c7424 */ /* 0x000fe200078e00ff */
[----:B------:R-:W-:-:S05]  /*1b290*/  SEL R14, R14, RZ, P4 ;  /* 0x000000ff0e0e7207 */ /* 0x000fca0002000000 */
[----:B------:R-:W-:-:S04]  /*1b2a0*/  IMAD.IADD R5, R3, 0x1, R14 ;  /* 0x0000000103057824 */ /* 0x000fc800078e020e */
[----:B------:R-:W-:-:S07]  /*1b2b0*/  IMAD.MOV.U32 R13, RZ, RZ, R5 ;  /* 0x000000ffff0d7224 */ /* 0x000fce00078e0005 */
[----:B------:R-:W-:Y:S05]  /*1b2c0*/  WARPSYNC.COLLECTIVE R15, `(.L_x_1498) ;  /* 0x000000000f087348 */ /* 0x000fea0003c00000 */
[----:B------:R0:W1:Y:S02]  /*1b2d0*/  SHFL.UP P6, R14, R13, R12, R11 ;  /* 0x0400000c0d0e7389 */ /* 0x00006400000c000b */
[----:B01----:R-:W-:Y:S01]  /*1b2e0*/  ENDCOLLECTIVE ;  /* 0x000000000000791b */ /* 0x003fe20003800000 */
.L_x_1498:
        /* <DEDUP_REMOVED lines=8> */
.L_x_1499:
[----:B------:R-:W-:Y:S05]  /*1b370*/  BRA `(.L_x_1500) ;  /* 0xffffffc000947947 */ /* 0x000fea000383ffff */
.L_x_1403:
[----:B------:R-:W-:Y:S01]  /*1b380*/  BSSY B0, `(.L_x_1501) ;  /* 0x0000007000007945 */ /* 0x000fe20003800000 */
[----:B------:R-:W-:Y:S02]  /*1b390*/  IMAD.MOV.U32 R12, RZ, RZ, 0x1 ;  /* 0x00000001ff0c7424 */ /* 0x000fe400078e00ff */
[----:B------:R-:W-:Y:S02]  /*1b3a0*/  IMAD.MOV.U32 R11, RZ, RZ, RZ ;  /* 0x000000ffff0b7224 */ /* 0x000fe400078e00ff */
[----:B------:R-:W-:-:S07]  /*1b3b0*/  IMAD.MOV.U32 R15, RZ, RZ, -0x1 ;  /* 0xffffffffff0f7424 */ /* 0x000fce00078e00ff */
[----:B------:R-:W-:Y:S05]  /*1b3c0*/  WARPSYNC.COLLECTIVE R15, `(.L_x_1502) ;  /* 0x000000000f087348 */ /* 0x000fea0003c00000 */
[----:B------:R0:W1:Y:S02]  /*1b3d0*/  SHFL.UP P6, R14, R13, R12, R11 ;  /* 0x0400000c0d0e7389 */ /* 0x00006400000c000b */
[----:B01----:R-:W-:Y:S01]  /*1b3e0*/  ENDCOLLECTIVE ;  /* 0x000000000000791b */ /* 0x003fe20003800000 */
.L_x_1502:
[----:B------:R-:W-:Y:S05]  /*1b3f0*/  BSYNC B0 ;  /* 0x0000000000007941 */ /* 0x000fea0003800000 */
.L_x_1501:
        /* <DEDUP_REMOVED lines=8> */
.L_x_1503:
[----:B------:R-:W-:Y:S01]  /*1b480*/  IMAD.MOV.U32 R12, RZ, RZ, 0x4 ;  /* 0x00000004ff0c7424 */ /* 0x000fe200078e00ff */
[----:B------:R-:W-:-:S05]  /*1b490*/  SEL R2, R14, RZ, P2 ;  /* 0x000000ff0e027207 */ /* 0x000fca0001000000 */
[----:B------:R-:W-:-:S04]  /*1b4a0*/  IMAD.IADD R2, R13, 0x1, R2 ;  /* 0x000000010d027824 */ /* 0x000fc800078e0202 */
[----:B------:R-:W-:-:S07]  /*1b4b0*/  IMAD.MOV.U32 R13, RZ, RZ, R2 ;  /* 0x000000ffff0d7224 */ /* 0x000fce00078e0002 */
[----:B------:R-:W-:Y:S05]  /*1b4c0*/  WARPSYNC.COLLECTIVE R15, `(.L_x_1504) ;  /* 0x000000000f087348 */ /* 0x000fea0003c00000 */
[----:B------:R0:W1:Y:S02]  /*1b4d0*/  SHFL.UP P6, R14, R13, R12, R11 ;  /* 0x0400000c0d0e7389 */ /* 0x00006400000c000b */
[----:B01----:R-:W-:Y:S01]  /*1b4e0*/  ENDCOLLECTIVE ;  /* 0x000000000000791b */ /* 0x003fe20003800000 */
.L_x_1504:
[----:B------:R-:W-:Y:S01]  /*1b4f0*/  IMAD.MOV.U32 R12, RZ, RZ, 0x8 ;  /* 0x00000008ff0c7424 */ /* 0x000fe200078e00ff */
[----:B------:R-:W-:-:S05]  /*1b500*/  SEL R3, R14, RZ, P3 ;  /* 0x000000ff0e037207 */ /* 0x000fca0001800000 */
[----:B------:R-:W-:-:S04]  /*1b510*/  IMAD.IADD R3, R2, 0x1, R3 ;  /* 0x0000000102037824 */ /* 0x000fc800078e0203 */
[----:B------:R-:W-:-:S07]  /*1b520*/  IMAD.MOV.U32 R13, RZ, RZ, R3 ;  /* 0x000000ffff0d7224 */ /* 0x000fce00078e0003 */
[----:B------:R-:W-:Y:S05]  /*1b530*/  WARPSYNC.COLLECTIVE R15, `(.L_x_1505) ;  /* 0x000000000f087348 */ /* 0x000fea0003c00000 */
[----:B------:R0:W1:Y:S02]  /*1b540*/  SHFL.UP P6, R14, R13, R12, R11 ;  /* 0x0400000c0d0e7389 */ /* 0x00006400000c000b */
[----:B01----:R-:W-:Y:S01]  /*1b550*/  ENDCOLLECTIVE ;  /* 0x000000000000791b */ /* 0x003fe20003800000 */
.L_x_1505:
[----:B------:R-:W-:Y:S01]  /*1b560*/  IMAD.MOV.U32 R12, RZ, RZ, 0x10 ;  /* 0x00000010ff0c7424 */ /* 0x000fe200078e00ff */
[----:B------:R-:W-:-:S05]  /*1b570*/  SEL R14, R14, RZ, P4 ;  /* 0x000000ff0e0e7207 */ /* 0x000fca0002000000 */
[----:B------:R-:W-:-:S04]  /*1b580*/  IMAD.IADD R5, R3, 0x1, R14 ;  /* 0x0000000103057824 */ /* 0x000fc800078e020e */
[----:B------:R-:W-:-:S07]  /*1b590*/  IMAD.MOV.U32 R13, RZ, RZ, R5 ;  /* 0x000000ffff0d7224 */ /* 0x000fce00078e0005 */
[----:B------:R-:W-:Y:S05]  /*1b5a0*/  WARPSYNC.COLLECTIVE R15, `(.L_x_1506) ;  /* 0x000000000f087348 */ /* 0x000fea0003c00000 */
[----:B------:R0:W1:Y:S02]  /*1b5b0*/  SHFL.UP P6, R14, R13, R12, R11 ;  /* 0x0400000c0d0e7389 */ /* 0x00006400000c000b */
[----:B01----:R-:W-:Y:S01]  /*1b5c0*/  ENDCOLLECTIVE ;  /* 0x000000000000791b */ /* 0x003fe20003800000 */
.L_x_1506:
        /* <DEDUP_REMOVED lines=8> */
.L_x_1507:
[----:B------:R-:W-:Y:S05]  /*1b650*/  BRA `(.L_x_1508) ;  /* 0xffffffc000807947 */ /* 0x000fea000383ffff */
.L_x_1405:
[----:B------:R-:W-:Y:S01]  /*1b660*/  BSSY B0, `(.L_x_1509) ;  /* 0x0000006000007945 */ /* 0x000fe20003800000 */
[----:B------:R-:W-:Y:S01]  /*1b670*/  PLOP3.LUT P6, PT, P6, PT, PT, 0x8, 0x0 ;  /* 0x000000000000781c */ /* 0x000fe200037ce170 */
[----:B------:R-:W-:-:S12]  /*1b680*/  IMAD.MOV.U32 R15, RZ, RZ, -0x1 ;  /* 0xffffffffff0f7424 */ /* 0x000fd800078e00ff */
[----:B0-----:R-:W-:Y:S05]  /*1b690*/  WARPSYNC.COLLECTIVE R15, `(.L_x_1510) ;  /* 0x000000000f087348 */ /* 0x001fea0003c00000 */
[----:B------:R-:W-:Y:S01]  /*1b6a0*/  VOTE.ANY R14, PT, P6 ;  /* 0x00000000000e7806 */ /* 0x000fe200030e0100 */
[----:B0-----:R-:W-:Y:S06]  /*1b6b0*/  ENDCOLLECTIVE ;  /* 0x000000000000791b */ /* 0x001fec0003800000 */
.L_x_1510:
[----:B------:R-:W-:Y:S05]  /*1b6c0*/  BSYNC B0 ;  /* 0x0000000000007941 */ /* 0x000fea0003800000 */
.L_x_1509:
[----:B------:R-:W-:Y:S02]  /*1b6d0*/  IMAD.MOV.U32 R3, RZ, RZ, R14 ;  /* 0x000000ffff037224 */ /* 0x000fe400078e000e */
[----:B------:R-:W-:Y:S02]  /*1b6e0*/  IMAD.MOV.U32 R13, RZ, RZ, R25 ;  /* 0x000000ffff0d7224 */ /* 0x000fe400078e0019 */
[----:B------:R0:W1:Y:S01]  /*1b6f0*/  POPC R12, R3 ;  /* 0x00000003000c7309 */ /* 0x0000620000000000 */
[----:B------:R-:W-:Y:S02]  /*1b700*/  IMAD.MOV.U32 R11, RZ, RZ, 0x1f ;  /* 0x0000001fff0b7424 */ /* 0x000fe400078e00ff */
[----:B------:R-:W-:-:S07]  /*1b710*/  IMAD.MOV.U32 R15, RZ, RZ, -0x1 ;  /* 0xffffffffff0f7424 */ /* 0x000fce00078e00ff */
[----:B01----:R-:W-:Y:S05]  /*1b720*/  WARPSYNC.COLLECTIVE R15, `(.L_x_1511) ;  /* 0x000000000f087348 */ /* 0x003fea0003c00000 */
[----:B-1----:R1:W2:Y:S02]  /*1b730*/  SHFL.IDX P6, R14, R13, R12, R11 ;  /* 0x0000000c0d0e7389 */ /* 0x0022a400000c000b */
[----:B012---:R-:W-:Y:S01]  /*1b740*/  ENDCOLLECTIVE ;  /* 0x000000000000791b */ /* 0x007fe20003800000 */
.L_x_1511:
[----:B------:R-:W-:Y:S02]  /*1b750*/  IMAD.IADD R27, R12, 0x1, R27 ;  /* 0x000000010c1b7824 */ /* 0x000fe400078e021b */
[----:B------:R-:W-:Y:S02]  /*1b760*/  IMAD.MOV.U32 R13, RZ, RZ, R4 ;  /* 0x000000ffff0d7224 */ /* 0x000fe400078e0004 */
[----:B------:R-:W-:-:S07]  /*1b770*/  IMAD.MOV.U32 R25, RZ, RZ, R14 ;  /* 0x000000ffff197224 */ /* 0x000fce00078e000e */
[----:B------:R-:W-:Y:S05]  /*1b780*/  WARPSYNC.COLLECTIVE R15, `(.L_x_1512) ;  /* 0x000000000f087348 */ /* 0x000fea0003c00000 */
[----:B------:R0:W1:Y:S02]  /*1b790*/  SHFL.IDX P6, R14, R13, R12, R11 ;  /* 0x0000000c0d0e7389 */ /* 0x00006400000c000b */
[----:B01----:R-:W-:Y:S01]  /*1b7a0*/  ENDCOLLECTIVE ;  /* 0x000000000000791b */ /* 0x003fe20003800000 */
.L_x_1512:
[----:B------:R-:W-:Y:S01]  /*1b7b0*/  IMAD.MOV.U32 R4, RZ, RZ, R14 ;  /* 0x000000ffff047224 */ /* 0x000fe200078e000e */
[----:B------:R-:W-:Y:S06]  /*1b7c0*/  BRA `(.L_x_1513) ;  /* 0xffffffc000647947 */ /* 0x000fec000383ffff */
.L_x_1407:
[----:B------:R-:W-:Y:S01]  /*1b7d0*/  BSSY B0, `(.L_x_1514) ;  /* 0x0000007000007945 */ /* 0x000fe20003800000 */
[----:B------:R-:W-:Y:S02]  /*1b7e0*/  IMAD.MOV.U32 R13, RZ, RZ, R2 ;  /* 0x000000ffff0d7224 */ /* 0x000fe400078e0002 */
[----:B------:R-:W-:Y:S02]  /*1b7f0*/  IMAD.MOV.U32 R11, RZ, RZ, 0x1f ;  /* 0x0000001fff0b7424 */ /* 0x000fe400078e00ff */
[----:B------:R-:W-:-:S07]  /*1b800*/  IMAD.MOV.U32 R15, RZ, RZ, -0x1 ;  /* 0xffffffffff0f7424 */ /* 0x000fce00078e00ff */
[----:B0-23--:R-:W-:Y:S05]  /*1b810*/  WARPSYNC.COLLECTIVE R15, `(.L_x_1515) ;  /* 0x000000000f087348 */ /* 0x00dfea0003c00000 */
[----:B------:R1:W4:Y:S02]  /*1b820*/  SHFL.IDX P6, R14, R13, R12, R11 ;  /* 0x0000000c0d0e7389 */ /* 0x00032400000c000b */
[----:B01234-:R-:W-:Y:S01]  /*1b830*/  ENDCOLLECTIVE ;  /* 0x000000000000791b */ /* 0x01ffe20003800000 */
.L_x_1515:
[----:B------:R-:W-:Y:S05]  /*1b840*/  BSYNC B0 ;  /* 0x0000000000007941 */ /* 0x000fea0003800000 */
.L_x_1514:
[----:B------:R-:W-:Y:S01]  /*1b850*/  IMAD.MOV.U32 R6, RZ, RZ, R14 ;  /* 0x000000ffff067224 */ /* 0x000fe200078e000e */
[----:B------:R-:W-:Y:S06]  /*1b860*/  BRA `(.L_x_1406) ;  /* 0xffffffc000547947 */ /* 0x000fec000383ffff */
.L_x_1413:
[----:B0-----:R0:W1:Y:S02]  /*1b870*/  SYNCS.PHASECHK.TRANS64.TRYWAIT P0, [R7+URZ+0x30820], R0 ;  /* 0x03082000070075a7 */ /* 0x001064000800017f */
[----:B-1----:R-:W-:Y:S05]  /*1b880*/  @!P0 NANOSLEEP.SYNCS 0x989680 ;  /* 0x009896800000895d */ /* 0x002fea0003900000 */
[----:B------:R-:W1:Y:S02]  /*1b890*/  @!P0 SYNCS.PHASECHK.TRANS64 P0, [R7+URZ+0x30820], R0 ;  /* 0x03082000070085a7 */ /* 0x000e64000800007f */
[----:B-1----:R-:W-:Y:S05]  /*1b8a0*/  @!P0 BRA `(.L_x_1413) ;  /* 0xfffffffc00f08947 */ /* 0x002fea000383ffff */
[----:B------:R-:W-:Y:S05]  /*1b8b0*/  BRA `(.L_x_1516) ;  /* 0xffffffc800ac7947 */ /* 0x000fea000383ffff */
.L_x_1414:
[----:B------:R-:W1:Y:S01]  /*1b8c0*/  S2R R2, SR_TID.X ;  /* 0x0000000000027919 */ /* 0x000e620000002100 */
[----:B------:R-:W-:Y:S01]  /*1b8d0*/  BSSY B0, `(.L_x_1517) ;  /* 0x000000a000007945 */ /* 0x000fe20003800000 */
[----:B------:R-:W-:Y:S02]  /*1b8e0*/  IMAD.MOV.U32 R12, RZ, RZ, RZ ;  /* 0x000000ffff0c7224 */ /* 0x000fe400078e00ff */
[----:B------:R-:W-:Y:S02]  /*1b8f0*/  IMAD.MOV.U32 R11, RZ, RZ, 0x1f ;  /* 0x0000001fff0b7424 */ /* 0x000fe400078e00ff */
[----:B------:R-:W-:Y:S01]  /*1b900*/  IMAD.MOV.U32 R15, RZ, RZ, -0x1 ;  /* 0xffffffffff0f7424 */ /* 0x000fe200078e00ff */
[----:B-1----:R-:W-:-:S04]  /*1b910*/  SHF.R.U32.HI R2, RZ, 0x5, R2 ;  /* 0x00000005ff027819 */ /* 0x002fc80000011602 */
[----:B------:R-:W-:-:S05]  /*1b920*/  LOP3.LUT R2, R2, 0x3, RZ, 0xc0, !PT ;  /* 0x0000000302027812 */ /* 0x000fca00078ec0ff */
[----:B------:R-:W-:-:S07]  /*1b930*/  IMAD.MOV.U32 R13, RZ, RZ, R2 ;  /* 0x000000ffff0d7224 */ /* 0x000fce00078e0002 */
[----:B0-2---:R-:W-:Y:S05]  /*1b940*/  WARPSYNC.COLLECTIVE R15, `(.L_x_1518) ;  /* 0x000000000f087348 */ /* 0x005fea0003c00000 */
[----:B------:R1:W3:Y:S02]  /*1b950*/  SHFL.IDX P6, R14, R13, R12, R11 ;  /* 0x0000000c0d0e7389 */ /* 0x0002e400000c000b */
[----:B0123--:R-:W-:Y:S01]  /*1b960*/  ENDCOLLECTIVE ;  /* 0x000000000000791b */ /* 0x00ffe20003800000 */
.L_x_1518:
[----:B------:R-:W-:Y:S05]  /*1b970*/  BSYNC B0 ;  /* 0x0000000000007941 */ /* 0x000fea0003800000 */
.L_x_1517:
[----:B------:R-:W-:Y:S05]  /*1b980*/  BRA `(.L_x_1519) ;  /* 0xffffffc800947947 */ /* 0x000fea000383ffff */
.L_x_1417:
[----:B------:R-:W-:Y:S01]  /*1b990*/  BSSY B1, `(.L_x_1520) ;  /* 0x0000006000017945 */ /* 0x000fe20003800000 */
[----:B------:R-:W-:-:S07]  /*1b9a0*/  IMAD.MOV.U32 R15, RZ, RZ, -0x1 ;  /* 0xffffffffff0f7424 */ /* 0x000fce00078e00ff */
[----:B0-2---:R-:W-:Y:S05]  /*1b9b0*/  WARPSYNC.COLLECTIVE R15, `(.L_x_1521) ;  /* 0x000000000f0c7348 */ /* 0x005fea0003c00000 */
[----:B------:R-:W-:Y:S02]  /*1b9c0*/  ELECT P6, UR62, PT ;  /* 0x00000000003e782f */ /* 0x000fe400038c0000 */
[----:B------:R-:W-:Y:S01]  /*1b9d0*/  MOV R14, UR62 ;  /* 0x0000003e000e7c02 */ /* 0x000fe20008000f00 */
[----:B0-2---:R-:W-:Y:S10]  /*1b9e0*/  ENDCOLLECTIVE ;  /* 0x000000000000791b */ /* 0x005ff40003800000 */
.L_x_1521:
[----:B------:R-:W-:Y:S05]  /*1b9f0*/  BSYNC B1 ;  /* 0x0000000000017941 */ /* 0x000fea0003800000 */
.L_x_1520:
[----:B------:R-:W-:Y:S05]  /*1ba00*/  BRA `(.L_x_1522) ;  /* 0xffffffc8008c7947 */ /* 0x000fea000383ffff */
.L_x_1419:
[----:B0-----:R0:W1:Y:S02]  /*1ba10*/  SYNCS.PHASECHK.TRANS64.TRYWAIT P1, [R5+URZ+0x30840], R0 ;  /* 0x03084000050075a7 */ /* 0x001064000802017f */
[----:B-1----:R-:W-:Y:S05]  /*1ba20*/  @!P1 NANOSLEEP.SYNCS 0x989680 ;  /* 0x009896800000995d */ /* 0x002fea0003900000 */
[----:B------:R-:W1:Y:S02]  /*1ba30*/  @!P1 SYNCS.PHASECHK.TRANS64 P1, [R5+URZ+0x30840], R0 ;  /* 0x03084000050095a7 */ /* 0x000e64000802007f */
[----:B-1----:R-:W-:Y:S05]  /*1ba40*/  @!P1 BRA `(.L_x_1419) ;  /* 0xfffffffc00f09947 */ /* 0x002fea000383ffff */
[----:B------:R-:W-:Y:S05]  /*1ba50*/  BRA `(.L_x_1523) ;  /* 0xffffffc800b47947 */ /* 0x000fea000383ffff */
.L_x_1421:
[----:B-1----:R1:W3:Y:S02]  /*1ba60*/  SYNCS.PHASECHK.TRANS64.TRYWAIT P1, [R3+URZ+0x30840], R2 ;  /* 0x03084002030075a7 */ /* 0x0022e4000802017f */
[----:B---3--:R-:W-:Y:S05]  /*1ba70*/  @!P1 NANOSLEEP.SYNCS 0x989680 ;  /* 0x009896800000995d */ /* 0x008fea0003900000 */
[----:B------:R-:W3:Y:S02]  /*1ba80*/  @!P1 SYNCS.PHASECHK.TRANS64 P1, [R3+URZ+0x30840], R2 ;  /* 0x03084002030095a7 */ /* 0x000ee4000802007f */
[----:B---3--:R-:W-:Y:S05]  /*1ba90*/  @!P1 BRA `(.L_x_1421) ;  /* 0xfffffffc00f09947 */ /* 0x008fea000383ffff */
[----:B------:R-:W-:Y:S05]  /*1baa0*/  BRA `(.L_x_1524) ;  /* 0xffffffc800c07947 */ /* 0x000fea000383ffff */
.L_x_1423:
[----:B---3--:R3:W4:Y:S02]  /*1bab0*/  SYNCS.PHASECHK.TRANS64.TRYWAIT P1, [R5+URZ+0x30860], R0 ;  /* 0x03086000050075a7 */ /* 0x008724000802017f */
[----:B----4-:R-:W-:Y:S05]  /*1bac0*/  @!P1 NANOSLEEP.SYNCS 0x989680 ;  /* 0x009896800000995d */ /* 0x010fea0003900000 */
[----:B------:R-:W4:Y:S02]  /*1bad0*/  @!P1 SYNCS.PHASECHK.TRANS64 P1, [R5+URZ+0x30860], R0 ;  /* 0x03086000050095a7 */ /* 0x000f24000802007f */
[----:B----4-:R-:W-:Y:S05]  /*1bae0*/  @!P1 BRA `(.L_x_1423) ;  /* 0xfffffffc00f09947 */ /* 0x010fea000383ffff */
[----:B------:R-:W-:Y:S05]  /*1baf0*/  BRA `(.L_x_1525) ;  /* 0xffffffc800bc7947 */ /* 0x000fea000383ffff */
.L_x_1526:
        /* <DEDUP_REMOVED lines=16> */
.L_x_3275:


//--------------------- .text._ZN7cutlass13device_kernelIN5flash11enable_sm90INS1_16FlashAttnFwdSm90INS1_25CollectiveMainloopFwdSm90ILi2EN4cute5tupleIJNS5_1CILi1EEES8_S8_EEENS6_IJNS7_ILi128EEENS7_ILi64EEENS7_ILi256EEEEEELi256ENS_6half_tEfNS_4arch4Sm90ELb0ELb1ELb0ELb1ELb1ELb1ELb0ELb1ELb1ELb1ELb1ELb0EEENS1_21CollectiveEpilogueFwdINS6_IJSA_SC_SB_EEES9_SE_SG_Li256ELb1ELb1ELb1ELb0EEENS1_36VarlenDynamicPersistentTileSchedulerILi128ELi64ELi256ELi128ELb1ELb1ELb1ELb1ELb0ELb1EEEEEEEEEvNT_6ParamsE --------------------------
	.section	.text._ZN7cutlass13device_kernelIN5flash11enable_sm90INS1_16FlashAttnFwdSm90INS1_25CollectiveMainloopFwdSm90ILi2EN4cute5tupleIJNS5_1CILi1EEES8_S8_EEENS6_IJNS7_ILi128EEENS7_ILi64EEENS7_ILi256EEEEEELi256ENS_6half_tEfNS_4arch4Sm90ELb0ELb1ELb0ELb1ELb1ELb1ELb0ELb1ELb1ELb1ELb1ELb0EEENS1_21CollectiveEpilogueFwdINS6_IJSA_SC_SB_EEES9_SE_SG_Li256ELb1ELb1ELb1ELb0EEENS1_36VarlenDynamicPersistentTileSchedulerILi128ELi64ELi256ELi128ELb1ELb1ELb1ELb1ELb0ELb1EEEEEEEEEvNT_6ParamsE,"ax",@progbits
	.align	128
.text._ZN7cutlass13device_kernelIN5flash11enable_sm90INS1_16FlashAttnFwdSm90INS1_25CollectiveMainloopFwdSm90ILi2EN4cute5tupleIJNS5_1CILi1EEES8_S8_EEENS6_IJNS7_ILi128EEENS7_ILi64EEENS7_ILi256EEEEEELi256ENS_6half_tEfNS_4arch4Sm90ELb0ELb1ELb0ELb1ELb1ELb1ELb0ELb1ELb1ELb1ELb1ELb0EEENS1_21CollectiveEpilogueFwdINS6_IJSA_SC_SB_EEES9_SE_SG_Li256ELb1ELb1ELb1ELb0EEENS1_36VarlenDynamicPersistentTileSchedulerILi128ELi64ELi256ELi128ELb1ELb1ELb1ELb1ELb0ELb1EEEEEEEEEvNT_6ParamsE:
        .type           _ZN7cutlass13device_kernelIN5flash11enable_sm90INS1_16FlashAttnFwdSm90INS1_25CollectiveMainloopFwdSm90ILi2EN4cute5tupleIJNS5_1CILi1EEES8_S8_EEENS6_IJNS7_ILi128EEENS7_ILi64EEENS7_ILi256EEEEEELi256ENS_6half_tEfNS_4arch4Sm90ELb0ELb1ELb0ELb1ELb1ELb1ELb0ELb1ELb1ELb1ELb1ELb0EEENS1_21CollectiveEpilogueFwdINS6_IJSA_SC_SB_EEES9_SE_SG_Li256ELb1ELb1ELb1ELb0EEENS1_36VarlenDynamicPersistentTileSchedulerILi128ELi64ELi256ELi128ELb1ELb1ELb1ELb1ELb0ELb1EEEEEEEEEvNT_6ParamsE,@function
        .size           _ZN7cutlass13device_kernelIN5flash11enable_sm90INS1_16FlashAttnFwdSm90INS1_25CollectiveMainloopFwdSm90ILi2EN4cute5tupleIJNS5_1CILi1EEES8_S8_EEENS6_IJNS7_ILi128EEENS7_ILi64EEENS7_ILi256EEEEEELi256ENS_6half_tEfNS_4arch4Sm90ELb0ELb1ELb0ELb1ELb1ELb1ELb0ELb1ELb1ELb1ELb1ELb0EEENS1_21CollectiveEpilogueFwdINS6_IJSA_SC_SB_EEES9_SE_SG_Li256ELb1ELb1ELb1ELb0EEENS1_36VarlenDynamicPersistentTileSchedulerILi128ELi64ELi256ELi128ELb1ELb1ELb1ELb1ELb0ELb1EEEEEEEEEvNT_6ParamsE,(.L_x_3276 - _ZN7cutlass13device_kernelIN5flash11enable_sm90INS1_16FlashAttnFwdSm90INS1_25CollectiveMainloopFwdSm90ILi2EN4cute5tupleIJNS5_1CILi1EEES8_S8_EEENS6_IJNS7_ILi128EEENS7_ILi64EEENS7_ILi256EEEEEELi256ENS_6half_tEfNS_4arch4Sm90ELb0ELb1ELb0ELb1ELb1ELb1ELb0ELb1ELb1ELb1ELb1ELb0EEENS1_21CollectiveEpilogueFwdINS6_IJSA_SC_SB_EEES9_SE_SG_Li256ELb1ELb1ELb1ELb0EEENS1_36VarlenDynamicPersistentTileSchedulerILi128ELi64ELi256ELi128ELb1ELb1ELb1ELb1ELb0ELb1EEEEEEEEEvNT_6ParamsE)
        .other          _ZN7cutlass13device_kernelIN5flash11enable_sm90INS1_16FlashAttnFwdSm90INS1_25CollectiveMainloopFwdSm90ILi2EN4cute5tupleIJNS5_1CILi1EEES8_S8_EEENS6_IJNS7_ILi128EEENS7_ILi64EEENS7_ILi256EEEEEELi256ENS_6half_tEfNS_4arch4Sm90ELb0ELb1ELb0ELb1ELb1ELb1ELb0ELb1ELb1ELb1ELb1ELb0EEENS1_21CollectiveEpilogueFwdINS6_IJSA_SC_SB_EEES9_SE_SG_Li256ELb1ELb1ELb1ELb0EEENS1_36VarlenDynamicPersistentTileSchedulerILi128ELi64ELi256ELi128ELb1ELb1ELb1ELb1ELb0ELb1EEEEEEEEEvNT_6ParamsE,@"STO_CUDA_ENTRY STV_DEFAULT"
_ZN7cutlass13device_kernelIN5flash11enable_sm90INS1_16FlashAttnFwdSm90INS1_25CollectiveMainloopFwdSm90ILi2EN4cute5tupleIJNS5_1CILi1EEES8_S8_EEENS6_IJNS7_ILi128EEENS7_ILi64EEENS7_ILi256EEEEEELi256ENS_6half_tEfNS_4arch4Sm90ELb0ELb1ELb0ELb1ELb1ELb1ELb0ELb1ELb1ELb1ELb1ELb0EEENS1_21CollectiveEpilogueFwdINS6_IJSA_SC_SB_EEES9_SE_SG_Li256ELb1ELb1ELb1ELb0EEENS1_36VarlenDynamicPersistentTileSchedulerILi128ELi64ELi256ELi128ELb1ELb1ELb1ELb1ELb0ELb1EEEEEEEEEvNT_6ParamsE:
        /* <DEDUP_REMOVED lines=18> */
.L_x_1528:
[----:B------:R-:W-:Y:S05]  /*0120*/  BSYNC B0 ;  /* 0x0000000000007941 */ /* 0x000fea0003800000 */
.L_x_1527:
        /* <DEDUP_REMOVED lines=41> */
.L_x_1529:
        /* <DEDUP_REMOVED lines=22> */
.L_x_1530:
        /* <DEDUP_REMOVED lines=18> */
.L_x_1531:
        /* <DEDUP_REMOVED lines=22> */
.L_x_1532:
        /* <DEDUP_REMOVED lines=22> */
.L_x_1533:
[----:B0-----:R-:W-:Y:S01]  /*0900*/  UMOV UR4, 0x1 ;  /* 0x0000000100047882 */ /* 0x001fe20000000000 */
[----:B------:R-:W-:Y:S01]  /*0910*/  PLOP3.LUT P0, PT, PT, PT, UP0, 0x80, 0x0 ;  /* 0x000000000000781c */ /* 0x000fe20003f0f008 */
[----:B------:R-:W-:Y:S01]  /*0920*/  USEL UR4, UR4, 0x2, !UP0 ;  /* 0x0000000204047887 */ /* 0x000fe2000c000000 */
[----:B------:R-:W-:Y:S01]  /*0930*/  NOP ;  /* 0x0000000000007918 */ /* 0x000fe20000000000 */
[----:B------:R-:W-:Y:S01]  /*0940*/  ULDC.64 UR60, c[0x0][0x208] ;  /* 0x00008200003c7ab9 */ /* 0x000fe20000000a00 */
[----:B------:R-:W-:Y:S03]  /*0950*/  BSSY B9, `(.L_x_1534) ;  /* 0x0002b91000097945 */ /* 0x000fe60003800000 */
[----:B------:R-:W-:-:S05]  /*0960*/  IMAD.U32 R3, RZ, RZ, UR4 ;  /* 0x00000004ff037e24 */ /* 0x000fca000f8e00ff */
[----:B------:R0:W-:Y:S01]  /*0970*/  STL [R1+0xd8], R3 ;  /* 0x0000d80301007387 */ /* 0x0001e20000100800 */
[----:B-12-4-:R-:W-:Y:S06]  /*0980*/  BAR.SYNC.DEFER_BLOCKING 0x0 ;  /* 0x0000000000007b1d */ /* 0x016fec0000010000 */
[----:B------:R-:W-:Y:S05]  /*0990*/  @!P0 BRA `(.L_x_1535) ;  /* 0x0000023000e88947 */ /* 0x000fea0003800000 */
.L_x_1536:
[----:B------:R-:W-:-:S08]  /*09a0*/  NOP ;  /* 0x0000000000007918 */ /* 0x000fd00000000000 */
[----:B------:R-:W1:Y:S02]  /*09b0*/  USETMAXREG.TRY_ALLOC.CTAPOOL UP0, 0xe8 ;  /* 0x000000e8000079c8 */ /* 0x000e640008000600 */
[----:B-1----:R-:W-:-:S13]  /*09c0*/  PLOP3.LUT P0, PT, PT, PT, UP0, 0x80, 0x0 ;  /* 0x000000000000781c */ /* 0x002fda0003f0f008 */
[----:B------:R-:W-:Y:S05]  /*09d0*/  @!P0 BRA `(.L_x_1536) ;  /* 0xfffffffc00f08947 */ /* 0x000fea000383ffff */
[----:B------:R-:W1:Y:S08]  /*09e0*/  S2UR UR4, SR_CgaCtaId ;  /* 0x00000000000479c3 */ /* 0x000e700000008800 */
[----:B------:R-:W-:Y:S06]  /*09f0*/  BAR.ARV 0x8, 0x180 ;  /* 0x0206000000007b1d */ /* 0x000fec0000002000 */
[----:B------:R-:W-:-:S02]  /*0a00*/  MOV R17, 0x400 ;  /* 0x0000040000117802 */ /* 0x000fc40000000f00 */
[----:B------:R-:W-:Y:S01]  /*0a10*/  BAR.SYNC.DEFER_BLOCKING 0x5, 0x180 ;  /* 0x0146000000007b1d */ /* 0x000fe20000010000 */
[----:B-1----:R-:W-:-:S05]  /*0a20*/  IMAD.U32 R2, RZ, RZ, UR4 ;  /* 0x00000004ff027e24 */ /* 0x002fca000f8e00ff */
[----:B------:R-:W-:Y:S01]  /*0a30*/  ULDC UR4, c[0x0][0xc3c] ;  /* 0x00030f0000047ab9 */ /* 0x000fe20000000800 */
[----:B------:R-:W-:Y:S01]  /*0a40*/  LEA R17, R2, R17, 0x18 ;  /* 0x0000001102117211 */ /* 0x000fe200078ec0ff */
[----:B------:R-:W-:Y:S04]  /*0a50*/  STL [R1+0x8], R2 ;  /* 0x0000080201007387 */ /* 0x000fe80000100800 */
[----:B------:R-:W1:Y:S01]  /*0a60*/  LDS.128 R24, [R17+0x308d0] ;  /* 0x0308d00011187984 */ /* 0x000e620000000c00 */
[----:B------:R-:W-:Y:S06]  /*0a70*/  BAR.ARV 0x4, 0x180 ;  /* 0x0106000000007b1d */ /* 0x000fec0000002000 */
[----:B-1----:R-:W-:-:S13]  /*0a80*/  ISETP.GE.AND P0, PT, R27, UR4, PT ;  /* 0x000000041b007c0c */ /* 0x002fda000bf06270 */
[----:B------:R-:W-:Y:S05]  /*0a90*/  @P0 BRA `(.L_x_1537) ;  /* 0x000002b400f00947 */ /* 0x000fea0003800000 */
[----:B------:R-:W2:Y:S01]  /*0aa0*/  LDL R2, [R1+0xd8] ;  /* 0x0000d80001027983 */ /* 0x000ea20000100800 */
[----:B------:R-:W-:Y:S02]  /*0ab0*/  VIADD R0, R0, 0xffffff80 ;  /* 0xffffff8000007836 */ /* 0x000fe40000000000 */
[----:B------:R-:W-:Y:S02]  /*0ac0*/  IMAD.MOV.U32 R200, RZ, RZ, RZ ;  /* 0x000000ffffc87224 */ /* 0x000fe400078e00ff */
[----:B------:R-:W-:Y:S01]  /*0ad0*/  IMAD.MOV.U32 R218, RZ, RZ, RZ ;  /* 0x000000ffffda7224 */ /* 0x000fe200078e00ff */
[----:B0-----:R-:W-:Y:S01]  /*0ae0*/  SHF.R.S32.HI R3, RZ, 0x1f, R0 ;  /* 0x0000001fff037819 */ /* 0x001fe20000011400 */
[----:B------:R-:W-:-:S03]  /*0af0*/  IMAD.MOV.U32 R202, RZ, RZ, RZ ;  /* 0x000000ffffca7224 */ /* 0x000fc600078e00ff */
[CC--:B------:R-:W-:Y:S02]  /*0b00*/  LEA.HI R5, R3.reuse, R0.reuse, RZ, 0x2 ;  /* 0x0000000003057211 */ /* 0x0c0fe400078f10ff */
[CC--:B------:R-:W-:Y:S02]  /*0b10*/  LEA.HI R4, R3.reuse, R0.reuse, RZ, 0x5 ;  /* 0x0000000003047211 */ /* 0x0c0fe400078f28ff */
[CC--:B------:R-:W-:Y:S02]  /*0b20*/  LEA.HI R6, R3.reuse, R0.reuse, RZ, 0x3 ;  /* 0x0000000003067211 */ /* 0x0c0fe400078f18ff */
[----:B------:R-:W-:Y:S01]  /*0b30*/  LEA.HI R8, R3, R0, RZ, 0x6 ;  /* 0x0000000003087211 */ /* 0x000fe200078f30ff */
[----:B------:R-:W-:Y:S01]  /*0b40*/  IMAD.SHL.U32 R4, R4, 0x20, RZ ;  /* 0x0000002004047824 */ /* 0x000fe200078e00ff */
[----:B------:R-:W-:Y:S02]  /*0b50*/  LOP3.LUT R13, R5, 0xfffffffc, RZ, 0xc0, !PT ;  /* 0xfffffffc050d7812 */ /* 0x000fe400078ec0ff */
[----:B------:R-:W-:Y:S01]  /*0b60*/  LOP3.LUT R9, R6, 0xfffffff8, RZ, 0xc0, !PT ;  /* 0xfffffff806097812 */ /* 0x000fe200078ec0ff */
[----:B------:R-:W-:Y:S01]  /*0b70*/  IMAD.SHL.U32 R8, R8, 0x8, RZ ;  /* 0x0000000808087824 */ /* 0x000fe200078e00ff */
[----:B------:R-:W-:Y:S01]  /*0b80*/  LOP3.LUT R4, R4, 0xfffffc00, RZ, 0xc0, !PT ;  /* 0xfffffc0004047812 */ /* 0x000fe200078ec0ff */
[C---:B------:R-:W-:Y:S01]  /*0b90*/  IMAD.IADD R13, R0.reuse, 0x1, -R13 ;  /* 0x00000001000d7824 */ /* 0x040fe200078e0a0d */
[----:B------:R-:W-:Y:S01]  /*0ba0*/  SHF.R.S32.HI R22, RZ, 0x3, R6 ;  /* 0x00000003ff167819 */ /* 0x000fe20000011406 */
[----:B------:R-:W-:Y:S01]  /*0bb0*/  IMAD.IADD R12, R0, 0x1, -R9 ;  /* 0x00000001000c7824 */ /* 0x000fe200078e0a09 */
[----:B------:R-:W-:-:S03]  /*0bc0*/  LOP3.LUT R29, R8, 0xfffffe00, RZ, 0xc0, !PT ;  /* 0xfffffe00081d7812 */ /* 0x000fc600078ec0ff */
[----:B------:R-:W-:Y:S01]  /*0bd0*/  IMAD.SHL.U32 R204, R12, 0x4, RZ ;  /* 0x000000040ccc7824 */ /* 0x000fe200078e00ff */
[----:B------:R-:W-:Y:S01]  /*0be0*/  STL [R1+0x80], R12 ;  /* 0x0000800c01007387 */ /* 0x000fe20000100800 */
[----:B------:R-:W-:Y:S02]  /*0bf0*/  VIADD R6, R22, 0x60 ;  /* 0x0000006016067836 */ /* 0x000fe40000000000 */
[----:B------:R-:W-:Y:S02]  /*0c00*/  VIADD R20, R204, 0x40 ;  /* 0x00000040cc147836 */ /* 0x000fe40000000000 */
[----:B------:R-:W-:Y:S02]  /*0c10*/  IMAD.SHL.U32 R18, R12, 0x8, RZ ;  /* 0x000000080c127824 */ /* 0x000fe400078e00ff */
[----:B------:R-:W-:Y:S02]  /*0c20*/  IMAD.IADD R203, R204, 0x1, R20 ;  /* 0x00000001cccb7824 */ /* 0x000fe400078e0214 */
[----:B------:R-:W-:Y:S01]  /*0c30*/  VIADD R28, R22, 0x20 ;  /* 0x00000020161c7836 */ /* 0x000fe20000000000 */
[----:B--2---:R-:W-:-:S02]  /*0c40*/  R2UR UR4, R2 ;  /* 0x00000000020472ca */ /* 0x004fc400000e0000 */
[CC--:B------:R-:W-:Y:S02]  /*0c50*/  LEA.HI R2, R3.reuse, R0.reuse, RZ, 0x4 ;  /* 0x0000000003027211 */ /* 0x0c0fe400078f20ff */
[----:B------:R-:W-:Y:S02]  /*0c60*/  LEA.HI R3, R3, R0, RZ, 0x7 ;  /* 0x0000000003037211 */ /* 0x000fe400078f38ff */
[----:B------:R-:W-:Y:S02]  /*0c70*/  SHF.R.S32.HI R7, RZ, 0x4, R2 ;  /* 0x00000004ff077819 */ /* 0x000fe40000011402 */
[C---:B------:R-:W-:Y:S02]  /*0c80*/  LOP3.LUT R5, R2.reuse, 0x3fffff0, RZ, 0xc0, !PT ;  /* 0x03fffff002057812 */ /* 0x040fe400078ec0ff */
[----:B------:R-:W-:Y:S02]  /*0c90*/  LEA.HI R2, R2, R7, RZ, 0x1 ;  /* 0x0000000702027211 */ /* 0x000fe400078f08ff */
[----:B------:R-:W-:Y:S01]  /*0ca0*/  LOP3.LUT R11, R3, 0xffffff80, RZ, 0xc0, !PT ;  /* 0xffffff80030b7812 */ /* 0x000fe200078ec0ff */
[----:B------:R-:W-:Y:S01]  /*0cb0*/  IMAD.IADD R5, R0, 0x1, -R5 ;  /* 0x0000000100057824 */ /* 0x000fe200078e0a05 */
[----:B------:R-:W-:Y:S01]  /*0cc0*/  LOP3.LUT R2, R2, 0x1ffffffe, RZ, 0xc0, !PT ;  /* 0x1ffffffe02027812 */ /* 0x000fe200078ec0ff */
[----:B------:R-:W-:Y:S01]  /*0cd0*/  ULOP3.LUT UR4, UR4, 0x1, URZ, 0xfc, !UPT ;  /* 0x0000000104047892 */ /* 0x000fe2000f8efc3f */
[----:B------:R-:W-:Y:S01]  /*0ce0*/  IADD3 R24, R0, -R11, RZ ;  /* 0x8000000b00187210 */ /* 0x000fe20007ffe0ff */
[----:B------:R-:W-:Y:S01]  /*0cf0*/  IMAD R5, R5, 0x40, R4 ;  /* 0x0000004005057824 */ /* 0x000fe200078e0204 */
[----:B------:R-:W-:Y:S01]  /*0d00*/  SHF.R.S32.HI R0, RZ, 0x7, R3 ;  /* 0x00000007ff007819 */ /* 0x000fe20000011403 */
[----:B------:R-:W-:Y:S01]  /*0d10*/  IMAD.IADD R2, R7, 0x1, -R2 ;  /* 0x0000000107027824 */ /* 0x000fe200078e0a02 */
[----:B------:R-:W-:Y:S01]  /*0d20*/  SHF.R.S32.HI R9, RZ, 0x1f, R24 ;  /* 0x0000001fff097819 */ /* 0x000fe20000011418 */
[----:B------:R-:W-:Y:S01]  /*0d30*/  STL [R1+0xa4], R24 ;  /* 0x0000a41801007387 */ /* 0x000fe20000100800 */
[----:B------:R-:W-:Y:S01]  /*0d40*/  LEA.HI R3, R3, R0, RZ, 0x1 ;  /* 0x0000000003037211 */ /* 0x000fe200078f08ff */
[----:B------:R-:W-:Y:S01]  /*0d50*/  IMAD R2, R2, 0x8, R5 ;  /* 0x0000000802027824 */ /* 0x000fe200078e0205 */
[----:B------:R-:W-:Y:S01]  /*0d60*/  LEA.HI R10, R9, R24, RZ, 0x2 ;  /* 0x00000018090a7211 */ /* 0x000fe200078f10ff */
[----:B------:R-:W-:Y:S01]  /*0d70*/  STL [R1+0xc], R22 ;  /* 0x00000c1601007387 */ /* 0x000fe20000100800 */
[----:B------:R-:W-:-:S02]  /*0d80*/  LOP3.LUT R3, R3, 0x3fffffe, RZ, 0xc0, !PT ;  /* 0x03fffffe03037812 */ /* 0x000fc400078ec0ff */
[--C-:B------:R-:W-:Y:S01]  /*0d90*/  SHF.R.S32.HI R4, RZ, 0x2, R10.reuse ;  /* 0x00000002ff047819 */ /* 0x100fe2000001140a */
[----:B------:R0:W-:Y:S01]  /*0da0*/  STL [R1+0xd4], R2 ;  /* 0x0000d40201007387 */ /* 0x0001e20000100800 */
[----:B------:R-:W-:Y:S01]  /*0db0*/  SHF.R.S32.HI R7, RZ, 0x1f, R10 ;  /* 0x0000001fff077819 */ /* 0x000fe2000001140a */
[----:B------:R-:W-:Y:S01]  /*0dc0*/  IMAD.IADD R3, R0, 0x1, -R3 ;  /* 0x0000000100037824 */ /* 0x000fe200078e0a03 */
[----:B------:R-:W-:Y:S01]  /*0dd0*/  LEA.HI R0, R13, R13, RZ, 0x1 ;  /* 0x0000000d0d007211 */ /* 0x000fe200078f08ff */
[----:B------:R-:W-:Y:S01]  /*0de0*/  STL [R1+0x34], R20 ;  /* 0x0000341401007387 */ /* 0x000fe20000100800 */
[----:B------:R-:W-:Y:S02]  /*0df0*/  LEA.HI R7, R7, R4, RZ, 0x3 ;  /* 0x0000000407077211 */ /* 0x000fe400078f18ff */
[----:B------:R-:W-:Y:S01]  /*0e00*/  LOP3.LUT R0, R0, 0x1ffffffe, RZ, 0xc0, !PT ;  /* 0x1ffffffe00007812 */ /* 0x000fe200078ec0ff */
[----:B------:R1:W-:Y:S01]  /*0e10*/  STL [R1+0xc4], R28 ;  /* 0x0000c41c01007387 */ /* 0x0003e20000100800 */
[----:B------:R-:W-:-:S02]  /*0e20*/  LOP3.LUT R7, R7, 0xfffffff8, RZ, 0xc0, !PT ;  /* 0xfffffff807077812 */ /* 0x000fc400078ec0ff */
[----:B0-----:R-:W-:Y:S01]  /*0e30*/  IADD3 R2, R22, 0x40, RZ ;  /* 0x0000004016027810 */ /* 0x001fe20007ffe0ff */
[----:B------:R-:W-:Y:S01]  /*0e40*/  IMAD.IADD R13, R13, 0x1, -R0 ;  /* 0x000000010d0d7824 */ /* 0x000fe200078e0a00 */
[----:B------:R-:W-:Y:S01]  /*0e50*/  LEA.HI R9, R9, R24, RZ, 0x5 ;  /* 0x0000001809097211 */ /* 0x000fe200078f28ff */
[----:B------:R-:W-:Y:S01]  /*0e60*/  IMAD.IADD R4, R4, 0x1, -R7 ;  /* 0x0000000104047824 */ /* 0x000fe200078e0a07 */
[----:B------:R-:W-:Y:S02]  /*0e70*/  SHF.R.S32.HI R5, RZ, 0x1f, R2 ;  /* 0x0000001fff057819 */ /* 0x000fe40000011402 */
[----:B------:R-:W-:Y:S02]  /*0e80*/  SHF.R.S32.HI R7, RZ, 0x1f, R6 ;  /* 0x0000001fff077819 */ /* 0x000fe40000011406 */
[----:B------:R-:W-:Y:S01]  /*0e90*/  LEA.HI R5, R5, R2, RZ, 0x3 ;  /* 0x0000000205057211 */ /* 0x000fe200078f18ff */
[----:B------:R-:W-:Y:S01]  /*0ea0*/  IMAD.SHL.U32 R2, R2, 0x40, RZ ;  /* 0x0000004002027824 */ /* 0x000fe200078e00ff */
[----:B------:R-:W-:-:S02]  /*0eb0*/  LEA.HI R7, R7, R6, RZ, 0x3 ;  /* 0x0000000607077211 */ /* 0x000fc400078f18ff */
[----:B------:R-:W-:Y:S01]  /*0ec0*/  SHF.L.U32 R6, R6, 0x6, RZ ;  /* 0x0000000606067819 */ /* 0x000fe200000006ff */
[----:B------:R-:W-:Y:S01]  /*0ed0*/  IMAD.SHL.U32 R5, R5, 0x40, RZ ;  /* 0x0000004005057824 */ /* 0x000fe200078e00ff */
[----:B------:R-:W-:Y:S01]  /*0ee0*/  LOP3.LUT R0, R2, 0x1c0, RZ, 0xc0, !PT ;  /* 0x000001c002007812 */ /* 0x000fe200078ec0ff */
[----:B------:R-:W-:Y:S01]  /*0ef0*/  IMAD.SHL.U32 R14, R7, 0x40, RZ ;  /* 0x00000040070e7824 */ /* 0x000fe200078e00ff */
[----:B------:R-:W-:Y:S02]  /*0f00*/  SHF.R.S32.HI R2, RZ, 0x1f, R203 ;  /* 0x0000001fff027819 */ /* 0x000fe400000114cb */
[----:B------:R-:W-:Y:S02]  /*0f10*/  LOP3.LUT R12, R6, 0x1c0, RZ, 0xc0, !PT ;  /* 0x000001c0060c7812 */ /* 0x000fe400078ec0ff */
[----:B------:R-:W-:Y:S02]  /*0f20*/  LEA.HI R201, R2, R203, RZ, 0x3 ;  /* 0x000000cb02c97211 */ /* 0x000fe400078f18ff */
[----:B------:R-:W-:-:S02]  /*0f30*/  LOP3.LUT R7, R5, 0xfffffe00, RZ, 0xc0, !PT ;  /* 0xfffffe0005077812 */ /* 0x000fc400078ec0ff */
[----:B------:R-:W-:Y:S02]  /*0f40*/  SHF.R.U32.HI R6, RZ, 0x3, R0 ;  /* 0x00000003ff067819 */ /* 0x000fe40000011600 */
[C---:B------:R-:W-:Y:S02]  /*0f50*/  LOP3.LUT R11, R0.reuse, 0x38, R18, 0xf8, !PT ;  /* 0x00000038000b7812 */ /* 0x040fe400078ef812 */
[--C-:B------:R-:W-:Y:S01]  /*0f60*/  LOP3.LUT R5, R0, 0x38, R201.reuse, 0xf8, !PT ;  /* 0x0000003800057812 */ /* 0x100fe200078ef8c9 */
[----:B------:R-:W-:Y:S01]  /*0f70*/  IMAD.SHL.U32 R0, R22, 0x40, RZ ;  /* 0x0000004016007824 */ /* 0x000fe200078e00ff */
[----:B------:R-:W-:Y:S02]  /*0f80*/  SHF.R.U32.HI R16, RZ, 0x3, R12 ;  /* 0x00000003ff107819 */ /* 0x000fe4000001160c */
[C---:B------:R-:W-:Y:S02]  /*0f90*/  LOP3.LUT R19, R12.reuse, 0x38, R18, 0xf8, !PT ;  /* 0x000000380c137812 */ /* 0x040fe400078ef812 */
[----:B------:R-:W-:-:S02]  /*0fa0*/  LOP3.LUT R23, R12, 0x38, R201, 0xf8, !PT ;  /* 0x000000380c177812 */ /* 0x000fc400078ef8c9 */
[----:B------:R-:W-:Y:S02]  /*0fb0*/  LOP3.LUT R11, R7, R11, R6, 0xf6, !PT ;  /* 0x0000000b070b7212 */ /* 0x000fe400078ef606 */
[----:B------:R-:W-:Y:S01]  /*0fc0*/  LOP3.LUT R12, R5, R6, RZ, 0x3c, !PT ;  /* 0x00000006050c7212 */ /* 0x000fe200078e3cff */
[----:B------:R-:W-:Y:S01]  /*0fd0*/  IMAD.SHL.U32 R5, R28, 0x40, RZ ;  /* 0x000000401c057824 */ /* 0x000fe200078e00ff */
[----:B------:R-:W-:Y:S02]  /*0fe0*/  SHF.R.S32.HI R6, RZ, 0x1f, R28 ;  /* 0x0000001fff067819 */ /* 0x000fe4000001141c */
[----:B------:R-:W-:Y:S02]  /*0ff0*/  SHF.R.S32.HI R9, RZ, 0x5, R9 ;  /* 0x00000005ff097819 */ /* 0x000fe40000011409 */
[----:B------:R-:W-:Y:S02]  /*1000*/  LEA.HI R6, R6, R28, RZ, 0x3 ;  /* 0x0000001c06067211 */ /* 0x000fe400078f18ff */
[----:B------:R-:W-:-:S02]  /*1010*/  LOP3.LUT R15, R14, 0xfffffe00, RZ, 0xc0, !PT ;  /* 0xfffffe000e0f7812 */ /* 0x000fc400078ec0ff */
[----:B------:R-:W-:Y:S01]  /*1020*/  LOP3.LUT R22, R0, 0x1c0, RZ, 0xc0, !PT ;  /* 0x000001c000167812 */ /* 0x000fe200078ec0ff */
[----:B------:R-:W-:Y:S01]  /*1030*/  IMAD.SHL.U32 R6, R6, 0x40, RZ ;  /* 0x0000004006067824 */ /* 0x000fe200078e00ff */
[----:B-1----:R-:W-:Y:S02]  /*1040*/  LOP3.LUT R28, R5, 0x1c0, RZ, 0xc0, !PT ;  /* 0x000001c0051c7812 */ /* 0x002fe400078ec0ff */
[----:B------:R-:W-:Y:S01]  /*1050*/  LEA R4, R9, R4, 0x4 ;  /* 0x0000000409047211 */ /* 0x000fe200078e20ff */
[----:B------:R-:W-:Y:S01]  /*1060*/  STL [R1+0x60], R22 ;  /* 0x0000601601007387 */ /* 0x000fe20000100800 */
[----:B------:R-:W-:Y:S02]  /*1070*/  LEA.HI R2, R2, R203, RZ, 0x6 ;  /* 0x000000cb02027211 */ /* 0x000fe400078f30ff */
[----:B------:R-:W-:Y:S01]  /*1080*/  LOP3.LUT R21, R15, R19, R16, 0xf6, !PT ;  /* 0x000000130f157212 */ /* 0x000fe200078ef610 */
[----:B------:R-:W-:Y:S01]  /*1090*/  STL [R1+0x6c], R29 ;  /* 0x00006c1d01007387 */ /* 0x000fe20000100800 */
[----:B------:R-:W-:Y:S01]  /*10a0*/  LOP3.LUT R23, R23, R16, RZ, 0x3c, !PT ;  /* 0x0000001017177212 */ /* 0x000fe200078e3cff */
[----:B------:R-:W-:Y:S01]  /*10b0*/  IMAD R4, R3, 0x40, R4 ;  /* 0x0000004003047824 */ /* 0x000fe200078e0204 */
[----:B------:R-:W-:Y:S01]  /*10c0*/  SHF.R.U32.HI R30, RZ, 0x3, R22 ;  /* 0x00000003ff1e7819 */ /* 0x000fe20000011616 */
[----:B------:R-:W-:Y:S01]  /*10d0*/  IMAD.SHL.U32 R2, R2, 0x80, RZ ;  /* 0x0000008002027824 */ /* 0x000fe200078e00ff */
[----:B------:R-:W-:Y:S01]  /*10e0*/  LOP3.LUT R0, R22, 0x38, R201, 0xf8, !PT ;  /* 0x0000003816007812 */ /* 0x000fe200078ef8c9 */
[----:B------:R-:W-:Y:S01]  /*10f0*/  STL [R1+0x5c], R28 ;  /* 0x00005c1c01007387 */ /* 0x000fe20000100800 */
[----:B------:R-:W-:Y:S01]  /*1100*/  SHF.R.U32.HI R16, RZ, 0x3, R28 ;  /* 0x00000003ff107819 */ /* 0x000fe2000001161c */
[----:B------:R-:W-:Y:S01]  /*1110*/  VIADD R3, R204, 0x60 ;  /* 0x00000060cc037836 */ /* 0x000fe20000000000 */
[----:B------:R-:W-:Y:S01]  /*1120*/  LOP3.LUT R14, R6, 0xfffffe00, RZ, 0xc0, !PT ;  /* 0xfffffe00060e7812 */ /* 0x000fe200078ec0ff */
[----:B------:R-:W-:Y:S01]  /*1130*/  STL [R1+0xcc], R30 ;  /* 0x0000cc1e01007387 */ /* 0x000fe20000100800 */
[----:B------:R-:W-:-:S02]  /*1140*/  LOP3.LUT R5, R0, R30, RZ, 0x3c, !PT ;  /* 0x0000001e00057212 */ /* 0x000fc400078e3cff */
[----:B------:R-:W-:Y:S01]  /*1150*/  MOV R0, UR4 ;  /* 0x0000000400007c02 */ /* 0x000fe20008000f00 */
[----:B------:R-:W-:Y:S01]  /*1160*/  STL [R1+0xc8], R16 ;  /* 0x0000c81001007387 */ /* 0x000fe20000100800 */
[----:B------:R-:W-:Y:S02]  /*1170*/  LOP3.LUT R8, R28, 0x38, R201, 0xf8, !PT ;  /* 0x000000381c087812 */ /* 0x000fe400078ef8c9 */
[----:B------:R-:W-:Y:S01]  /*1180*/  LOP3.LUT R10, R10, 0x7ffffffc, RZ, 0xc0, !PT ;  /* 0x7ffffffc0a0a7812 */ /* 0x000fe200078ec0ff */
[----:B------:R-:W-:Y:S01]  /*1190*/  STL [R1+0x68], R14 ;  /* 0x0000680e01007387 */ /* 0x000fe20000100800 */
[----:B------:R-:W-:Y:S02]  /*11a0*/  LOP3.LUT R2, R2, 0xffffe000, RZ, 0xc0, !PT ;  /* 0xffffe00002027812 */ /* 0x000fe400078ec0ff */
[----:B------:R-:W-:Y:S01]  /*11b0*/  LOP3.LUT R9, R8, R16, RZ, 0x3c, !PT ;  /* 0x0000001008097212 */ /* 0x000fe200078e3cff */
[----:B------:R-:W-:Y:S01]  /*11c0*/  STL [R1+0xd0], R4 ;  /* 0x0000d00401007387 */ /* 0x000fe20000100800 */
[-C--:B------:R-:W-:Y:S01]  /*11d0*/  IADD3 R15, R23, R2.reuse, R15 ;  /* 0x00000002170f7210 */ /* 0x080fe20007ffe00f */
[----:B------:R-:W-:Y:S01]  /*11e0*/  VIADD R8, R204, 0x20 ;  /* 0x00000020cc087836 */ /* 0x000fe20000000000 */
[----:B------:R-:W-:Y:S01]  /*11f0*/  IADD3 R23, R18, 0xc0, RZ ;  /* 0x000000c012177810 */ /* 0x000fe20007ffe0ff */
[----:B------:R-:W-:Y:S01]  /*1200*/  STL [R1+0x8c], RZ ;  /* 0x00008cff01007387 */ /* 0x000fe20000100800 */
[----:B------:R-:W-:Y:S01]  /*1210*/  IMAD.IADD R10, R24, 0x1, -R10 ;  /* 0x00000001180a7824 */ /* 0x000fe200078e0a0a */
[----:B------:R-:W-:-:S02]  /*1220*/  IADD3 R7, R12, R2, R7 ;  /* 0x000000020c077210 */ /* 0x000fc40007ffe007 */
[----:B------:R0:W-:Y:S01]  /*1230*/  STL [R1+0x64], R0 ;  /* 0x0000640001007387 */ /* 0x0001e20000100800 */
[----:B------:R-:W-:Y:S01]  /*1240*/  IMAD.SHL.U32 R225, R10, 0x2, RZ ;  /* 0x000000020ae17824 */ /* 0x000fe200078e00ff */
[----:B------:R-:W-:Y:S02]  /*1250*/  SHF.R.S32.HI R12, RZ, 0x1f, R23 ;  /* 0x0000001fff0c7819 */ /* 0x000fe40000011417 */
[----:B------:R-:W-:Y:S01]  /*1260*/  STL [R1+0x4c], RZ ;  /* 0x00004cff01007387 */ /* 0x000fe20000100800 */
[----:B------:R-:W-:Y:S01]  /*1270*/  VIADD R41, R225, 0x8 ;  /* 0x00000008e1297836 */ /* 0x000fe20000000000 */
[-C--:B------:R-:W-:Y:S01]  /*1280*/  IADD3 R5, R5, R2.reuse, R29 ;  /* 0x0000000205057210 */ /* 0x080fe20007ffe01d */
[C---:B------:R-:W-:Y:S01]  /*1290*/  VIADD R40, R225.reuse, 0x10 ;  /* 0x00000010e1287836 */ /* 0x040fe20000000000 */
[----:B------:R1:W-:Y:S01]  /*12a0*/  STL [R1+0x30], R8 ;  /* 0x0000300801007387 */ /* 0x0003e20000100800 */
[----:B------:R-:W-:Y:S01]  /*12b0*/  VIADD R39, R225, 0x18 ;  /* 0x00000018e1277836 */ /* 0x000fe20000000000 */
[----:B0-----:R-:W-:Y:S01]  /*12c0*/  LOP3.LUT R0, R22, 0x38, R18, 0xf8, !PT ;  /* 0x0000003816007812 */ /* 0x001fe200078ef812 */
[----:B------:R-:W-:Y:S01]  /*12d0*/  VIADD R22, R18, 0x80 ;  /* 0x0000008012167836 */ /* 0x000fe20000000000 */
[----:B------:R-:W-:Y:S01]  /*12e0*/  STL [R1+0x48], R3 ;  /* 0x0000480301007387 */ /* 0x000fe20000100800 */
[----:B------:R-:W-:Y:S01]  /*12f0*/  IADD3 R9, R9, R2, R14 ;  /* 0x0000000209097210 */ /* 0x000fe20007ffe00e */
[----:B------:R-:W-:Y:S01]  /*1300*/  VIADD R2, R17, 0x10400 ;  /* 0x0001040011027836 */ /* 0x000fe20000000000 */
[----:B------:R-:W-:Y:S01]  /*1310*/  LOP3.LUT R6, R29, R0, R30, 0xf6, !PT ;  /* 0x000000001d067212 */ /* 0x000fe200078ef61e */
[C---:B------:R-:W-:Y:S01]  /*1320*/  VIADD R37, R225.reuse, 0x28 ;  /* 0x00000028e1257836 */ /* 0x040fe20000000000 */
[----:B------:R-:W-:Y:S01]  /*1330*/  LOP3.LUT R0, R28, 0x38, R18, 0xf8, !PT ;  /* 0x000000381c007812 */ /* 0x000fe200078ef812 */
[C---:B------:R-:W-:Y:S01]  /*1340*/  VIADD R36, R225.reuse, 0x30 ;  /* 0x00000030e1247836 */ /* 0x040fe20000000000 */
[----:B------:R-:W-:Y:S01]  /*1350*/  SHF.R.S32.HI R28, RZ, 0x1f, R22 ;  /* 0x0000001fff1c7819 */ /* 0x000fe20000011416 */
[----:B------:R-:W-:Y:S01]  /*1360*/  STL [R1+0x7c], R6 ;  /* 0x00007c0601007387 */ /* 0x000fe20000100800 */
[----:B-1----:R-:W-:Y:S01]  /*1370*/  SHF.R.S32.HI R8, RZ, 0x1f, R8 ;  /* 0x0000001fff087819 */ /* 0x002fe20000011408 */
[C---:B------:R-:W-:Y:S01]  /*1380*/  VIADD R35, R225.reuse, 0x38 ;  /* 0x00000038e1237836 */ /* 0x040fe20000000000 */
[C---:B------:R-:W-:Y:S01]  /*1390*/  IADD3 R38, R225.reuse, 0x20, RZ ;  /* 0x00000020e1267810 */ /* 0x040fe20007ffe0ff */
[----:B------:R-:W-:Y:S01]  /*13a0*/  STL [R1+0x4], R28 ;  /* 0x0000041c01007387 */ /* 0x000fe20000100800 */
[----:B------:R-:W-:Y:S01]  /*13b0*/  SHF.R.S32.HI R42, RZ, 0x1f, R41 ;  /* 0x0000001fff2a7819 */ /* 0x000fe20000011429 */
[----:B------:R-:W-:Y:S01]  /*13c0*/  VIADD R34, R225, 0x40 ;  /* 0x00000040e1227836 */ /* 0x000fe20000000000 */
[----:B------:R-:W-:Y:S01]  /*13d0*/  SHF.R.S32.HI R41, RZ, 0x1f, R40 ;  /* 0x0000001fff297819 */ /* 0x000fe20000011428 */
[----:B------:R0:W-:Y:S01]  /*13e0*/  STL [R1], R12 ;  /* 0x0000000c01007387 */ /* 0x0001e20000100800 */
[----:B------:R-:W-:Y:S01]  /*13f0*/  SHF.R.S32.HI R40, RZ, 0x1f, R39 ;  /* 0x0000001fff287819 */ /* 0x000fe20000011427 */
[----:B------:R-:W-:Y:S01]  /*1400*/  IMAD R10, R11, 0x2, R2 ;  /* 0x000000020b0a7824 */ /* 0x000fe200078e0202 */
[----:B------:R-:W-:Y:S01]  /*1410*/  SHF.R.S32.HI R39, RZ, 0x1f, R38 ;  /* 0x0000001fff277819 */ /* 0x000fe20000011426 */
[----:B------:R1:W-:Y:S01]  /*1420*/  STL [R1+0x9c], R8 ;  /* 0x00009c0801007387 */ /* 0x0003e20000100800 */
[C---:B------:R-:W-:Y:S01]  /*1430*/  VIADD R33, R225.reuse, 0x48 ;  /* 0x00000048e1217836 */ /* 0x040fe20000000000 */
[----:B------:R-:W-:Y:S01]  /*1440*/  SHF.R.S32.HI R38, RZ, 0x1f, R37 ;  /* 0x0000001fff267819 */ /* 0x000fe20000011425 */
[C---:B------:R-:W-:Y:S01]  /*1450*/  VIADD R32, R225.reuse, 0x50 ;  /* 0x00000050e1207836 */ /* 0x040fe20000000000 */
[----:B------:R-:W-:Y:S01]  /*1460*/  SHF.R.S32.HI R37, RZ, 0x1f, R36 ;  /* 0x0000001fff257819 */ /* 0x000fe20000011424 */
[C---:B------:R-:W-:Y:S01]  /*1470*/  VIADD R30, R225.reuse, 0x60 ;  /* 0x00000060e11e7836 */ /* 0x040fe20000000000 */
[----:B0-----:R-:W-:Y:S01]  /*1480*/  SHF.R.S32.HI R12, RZ, 0x1f, R20 ;  /* 0x0000001fff0c7819 */ /* 0x001fe20000011414 */
[C---:B------:R-:W-:Y:S01]  /*1490*/  VIADD R29, R225.reuse, 0x68 ;  /* 0x00000068e11d7836 */ /* 0x040fe20000000000 */
[C---:B------:R-:W-:Y:S01]  /*14a0*/  IADD3 R31, R225.reuse, 0x58, RZ ;  /* 0x00000058e11f7810 */ /* 0x040fe20007ffe0ff */
[----:B------:R-:W-:Y:S01]  /*14b0*/  VIADD R28, R225, 0x70 ;  /* 0x00000070e11c7836 */ /* 0x000fe20000000000 */
[----:B-1----:R-:W-:Y:S01]  /*14c0*/  SHF.R.S32.HI R8, RZ, 0x1f, R3 ;  /* 0x0000001fff087819 */ /* 0x002fe20000011403 */
[----:B------:R-:W-:Y:S01]  /*14d0*/  STL [R1+0x98], R12 ;  /* 0x0000980c01007387 */ /* 0x000fe20000100800 */
[----:B------:R-:W-:Y:S01]  /*14e0*/  LOP3.LUT R3, R14, R0, R16, 0xf6, !PT ;  /* 0x000000000e037212 */ /* 0x000fe200078ef610 */
[----:B------:R-:W-:Y:S01]  /*14f0*/  IMAD R0, R21, 0x2, R2 ;  /* 0x0000000215007824 */ /* 0x000fe200078e0202 */
[----:B------:R-:W-:Y:S01]  /*1500*/  SHF.R.S32.HI R36, RZ, 0x1f, R35 ;  /* 0x0000001fff247819 */ /* 0x000fe20000011423 */
[----:B------:R0:W-:Y:S01]  /*1510*/  STL [R1+0x94], R8 ;  /* 0x0000940801007387 */ /* 0x0001e20000100800 */
[----:B------:R-:W-:Y:S01]  /*1520*/  SHF.R.S32.HI R35, RZ, 0x1f, R34 ;  /* 0x0000001fff237819 */ /* 0x000fe20000011422 */
[C---:B------:R-:W-:Y:S01]  /*1530*/  VIADD R24, R225.reuse, 0x78 ;  /* 0x00000078e1187836 */ /* 0x040fe20000000000 */
[----:B------:R-:W-:Y:S01]  /*1540*/  SHF.R.S32.HI R34, RZ, 0x1f, R33 ;  /* 0x0000001fff227819 */ /* 0x000fe20000011421 */
[----:B------:R-:W-:Y:S01]  /*1550*/  STL [R1+0xb4], R10 ;  /* 0x0000b40a01007387 */ /* 0x000fe20000100800 */
[----:B------:R-:W-:Y:S01]  /*1560*/  SHF.R.S32.HI R33, RZ, 0x1f, R32 ;  /* 0x0000001fff217819 */ /* 0x000fe20000011420 */
[C---:B------:R-:W-:Y:S01]  /*1570*/  VIADD R21, R225.reuse, 0x80 ;  /* 0x00000080e1157836 */ /* 0x040fe20000000000 */
[----:B------:R-:W-:Y:S01]  /*1580*/  SHF.R.S32.HI R32, RZ, 0x1f, R31 ;  /* 0x0000001fff207819 */ /* 0x000fe2000001141f */
[----:B------:R1:W-:Y:S01]  /*1590*/  STL [R1+0xac], R0 ;  /* 0x0000ac0001007387 */ /* 0x0003e20000100800 */
[----:B------:R-:W-:Y:S01]  /*15a0*/  VIADD R20, R225, 0x88 ;  /* 0x00000088e1147836 */ /* 0x000fe20000000000 */
[----:B------:R-:W-:Y:S01]  /*15b0*/  SHF.R.S32.HI R31, RZ, 0x1f, R30 ;  /* 0x0000001fff1f7819 */ /* 0x000fe2000001141e */
[--C-:B0-----:R-:W-:Y:S01]  /*15c0*/  IMAD R8, R3, 0x2, R2.reuse ;  /* 0x0000000203087824 */ /* 0x101fe200078e0202 */
[----:B------:R-:W-:Y:S01]  /*15d0*/  SHF.R.S32.HI R30, RZ, 0x1f, R29 ;  /* 0x0000001fff1e7819 */ /* 0x000fe2000001141d */
[----:B------:R-:W-:Y:S01]  /*15e0*/  IMAD R3, R5, 0x2, R2 ;  /* 0x0000000205037824 */ /* 0x000fe200078e0202 */
[C---:B------:R-:W-:Y:S01]  /*15f0*/  IADD3 R16, R225.reuse, 0x90, RZ ;  /* 0x00000090e1107810 */ /* 0x040fe20007ffe0ff */
[----:B------:R-:W-:Y:S01]  /*1600*/  VIADD R14, R225, 0xa0 ;  /* 0x000000a0e10e7836 */ /* 0x000fe20000000000 */
[----:B------:R-:W-:Y:S01]  /*1610*/  STL [R1+0xbc], R8 ;  /* 0x0000bc0801007387 */ /* 0x000fe20000100800 */
[----:B------:R-:W-:Y:S01]  /*1620*/  SHF.R.S32.HI R29, RZ, 0x1f, R28 ;  /* 0x0000001fff1d7819 */ /* 0x000fe2000001141c */
[----:B------:R-:W-:Y:S01]  /*1630*/  IMAD R5, R7, 0x2, R2 ;  /* 0x0000000207057824 */ /* 0x000fe200078e0202 */
[----:B-1----:R-:W-:Y:S01]  /*1640*/  LEA R0, R9, R2, 0x1 ;  /* 0x0000000209007211 */ /* 0x002fe200078e08ff */
[----:B------:R0:W-:Y:S01]  /*1650*/  STL [R1+0xc0], R3 ;  /* 0x0000c00301007387 */ /* 0x0001e20000100800 */
[----:B------:R-:W-:Y:S01]  /*1660*/  SHF.R.S32.HI R28, RZ, 0x1f, R24 ;  /* 0x0000001fff1c7819 */ /* 0x000fe20000011418 */
[C---:B------:R-:W-:Y:S01]  /*1670*/  VIADD R12, R225.reuse, 0xa8 ;  /* 0x000000a8e10c7836 */ /* 0x040fe20000000000 */
[----:B------:R-:W-:Y:S01]  /*1680*/  SHF.R.S32.HI R24, RZ, 0x1f, R21 ;  /* 0x0000001fff187819 */ /* 0x000fe20000011415 */
[----:B------:R1:W-:Y:S01]  /*1690*/  STL [R1+0xb8], R0 ;  /* 0x0000b80001007387 */ /* 0x0003e20000100800 */
[C---:B------:R-:W-:Y:S01]  /*16a0*/  VIADD R11, R225.reuse, 0xb0 ;  /* 0x000000b0e10b7836 */ /* 0x040fe20000000000 */
[----:B------:R-:W-:Y:S01]  /*16b0*/  SHF.R.S32.HI R21, RZ, 0x1f, R20 ;  /* 0x0000001fff157819 */ /* 0x000fe20000011414 */
[C---:B------:R-:W-:Y:S01]  /*16c0*/  VIADD R10, R225.reuse, 0xb8 ;  /* 0x000000b8e10a7836 */ /* 0x040fe20000000000 */
[----:B------:R-:W-:Y:S01]  /*16d0*/  SHF.R.S32.HI R20, RZ, 0x1f, R16 ;  /* 0x0000001fff147819 */ /* 0x000fe20000011410 */
[----:B------:R-:W-:Y:S01]  /*16e0*/  VIADD R9, R225, 0xc0 ;  /* 0x000000c0e1097836 */ /* 0x000fe20000000000 */
[----:B------:R2:W-:Y:S01]  /*16f0*/  STL [R1+0xb0], R5 ;  /* 0x0000b00501007387 */ /* 0x0005e20000100800 */
[----:B0-----:R-:W-:Y:S01]  /*1700*/  IMAD R3, R15, 0x2, R2 ;  /* 0x000000020f037824 */ /* 0x001fe200078e0202 */
[C---:B------:R-:W-:Y:S01]  /*1710*/  IADD3 R8, R225.reuse, 0xc8, RZ ;  /* 0x000000c8e1087810 */ /* 0x040fe20007ffe0ff */
[C---:B------:R-:W-:Y:S01]  /*1720*/  VIADD R15, R225.reuse, 0x98 ;  /* 0x00000098e10f7836 */ /* 0x040fe20000000000 */
[----:B------:R-:W-:Y:S01]  /*1730*/  SHF.R.S32.HI R19, RZ, 0x1f, R18 ;  /* 0x0000001fff137819 */ /* 0x000fe20000011412 */
[----:B-1----:R-:W-:Y:S01]  /*1740*/  IMAD R0, R6, 0x2, R2 ;  /* 0x0000000206007824 */ /* 0x002fe200078e0202 */
[----:B------:R-:W-:Y:S01]  /*1750*/  SHF.R.S32.HI R2, RZ, 0x3, R201 ;  /* 0x00000003ff027819 */ /* 0x000fe200000114c9 */
[C---:B------:R-:W-:Y:S01]  /*1760*/  VIADD R7, R225.reuse, 0xd0 ;  /* 0x000000d0e1077836 */ /* 0x040fe20000000000 */
[----:B------:R-:W-:Y:S01]  /*1770*/  SHF.R.S32.HI R16, RZ, 0x1f, R15 ;  /* 0x0000001fff107819 */ /* 0x000fe2000001140f */
[----:B------:R0:W-:Y:S01]  /*1780*/  STL [R1+0xa8], R3 ;  /* 0x0000a80301007387 */ /* 0x0001e20000100800 */
[----:B------:R-:W-:Y:S01]  /*1790*/  SHF.R.S32.HI R15, RZ, 0x1f, R14 ;  /* 0x0000001fff0f7819 */ /* 0x000fe2000001140e */
[C---:B------:R-:W-:Y:S01]  /*17a0*/  VIADD R6, R225.reuse, 0xd8 ;  /* 0x000000d8e1067836 */ /* 0x040fe20000000000 */
[----:B------:R-:W-:Y:S01]  /*17b0*/  SHF.R.S32.HI R14, RZ, 0x1f, R12 ;  /* 0x0000001fff0e7819 */ /* 0x000fe2000001140c */
[----:B------:R1:W-:Y:S01]  /*17c0*/  STL [R1+0x70], R0 ;  /* 0x0000700001007387 */ /* 0x0003e20000100800 */
[----:B------:R-:W-:Y:S01]  /*17d0*/  SHF.R.S32.HI R12, RZ, 0x1f, R11 ;  /* 0x0000001fff0c7819 */ /* 0x000fe2000001140b */
[C---:B--2---:R-:W-:Y:S01]  /*17e0*/  VIADD R5, R225.reuse, 0xe0 ;  /* 0x000000e0e1057836 */ /* 0x044fe20000000000 */
[----:B------:R-:W-:Y:S01]  /*17f0*/  SHF.R.S32.HI R11, RZ, 0x1f, R10 ;  /* 0x0000001fff0b7819 */ /* 0x000fe2000001140a */
[----:B------:R2:W-:Y:S01]  /*1800*/  STL [R1+0xa0], R2 ;  /* 0x0000a00201007387 */ /* 0x0005e20000100800 */
[----:B------:R-:W-:Y:S01]  /*1810*/  SHF.R.S32.HI R10, RZ, 0x1f, R9 ;  /* 0x0000001fff0a7819 */ /* 0x000fe20000011409 */
[----:B0-----:R-:W-:Y:S01]  /*1820*/  VIADD R3, R225, 0xe8 ;  /* 0x000000e8e1037836 */ /* 0x001fe20000000000 */
[----:B------:R-:W-:-:S02]  /*1830*/  SHF.R.S32.HI R9, RZ, 0x1f, R8 ;  /* 0x0000001fff097819 */ /* 0x000fc40000011408 */
[----:B------:R-:W-:Y:S02]  /*1840*/  SHF.R.S32.HI R8, RZ, 0x1f, R7 ;  /* 0x0000001fff087819 */ /* 0x000fe40000011407 */
[----:B-1----:R-:W-:Y:S01]  /*1850*/  SHF.R.S32.HI R0, RZ, 0x1f, R225 ;  /* 0x0000001fff007819 */ /* 0x002fe200000114e1 */
[C---:B------:R-:W-:Y:S01]  /*1860*/  VIADD R0, R225.reuse, 0xf8 ;  /* 0x000000f8e1007836 */ /* 0x040fe20000000000 */
[----:B------:R-:W-:Y:S01]  /*1870*/  SHF.R.S32.HI R7, RZ, 0x1f, R6 ;  /* 0x0000001fff077819 */ /* 0x000fe20000011406 */
[----:B--2---:R-:W-:Y:S01]  /*1880*/  VIADD R2, R225, 0xf0 ;  /* 0x000000f0e1027836 */ /* 0x004fe20000000000 */
[----:B------:R-:W-:Y:S02]  /*1890*/  SHF.R.S32.HI R6, RZ, 0x1f, R5 ;  /* 0x0000001fff067819 */ /* 0x000fe40000011405 */
[----:B------:R-:W-:Y:S02]  /*18a0*/  SHF.R.S32.HI R5, RZ, 0x1f, R3 ;  /* 0x0000001fff057819 */ /* 0x000fe40000011403 */
[----:B------:R-:W-:-:S02]  /*18b0*/  SHF.R.S32.HI R3, RZ, 0x1f, R2 ;  /* 0x0000001fff037819 */ /* 0x000fc40000011402 */
[----:B------:R-:W-:Y:S02]  /*18c0*/  SHF.R.S32.HI R2, RZ, 0x1f, R0 ;  /* 0x0000001fff027819 */ /* 0x000fe40000011400 */
[----:B------:R-:W-:Y:S02]  /*18d0*/  LEA R0, R13, R4, 0x3 ;  /* 0x000000040d007211 */ /* 0x000fe400078e18ff */
[----:B------:R-:W-:-:S03]  /*18e0*/  LOP3.LUT R201, R201, 0xfffffff8, RZ, 0xc0, !PT ;  /* 0xfffffff8c9c97812 */ /* 0x000fc600078ec0ff */
[----:B------:R0:W-:Y:S01]  /*18f0*/  STL [R1+0x74], R0 ;  /* 0x0000740001007387 */ /* 0x0001e20000100800 */
[----:B------:R-:W-:-:S07]  /*1900*/  SHF.R.S32.HI R224, RZ, 0x1f, R201 ;  /* 0x0000001fffe07819 */ /* 0x000fce00000114c9 */
.L_x_1847:
[----:B------:R-:W-:Y:S01]  /*1910*/  ULDC.64 UR4, c[0x0][0xa28] ;  /* 0x00028a0000047ab9 */ /* 0x000fe20000000a00 */
[----:B01---5:R-:W1:Y:S01]  /*1920*/  LDC.64 R4, c[0x0][0xa08] ;  /* 0x00028200ff047b82 */ /* 0x023e620000000a00 */
[----:B------:R-:W-:Y:S01]  /*1930*/  ISETP.NE.U32.AND P0, PT, RZ, UR4, PT ;  /* 0x00000004ff007c0c */ /* 0x000fe2000bf05070 */
[----:B------:R-:W-:Y:S01]  /*1940*/  IMAD.MOV.U32 R28, RZ, RZ, RZ ;  /* 0x000000ffff1c7224 */ /* 0x000fe200078e00ff */
[----:B------:R-:W-:Y:S01]  /*1950*/  ULDC.64 UR6, c[0x0][0xa20] ;  /* 0x0002880000067ab9 */ /* 0x000fe20000000a00 */
[----:B--2---:R-:W-:Y:S01]  /*1960*/  IMAD.MOV.U32 R8, RZ, RZ, RZ ;  /* 0x000000ffff087224 */ /* 0x004fe200078e00ff */
[----:B------:R-:W-:Y:S01]  /*1970*/  ISETP.NE.AND.EX P0, PT, RZ, UR5, PT, P0 ;  /* 0x00000005ff007c0c */ /* 0x000fe2000bf05300 */
[----:B------:R-:W-:Y:S02]  /*1980*/  ULDC.64 UR4, c[0x0][0xa18] ;  /* 0x0002860000047ab9 */ /* 0x000fe40000000a00 */
[----:B------:R-:W-:-:S04]  /*1990*/  ISETP.NE.U32.AND P1, PT, RZ, UR4, PT ;  /* 0x00000004ff007c0c */ /* 0x000fc8000bf25070 */
[----:B------:R-:W-:Y:S01]  /*19a0*/  ISETP.NE.AND.EX P1, PT, RZ, UR5, PT, P1 ;  /* 0x00000005ff007c0c */ /* 0x000fe2000bf25310 */
[----:B------:R-:W-:Y:S02]  /*19b0*/  ULDC.64 UR4, c[0x0][0xa08] ;  /* 0x0002820000047ab9 */ /* 0x000fe40000000a00 */
[----:B------:R-:W-:-:S03]  /*19c0*/  ISETP.NE.U32.AND P3, PT, RZ, UR4, PT ;  /* 0x00000004ff007c0c */ /* 0x000fc6000bf65070 */
[----:B------:R-:W2:Y:S01]  /*19d0*/  @P0 LDC.64 R6, c[0x0][0xa28] ;  /* 0x00028a00ff060b82 */ /* 0x000ea20000000a00 */
[----:B------:R-:W-:Y:S01]  /*19e0*/  ISETP.NE.AND.EX P3, PT, RZ, UR5, PT, P3 ;  /* 0x00000005ff007c0c */ /* 0x000fe2000bf65330 */
[----:B-1----:R-:W-:-:S06]  /*19f0*/  IMAD.WIDE R4, R27, 0x4, R4 ;  /* 0x000000041b047825 */ /* 0x002fcc00078e0204 */
[----:B---3--:R-:W1:Y:S06]  /*1a00*/  @P1 LDC.64 R2, c[0x0][0xa18] ;  /* 0x00028600ff021b82 */ /* 0x008e6c0000000a00 */
[----:B------:R-:W5:Y:S01]  /*1a10*/  @P3 LDG.E R28, desc[UR60][R4.64] ;  /* 0x0000003c041c3981 */ /* 0x000f62000c1e1900 */
[----:B------:R-:W-:Y:S02]  /*1a20*/  ULDC UR4, c[0x0][0x288] ;  /* 0x0000a20000047ab9 */ /* 0x000fe40000000800 */
[----:B------:R-:W-:Y:S01]  /*1a30*/  IMAD.U32 R219, RZ, RZ, UR4 ;  /* 0x00000004ffdb7e24 */ /* 0x000fe2000f8e00ff */
[----:B------:R3:W-:Y:S01]  /*1a40*/  STL [R1+0x88], R27 ;  /* 0x0000881b01007387 */ /* 0x0007e20000100800 */
[----:B------:R-:W-:-:S02]  /*1a50*/  ULDC.64 UR4, c[0x0][0x418] ;  /* 0x0001060000047ab9 */ /* 0x000fc40000000a00 */
[----:B------:R-:W-:Y:S01]  /*1a60*/  UISETP.NE.U32.AND UP0, UPT, UR4, URZ, UPT ;  /* 0x0000003f0400728c */ /* 0x000fe2000bf05070 */
[----:B--2---:R-:W-:-:S03]  /*1a70*/  @P0 IMAD.WIDE R6, R27, 0x4, R6 ;  /* 0x000000041b060825 */ /* 0x004fc600078e0206 */
[----:B------:R-:W-:Y:S01]  /*1a80*/  UISETP.NE.AND.EX UP0, UPT, UR5, URZ, UPT, UP0 ;  /* 0x0000003f0500728c */ /* 0x000fe2000bf05300 */
[----:B------:R-:W-:Y:S01]  /*1a90*/  ULDC UR4, c[0x0][0x424] ;  /* 0x0001090000047ab9 */ /* 0x000fe20000000800 */
[----:B------:R-:W-:Y:S01]  /*1aa0*/  ISETP.NE.U32.AND P2, PT, RZ, UR6, PT ;  /* 0x00000006ff007c0c */ /* 0x000fe2000bf45070 */
[----:B------:R2:W5:Y:S01]  /*1ab0*/  @P0 LDG.E R8, desc[UR60][R6.64] ;  /* 0x0000003c06080981 */ /* 0x000562000c1e1900 */
[----:B------:R-:W-:Y:S01]  /*1ac0*/  USEL UR4, UR4, 0x1, UP0 ;  /* 0x0000000104047887 */ /* 0x000fe20008000000 */
[----:B-1----:R-:W-:Y:S01]  /*1ad0*/  @P1 IMAD.WIDE R2, R27, 0x4, R2 ;  /* 0x000000041b021825 */ /* 0x002fe200078e0202 */
[----:B------:R-:W-:Y:S01]  /*1ae0*/  ULDC UR5, c[0x0][0x2f0] ;  /* 0x0000bc0000057ab9 */ /* 0x000fe20000000800 */
[C---:B0-----:R-:W-:Y:S01]  /*1af0*/  LOP3.LUT R0, R26.reuse, 0xff0000, RZ, 0xc0, !PT ;  /* 0x00ff00001a007812 */ /* 0x041fe200078ec0ff */
[----:B------:R-:W-:Y:S02]  /*1b00*/  UIMAD UR4, UR4, UR5, URZ ;  /* 0x00000005040472a4 */ /* 0x000fe4000f8e023f */
[----:B------:R0:W5:Y:S01]  /*1b10*/  @P1 LDG.E R219, desc[UR60][R2.64] ;  /* 0x0000003c02db1981 */ /* 0x000162000c1e1900 */
[----:B--2---:R-:W-:Y:S01]  /*1b20*/  LOP3.LUT R6, R26, 0xff000000, RZ, 0xc0, !PT ;  /* 0xff0000001a067812 */ /* 0x004fe200078ec0ff */
[----:B------:R-:W-:Y:S01]  /*1b30*/  ULDC UR5, c[0x0][0x348] ;  /* 0x0000d20000057ab9 */ /* 0x000fe20000000800 */
[----:B------:R-:W-:-:S02]  /*1b40*/  ISETP.NE.AND.EX P2, PT, RZ, UR7, PT, P2 ;  /* 0x00000007ff007c0c */ /* 0x000fc4000bf45320 */
[----:B------:R-:W-:Y:S02]  /*1b50*/  LOP3.LUT R226, R26, 0xffff, RZ, 0xc0, !PT ;  /* 0x0000ffff1ae27812 */ /* 0x000fe400078ec0ff */
[----:B0-----:R-:W-:-:S04]  /*1b60*/  SHF.R.U32.HI R3, RZ, 0x8, R6 ;  /* 0x00000008ff037819 */ /* 0x001fc80000011606 */
[----:B----4-:R-:W-:Y:S01]  /*1b70*/  LEA.HI R11, R0, R3, RZ, 0x10 ;  /* 0x00000003000b7211 */ /* 0x010fe200078f80ff */
[----:B---3--:R-:W-:Y:S06]  /*1b80*/  @P1 BRA `(.L_x_1538) ;  /* 0x0000000000241947 */ /* 0x008fec0003800000 */
[----:B------:R-:W-:Y:S02]  /*1b90*/  ULDC.64 UR6, c[0x0][0xa00] ;  /* 0x0002800000067ab9 */ /* 0x000fe40000000a00 */
[----:B------:R-:W-:-:S04]  /*1ba0*/  ISETP.NE.U32.AND P0, PT, RZ, UR6, PT ;  /* 0x00000006ff007c0c */ /* 0x000fc8000bf05070 */
[----:B------:R-:W-:-:S13]  /*1bb0*/  ISETP.NE.AND.EX P0, PT, RZ, UR7, PT, P0 ;  /* 0x00000007ff007c0c */ /* 0x000fda000bf05300 */
[----:B------:R-:W-:Y:S05]  /*1bc0*/  @!P0 BRA `(.L_x_1538) ;  /* 0x0000000000148947 */ /* 0x000fea0003800000 */
[----:B------:R-:W0:Y:S02]  /*1bd0*/  LDC.64 R2, c[0x0][0xa00] ;  /* 0x00028000ff027b82 */ /* 0x000e240000000a00 */
[----:B0-----:R-:W-:-:S05]  /*1be0*/  IMAD.WIDE R2, R27, 0x4, R2 ;  /* 0x000000041b027825 */ /* 0x001fca00078e0202 */
[----:B-----5:R-:W2:Y:S04]  /*1bf0*/  LDG.E R219, desc[UR60][R2.64] ;  /* 0x0000003c02db7981 */ /* 0x020ea8000c1e1900 */
[----:B------:R-:W2:Y:S02]  /*1c00*/  LDG.E R0, desc[UR60][R2.64+0x4] ;  /* 0x0000043c02007981 */ /* 0x000ea4000c1e1900 */
[----:B--2---:R-:W-:-:S07]  /*1c10*/  IMAD.IADD R219, R0, 0x1, -R219 ;  /* 0x0000000100db7824 */ /* 0x004fce00078e0adb */
.L_x_1538:
[----:B------:R-:W-:Y:S02]  /*1c20*/  IMAD.U32 R2, RZ, RZ, UR5 ;  /* 0x00000005ff027e24 */ /* 0x000fe4000f8e00ff */
[----:B------:R-:W-:Y:S01]  /*1c30*/  IMAD.U32 R29, RZ, RZ, UR4 ;  /* 0x00000004ff1d7e24 */ /* 0x000fe2000f8e00ff */
[----:B------:R-:W-:Y:S06]  /*1c40*/  @!P2 BRA `(.L_x_1539) ;  /* 0x000000000010a947 */ /* 0x000fec0003800000 */
[----:B------:R-:W0:Y:S02]  /*1c50*/  LDC.64 R4, c[0x0][0xa20] ;  /* 0x00028800ff047b82 */ /* 0x000e240000000a00 */
[----:B0-----:R-:W-:-:S05]  /*1c60*/  IMAD.WIDE R4, R27, 0x4, R4 ;  /* 0x000000041b047825 */ /* 0x001fca00078e0204 */
[----:B------:R0:W5:Y:S01]  /*1c70*/  LDG.E R29, desc[UR60][R4.64] ;  /* 0x0000003c041d7981 */ /* 0x000162000c1e1900 */
[----:B------:R-:W-:Y:S05]  /*1c80*/  BRA `(.L_x_1540) ;  /* 0x0000000000107947 */ /* 0x000fea0003800000 */
.L_x_1539:
[----:B------:R-:W-:Y:S05]  /*1c90*/  @!P3 BRA `(.L_x_1540) ;  /* 0x00000000000cb947 */ /* 0x000fea0003800000 */
[----:B------:R-:W2:Y:S04]  /*1ca0*/  LDG.E R0, desc[UR60][R4.64] ;  /* 0x0000003c04007981 */ /* 0x000ea8000c1e1900 */
[----:B------:R-:W2:Y:S02]  /*1cb0*/  LDG.E R29, desc[UR60][R4.64+0x4] ;  /* 0x0000043c041d7981 */ /* 0x000ea4000c1e1900 */
[----:B--2---:R-:W-:-:S07]  /*1cc0*/  IADD3 R29, -R0, R29, RZ ;  /* 0x0000001d001d7210 */ /* 0x004fce0007ffe1ff */
.L_x_1540:
[----:B------:R-:W-:Y:S01]  /*1cd0*/  ULDC.64 UR4, c[0x0][0xa10] ;  /* 0x0002840000047ab9 */ /* 0x000fe20000000a00 */
[----:B------:R-:W1:Y:S01]  /*1ce0*/  LDC R9, c[0x0][0x448] ;  /* 0x00011200ff097b82 */ /* 0x000e620000000800 */
[----:B------:R-:W-:-:S04]  /*1cf0*/  ISETP.NE.U32.AND P0, PT, RZ, UR4, PT ;  /* 0x00000004ff007c0c */ /* 0x000fc8000bf05070 */
[----:B------:R-:W-:Y:S01]  /*1d00*/  ISETP.NE.AND.EX P0, PT, RZ, UR5, PT, P0 ;  /* 0x00000005ff007c0c */ /* 0x000fe2000bf05300 */
[----:B------:R-:W-:Y:S02]  /*1d10*/  ULDC.64 UR4, c[0x0][0xa30] ;  /* 0x00028c0000047ab9 */ /* 0x000fe40000000a00 */
[----:B------:R-:W-:-:S04]  /*1d20*/  ISETP.NE.U32.AND P1, PT, RZ, UR4, PT ;  /* 0x00000004ff007c0c */ /* 0x000fc8000bf25070 */
[----:B------:R-:W-:-:S06]  /*1d30*/  ISETP.NE.AND.EX P1, PT, RZ, UR5, PT, P1 ;  /* 0x00000005ff007c0c */ /* 0x000fcc000bf25310 */
[----:B------:R-:W2:Y:S08]  /*1d40*/  @P0 LDC.64 R6, c[0x0][0xa10] ;  /* 0x00028400ff060b82 */ /* 0x000eb00000000a00 */
[----:B0-----:R-:W0:Y:S01]  /*1d50*/  @P1 LDC.64 R4, c[0x0][0xa30] ;  /* 0x00028c00ff041b82 */ /* 0x001e220000000a00 */
[----:B--2---:R-:W-:-:S05]  /*1d60*/  @P0 IMAD.WIDE R6, R27, 0x4, R6 ;  /* 0x000000041b060825 */ /* 0x004fca00078e0206 */
[----:B------:R-:W2:Y:S04]  /*1d70*/  @P0 LDG.E R0, desc[UR60][R6.64] ;  /* 0x0000003c06000981 */ /* 0x000ea8000c1e1900 */
[----:B------:R-:W2:Y:S01]  /*1d80*/  @P0 LDG.E R3, desc[UR60][R6.64+0x4] ;  /* 0x0000043c06030981 */ /* 0x000ea2000c1e1900 */
[----:B-----5:R-:W-:Y:S02]  /*1d90*/  IMAD.MOV.U32 R92, RZ, RZ, R29 ;  /* 0x000000ffff5c7224 */ /* 0x020fe400078e001d */
[----:B0-----:R-:W-:-:S05]  /*1da0*/  @P1 IMAD.WIDE R4, R27, 0x4, R4 ;  /* 0x000000041b041825 */ /* 0x001fca00078e0204 */
[----:B------:R0:W5:Y:S01]  /*1db0*/  @P1 LDG.E R92, desc[UR60][R4.64] ;  /* 0x0000003c045c1981 */ /* 0x000162000c1e1900 */
[----:B-1----:R-:W-:Y:S01]  /*1dc0*/  ISETP.NE.AND P1, PT, R9, 0x1, PT ;  /* 0x000000010900780c */ /* 0x002fe20003f25270 */
[----:B------:R-:W-:Y:S02]  /*1dd0*/  IMAD.SHL.U32 R12, R25, 0x80, RZ ;  /* 0x00000080190c7824 */ /* 0x000fe400078e00ff */
[----:B------:R-:W-:-:S03]  /*1de0*/  IMAD.IADD R13, R29, 0x1, -R8 ;  /* 0x000000011d0d7824 */ /* 0x000fc600078e0a08 */
[----:B------:R1:W-:Y:S01]  /*1df0*/  STL [R1+0x58], R12 ;  /* 0x0000580c01007387 */ /* 0x0003e20000100800 */
[----:B0-----:R-:W0:Y:S08]  /*1e00*/  LDC.64 R4, c[0x0][0x9e0] ;  /* 0x00027800ff047b82 */ /* 0x001e300000000a00 */
[----:B------:R-:W3:Y:S08]  /*1e10*/  @P1 LDC R9, c[0x0][0x44c] ;  /* 0x00011300ff091b82 */ /* 0x000ef00000000800 */
[----:B------:R-:W4:Y:S01]  /*1e20*/  @P1 LDC R10, c[0x0][0x450] ;  /* 0x00011400ff0a1b82 */ /* 0x000f220000000800 */
[----:B0-----:R-:W-:Y:S01]  /*1e30*/  ISETP.GE.AND P2, PT, R5, 0x1, PT ;  /* 0x000000010500780c */ /* 0x001fe20003f46270 */
[----:B--2---:R-:W-:-:S02]  /*1e40*/  @P0 IMAD.IADD R2, R3, 0x1, -R0 ;  /* 0x0000000103020824 */ /* 0x004fc400078e0a00 */
[----:B------:R-:W-:Y:S02]  /*1e50*/  VIADD R0, R12, 0x7f ;  /* 0x0000007f0c007836 */ /* 0x000fe40000000000 */
[----:B------:R-:W-:Y:S02]  /*1e60*/  IMAD.IADD R220, R13, 0x1, R2 ;  /* 0x000000010ddc7824 */ /* 0x000fe400078e0202 */
[----:B---3--:R-:W-:Y:S01]  /*1e70*/  @P1 IMAD.HI.U32 R3, R0, R9, RZ ;  /* 0x0000000900031227 */ /* 0x008fe200078e00ff */
[----:B------:R-:W-:Y:S02]  /*1e80*/  MOV R6, R0 ;  /* 0x0000000000067202 */ /* 0x000fe40000000f00 */
[C---:B------:R-:W-:Y:S01]  /*1e90*/  IADD3 R7, R220.reuse, 0x1, -R219 ;  /* 0x00000001dc077810 */ /* 0x040fe20007ffe8db */
[----:B------:R-:W-:Y:S01]  /*1ea0*/  VIADD R0, R220, 0x3f ;  /* 0x0000003fdc007836 */ /* 0x000fe20000000000 */
[----:B----4-:R-:W-:-:S04]  /*1eb0*/  @P1 SHF.R.U32.HI R6, RZ, R10, R3 ;  /* 0x0000000aff061219 */ /* 0x010fc80000011603 */
[----:B------:R-:W-:Y:S01]  /*1ec0*/  SHF.R.S32.HI R3, RZ, 0x1f, R0 ;  /* 0x0000001fff037819 */ /* 0x000fe20000011400 */
[----:B------:R-:W-:-:S03]  /*1ed0*/  IMAD.IADD R9, R7, 0x1, R6 ;  /* 0x0000000107097824 */ /* 0x000fc600078e0206 */
[----:B------:R-:W-:Y:S01]  /*1ee0*/  LEA.HI R3, R3, R0, RZ, 0x6 ;  /* 0x0000000003037211 */ /* 0x000fe200078f30ff */
[----:B------:R-:W-:-:S03]  /*1ef0*/  IMAD.IADD R4, R9, 0x1, R4 ;  /* 0x0000000109047824 */ /* 0x000fc600078e0204 */
[----:B------:R-:W-:Y:S01]  /*1f00*/  SHF.R.S32.HI R93, RZ, 0x6, R3 ;  /* 0x00000006ff5d7819 */ /* 0x000fe20000011403 */
        /* <DEDUP_REMOVED lines=12> */
.L_x_1543:
[----:B------:R-:W-:-:S13]  /*1fd0*/  ISETP.NE.AND P0, PT, R5, 0x1, PT ;  /* 0x000000010500780c */ /* 0x000fda0003f05270 */
[----:B------:R-:W0:Y:S02]  /*1fe0*/  @P0 LDC.64 R6, c[0x0][0x9e8] ;  /* 0x00027a00ff060b82 */ /* 0x000e240000000a00 */
[----:B0-----:R-:W-:-:S05]  /*1ff0*/  @P0 IMAD.HI.U32 R6, R0, R6, RZ ;  /* 0x0000000600060227 */ /* 0x001fca00078e00ff */
[----:B------:R-:W-:-:S07]  /*2000*/  @P0 SHF.R.U32.HI R0, RZ, R7, R6 ;  /* 0x00000007ff000219 */ /* 0x000fce0000011606 */
.L_x_1544:
[----:B------:R-:W-:Y:S05]  /*2010*/  BSYNC B0 ;  /* 0x0000000000007941 */ /* 0x000fea0003800000 */
.L_x_1542:
[----:B------:R-:W-:-:S05]  /*2020*/  IMAD R3, R0, R5, R5 ;  /* 0x0000000500037224 */ /* 0x000fca00078e0205 */
[----:B------:R-:W-:-:S07]  /*2030*/  VIMNMX R4, R4, R3, PT ;  /* 0x0000000304047248 */ /* 0x000fce0003fe0100 */
.L_x_1541:
[----:B------:R-:W0:Y:S01]  /*2040*/  @P1 LDC R0, c[0x0][0x44c] ;  /* 0x00011300ff001b82 */ /* 0x000e220000000800 */
[----:B------:R-:W-:Y:S01]  /*2050*/  VIADD R4, R4, 0x3f ;  /* 0x0000003f04047836 */ /* 0x000fe20000000000 */
[----:B------:R-:W-:Y:S01]  /*2060*/  MOV R7, R12 ;  /* 0x0000000c00077202 */ /* 0x000fe20000000f00 */
[----:B------:R-:W-:Y:S01]  /*2070*/  IMAD.IADD R156, R220, 0x1, -R219 ;  /* 0x00000001dc9c7824 */ /* 0x000fe200078e0adb */
[----:B------:R-:W-:Y:S02]  /*2080*/  ULDC UR4, c[0x0][0x9dc] ;  /* 0x0002770000047ab9 */ /* 0x000fe40000000800 */
[----:B------:R-:W-:Y:S02]  /*2090*/  SHF.R.S32.HI R3, RZ, 0x1f, R4 ;  /* 0x0000001fff037819 */ /* 0x000fe40000011404 */
[----:B------:R-:W1:Y:S02]  /*20a0*/  @P1 LDC R9, c[0x0][0x450] ;  /* 0x00011400ff091b82 */ /* 0x000e640000000800 */
[----:B------:R-:W-:Y:S01]  /*20b0*/  LEA.HI R3, R3, R4, RZ, 0x6 ;  /* 0x0000000403037211 */ /* 0x000fe200078f30ff */
[----:B0-----:R-:W-:-:S05]  /*20c0*/  @P1 IMAD.HI.U32 R0, R12, R0, RZ ;  /* 0x000000000c001227 */ /* 0x001fca00078e00ff */
[----:B-1----:R-:W-:Y:S02]  /*20d0*/  @P1 SHF.R.U32.HI R7, RZ, R9, R0 ;  /* 0x00000009ff071219 */ /* 0x002fe40000011600 */
[----:B------:R-:W-:-:S03]  /*20e0*/  SHF.R.S32.HI R0, RZ, 0x6, R3 ;  /* 0x00000006ff007819 */ /* 0x000fc60000011403 */
[----:B------:R-:W-:Y:S01]  /*20f0*/  IMAD.IADD R3, R156, 0x1, R7 ;  /* 0x000000019c037824 */ /* 0x000fe200078e0207 */
[----:B------:R-:W-:-:S03]  /*2100*/  VIMNMX R8, R93, R0, PT ;  /* 0x000000005d087248 */ /* 0x000fc60003fe0100 */
[----:B------:R-:W-:Y:S01]  /*2110*/  VIADD R0, R3, -UR4 ;  /* 0x8000000403007c36 */ /* 0x000fe20008000000 */
[----:B------:R-:W-:Y:S06]  /*2120*/  @!P2 BRA `(.L_x_1545) ;  /* 0x000000000044a947 */ /* 0x000fec0003800000 */
[----:B------:R-:W-:Y:S01]  /*2130*/  ISETP.GT.AND P0, PT, R3, -0x1, PT ;  /* 0xffffffff0300780c */ /* 0x000fe20003f04270 */
[----:B------:R-:W-:-:S12]  /*2140*/  BSSY B0, `(.L_x_1546) ;  /* 0x000000d000007945 */ /* 0x000fd80003800000 */
        /* <DEDUP_REMOVED lines=8> */
.L_x_1547:
[----:B------:R-:W-:-:S13]  /*21d0*/  ISETP.NE.AND P0, PT, R5, 0x1, PT ;  /* 0x000000010500780c */ /* 0x000fda0003f05270 */
[----:B------:R-:W0:Y:S02]  /*21e0*/  @P0 LDC.64 R6, c[0x0][0x9e8] ;  /* 0x00027a00ff060b82 */ /* 0x000e240000000a00 */
[----:B0-----:R-:W-:-:S05]  /*21f0*/  @P0 IMAD.HI.U32 R6, R3, R6, RZ ;  /* 0x0000000603060227 */ /* 0x001fca00078e00ff */
[----:B------:R-:W-:-:S07]  /*2200*/  @P0 SHF.R.U32.HI R3, RZ, R7, R6 ;  /* 0x00000007ff030219 */ /* 0x000fce0000011606 */
.L_x_1548:
[----:B------:R-:W-:Y:S05]  /*2210*/  BSYNC B0 ;  /* 0x0000000000007941 */ /* 0x000fea0003800000 */
.L_x_1546:
[----:B------:R-:W-:-:S05]  /*2220*/  IMAD R3, R3, R5, RZ ;  /* 0x0000000503037224 */ /* 0x000fca00078e02ff */
[----:B------:R-:W-:-:S07]  /*2230*/  VIMNMX R0, R0, R3, !PT ;  /* 0x0000000300007248 */ /* 0x000fce0007fe0100 */
.L_x_1545:
[----:B------:R-:W-:Y:S01]  /*2240*/  SHF.R.S32.HI R3, RZ, 0x1f, R0 ;  /* 0x0000001fff037819 */ /* 0x000fe20000011400 */
[----:B------:R-:W-:Y:S01]  /*2250*/  BSSY B0, `(.L_x_1549) ;  /* 0x000002a000007945 */ /* 0x000fe20003800000 */
[----:B------:R-:W-:Y:S02]  /*2260*/  LOP3.LUT R14, R11, 0xff, RZ, 0xc0, !PT ;  /* 0x000000ff0b0e7812 */ /* 0x000fe400078ec0ff */
[----:B------:R-:W-:Y:S01]  /*2270*/  LEA.HI R3, R3, R0, RZ, 0x6 ;  /* 0x0000000003037211 */ /* 0x000fe200078f30ff */
[----:B------:R-:W-:Y:S01]  /*2280*/  IMAD.MOV.U32 R0, RZ, RZ, RZ ;  /* 0x000000ffff007224 */ /* 0x000fe200078e00ff */
[----:B------:R-:W-:Y:S01]  /*2290*/  SHF.R.U32.HI R4, RZ, 0x10, R11 ;  /* 0x00000010ff047819 */ /* 0x000fe2000001160b */
[----:B------:R0:W-:Y:S01]  /*22a0*/  STL [R1+0x90], R14 ;  /* 0x0000900e01007387 */ /* 0x0001e20000100800 */
[----:B------:R-:W-:-:S03]  /*22b0*/  SHF.R.S32.HI R3, RZ, 0x6, R3 ;  /* 0x00000006ff037819 */ /* 0x000fc60000011403 */
[----:B------:R0:W-:Y:S01]  /*22c0*/  STL [R1+0x84], R4 ;  /* 0x0000840401007387 */ /* 0x0001e20000100800 */
[----:B------:R-:W-:-:S04]  /*22d0*/  VIMNMX R9, RZ, R3, !PT ;  /* 0x00000003ff097248 */ /* 0x000fc80007fe0100 */
[----:B------:R-:W-:-:S13]  /*22e0*/  ISETP.GT.AND P0, PT, R8, R9, PT ;  /* 0x000000090800720c */ /* 0x000fda0003f04270 */
[----:B0-----:R-:W-:Y:S05]  /*22f0*/  @!P0 BRA `(.L_x_1550) ;  /* 0x00000000007c8947 */ /* 0x001fea0003800000 */
[----:B------:R-:W-:Y:S01]  /*2300*/  ISETP.NE.AND P0, PT, R4, RZ, PT ;  /* 0x000000ff0400720c */ /* 0x000fe20003f05270 */
[----:B------:R-:W-:-:S03]  /*2310*/  ULDC UR4, c[0x0][0x9f0] ;  /* 0x00027c0000047ab9 */ /* 0x000fc60000000800 */
[----:B------:R-:W-:-:S04]  /*2320*/  SEL R11, R4, UR4, P0 ;  /* 0x00000004040b7c07 */ /* 0x000fc80008000000 */
[-C--:B------:R-:W-:Y:S02]  /*2330*/  IABS R6, R11.reuse ;  /* 0x0000000b00067213 */ /* 0x080fe40000000000 */
[----:B------:R-:W-:Y:S02]  /*2340*/  IADD3 R0, R11, -0x1, R8 ;  /* 0xffffffff0b007810 */ /* 0x000fe40007ffe008 */
[----:B------:R-:W0:Y:S01]  /*2350*/  I2F.RP R3, R6 ;  /* 0x0000000600037306 */ /* 0x000e220000209400 */
[----:B------:R-:W-:Y:S02]  /*2360*/  IABS R12, R11 ;  /* 0x0000000b000c7213 */ /* 0x000fe40000000000 */
[----:B------:R-:W-:-:S04]  /*2370*/  IADD3 R0, -R9, R0, RZ ;  /* 0x0000000009007210 */ /* 0x000fc80007ffe1ff */
[----:B------:R-:W-:Y:S02]  /*2380*/  IABS R10, R0 ;  /* 0x00000000000a7213 */ /* 0x000fe40000000000 */
[----:B------:R-:W-:-:S04]  /*2390*/  LOP3.LUT R0, R0, R11, RZ, 0x3c, !PT ;  /* 0x0000000b00007212 */ /* 0x000fc800078e3cff */
[----:B------:R-:W-:Y:S01]  /*23a0*/  ISETP.GE.AND P2, PT, R0, RZ, PT ;  /* 0x000000ff0000720c */ /* 0x000fe20003f46270 */
[----:B0-----:R-:W0:Y:S02]  /*23b0*/  MUFU.RCP R3, R3 ;  /* 0x0000000300037308 */ /* 0x001e240000001000 */
[----:B0-----:R-:W-:Y:S02]  /*23c0*/  VIADD R4, R3, 0xffffffe ;  /* 0x0ffffffe03047836 */ /* 0x001fe40000000000 */
[----:B------:R-:W-:-:S04]  /*23d0*/  IMAD.MOV R3, RZ, RZ, -R12 ;  /* 0x000000ffff037224 */ /* 0x000fc800078e0a0c */
[----:B------:R0:W1:Y:S02]  /*23e0*/  F2I.FTZ.U32.TRUNC.NTZ R5, R4 ;  /* 0x0000000400057305 */ /* 0x000064000021f000 */
[----:B0-----:R-:W-:Y:S02]  /*23f0*/  IMAD.MOV.U32 R4, RZ, RZ, RZ ;  /* 0x000000ffff047224 */ /* 0x001fe400078e00ff */
[----:B-1----:R-:W-:-:S04]  /*2400*/  IMAD.MOV R7, RZ, RZ, -R5 ;  /* 0x000000ffff077224 */ /* 0x002fc800078e0a05 */
[----:B------:R-:W-:-:S04]  /*2410*/  IMAD R7, R7, R6, RZ ;  /* 0x0000000607077224 */ /* 0x000fc800078e02ff */
[----:B------:R-:W-:-:S04]  /*2420*/  IMAD.HI.U32 R5, R5, R7, R4 ;  /* 0x0000000705057227 */ /* 0x000fc800078e0004 */
[----:B------:R-:W-:-:S04]  /*2430*/  IMAD.MOV.U32 R4, RZ, RZ, R10 ;  /* 0x000000ffff047224 */ /* 0x000fc800078e000a */
[----:B------:R-:W-:-:S04]  /*2440*/  IMAD.HI.U32 R5, R5, R4, RZ ;  /* 0x0000000405057227 */ /* 0x000fc800078e00ff */
[----:B------:R-:W-:-:S05]  /*2450*/  IMAD R3, R5, R3, R4 ;  /* 0x0000000305037224 */ /* 0x000fca00078e0204 */
[----:B------:R-:W-:-:S13]  /*2460*/  ISETP.GT.U32.AND P1, PT, R6, R3, PT ;  /* 0x000000030600720c */ /* 0x000fda0003f24070 */
[----:B------:R-:W-:Y:S02]  /*2470*/  @!P1 IMAD.IADD R3, R3, 0x1, -R6 ;  /* 0x0000000103039824 */ /* 0x000fe400078e0a06 */
[----:B------:R-:W-:Y:S01]  /*2480*/  @!P1 VIADD R5, R5, 0x1 ;  /* 0x0000000105059836 */ /* 0x000fe20000000000 */
[----:B------:R-:W-:Y:S02]  /*2490*/  ISETP.NE.AND P1, PT, R11, RZ, PT ;  /* 0x000000ff0b00720c */ /* 0x000fe40003f25270 */
[----:B------:R-:W-:-:S13]  /*24a0*/  ISETP.GE.U32.AND P0, PT, R3, R6, PT ;  /* 0x000000060300720c */ /* 0x000fda0003f06070 */
[----:B------:R-:W-:-:S05]  /*24b0*/  @P0 VIADD R5, R5, 0x1 ;  /* 0x0000000105050836 */ /* 0x000fca0000000000 */
[----:B------:R-:W-:-:S05]  /*24c0*/  MOV R0, R5 ;  /* 0x0000000500007202 */ /* 0x000fca0000000f00 */
[----:B------:R-:W-:Y:S01]  /*24d0*/  @!P2 IMAD.MOV R0, RZ, RZ, -R0 ;  /* 0x000000ffff00a224 */ /* 0x000fe200078e0a00 */
[----:B------:R-:W-:-:S07]  /*24e0*/  @!P1 LOP3.LUT R0, RZ, R11, RZ, 0x33, !PT ;  /* 0x0000000bff009212 */ /* 0x000fce00078e33ff */
.L_x_1550:
[----:B------:R-:W-:Y:S05]  /*24f0*/  BSYNC B0 ;  /* 0x0000000000007941 */ /* 0x000fea0003800000 */
.L_x_1549:
[----:B------:R-:W-:-:S05]  /*2500*/  IMAD R3, R14, R0, R9 ;  /* 0x000000000e037224 */ /* 0x000fca00078e0209 */
[C---:B------:R-:W-:Y:S01]  /*2510*/  VIADDMNMX R0, R3.reuse, R0, R8, PT ;  /* 0x0000000003007246 */ /* 0x040fe20003800108 */
[----:B------:R-:W-:-:S04]  /*2520*/  IMAD R3, R3, 0x40, -R13 ;  /* 0x0000004003037824 */ /* 0x000fc800078e0a0d */
[----:B------:R-:W-:Y:S01]  /*2530*/  IMAD R5, R0, 0x40, -R13 ;  /* 0x0000004000057824 */ /* 0x000fe200078e0a0d */
[----:B------:R-:W-:-:S04]  /*2540*/  VIMNMX R3, RZ, R3, !PT ;  /* 0x00000003ff037248 */ /* 0x000fc80007fe0100 */
[----:B------:R-:W-:Y:S02]  /*2550*/  VIMNMX R0, R5, R2, PT ;  /* 0x0000000205007248 */ /* 0x000fe40003fe0100 */
[----:B------:R-:W-:Y:S02]  /*2560*/  SHF.R.U32.HI R24, RZ, 0x6, R3 ;  /* 0x00000006ff187819 */ /* 0x000fe40000011603 */
[----:B------:R-:W-:-:S03]  /*2570*/  ISETP.GT.AND P0, PT, R0, R3, PT ;  /* 0x000000030000720c */ /* 0x000fc60003f04270 */
[----:B------:R-:W-:-:S10]  /*2580*/  IMAD.MOV.U32 R25, RZ, RZ, R24 ;  /* 0x000000ffff197224 */ /* 0x000fd400078e0018 */
[----:B------:R-:W-:-:S05]  /*2590*/  @P0 VIADD R0, R0, 0x3f ;  /* 0x0000003f00000836 */ /* 0x000fca0000000000 */
[----:B------:R-:W-:-:S04]  /*25a0*/  @P0 SHF.R.S32.HI R3, RZ, 0x1f, R0 ;  /* 0x0000001fff030819 */ /* 0x000fc80000011400 */
[----:B------:R-:W-:-:S04]  /*25b0*/  @P0 LEA.HI R3, R3, R0, RZ, 0x6 ;  /* 0x0000000003030211 */ /* 0x000fc800078f30ff */
[----:B------:R-:W-:Y:S02]  /*25c0*/  @P0 SHF.R.S32.HI R25, RZ, 0x6, R3 ;  /* 0x00000006ff190819 */ /* 0x000fe40000011403 */
[----:B------:R-:W-:Y:S02]  /*25d0*/  PLOP3.LUT P0, PT, PT, PT, PT, 0x80, 0x0 ;  /* 0x000000000000781c */ /* 0x000fe40003f0f070 */
[----:B------:R-:W-:-:S13]  /*25e0*/  ISETP.GT.AND P1, PT, R25, R24, PT ;  /* 0x000000181900720c */ /* 0x000fda0003f24270 */
[----:B------:R-:W-:Y:S05]  /*25f0*/  @!P1 BRA `(.L_x_1551) ;  /* 0x00000068003c9947 */ /* 0x000fea0003800000 */
[----:B------:R-:W-:Y:S01]  /*2600*/  VIADD R0, R17, 0x20400 ;  /* 0x0002040011007836 */ /* 0x000fe20000000000 */
[----:B------:R-:W-:Y:S04]  /*2610*/  BSSY B6, `(.L_x_1552) ;  /* 0x0000013000067945 */ /* 0x000fe80003800000 */
[----:B------:R-:W-:-:S13]  /*2620*/  LOP3.LUT P0, RZ, R0, 0x3ff, RZ, 0xc0, !PT ;  /* 0x000003ff00ff7812 */ /* 0x000fda000780c0ff */
        /* <DEDUP_REMOVED lines=16> */
[----:B0----5:R-:W-:Y:S05]  /*2730*/  CALL.ABS.NOINC R14 ;  /* 0x000000000e007343 */ /* 0x021fea0003c00000 */
.L_x_1553:
[----:B------:R-:W-:Y:S05]  /*2740*/  BSYNC B6 ;  /* 0x0000000000067941 */ /* 0x000fea0003800000 */
.L_x_1552:
        /* <DEDUP_REMOVED lines=12> */
[----:B------:R-:W-:Y:S02]  /*2810*/  IMAD.U32 R11, RZ, RZ, UR7 ;  /* 0x00000007ff0b7e24 */ /* 0x000fe4000f8e00ff */
[----:B------:R-:W-:-:S02]  /*2820*/  IMAD.U32 R6, RZ, RZ, UR4 ;  /* 0x00000004ff067e24 */ /* 0x000fc4000f8e00ff */
[----:B------:R-:W-:Y:S02]  /*2830*/  IMAD.U32 R7, RZ, RZ, UR5 ;  /* 0x00000005ff077e24 */ /* 0x000fe4000f8e00ff */
[----:B------:R-:W-:Y:S02]  /*2840*/  IMAD.MOV.U32 R8, RZ, RZ, 0x70 ;  /* 0x00000070ff087424 */ /* 0x000fe400078e00ff */
[----:B------:R-:W-:Y:S02]  /*2850*/  IMAD.MOV.U32 R12, RZ, RZ, 0x1 ;  /* 0x00000001ff0c7424 */ /* 0x000fe400078e00ff */
[----:B------:R-:W-:-:S07]  /*2860*/  IMAD.MOV.U32 R13, RZ, RZ, RZ ;  /* 0x000000ffff0d7224 */ /* 0x000fce00078e00ff */
[----:B------:R-:W-:-:S07]  /*2870*/  LEPC R20, `(.L_x_1555) ;  /* 0x000000001014794e */ /* 0x000fce0000000000 */
[----:B0----5:R-:W-:Y:S05]  /*2880*/  CALL.ABS.NOINC R14 ;  /* 0x000000000e007343 */ /* 0x021fea0003c00000 */
.L_x_1555:
[----:B------:R-:W-:Y:S05]  /*2890*/  BSYNC B6 ;  /* 0x0000000000067941 */ /* 0x000fea0003800000 */
.L_x_1554:
[----:B------:R-:W-:Y:S01]  /*28a0*/  ULDC.64 UR4, c[0x0][0x9f8] ;  /* 0x00027e0000047ab9 */ /* 0x000fe20000000a00 */
[----:B------:R-:W2:Y:S01]  /*28b0*/  LDL R30, [R1+0xc] ;  /* 0x00000c00011e7983 */ /* 0x000ea20000100800 */
[----:B------:R-:W-:-:S03]  /*28c0*/  ISETP.NE.U32.AND P0, PT, RZ, UR4, PT ;  /* 0x00000004ff007c0c */ /* 0x000fc6000bf05070 */
[----:B------:R-:W3:Y:S01]  /*28d0*/  LDL R33, [R1+0x60] ;  /* 0x0000600001217983 */ /* 0x000ee20000100800 */
[----:B------:R-:W-:-:S03]  /*28e0*/  ISETP.NE.AND.EX P0, PT, RZ, UR5, PT, P0 ;  /* 0x00000005ff007c0c */ /* 0x000fc6000bf05300 */
[----:B------:R-:W4:Y:S01]  /*28f0*/  LDL R32, [R1+0x5c] ;  /* 0x00005c0001207983 */ /* 0x000f220000100800 */
[----:B------:R-:W-:Y:S01]  /*2900*/  IMAD.MOV.U32 R3, RZ, RZ, R27 ;  /* 0x000000ffff037224 */ /* 0x000fe200078e001b */
[----:B------:R-:W-:Y:S01]  /*2910*/  ULDC UR4, c[0x0][0x2f4] ;  /* 0x0000bd0000047ab9 */ /* 0x000fe20000000800 */
[----:B------:R-:W0:Y:S01]  /*2920*/  LDC R91, c[0x0][0x3f4] ;  /* 0x0000fd00ff5b7b82 */ /* 0x000e220000000800 */
[----:B------:R-:W4:Y:S04]  /*2930*/  LDL R31, [R1+0xcc] ;  /* 0x0000cc00011f7983 */ /* 0x000f280000100800 */
[----:B------:R-:W4:Y:S03]  /*2940*/  LDL R20, [R1+0xc8] ;  /* 0x0000c80001147983 */ /* 0x000f260000100800 */
[----:B------:R-:W1:Y:S01]  /*2950*/  @P0 LDC.64 R4, c[0x0][0x9f8] ;  /* 0x00027e00ff040b82 */ /* 0x000e620000000a00 */
[----:B------:R-:W-:Y:S01]  /*2960*/  ISETP.GE.AND P1, PT, R203, UR4, PT ;  /* 0x00000004cb007c0c */ /* 0x000fe2000bf26270 */
[----:B------:R-:W4:Y:S04]  /*2970*/  LDL R26, [R1+0x6c] ;  /* 0x00006c00011a7983 */ /* 0x000f280000100800 */
[----:B------:R-:W4:Y:S02]  /*2980*/  LDL R21, [R1+0x68] ;  /* 0x0000680001157983 */ /* 0x000f240000100800 */
[----:B------:R-:W0:Y:S08]  /*2990*/  LDC.64 R12, c[0x0][0x408] ;  /* 0x00010200ff0c7b82 */ /* 0x000e300000000a00 */
[----:B------:R-:W2:Y:S01]  /*29a0*/  LDC.64 R10, c[0x0][0x3f8] ;  /* 0x0000fe00ff0a7b82 */ /* 0x000ea20000000a00 */
[----:B-1----:R-:W-:-:S05]  /*29b0*/  @P0 IMAD.WIDE R4, R27, 0x4, R4 ;  /* 0x000000041b040825 */ /* 0x002fca00078e0204 */
[----:B------:R1:W4:Y:S01]  /*29c0*/  @P0 LDG.E R3, desc[UR60][R4.64] ;  /* 0x0000003c04030981 */ /* 0x000322000c1e1900 */
[----:B------:R-:W-:Y:S02]  /*29d0*/  ISETP.GE.AND P0, PT, R18, UR4, PT ;  /* 0x0000000412007c0c */ /* 0x000fe4000bf06270 */
[----:B-1----:R-:W-:Y:S02]  /*29e0*/  SEL R4, RZ, 0xffffffff, P1 ;  /* 0xffffffffff047807 */ /* 0x002fe40000800000 */
[----:B------:R-:W-:-:S03]  /*29f0*/  SEL R0, RZ, 0x1, P0 ;  /* 0x00000001ff007807 */ /* 0x000fc60000000000 */
[----:B------:R-:W-:-:S05]  /*2a00*/  IMAD.SHL.U32 R5, R4, 0x2, RZ ;  /* 0x0000000204057824 */ /* 0x000fca00078e00ff */
[----:B------:R-:W-:Y:S01]  /*2a10*/  LOP3.LUT R4, R5, 0x2, R0, 0xe2, !PT ;  /* 0x0000000205047812 */ /* 0x000fe200078ee200 */
[----:B------:R-:W-:Y:S02]  /*2a20*/  IMAD.IADD R0, R28, 0x1, R29 ;  /* 0x000000011c007824 */ /* 0x000fe400078e021d */
[----:B------:R-:W4:Y:S01]  /*2a30*/  LDL R28, [R1+0x80] ;  /* 0x00008000011c7983 */ /* 0x000f220000100800 */
[----:B------:R-:W-:-:S04]  /*2a40*/  ISETP.GE.AND P2, PT, R22, UR4, PT ;  /* 0x0000000416007c0c */ /* 0x000fc8000bf46270 */
[----:B------:R-:W-:Y:S02]  /*2a50*/  SEL R5, RZ, 0x4, P2 ;  /* 0x00000004ff057807 */ /* 0x000fe40001000000 */
[----:B0-----:R-:W-:Y:S02]  /*2a60*/  ISETP.GE.AND P2, PT, R18, R91, PT ;  /* 0x0000005b1200720c */ /* 0x001fe40003f46270 */
[----:B------:R-:W-:Y:S02]  /*2a70*/  LOP3.LUT R14, R4, R5, RZ, 0xfc, !PT ;  /* 0x00000005040e7212 */ /* 0x000fe400078efcff */
[----:B------:R-:W-:Y:S02]  /*2a80*/  ISETP.GE.AND P1, PT, R203, R91, PT ;  /* 0x0000005bcb00720c */ /* 0x000fe40003f26270 */
[----:B------:R-:W-:Y:S02]  /*2a90*/  SEL R5, R91, RZ, P2 ;  /* 0x000000ff5b057207 */ /* 0x000fe40001000000 */
[----:B------:R-:W-:-:S03]  /*2aa0*/  SHF.R.S32.HI R205, RZ, 0x1f, R204 ;  /* 0x0000001fffcd7819 */ /* 0x000fc600000114cc */
[----:B------:R-:W-:Y:S01]  /*2ab0*/  IMAD.IADD R5, R18, 0x1, R5 ;  /* 0x0000000112057824 */ /* 0x000fe200078e0205 */
[----:B------:R-:W0:Y:S01]  /*2ac0*/  S2R R94, SR_TID.X ;  /* 0x00000000005e7919 */ /* 0x000e220000002100 */
[----:B-----5:R-:W-:Y:S02]  /*2ad0*/  SHF.R.S32.HI R15, RZ, 0x1f, R92 ;  /* 0x0000001fff0f7819 */ /* 0x020fe4000001145c */
[----:B------:R-:W-:Y:S01]  /*2ae0*/  ISETP.GE.AND P0, PT, R23, UR4, PT ;  /* 0x0000000417007c0c */ /* 0x000fe2000bf06270 */
[----:B------:R-:W-:Y:S01]  /*2af0*/  IMAD.SHL.U32 R27, R12, 0x20, RZ ;  /* 0x000000200c1b7824 */ /* 0x000fe200078e00ff */
[----:B------:R-:W-:Y:S02]  /*2b00*/  LOP3.LUT R29, R14, 0x1, RZ, 0xc0, !PT ;  /* 0x000000010e1d7812 */ /* 0x000fe400078ec0ff */
[----:B0-----:R-:W-:Y:S02]  /*2b10*/  LEA.HI R94, R94, 0x8, RZ, 0x19 ;  /* 0x000000085e5e7811 */ /* 0x001fe400078fc8ff */
[----:B--2---:R-:W-:-:S05]  /*2b20*/  SHF.R.S32.HI R9, RZ, 0x1f, R30 ;  /* 0x0000001fff097819 */ /* 0x004fca000001141e */
[C---:B------:R-:W-:Y:S02]  /*2b30*/  IMAD R4, R9.reuse, R12, RZ ;  /* 0x0000000c09047224 */ /* 0x040fe400078e02ff */
[-C--:B------:R-:W-:Y:S02]  /*2b40*/  IMAD R6, R9, R10.reuse, RZ ;  /* 0x0000000a09067224 */ /* 0x080fe400078e02ff */
[C---:B------:R-:W-:Y:S01]  /*2b50*/  IMAD R9, R30.reuse, R13, R4 ;  /* 0x0000000d1e097224 */ /* 0x040fe200078e0204 */
[----:B------:R-:W-:Y:S01]  /*2b60*/  SEL R4, R91, RZ, P1 ;  /* 0x000000ff5b047207 */ /* 0x000fe20000800000 */
[C---:B------:R-:W-:Y:S02]  /*2b70*/  IMAD R7, R30.reuse, R11, R6 ;  /* 0x0000000b1e077224 */ /* 0x040fe400078e0206 */
[----:B------:R-:W-:-:S04]  /*2b80*/  IMAD.WIDE.U32 R78, R30, R10, R204 ;  /* 0x0000000a1e4e7225 */ /* 0x000fc800078e00cc */
[----:B------:R-:W-:-:S04]  /*2b90*/  IMAD.WIDE.U32 R80, R30, R10, R18 ;  /* 0x0000000a1e507225 */ /* 0x000fc800078e0012 */
[----:B------:R-:W-:Y:S01]  /*2ba0*/  IMAD.IADD R6, R203, 0x1, R4 ;  /* 0x00000001cb067824 */ /* 0x000fe200078e0204 */
[----:B------:R-:W-:Y:S01]  /*2bb0*/  SHF.R.S32.HI R4, RZ, 0x1f, R5 ;  /* 0x0000001fff047819 */ /* 0x000fe20000011405 */
[----:B------:R-:W-:Y:S01]  /*2bc0*/  IMAD.IADD R81, R7, 0x1, R81 ;  /* 0x0000000107517824 */ /* 0x000fe200078e0251 */
[----:B------:R-:W-:Y:S02]  /*2bd0*/  IADD3 R79, R79, R7, RZ ;  /* 0x000000074f4f7210 */ /* 0x000fe40007ffe0ff */
[----:B------:R-:W-:Y:S02]  /*2be0*/  SHF.R.S32.HI R7, RZ, 0x1f, R6 ;  /* 0x0000001fff077819 */ /* 0x000fe40000011406 */
[CC--:B------:R-:W-:Y:S02]  /*2bf0*/  LEA.HI R68, R4.reuse, R5.reuse, RZ, 0x3 ;  /* 0x0000000504447211 */ /* 0x0c0fe400078f18ff */
[----:B------:R-:W-:Y:S02]  /*2c00*/  LEA.HI R4, R4, R5, RZ, 0x6 ;  /* 0x0000000504047211 */ /* 0x000fe400078f30ff */
[----:B------:R-:W-:-:S02]  /*2c10*/  LEA.HI R70, R7, R6, RZ, 0x3 ;  /* 0x0000000607467211 */ /* 0x000fc400078f18ff */
[----:B------:R-:W-:Y:S02]  /*2c20*/  LEA.HI R6, R7, R6, RZ, 0x6 ;  /* 0x0000000607067211 */ /* 0x000fe400078f30ff */
[----:B------:R-:W-:Y:S01]  /*2c30*/  SHF.L.U32 R5, R4, 0x6, RZ ;  /* 0x0000000604057819 */ /* 0x000fe200000006ff */
[-C--:B------:R-:W-:Y:S01]  /*2c40*/  IMAD.WIDE.U32 R82, R30, R12.reuse, R204 ;  /* 0x0000000c1e527225 */ /* 0x080fe200078e00cc */
[--C-:B---3--:R-:W-:Y:S02]  /*2c50*/  LOP3.LUT R4, R33, 0x38, R68.reuse, 0xf8, !PT ;  /* 0x0000003821047812 */ /* 0x108fe400078ef844 */
[----:B----4-:R-:W-:Y:S01]  /*2c60*/  LOP3.LUT R8, R32, 0x38, R68, 0xf8, !PT ;  /* 0x0000003820087812 */ /* 0x010fe200078ef844 */
[----:B------:R-:W-:Y:S01]  /*2c70*/  IMAD.WIDE.U32 R84, R30, R12, R18 ;  /* 0x0000000c1e547225 */ /* 0x000fe200078e0012 */
[----:B------:R-:W-:Y:S02]  /*2c80*/  LOP3.LUT R5, R5, 0xfffff000, RZ, 0xc0, !PT ;  /* 0xfffff00005057812 */ /* 0x000fe400078ec0ff */
[----:B------:R-:W-:Y:S01]  /*2c90*/  LOP3.LUT R4, R4, R31, RZ, 0x3c, !PT ;  /* 0x0000001f04047212 */ /* 0x000fe200078e3cff */
[----:B------:R-:W-:Y:S01]  /*2ca0*/  IMAD.SHL.U32 R7, R6, 0x40, RZ ;  /* 0x0000004006077824 */ /* 0x000fe200078e00ff */
[--C-:B------:R-:W-:Y:S01]  /*2cb0*/  LOP3.LUT R6, R33, 0x38, R70.reuse, 0xf8, !PT ;  /* 0x0000003821067812 */ /* 0x100fe200078ef846 */
[----:B------:R-:W-:Y:S01]  /*2cc0*/  IMAD.IADD R83, R83, 0x1, R9 ;  /* 0x0000000153537824 */ /* 0x000fe200078e0209 */
[----:B------:R-:W-:Y:S01]  /*2cd0*/  LOP3.LUT R8, R8, R20, RZ, 0x3c, !PT ;  /* 0x0000001408087212 */ /* 0x000fe200078e3cff */
[----:B------:R-:W-:Y:S01]  /*2ce0*/  IMAD.IADD R85, R9, 0x1, R85 ;  /* 0x0000000109557824 */ /* 0x000fe200078e0255 */
[----:B------:R-:W-:-:S02]  /*2cf0*/  LOP3.LUT R9, R32, 0x38, R70, 0xf8, !PT ;  /* 0x0000003820097812 */ /* 0x000fc400078ef846 */
[--C-:B------:R-:W-:Y:S02]  /*2d00*/  IADD3 R89, R4, R5, R26.reuse ;  /* 0x0000000504597210 */ /* 0x100fe40007ffe01a */
[----:B------:R-:W-:Y:S02]  /*2d10*/  LOP3.LUT R7, R7, 0xfffff000, RZ, 0xc0, !PT ;  /* 0xfffff00007077812 */ /* 0x000fe400078ec0ff */
[----:B------:R-:W-:Y:S02]  /*2d20*/  LOP3.LUT R6, R6, R31, RZ, 0x3c, !PT ;  /* 0x0000001f06067212 */ /* 0x000fe400078e3cff */
[--C-:B------:R-:W-:Y:S01]  /*2d30*/  IADD3 R4, R8, R5, R21.reuse ;  /* 0x0000000508047210 */ /* 0x100fe20007ffe015 */
[----:B------:R-:W-:Y:S01]  /*2d40*/  IMAD R8, R15, R10, RZ ;  /* 0x0000000a0f087224 */ /* 0x000fe200078e02ff */
[----:B------:R-:W-:Y:S02]  /*2d50*/  LOP3.LUT R20, R9, R20, RZ, 0x3c, !PT ;  /* 0x0000001409147212 */ /* 0x000fe400078e3cff */
[----:B------:R-:W-:Y:S01]  /*2d60*/  IADD3 R5, R6, R7, R26 ;  /* 0x0000000706057210 */ /* 0x000fe20007ffe01a */
[----:B------:R-:W-:Y:S01]  /*2d70*/  IMAD R33, R92, R11, R8 ;  /* 0x0000000b5c217224 */ /* 0x000fe200078e0208 */
[----:B------:R-:W-:Y:S01]  /*2d80*/  IADD3 R6, R20, R7, R21 ;  /* 0x0000000714067210 */ /* 0x000fe20007ffe015 */
[----:B------:R-:W-:Y:S01]  /*2d90*/  IMAD R15, R15, R12, RZ ;  /* 0x0000000c0f0f7224 */ /* 0x000fe200078e02ff */
[----:B------:R-:W-:-:S02]  /*2da0*/  SHF.L.U64.HI R7, R10, 0x6, R11 ;  /* 0x000000060a077819 */ /* 0x000fc4000001020b */
[----:B------:R-:W-:Y:S02]  /*2db0*/  SHF.L.U64.HI R8, R10, 0x5, R11 ;  /* 0x000000050a087819 */ /* 0x000fe4000001020b */
[----:B------:R-:W-:Y:S01]  /*2dc0*/  SEL R11, RZ, 0x8, P0 ;  /* 0x00000008ff0b7807 */ /* 0x000fe20000000000 */
[CC--:B------:R-:W-:Y:S01]  /*2dd0*/  IMAD.WIDE.U32 R78, R92.reuse, R10.reuse, R78 ;  /* 0x0000000a5c4e7225 */ /* 0x0c0fe200078e004e */
[----:B------:R-:W-:Y:S02]  /*2de0*/  SHF.R.S32.HI R35, RZ, 0x3, R68 ;  /* 0x00000003ff237819 */ /* 0x000fe40000011444 */
[----:B------:R-:W-:Y:S01]  /*2df0*/  SHF.R.S32.HI R69, RZ, 0x3, R70 ;  /* 0x00000003ff457819 */ /* 0x000fe20000011446 */
[----:B------:R-:W-:Y:S01]  /*2e00*/  IMAD.WIDE.U32 R80, R92, R10, R80 ;  /* 0x0000000a5c507225 */ /* 0x000fe200078e0050 */
[----:B------:R-:W-:Y:S02]  /*2e10*/  LOP3.LUT R11, R14, R11, RZ, 0xfc, !PT ;  /* 0x0000000b0e0b7212 */ /* 0x000fe400078efcff */
[----:B------:R-:W-:Y:S01]  /*2e20*/  LOP3.LUT R68, R68, 0xfffffff8, RZ, 0xc0, !PT ;  /* 0xfffffff844447812 */ /* 0x000fe200078ec0ff */
[----:B------:R-:W-:Y:S01]  /*2e30*/  IMAD R15, R92, R13, R15 ;  /* 0x0000000d5c0f7224 */ /* 0x000fe200078e020f */
[----:B------:R-:W-:Y:S01]  /*2e40*/  LOP3.LUT R70, R70, 0xfffffff8, RZ, 0xc0, !PT ;  /* 0xfffffff846467812 */ /* 0x000fe200078ec0ff */
[----:B------:R-:W-:-:S04]  /*2e50*/  IMAD.WIDE.U32 R82, R92, R12, R82 ;  /* 0x0000000c5c527225 */ /* 0x000fc800078e0052 */
[----:B------:R-:W-:Y:S01]  /*2e60*/  IMAD.WIDE.U32 R84, R92, R12, R84 ;  /* 0x0000000c5c547225 */ /* 0x000fe200078e0054 */
[C-C-:B------:R-:W-:Y:S02]  /*2e70*/  SHF.L.U64.HI R20, R12.reuse, 0x6, R13.reuse ;  /* 0x000000060c147819 */ /* 0x140fe4000001020d */
[----:B------:R-:W-:Y:S01]  /*2e80*/  SHF.L.U64.HI R21, R12, 0x5, R13 ;  /* 0x000000050c157819 */ /* 0x000fe2000001020d */
[----:B------:R-:W-:Y:S01]  /*2e90*/  IMAD.SHL.U32 R9, R10, 0x40, RZ ;  /* 0x000000400a097824 */ /* 0x000fe200078e00ff */
[----:B------:R-:W-:Y:S01]  /*2ea0*/  SHF.L.U32 R91, R91, 0x1, RZ ;  /* 0x000000015b5b7819 */ /* 0x000fe200000006ff */
[----:B------:R-:W-:Y:S01]  /*2eb0*/  IMAD R28, R28, 0x20, R30 ;  /* 0x000000201c1c7824 */ /* 0x000fe200078e021e */
[----:B------:R-:W-:Y:S01]  /*2ec0*/  SHF.R.S32.HI R30, RZ, 0x1f, R3 ;  /* 0x0000001fff1e7819 */ /* 0x000fe20000011403 */
[----:B------:R-:W-:Y:S01]  /*2ed0*/  IMAD.IADD R31, R79, 0x1, R33 ;  /* 0x000000014f1f7824 */ /* 0x000fe200078e0221 */
[----:B------:R-:W-:Y:S01]  /*2ee0*/  LOP3.LUT R71, R11, 0x2, RZ, 0xc0, !PT ;  /* 0x000000020b477812 */ /* 0x000fe200078ec0ff */
[----:B------:R-:W-:Y:S01]  /*2ef0*/  IMAD.IADD R32, R33, 0x1, R81 ;  /* 0x0000000121207824 */ /* 0x000fe200078e0251 */
[C---:B------:R-:W-:Y:S01]  /*2f00*/  LOP3.LUT R76, R11.reuse, 0x4, RZ, 0xc0, !PT ;  /* 0x000000040b4c7812 */ /* 0x040fe200078ec0ff */
[----:B------:R-:W-:Y:S01]  /*2f10*/  IMAD.SHL.U32 R10, R10, 0x20, RZ ;  /* 0x000000200a0a7824 */ /* 0x000fe200078e00ff */
[----:B------:R-:W-:Y:S01]  /*2f20*/  LOP3.LUT R77, R11, 0x8, RZ, 0xc0, !PT ;  /* 0x000000080b4d7812 */ /* 0x000fe200078ec0ff */
[----:B------:R-:W-:Y:S01]  /*2f30*/  IMAD.SHL.U32 R26, R12, 0x40, RZ ;  /* 0x000000400c1a7824 */ /* 0x000fe200078e00ff */
[----:B------:R-:W-:Y:S01]  /*2f40*/  SHF.R.S32.HI R86, RZ, 0x1f, R68 ;  /* 0x0000001fff567819 */ /* 0x000fe20000011444 */
[----:B------:R-:W-:Y:S01]  /*2f50*/  IMAD.IADD R33, R83, 0x1, R15 ;  /* 0x0000000153217824 */ /* 0x000fe200078e020f */
[----:B------:R-:W-:Y:S01]  /*2f60*/  SHF.R.S32.HI R87, RZ, 0x1f, R70 ;  /* 0x0000001fff577819 */ /* 0x000fe20000011446 */
[----:B------:R-:W-:-:S07]  /*2f70*/  IMAD.IADD R34, R15, 0x1, R85 ;  /* 0x000000010f227824 */ /* 0x000fce00078e0255 */
.L_x_1637:
[----:B--2---:R-:W2:Y:S01]  /*2f80*/  LDL R39, [R1+0x7c] ;  /* 0x00007c0001277983 */ /* 0x004ea20000100800 */
[----:B0-----:R-:W0:Y:S01]  /*2f90*/  LDC R98, c[0x0][0x430] ;  /* 0x00010c00ff627b82 */ /* 0x001e220000000800 */
[----:B------:R-:W-:Y:S02]  /*2fa0*/  VIADD R25, R25, 0xffffffff ;  /* 0xffffffff19197836 */ /* 0x000fe40000000000 */
[----:B------:R-:W-:Y:S02]  /*2fb0*/  IMAD.MOV.U32 R99, RZ, RZ, RZ ;  /* 0x000000ffff637224 */ /* 0x000fe400078e00ff */
[----:B------:R-:W-:-:S03]  /*2fc0*/  IMAD R13, R25, 0x40, R28 ;  /* 0x00000040190d7824 */ /* 0x000fc600078e021c */
[----:B------:R-:W1:Y:S02]  /*2fd0*/  LDC R101, c[0x0][0x3f4] ;  /* 0x0000fd00ff657b82 */ /* 0x000e640000000800 */
[----:B------:R-:W-:Y:S02]  /*2fe0*/  ISETP.GE.AND P0, PT, R13, R2, PT ;  /* 0x000000020d00720c */ /* 0x000fe40003f06270 */
[----:B------:R-:W-:Y:S02]  /*2ff0*/  IADD3 R40, R0, R13, RZ ;  /* 0x0000000d00287210 */ /* 0x000fe40007ffe0ff */
[----:B------:R-:W-:-:S03]  /*3000*/  ISETP.GT.OR P0, PT, R28, 0x3f, P0 ;  /* 0x0000003f1c00780c */ /* 0x000fc60000704670 */
[----:B------:R-:W-:Y:S01]  /*3010*/  IMAD.MOV.U32 R36, RZ, RZ, R40 ;  /* 0x000000ffff247224 */ /* 0x000fe200078e0028 */
[----:B0-----:R-:W-:-:S09]  /*3020*/  ISETP.NE.AND P3, PT, R98, 0x1, PT ;  /* 0x000000016200780c */ /* 0x001fd20003f65270 */
[----:B------:R-:W0:Y:S08]  /*3030*/  @!P0 LDC.64 R14, c[0x0][0x428] ;  /* 0x00010a00ff0e8b82 */ /* 0x000e300000000a00 */
[----:B------:R-:W3:Y:S08]  /*3040*/  @!P0 LDC.64 R12, c[0x0][0x418] ;  /* 0x00010600ff0c8b82 */ /* 0x000ef00000000a00 */
[----:B------:R-:W4:Y:S08]  /*3050*/  @P3 LDC R11, c[0x0][0x434] ;  /* 0x00010d00ff0b3b82 */ /* 0x000f300000000800 */
[----:B------:R-:W1:Y:S01]  /*3060*/  @P3 LDC R38, c[0x0][0x438] ;  /* 0x00010e00ff263b82 */ /* 0x000e620000000800 */
[----:B----4-:R-:W-:-:S05]  /*3070*/  @P3 IMAD.HI.U32 R11, R40, R11, RZ ;  /* 0x0000000b280b3227 */ /* 0x010fca00078e00ff */
[----:B-1----:R-:W-:Y:S01]  /*3080*/  @P3 SHF.R.U32.HI R36, RZ, R38, R11 ;  /* 0x00000026ff243219 */ /* 0x002fe2000001160b */
[----:B0-----:R-:W-:-:S03]  /*3090*/  @!P0 IMAD R38, R30, R14, RZ ;  /* 0x0000000e1e268224 */ /* 0x001fc600078e02ff */
[----:B------:R-:W-:Y:S01]  /*30a0*/  @!P0 SHF.R.S32.HI R37, RZ, 0x1f, R36 ;  /* 0x0000001fff258819 */ /* 0x000fe20000011424 */
[C---:B------:R-:W-:Y:S02]  /*30b0*/  @!P0 IMAD R11, R3.reuse, R15, R38 ;  /* 0x0000000f030b8224 */ /* 0x040fe400078e0226 */
[----:B------:R-:W-:-:S04]  /*30c0*/  @!P0 IMAD.WIDE.U32 R14, R3, R14, R36 ;  /* 0x0000000e030e8225 */ /* 0x000fc800078e0024 */
[----:B------:R-:W-:Y:S01]  /*30d0*/  @!P0 IMAD.IADD R11, R15, 0x1, R11 ;  /* 0x000000010f0b8824 */ /* 0x000fe200078e020b */
[----:B---3--:R-:W-:-:S04]  /*30e0*/  @!P0 LEA R12, P3, R14, R12, 0x2 ;  /* 0x0000000c0e0c8211 */ /* 0x008fc800078610ff */
[----:B------:R-:W-:-:S05]  /*30f0*/  @!P0 LEA.HI.X R13, R14, R13, R11, 0x2, P3 ;  /* 0x0000000d0e0d8211 */ /* 0x000fca00018f140b */
[----:B-----5:R0:W5:Y:S01]  /*3100*/  @!P0 LDG.E R99, desc[UR60][R12.64] ;  /* 0x0000003c0c638981 */ /* 0x020162000c1e1900 */
[----:B------:R-:W-:Y:S01]  /*3110*/  ISETP.GE.AND P0, PT, R101, 0x1, PT ;  /* 0x000000016500780c */ /* 0x000fe20003f06270 */
[----:B------:R-:W-:Y:S01]  /*3120*/  IMAD.MOV R11, RZ, RZ, -R36 ;  /* 0x000000ffff0b7224 */ /* 0x000fe200078e0a24 */
[----:B------:R-:W-:Y:S05]  /*3130*/  YIELD ;  /* 0x0000000000007946 */ /* 0x000fea0003800000 */
[----:B------:R-:W-:Y:S01]  /*3140*/  BSSY B0, `(.L_x_1556) ;  /* 0x0000567000007945 */ /* 0x000fe20003800000 */
[----:B------:R-:W-:Y:S01]  /*3150*/  IMAD R98, R98, R11, R40 ;  /* 0x0000000b62627224 */ /* 0x000fe200078e0228 */
[----:B------:R-:W-:Y:S01]  /*3160*/  ISETP.GT.AND P3, PT, R25, R24, PT ;  /* 0x000000181900720c */ /* 0x000fe20003f64270 */
[----:B--2---:R-:W-:-:S04]  /*3170*/  IMAD R90, R200, 0x4000, R39 ;  /* 0x00004000c85a7824 */ /* 0x004fc800078e0227 */
[----:B------:R-:W-:Y:S01]  /*3180*/  IMAD R90, R90, 0x2, R17 ;  /* 0x000000025a5a7824 */ /* 0x000fe200078e0211 */
[----:B0-----:R-:W-:Y:S07]  /*3190*/  @!P0 BRA `(.L_x_1557) ;  /* 0x0000005000088947 */ /* 0x001fee0003800000 */
        /* <DEDUP_REMOVED lines=21> */
[----:B------:R-:W-:Y:S01]  /*32f0*/  IMAD R105, R226, UR5, R37 ;  /* 0x00000005e2697c24 */ /* 0x000fe2000f8e0225 */
[----:B------:R-:W-:Y:S01]  /*3300*/  ULDC.64 UR4, c[0x0][0x2e8] ;  /* 0x0000ba0000047ab9 */ /* 0x000fe20000000a00 */
[C---:B------:R-:W-:Y:S01]  /*3310*/  IMAD R39, R11.reuse, R9, R14 ;  /* 0x000000090b277224 */ /* 0x040fe200078e020e */
[C---:B------:R-:W-:Y:S01]  /*3320*/  LEA R104, P4, R36.reuse, UR4, 0x1 ;  /* 0x0000000424687c11 */ /* 0x040fe2000f8808ff */
[----:B------:R-:W-:Y:S02]  /*3330*/  IMAD R41, R11, R26, R15 ;  /* 0x0000001a0b297224 */ /* 0x000fe400078e020f */
[----:B------:R-:W-:Y:S01]  /*3340*/  IMAD.WIDE.U32 R14, R9, R25, RZ ;  /* 0x00000019090e7225 */ /* 0x000fe200078e00ff */
[----:B------:R-:W-:-:S03]  /*3350*/  LEA.HI.X R105, R36, UR5, R105, 0x1, P4 ;  /* 0x0000000524697c11 */ /* 0x000fc6000a0f0c69 */
[----:B------:R-:W-:-:S04]  /*3360*/  IMAD.WIDE.U32 R12, R26, R25, RZ ;  /* 0x000000191a0c7225 */ /* 0x000fc800078e00ff */
[----:B------:R-:W-:Y:S02]  /*3370*/  IMAD.IADD R11, R15, 0x1, R39 ;  /* 0x000000010f0b7824 */ /* 0x000fe400078e0227 */
[----:B------:R-:W-:Y:S01]  /*3380*/  IMAD.IADD R72, R13, 0x1, R41 ;  /* 0x000000010d487824 */ /* 0x000fe200078e0229 */
[----:B------:R-:W-:Y:S06]  /*3390*/  @!P0 BRA `(.L_x_1558) ;  /* 0x0000002400708947 */ /* 0x000fec0003800000 */
[----:B------:R-:W2:Y:S04]  /*33a0*/  LDL R38, [R1+0xc] ;  /* 0x00000c0001267983 */ /* 0x000ea80000100800 */
[----:B------:R0:W5:Y:S04]  /*33b0*/  LDL R75, [R1+0x30] ;  /* 0x00003000014b7983 */ /* 0x0001680000100800 */
[----:B------:R0:W5:Y:S04]  /*33c0*/  LDL R74, [R1+0x34] ;  /* 0x00003400014a7983 */ /* 0x0001680000100800 */
[----:B------:R0:W5:Y:S01]  /*33d0*/  LDL R73, [R1+0x48] ;  /* 0x0000480001497983 */ /* 0x0001620000100800 */
[----:B------:R-:W-:Y:S01]  /*33e0*/  BSSY B1, `(.L_x_1559) ;  /* 0x000002a000017945 */ /* 0x000fe20003800000 */
        /* <DEDUP_REMOVED lines=9> */
[----:B--2---:R-:W-:-:S13]  /*3480*/  ISETP.GE.AND P0, PT, R38, R95, PT ;  /* 0x0000005f2600720c */ /* 0x004fda0003f06270 */
[----:B0-----:R-:W-:Y:S05]  /*3490*/  @P0 BRA `(.L_x_1560) ;  /* 0x0000000000780947 */ /* 0x001fea0003800000 */
[----:B------:R-:W-:Y:S01]  /*34a0*/  IADD3 R39, P4, R78, R14, RZ ;  /* 0x0000000e4e277210 */ /* 0x000fe20007f9e0ff */
[----:B------:R-:W-:Y:S01]  /*34b0*/  ULDC.64 UR4, c[0x0][0x3e8] ;  /* 0x0000fa0000047ab9 */ /* 0x000fe20000000a00 */
[----:B------:R-:W-:Y:S02]  /*34c0*/  IADD3 R41, P5, R82, R12, RZ ;  /* 0x0000000c52297210 */ /* 0x000fe40007fbe0ff */
[----:B------:R-:W-:Y:S02]  /*34d0*/  CS2R R64, SRZ ;  /* 0x0000000000407805 */ /* 0x000fe4000001ff00 */
[----:B------:R-:W-:Y:S01]  /*34e0*/  ISETP.GE.AND P6, PT, R204, R101, PT ;  /* 0x00000065cc00720c */ /* 0x000fe20003fc6270 */
[----:B------:R-:W-:Y:S01]  /*34f0*/  IMAD.X R40, R11, 0x1, R31, P4 ;  /* 0x000000010b287824 */ /* 0x000fe200020e061f */
[----:B------:R-:W-:Y:S01]  /*3500*/  LEA R38, P4, R39, UR4, 0x1 ;  /* 0x0000000427267c11 */ /* 0x000fe2000f8808ff */
[----:B------:R-:W-:Y:S01]  /*3510*/  IMAD.X R42, R72, 0x1, R33, P5 ;  /* 0x00000001482a7824 */ /* 0x000fe200028e0621 */
[----:B------:R-:W-:-:S02]  /*3520*/  CS2R R66, SRZ ;  /* 0x0000000000427805 */ /* 0x000fc4000001ff00 */
[-C--:B-----5:R-:W-:Y:S02]  /*3530*/  ISETP.GE.AND P5, PT, R75, R101.reuse, PT ;  /* 0x000000654b00720c */ /* 0x0a0fe40003fa6270 */
[----:B------:R-:W-:Y:S01]  /*3540*/  LEA.HI.X R39, R39, UR5, R40, 0x1, P4 ;  /* 0x0000000527277c11 */ /* 0x000fe2000a0f0c28 */
[----:B------:R-:W-:Y:S02]  /*3550*/  ULDC.64 UR4, c[0x0][0x400] ;  /* 0x0001000000047ab9 */ /* 0x000fe40000000a00 */
[C---:B------:R-:W-:Y:S02]  /*3560*/  LEA R40, P4, R41.reuse, UR4, 0x1 ;  /* 0x0000000429287c11 */ /* 0x040fe4000f8808ff */
[----:B------:R0:W5:Y:S02]  /*3570*/  @!P6 LDG.E.64 R64, desc[UR60][R38.64] ;  /* 0x0000003c2640e981 */ /* 0x000164000c1e1b00 */
[----:B------:R-:W-:Y:S02]  /*3580*/  LEA.HI.X R41, R41, UR5, R42, 0x1, P4 ;  /* 0x0000000529297c11 */ /* 0x000fe4000a0f0c2a */
[----:B------:R-:W-:-:S03]  /*3590*/  ISETP.GE.AND P4, PT, R74, R101, PT ;  /* 0x000000654a00720c */ /* 0x000fc60003f86270 */
[----:B------:R0:W5:Y:S01]  /*35a0*/  @!P6 LDG.E.64 R66, desc[UR60][R40.64] ;  /* 0x0000003c2842e981 */ /* 0x000162000c1e1b00 */
[----:B------:R-:W-:Y:S02]  /*35b0*/  ISETP.GE.AND P6, PT, R73, R101, PT ;  /* 0x000000654900720c */ /* 0x000fe40003fc6270 */
[----:B------:R-:W-:Y:S02]  /*35c0*/  CS2R R60, SRZ ;  /* 0x00000000003c7805 */ /* 0x000fe4000001ff00 */
[----:B------:R-:W-:Y:S02]  /*35d0*/  CS2R R56, SRZ ;  /* 0x0000000000387805 */ /* 0x000fe4000001ff00 */
[----:B------:R-:W-:Y:S02]  /*35e0*/  CS2R R52, SRZ ;  /* 0x0000000000347805 */ /* 0x000fe4000001ff00 */
[----:B------:R-:W-:Y:S02]  /*35f0*/  CS2R R62, SRZ ;  /* 0x00000000003e7805 */ /* 0x000fe4000001ff00 */
[----:B------:R-:W-:-:S02]  /*3600*/  CS2R R58, SRZ ;  /* 0x00000000003a7805 */ /* 0x000fc4000001ff00 */
[----:B------:R-:W-:Y:S01]  /*3610*/  CS2R R54, SRZ ;  /* 0x0000000000367805 */ /* 0x000fe2000001ff00 */
[----:B------:R0:W5:Y:S04]  /*3620*/  @!P5 LDG.E.64 R60, desc[UR60][R38.64+0x40] ;  /* 0x0000403c263cd981 */ /* 0x000168000c1e1b00 */
[----:B------:R0:W5:Y:S04]  /*3630*/  @!P4 LDG.E.64 R56, desc[UR60][R38.64+0x80] ;  /* 0x0000803c2638c981 */ /* 0x000168000c1e1b00 */
[----:B------:R0:W5:Y:S04]  /*3640*/  @!P6 LDG.E.64 R52, desc[UR60][R38.64+0xc0] ;  /* 0x0000c03c2634e981 */ /* 0x000168000c1e1b00 */
[----:B------:R0:W5:Y:S04]  /*3650*/  @!P5 LDG.E.64 R62, desc[UR60][R40.64+0x40] ;  /* 0x0000403c283ed981 */ /* 0x000168000c1e1b00 */
[----:B------:R0:W5:Y:S04]  /*3660*/  @!P4 LDG.E.64 R58, desc[UR60][R40.64+0x80] ;  /* 0x0000803c283ac981 */ /* 0x000168000c1e1b00 */
[----:B------:R0:W5:Y:S02]  /*3670*/  @!P6 LDG.E.64 R54, desc[UR60][R40.64+0xc0] ;  /* 0x0000c03c2836e981 */ /* 0x000164000c1e1b00 */
.L_x_1560:
[----:B------:R-:W-:Y:S05]  /*3680*/  BSYNC B1 ;  /* 0x0000000000017941 */ /* 0x000fea0003800000 */
.L_x_1559:
[----:B0-----:R-:W2:Y:S01]  /*3690*/  LDL R38, [R1+0xc4] ;  /* 0x0000c40001267983 */ /* 0x001ea20000100800 */
[----:B------:R-:W-:Y:S01]  /*36a0*/  BSSY B1, `(.L_x_1561) ;  /* 0x0000028000017945 */ /* 0x000fe20003800000 */
[----:B------:R-:W-:Y:S02]  /*36b0*/  CS2R R40, SRZ ;  /* 0x0000000000287805 */ /* 0x000fe4000001ff00 */
[----:B------:R-:W-:Y:S02]  /*36c0*/  CS2R R44, SRZ ;  /* 0x00000000002c7805 */ /* 0x000fe4000001ff00 */
[----:B------:R-:W-:Y:S02]  /*36d0*/  CS2R R48, SRZ ;  /* 0x0000000000307805 */ /* 0x000fe4000001ff00 */
[----:B------:R-:W-:Y:S02]  /*36e0*/  CS2R R42, SRZ ;  /* 0x00000000002a7805 */ /* 0x000fe4000001ff00 */
[----:B------:R-:W-:-:S02]  /*36f0*/  CS2R R46, SRZ ;  /* 0x00000000002e7805 */ /* 0x000fc4000001ff00 */
[----:B------:R-:W-:Y:S02]  /*3700*/  CS2R R50, SRZ ;  /* 0x0000000000327805 */ /* 0x000fe4000001ff00 */
[----:B--2---:R-:W-:Y:S02]  /*3710*/  ISETP.GE.AND P4, PT, R38, R95, PT ;  /* 0x0000005f2600720c */ /* 0x004fe40003f86270 */
[----:B------:R-:W-:-:S11]  /*3720*/  CS2R R38, SRZ ;  /* 0x0000000000267805 */ /* 0x000fd6000001ff00 */
[----:B------:R-:W-:Y:S05]  /*3730*/  @P4 BRA `(.L_x_1562) ;  /* 0x0000000000784947 */ /* 0x000fea0003800000 */
        /* <DEDUP_REMOVED lines=8> */
[----:B------:R-:W-:Y:S02]  /*37c0*/  CS2R R46, SRZ ;  /* 0x00000000002e7805 */ /* 0x000fe4000001ff00 */
[----:B------:R-:W-:Y:S02]  /*37d0*/  IADD3.X R72, R33, R72, R21, P5, P6 ;  /* 0x0000004821487210 */ /* 0x000fe40002fec415 */
[----:B------:R-:W-:Y:S02]  /*37e0*/  LEA R12, P5, R15, UR4, 0x1 ;  /* 0x000000040f0c7c11 */ /* 0x000fe4000f8a08ff */
[----:B------:R-:W-:Y:S02]  /*37f0*/  LEA R14, P6, R11, UR6, 0x1 ;  /* 0x000000060b0e7c11 */ /* 0x000fe4000f8c08ff */
[----:B------:R-:W-:Y:S02]  /*3800*/  LEA.HI.X R13, R15, UR5, R36, 0x1, P5 ;  /* 0x000000050f0d7c11 */ /* 0x000fe4000a8f0c24 */
[----:B------:R-:W-:-:S02]  /*3810*/  LEA.HI.X R15, R11, UR7, R72, 0x1, P6 ;  /* 0x000000070b0f7c11 */ /* 0x000fc4000b0f0c48 */
[-C--:B------:R-:W-:Y:S02]  /*3820*/  ISETP.GE.AND P5, PT, R204, R101.reuse, PT ;  /* 0x00000065cc00720c */ /* 0x080fe40003fa6270 */
[----:B-----5:R-:W-:Y:S02]  /*3830*/  ISETP.GE.AND P6, PT, R75, R101, PT ;  /* 0x000000654b00720c */ /* 0x020fe40003fc6270 */
[----:B------:R-:W-:Y:S02]  /*3840*/  CS2R R40, SRZ ;  /* 0x0000000000287805 */ /* 0x000fe4000001ff00 */
[----:B------:R-:W-:Y:S02]  /*3850*/  CS2R R36, SRZ ;  /* 0x0000000000247805 */ /* 0x000fe4000001ff00 */
[----:B------:R-:W-:-:S05]  /*3860*/  CS2R R42, SRZ ;  /* 0x00000000002a7805 */ /* 0x000fca000001ff00 */
[----:B------:R0:W5:Y:S04]  /*3870*/  @!P5 LDG.E.64 R48, desc[UR60][R12.64] ;  /* 0x0000003c0c30d981 */ /* 0x000168000c1e1b00 */
[----:B------:R0:W5:Y:S01]  /*3880*/  @!P5 LDG.E.64 R50, desc[UR60][R14.64] ;  /* 0x0000003c0e32d981 */ /* 0x000162000c1e1b00 */
[----:B------:R-:W-:-:S03]  /*3890*/  ISETP.GE.AND P5, PT, R74, R101, PT ;  /* 0x000000654a00720c */ /* 0x000fc60003fa6270 */
[----:B------:R0:W5:Y:S04]  /*38a0*/  @!P6 LDG.E.64 R44, desc[UR60][R12.64+0x40] ;  /* 0x0000403c0c2ce981 */ /* 0x000168000c1e1b00 */
[----:B------:R0:W5:Y:S01]  /*38b0*/  @!P6 LDG.E.64 R46, desc[UR60][R14.64+0x40] ;  /* 0x0000403c0e2ee981 */ /* 0x000162000c1e1b00 */
[----:B------:R-:W-:Y:S02]  /*38c0*/  ISETP.GE.AND P6, PT, R73, R101, PT ;  /* 0x000000654900720c */ /* 0x000fe40003fc6270 */
[----:B------:R-:W-:-:S03]  /*38d0*/  CS2R R38, SRZ ;  /* 0x0000000000267805 */ /* 0x000fc6000001ff00 */
[----:B------:R0:W5:Y:S04]  /*38e0*/  @!P5 LDG.E.64 R40, desc[UR60][R12.64+0x80] ;  /* 0x0000803c0c28d981 */ /* 0x000168000c1e1b00 */
[----:B------:R0:W5:Y:S04]  /*38f0*/  @!P5 LDG.E.64 R42, desc[UR60][R14.64+0x80] ;  /* 0x0000803c0e2ad981 */ /* 0x000168000c1e1b00 */
[----:B------:R0:W5:Y:S04]  /*3900*/  @!P6 LDG.E.64 R36, desc[UR60][R12.64+0xc0] ;  /* 0x0000c03c0c24e981 */ /* 0x000168000c1e1b00 */
[----:B------:R0:W5:Y:S02]  /*3910*/  @!P6 LDG.E.64 R38, desc[UR60][R14.64+0xc0] ;  /* 0x0000c03c0e26e981 */ /* 0x000164000c1e1b00 */
.L_x_1562:
[----:B------:R-:W-:Y:S05]  /*3920*/  BSYNC B1 ;  /* 0x0000000000017941 */ /* 0x000fea0003800000 */
.L_x_1561:
[----:B------:R-:W2:Y:S01]  /*3930*/  LDL R11, [R1+0x64] ;  /* 0x00006400010b7983 */ /* 0x000ea20000100800 */
[----:B0----5:R-:W-:Y:S01]  /*3940*/  MOV R12, R53 ;  /* 0x00000035000c7202 */ /* 0x021fe20000000f00 */
[----:B------:R-:W-:Y:S02]  /*3950*/  IMAD.MOV.U32 R13, RZ, RZ, R60 ;  /* 0x000000ffff0d7224 */ /* 0x000fe400078e003c */
[----:B------:R-:W-:-:S03]  /*3960*/  IMAD.MOV.U32 R14, RZ, RZ, R61 ;  /* 0x000000ffff0e7224 */ /* 0x000fc600078e003d */
[----:B------:R-:W-:Y:S02]  /*3970*/  PRMT R118, R13, 0x7610, R118 ;  /* 0x000076100d767816 */ /* 0x000fe40000000076 */
[----:B------:R-:W-:Y:S01]  /*3980*/  PRMT R117, R14, 0x7610, R117 ;  /* 0x000076100e757816 */ /* 0x000fe20000000075 */
[----:B------:R-:W-:Y:S01]  /*3990*/  IMAD.MOV.U32 R14, RZ, RZ, R55 ;  /* 0x000000ffff0e7224 */ /* 0x000fe200078e0037 */
[----:B------:R-:W-:Y:S02]  /*39a0*/  MOV R13, R54 ;  /* 0x00000036000d7202 */ /* 0x000fe40000000f00 */
[----:B--2---:R-:W-:Y:S01]  /*39b0*/  R2UR UR4, R11 ;  /* 0x000000000b0472ca */ /* 0x004fe200000e0000 */
[----:B------:R-:W-:-:S05]  /*39c0*/  IMAD.MOV.U32 R11, RZ, RZ, R52 ;  /* 0x000000ffff0b7224 */ /* 0x000fca00078e0034 */
[----:B------:R-:W-:Y:S01]  /*39d0*/  PRMT R113, R12, 0x5410, R11 ;  /* 0x000054100c717816 */ /* 0x000fe2000000000b */
[----:B------:R-:W-:Y:S02]  /*39e0*/  IMAD.MOV.U32 R11, RZ, RZ, R56 ;  /* 0x000000ffff0b7224 */ /* 0x000fe400078e0038 */
[----:B------:R-:W-:-:S03]  /*39f0*/  IMAD.MOV.U32 R12, RZ, RZ, R57 ;  /* 0x000000ffff0c7224 */ /* 0x000fc600078e0039 */
[----:B------:R-:W-:Y:S01]  /*3a00*/  PRMT R114, R114, 0x5410, R11 ;  /* 0x0000541072727816 */ /* 0x000fe2000000000b */
[----:B------:R-:W-:Y:S01]  /*3a10*/  IMAD.MOV.U32 R11, RZ, RZ, R64 ;  /* 0x000000ffff0b7224 */ /* 0x000fe200078e0040 */
[----:B------:R-:W-:Y:S01]  /*3a20*/  PRMT R115, R12, 0x7610, R115 ;  /* 0x000076100c737816 */ /* 0x000fe20000000073 */
[----:B------:R-:W-:Y:S01]  /*3a30*/  IMAD.MOV.U32 R12, RZ, RZ, R65 ;  /* 0x000000ffff0c7224 */ /* 0x000fe200078e0041 */
[----:B------:R-:W-:Y:S01]  /*3a40*/  UISETP.NE.AND UP0, UPT, UR4, 0x3, UPT ;  /* 0x000000030400788c */ /* 0x000fe2000bf05270 */
[----:B------:R-:W-:Y:S02]  /*3a50*/  PRMT R114, R14, 0x7610, R114 ;  /* 0x000076100e727816 */ /* 0x000fe40000000072 */
[----:B------:R-:W-:Y:S01]  /*3a60*/  PRMT R75, R11, 0x7610, R75 ;  /* 0x000076100b4b7816 */ /* 0x000fe2000000004b */
[----:B------:R-:W-:Y:S01]  /*3a70*/  IMAD.MOV.U32 R11, RZ, RZ, R58 ;  /* 0x000000ffff0b7224 */ /* 0x000fe200078e003a */
[----:B------:R-:W-:Y:S01]  /*3a80*/  PRMT R119, R12, 0x7610, R119 ;  /* 0x000076100c777816 */ /* 0x000fe20000000077 */
[----:B------:R-:W-:Y:S01]  /*3a90*/  IMAD.MOV.U32 R12, RZ, RZ, R59 ;  /* 0x000000ffff0c7224 */ /* 0x000fe200078e003b */
[----:B------:R-:W-:-:S02]  /*3aa0*/  PLOP3.LUT P5, PT, PT, PT, UP0, 0x80, 0x0 ;  /* 0x000000000000781c */ /* 0x000fc40003faf008 */
[----:B------:R-:W-:Y:S02]  /*3ab0*/  PRMT R115, R115, 0x5410, R13 ;  /* 0x0000541073737816 */ /* 0x000fe4000000000d */
[----:B------:R-:W-:Y:S01]  /*3ac0*/  PRMT R116, R11, 0x5410, R12 ;  /* 0x000054100b747816 */ /* 0x000fe2000000000c */
[----:B------:R-:W-:Y:S02]  /*3ad0*/  IMAD.MOV.U32 R11, RZ, RZ, R62 ;  /* 0x000000ffff0b7224 */ /* 0x000fe400078e003e */
[----:B------:R-:W-:-:S03]  /*3ae0*/  IMAD.MOV.U32 R12, RZ, RZ, R63 ;  /* 0x000000ffff0c7224 */ /* 0x000fc600078e003f */
[----:B------:R-:W-:Y:S01]  /*3af0*/  PRMT R118, R118, 0x5410, R11 ;  /* 0x0000541076767816 */ /* 0x000fe2000000000b */
[----:B------:R-:W-:Y:S01]  /*3b00*/  IMAD.MOV.U32 R11, RZ, RZ, R66 ;  /* 0x000000ffff0b7224 */ /* 0x000fe200078e0042 */
[----:B------:R-:W-:Y:S02]  /*3b10*/  PRMT R117, R117, 0x5410, R12 ;  /* 0x0000541075757816 */ /* 0x000fe4000000000c */
[----:B------:R-:W-:Y:S02]  /*3b20*/  MOV R12, R67 ;  /* 0x00000043000c7202 */ /* 0x000fe40000000f00 */
[----:B------:R-:W-:Y:S01]  /*3b30*/  PRMT R75, R75, 0x5410, R11 ;  /* 0x000054104b4b7816 */ /* 0x000fe2000000000b */
[----:B------:R-:W-:Y:S01]  /*3b40*/  IMAD.MOV.U32 R11, RZ, RZ, R36 ;  /* 0x000000ffff0b7224 */ /* 0x000fe200078e0024 */
[----:B------:R-:W-:Y:S01]  /*3b50*/  PRMT R119, R119, 0x5410, R12 ;  /* 0x0000541077777816 */ /* 0x000fe2000000000c */
[----:B------:R-:W-:-:S05]  /*3b60*/  IMAD.MOV.U32 R12, RZ, RZ, R37 ;  /* 0x000000ffff0c7224 */ /* 0x000fca00078e0025 */
[----:B------:R-:W-:Y:S01]  /*3b70*/  PRMT R103, R11, 0x5410, R12 ;  /* 0x000054100b677816 */ /* 0x000fe2000000000c */
[----:B------:R-:W-:Y:S02]  /*3b80*/  IMAD.MOV.U32 R12, RZ, RZ, R40 ;  /* 0x000000ffff0c7224 */ /* 0x000fe400078e0028 */
[----:B------:R-:W-:-:S05]  /*3b90*/  IMAD.MOV.U32 R11, RZ, RZ, R41 ;  /* 0x000000ffff0b7224 */ /* 0x000fca00078e0029 */
[----:B------:R-:W-:Y:S01]  /*3ba0*/  PRMT R107, R12, 0x5410, R11 ;  /* 0x000054100c6b7816 */ /* 0x000fe2000000000b */
[----:B------:R-:W-:Y:S01]  /*3bb0*/  IMAD.MOV.U32 R12, RZ, RZ, R44 ;  /* 0x000000ffff0c7224 */ /* 0x000fe200078e002c */
[----:B------:R-:W-:-:S04]  /*3bc0*/  MOV R11, R45 ;  /* 0x0000002d000b7202 */ /* 0x000fc80000000f00 */
[----:B------:R-:W-:Y:S01]  /*3bd0*/  PRMT R109, R11, 0x5410, R12 ;  /* 0x000054100b6d7816 */ /* 0x000fe2000000000c */
[----:B------:R-:W-:Y:S02]  /*3be0*/  IMAD.MOV.U32 R12, RZ, RZ, R48 ;  /* 0x000000ffff0c7224 */ /* 0x000fe400078e0030 */
        /* <DEDUP_REMOVED lines=14> */
[----:B------:R-:W-:Y:S06]  /*3cd0*/  @!P5 BRA `(.L_x_1563) ;  /* 0x000000000004d947 */ /* 0x000fec0003800000 */
[----:B------:R-:W-:Y:S01]  /*3ce0*/  BPT.TRAP 0x1 ;  /* 0x000000040000795c */ /* 0x000fe20000300000 */
.L_x_1563:
[----:B------:R-:W2:Y:S01]  /*3cf0*/  LDL R11, [R1+0x4c] ;  /* 0x00004c00010b7983 */ /* 0x000ea20000100800 */
[----:B------:R-:W-:Y:S01]  /*3d00*/  IMAD R88, R200, 0x8, R17 ;  /* 0x00000008c8587824 */ /* 0x000fe200078e0211 */
[----:B------:R-:W-:Y:S01]  /*3d10*/  BSSY B1, `(.L_x_1564) ;  /* 0x0000004000017945 */ /* 0x000fe20003800000 */
[----:B--2---:R-:W-:-:S04]  /*3d20*/  SHF.L.U32 R100, R11, 0x1f, RZ ;  /* 0x0000001f0b647819 */ /* 0x004fc800000006ff */
[----:B------:R-:W0:Y:S02]  /*3d30*/  SYNCS.PHASECHK.TRANS64.TRYWAIT P6, [R88+URZ+0x30890], R100 ;  /* 0x03089064580075a7 */ /* 0x000e2400080c017f */
[----:B0-----:R-:W-:Y:S05]  /*3d40*/  @!P6 BRA `(.L_x_1565) ;  /* 0x00000284004ce947 */ /* 0x001fea0003800000 */
.L_x_1996:
[----:B------:R-:W-:Y:S05]  /*3d50*/  BSYNC B1 ;  /* 0x0000000000017941 */ /* 0x000fea0003800000 */
.L_x_1564:
[----:B------:R-:W-:-:S03]  /*3d60*/  UMOV UR4, 0xffffffff ;  /* 0xffffffff00047882 */ /* 0x000fc60000000000 */
[----:B------:R-:W-:Y:S05]  /*3d70*/  BRA.DIV UR4, `(.L_x_1566) ;  /* 0x0000028604547947 */ /* 0x000fea000b800000 */
[----:B------:R1:W2:Y:S04]  /*3d80*/  SHFL.IDX PT, R72, R105, RZ, 0x181f ;  /* 0x00181fff69487589 */ /* 0x0002a800000e0000 */
[----:B------:R1:W3:Y:S02]  /*3d90*/  SHFL.IDX PT, R11, R104, RZ, 0x181f ;  /* 0x00181fff680b7589 */ /* 0x0002e400000e0000 */
.L_x_2000:
        /* <DEDUP_REMOVED lines=10> */
[--C-:B0-----:R-:W-:Y:S01]  /*3e40*/  HADD2.F32 R73, -RZ, R13.reuse.H0_H0 ;  /* 0x2000000dff497230 */ /* 0x101fe20000004100 */
        /* <DEDUP_REMOVED lines=11> */
[----:B------:R-:W-:Y:S01]  /*3f00*/  HADD2.F32 R67, -RZ, R66.H0_H0 ;  /* 0x20000042ff437230 */ /* 0x000fe20000004100 */
[----:B------:R-:W-:Y:S01]  /*3f10*/  MOV R73, R14 ;  /* 0x0000000e00497202 */ /* 0x000fe20000000f00 */
[--C-:B------:R-:W-:Y:S02]  /*3f20*/  HADD2.F32 R66, -RZ, R15.reuse.H1_H1 ;  /* 0x3000000fff427230 */ /* 0x100fe40000004100 */
[----:B------:R-:W-:Y:S01]  /*3f30*/  HADD2.F32 R74, -RZ, R15.H0_H0 ;  /* 0x2000000fff4a7230 */ /* 0x000fe20000004100 */
[----:B------:R-:W-:Y:S01]  /*3f40*/  F2FP.F16.F32.PACK_AB R13, R64, R13 ;  /* 0x0000000d400d723e */ /* 0x000fe200000000ff */
[----:B------:R-:W-:Y:S02]  /*3f50*/  HADD2.F32 R102, -RZ, R75.H1_H1 ;  /* 0x3000004bff667230 */ /* 0x000fe40000004100 */
[----:B------:R-:W-:Y:S01]  /*3f60*/  FMUL.FTZ R15, R66, R67 ;  /* 0x00000043420f7220 */ /* 0x000fe20000410000 */
[----:B------:R-:W-:-:S02]  /*3f70*/  HADD2.F32 R14, -RZ, R73.H1_H1 ;  /* 0x30000049ff0e7230 */ /* 0x000fc40000004100 */
[C---:B------:R-:W-:Y:S01]  /*3f80*/  FMUL.FTZ R67, R74.reuse, R67 ;  /* 0x000000434a437220 */ /* 0x040fe20000410000 */
[-C--:B------:R-:W-:Y:S01]  /*3f90*/  FFMA.FTZ R15, R74, R65.reuse, -R15 ;  /* 0x000000414a0f7223 */ /* 0x080fe2000001080f */
[----:B------:R-:W-:Y:S02]  /*3fa0*/  HADD2.F32 R74, -RZ, R75.H0_H0 ;  /* 0x2000004bff4a7230 */ /* 0x000fe40000004100 */
        /* <DEDUP_REMOVED lines=11> */
[-C--:B------:R-:W-:Y:S02]  /*4060*/  FMUL.FTZ R73, R14, R75.reuse ;  /* 0x0000004b0e497220 */ /* 0x080fe40000410000 */
[----:B------:R-:W-:Y:S01]  /*4070*/  F2FP.F16.F32.PACK_AB R12, R65, R12 ;  /* 0x0000000c410c723e */ /* 0x000fe200000000ff */
[C---:B------:R-:W-:Y:S01]  /*4080*/  FMUL.FTZ R75, R74.reuse, R75 ;  /* 0x0000004b4a4b7220 */ /* 0x040fe20000410000 */
[----:B------:R-:W-:-:S03]  /*4090*/  FFMA.FTZ R73, R74, R67, -R73 ;  /* 0x000000434a497223 */ /* 0x000fc60000010849 */
[----:B------:R-:W-:-:S05]  /*40a0*/  FFMA.FTZ R14, R14, R67, R75 ;  /* 0x000000430e0e7223 */ /* 0x000fca000001004b */
[----:B------:R-:W-:-:S07]  /*40b0*/  F2FP.F16.F32.PACK_AB R14, R14, R73 ;  /* 0x000000490e0e723e */ /* 0x000fce00000000ff */
.L_x_1572:
[----:B------:R-:W-:Y:S05]  /*40c0*/  BSYNC B3 ;  /* 0x0000000000037941 */ /* 0x000fea0003800000 */
.L_x_1571:
[----:B---3--:R-:W-:-:S04]  /*40d0*/  LEA R64, P0, R18, R11, 0x1 ;  /* 0x0000000b12407211 */ /* 0x008fc800078008ff */
[----:B--2---:R-:W-:-:S05]  /*40e0*/  LEA.HI.X R65, R18, R72, R19, 0x1, P0 ;  /* 0x0000004812417211 */ /* 0x004fca00000f0c13 */
[----:B0-----:R4:W-:Y:S04]  /*40f0*/  ST.E.128 desc[UR60][R64.64], R12 ;  /* 0x0000000c40007985 */ /* 0x0019e8000c101d3c */
.L_x_1570:
[----:B------:R-:W-:Y:S05]  /*4100*/  BSYNC B2 ;  /* 0x0000000000027941 */ /* 0x000fea0003800000 */
.L_x_1569:
[----:B------:R-:W-:Y:S01]  /*4110*/  ISETP.NE.AND P0, PT, R71, RZ, PT ;  /* 0x000000ff4700720c */ /* 0x000fe20003f05270 */
[----:B------:R-:W-:-:S12]  /*4120*/  BSSY B2, `(.L_x_1573) ;  /* 0x0000034000027945 */ /* 0x000fd80003800000 */
[----:B------:R-:W-:Y:S05]  /*4130*/  @!P0 BRA `(.L_x_1574) ;  /* 0x0000000000c88947 */ /* 0x000fea0003800000 */
[----:B----4-:R-:W4:Y:S01]  /*4140*/  LDL R12, [R1+0x30] ;  /* 0x00003000010c7983 */ /* 0x010f220000100800 */
[----:B------:R-:W-:Y:S01]  /*4150*/  BSSY B3, `(.L_x_1575) ;  /* 0x000002d000037945 */ /* 0x000fe20003800000 */
[----:B----4-:R-:W-:Y:S02]  /*4160*/  ISETP.GE.AND P0, PT, R12, R101, PT ;  /* 0x000000650c00720c */ /* 0x010fe40003f06270 */
[----:B------:R4:W0:Y:S11]  /*4170*/  LDS.128 R12, [R90+0x22400] ;  /* 0x022400005a0c7984 */ /* 0x0008360000000c00 */
[----:B----4-:R-:W-:Y:S05]  /*4180*/  @P0 BRA `(.L_x_1576) ;  /* 0x0000000000a40947 */ /* 0x010fea0003800000 */
[----:B------:R-:W-:Y:S01]  /*4190*/  SHF.R.U64 R64, R60, 0x10, R61 ;  /* 0x000000103c407819 */ /* 0x000fe2000000123d */
[----:B0-----:R-:W-:Y:S01]  /*41a0*/  IMAD.MOV.U32 R65, RZ, RZ, R13 ;  /* 0x000000ffff417224 */ /* 0x001fe200078e000d */
[----:B------:R-:W-:Y:S02]  /*41b0*/  SHF.R.U32.HI R60, RZ, 0x10, R61 ;  /* 0x00000010ff3c7819 */ /* 0x000fe4000001163d */
[--C-:B------:R-:W-:Y:S02]  /*41c0*/  SHF.R.U64 R61, R62, 0x10, R63.reuse ;  /* 0x000000103e3d7819 */ /* 0x100fe4000000123f */
[--C-:B------:R-:W-:Y:S01]  /*41d0*/  HADD2.F32 R62, -RZ, R65.reuse.H1_H1 ;  /* 0x30000041ff3e7230 */ /* 0x100fe20000004100 */
[----:B------:R-:W-:Y:S01]  /*41e0*/  SHF.R.U32.HI R63, RZ, 0x10, R63 ;  /* 0x00000010ff3f7819 */ /* 0x000fe2000001163f */
[----:B------:R-:W-:Y:S02]  /*41f0*/  HADD2.F32 R66, -RZ, R65.H0_H0 ;  /* 0x20000041ff427230 */ /* 0x000fe40000004100 */
[----:B------:R-:W-:-:S02]  /*4200*/  HADD2.F32 R13, -RZ, R61.H0_H0 ;  /* 0x2000003dff0d7230 */ /* 0x000fc40000004100 */
[----:B------:R-:W-:Y:S02]  /*4210*/  HADD2.F32 R61, -RZ, R64.H0_H0 ;  /* 0x20000040ff3d7230 */ /* 0x000fe40000004100 */
[----:B------:R-:W-:Y:S02]  /*4220*/  HADD2.F32 R64, -RZ, R63.H0_H0 ;  /* 0x2000003fff407230 */ /* 0x000fe40000004100 */
[-C--:B------:R-:W-:Y:S01]  /*4230*/  FMUL.FTZ R65, R62, R13.reuse ;  /* 0x0000000d3e417220 */ /* 0x080fe20000410000 */
[C---:B------:R-:W-:Y:S01]  /*4240*/  FMUL.FTZ R67, R66.reuse, R13 ;  /* 0x0000000d42437220 */ /* 0x040fe20000410000 */
[----:B------:R-:W-:Y:S02]  /*4250*/  HADD2.F32 R60, -RZ, R60.H0_H0 ;  /* 0x2000003cff3c7230 */ /* 0x000fe40000004100 */
[-C--:B------:R-:W-:Y:S01]  /*4260*/  FFMA.FTZ R13, R66, R61.reuse, -R65 ;  /* 0x0000003d420d7223 */ /* 0x080fe20000010841 */
[----:B------:R-:W-:Y:S01]  /*4270*/  FFMA.FTZ R62, R62, R61, R67 ;  /* 0x0000003d3e3e7223 */ /* 0x000fe20000010043 */
[----:B------:R-:W-:-:S02]  /*4280*/  HADD2.F32 R61, -RZ, R15.H1_H1 ;  /* 0x3000000fff3d7230 */ /* 0x000fc40000004100 */
[----:B------:R-:W-:Y:S02]  /*4290*/  HADD2.F32 R15, -RZ, R15.H0_H0 ;  /* 0x2000000fff0f7230 */ /* 0x000fe40000004100 */
[----:B------:R-:W-:Y:S02]  /*42a0*/  HADD2.F32 R63, -RZ, R12.H1_H1 ;  /* 0x3000000cff3f7230 */ /* 0x000fe40000004100 */
[-C--:B------:R-:W-:Y:S01]  /*42b0*/  FMUL.FTZ R66, R61, R64.reuse ;  /* 0x000000403d427220 */ /* 0x080fe20000410000 */
[----:B------:R-:W-:Y:S02]  /*42c0*/  HADD2.F32 R65, -RZ, R117.H1_H1 ;  /* 0x30000075ff417230 */ /* 0x000fe40000004100 */
[C---:B------:R-:W-:Y:S01]  /*42d0*/  FMUL.FTZ R64, R15.reuse, R64 ;  /* 0x000000400f407220 */ /* 0x040fe20000410000 */
[----:B------:R-:W-:Y:S01]  /*42e0*/  F2FP.F16.F32.PACK_AB R13, R62, R13 ;  /* 0x0000000d3e0d723e */ /* 0x000fe200000000ff */
[----:B------:R-:W-:Y:S01]  /*42f0*/  FFMA.FTZ R15, R15, R60, -R66 ;  /* 0x0000003c0f0f7223 */ /* 0x000fe20000010842 */
[----:B------:R-:W-:-:S02]  /*4300*/  HADD2.F32 R66, -RZ, R118.H1_H1 ;  /* 0x30000076ff427230 */ /* 0x000fc40000004100 */
[----:B------:R-:W-:Y:S01]  /*4310*/  FFMA.FTZ R60, R61, R60, R64 ;  /* 0x0000003c3d3c7223 */ /* 0x000fe20000010040 */
[----:B------:R-:W-:Y:S02]  /*4320*/  HADD2.F32 R61, -RZ, R12.H0_H0 ;  /* 0x2000000cff3d7230 */ /* 0x000fe40000004100 */
[----:B------:R-:W-:Y:S02]  /*4330*/  HADD2.F32 R64, -RZ, R118.H0_H0 ;  /* 0x20000076ff407230 */ /* 0x000fe40000004100 */
[-C--:B------:R-:W-:Y:S01]  /*4340*/  FMUL.FTZ R12, R63, R66.reuse ;  /* 0x000000423f0c7220 */ /* 0x080fe20000410000 */
[----:B------:R-:W-:Y:S01]  /*4350*/  F2FP.F16.F32.PACK_AB R15, R60, R15 ;  /* 0x0000000f3c0f723e */ /* 0x000fe200000000ff */
[C---:B------:R-:W-:Y:S02]  /*4360*/  FMUL.FTZ R66, R61.reuse, R66 ;  /* 0x000000423d427220 */ /* 0x040fe40000410000 */
[-C--:B------:R-:W-:Y:S02]  /*4370*/  FFMA.FTZ R12, R61, R64.reuse, -R12 ;  /* 0x000000403d0c7223 */ /* 0x080fe4000001080c */
[----:B------:R-:W-:Y:S01]  /*4380*/  FFMA.FTZ R61, R63, R64, R66 ;  /* 0x000000403f3d7223 */ /* 0x000fe20000010042 */
[----:B------:R-:W-:-:S02]  /*4390*/  HADD2.F32 R63, -RZ, R14.H0_H0 ;  /* 0x2000000eff3f7230 */ /* 0x000fc40000004100 */
[----:B------:R-:W-:Y:S02]  /*43a0*/  HADD2.F32 R14, -RZ, R14.H1_H1 ;  /* 0x3000000eff0e7230 */ /* 0x000fe40000004100 */
[----:B------:R-:W-:Y:S01]  /*43b0*/  HADD2.F32 R64, -RZ, R117.H0_H0 ;  /* 0x20000075ff407230 */ /* 0x000fe20000004100 */
[----:B------:R-:W-:Y:S02]  /*43c0*/  F2FP.F16.F32.PACK_AB R12, R61, R12 ;  /* 0x0000000c3d0c723e */ /* 0x000fe400000000ff */
[-C--:B------:R-:W-:Y:S01]  /*43d0*/  FMUL.FTZ R66, R14, R65.reuse ;  /* 0x000000410e427220 */ /* 0x080fe20000410000 */
[----:B------:R-:W-:-:S03]  /*43e0*/  FMUL.FTZ R65, R63, R65 ;  /* 0x000000413f417220 */ /* 0x000fc60000410000 */
[-C--:B------:R-:W-:Y:S01]  /*43f0*/  FFMA.FTZ R66, R63, R64.reuse, -R66 ;  /* 0x000000403f427223 */ /* 0x080fe20000010842 */
[----:B------:R-:W-:-:S05]  /*4400*/  FFMA.FTZ R65, R14, R64, R65 ;  /* 0x000000400e417223 */ /* 0x000fca0000010041 */
[----:B------:R-:W-:-:S07]  /*4410*/  F2FP.F16.F32.PACK_AB R14, R65, R66 ;  /* 0x00000042410e723e */ /* 0x000fce00000000ff */
.L_x_1576:
[----:B------:R-:W-:Y:S05]  /*4420*/  BSYNC B3 ;  /* 0x0000000000037941 */ /* 0x000fea0003800000 */
.L_x_1575:
[----:B---3--:R-:W-:-:S04]  /*4430*/  LEA R60, P0, R201, R11, 0x1 ;  /* 0x0000000bc93c7211 */ /* 0x008fc800078008ff */
[----:B--2---:R-:W-:-:S05]  /*4440*/  LEA.HI.X R61, R201, R72, R224, 0x1, P0 ;  /* 0x00000048c93d7211 */ /* 0x004fca00000f0ce0 */
[----:B0-----:R0:W-:Y:S04]  /*4450*/  ST.E.128 desc[UR60][R60.64], R12 ;  /* 0x0000000c3c007985 */ /* 0x0011e8000c101d3c */
.L_x_1574:
[----:B------:R-:W-:Y:S05]  /*4460*/  BSYNC B2 ;  /* 0x0000000000027941 */ /* 0x000fea0003800000 */
.L_x_1573:
[----:B------:R-:W-:Y:S01]  /*4470*/  ISETP.NE.AND P0, PT, R76, RZ, PT ;  /* 0x000000ff4c00720c */ /* 0x000fe20003f05270 */
[----:B------:R-:W-:-:S12]  /*4480*/  BSSY B2, `(.L_x_1577) ;  /* 0x0000038000027945 */ /* 0x000fd80003800000 */
[----:B------:R-:W-:Y:S05]  /*4490*/  @!P0 BRA `(.L_x_1578) ;  /* 0x0000000000d88947 */ /* 0x000fea0003800000 */
[----:B0---4-:R-:W4:Y:S01]  /*44a0*/  LDL R12, [R1+0x34] ;  /* 0x00003400010c7983 */ /* 0x011f220000100800 */
[----:B------:R-:W-:Y:S01]  /*44b0*/  BSSY B3, `(.L_x_1579) ;  /* 0x0000030000037945 */ /* 0x000fe20003800000 */
[----:B----4-:R-:W-:Y:S02]  /*44c0*/  ISETP.GE.AND P0, PT, R12, R101, PT ;  /* 0x000000650c00720c */ /* 0x010fe40003f06270 */
[----:B------:R0:W4:Y:S11]  /*44d0*/  LDS.128 R12, [R90+0x24400] ;  /* 0x024400005a0c7984 */ /* 0x0001360000000c00 */
[----:B0-----:R-:W-:Y:S05]  /*44e0*/  @P0 BRA `(.L_x_1580) ;  /* 0x0000000000b00947 */ /* 0x001fea0003800000 */
[----:B------:R-:W-:Y:S01]  /*44f0*/  SHF.R.U64 R60, R58, 0x10, R59 ;  /* 0x000000103a3c7819 */ /* 0x000fe2000000123b */
[----:B----4-:R-:W-:Y:S01]  /*4500*/  IMAD.MOV.U32 R58, RZ, RZ, R13 ;  /* 0x000000ffff3a7224 */ /* 0x010fe200078e000d */
[----:B------:R-:W-:Y:S01]  /*4510*/  SHF.R.U64 R56, R56, 0x10, R57 ;  /* 0x0000001038387819 */ /* 0x000fe20000001239 */
[----:B------:R-:W-:Y:S01]  /*4520*/  HADD2.F32 R63, -RZ, R116.H1_H1 ;  /* 0x30000074ff3f7230 */ /* 0x000fe20000004100 */
[----:B------:R-:W-:Y:S01]  /*4530*/  SHF.R.U32.HI R59, RZ, 0x10, R59 ;  /* 0x00000010ff3b7819 */ /* 0x000fe2000001163b */
[----:B------:R-:W-:Y:S02]  /*4540*/  HADD2.F32 R60, -RZ, R60.H0_H0 ;  /* 0x2000003cff3c7230 */ /* 0x000fe40000004100 */
[--C-:B------:R-:W-:Y:S02]  /*4550*/  HADD2.F32 R13, -RZ, R58.reuse.H1_H1 ;  /* 0x3000003aff0d7230 */ /* 0x100fe40000004100 */
[----:B------:R-:W-:Y:S02]  /*4560*/  HADD2.F32 R61, -RZ, R58.H0_H0 ;  /* 0x2000003aff3d7230 */ /* 0x000fe40000004100 */
[----:B------:R-:W-:-:S02]  /*4570*/  HADD2.F32 R56, -RZ, R56.H0_H0 ;  /* 0x20000038ff387230 */ /* 0x000fc40000004100 */
[-C--:B------:R-:W-:Y:S01]  /*4580*/  FMUL.FTZ R58, R13, R60.reuse ;  /* 0x0000003c0d3a7220 */ /* 0x080fe20000410000 */
[----:B------:R-:W-:-:S03]  /*4590*/  FMUL.FTZ R60, R61, R60 ;  /* 0x0000003c3d3c7220 */ /* 0x000fc60000410000 */
[-C--:B------:R-:W-:Y:S01]  /*45a0*/  FFMA.FTZ R58, R61, R56.reuse, -R58 ;  /* 0x000000383d3a7223 */ /* 0x080fe2000001083a */
[----:B------:R-:W-:Y:S02]  /*45b0*/  HADD2.F32 R61, -RZ, R116.H0_H0 ;  /* 0x20000074ff3d7230 */ /* 0x000fe40000004100 */
[----:B------:R-:W-:Y:S01]  /*45c0*/  FFMA.FTZ R13, R13, R56, R60 ;  /* 0x000000380d0d7223 */ /* 0x000fe2000001003c */
[----:B------:R-:W-:Y:S01]  /*45d0*/  IMAD.MOV.U32 R60, RZ, RZ, R15 ;  /* 0x000000ffff3c7224 */ /* 0x000fe200078e000f */
[----:B------:R-:W-:Y:S01]  /*45e0*/  SHF.R.U32.HI R56, RZ, 0x10, R57 ;  /* 0x00000010ff387819 */ /* 0x000fe20000011639 */
[----:B------:R-:W-:Y:S02]  /*45f0*/  IMAD.MOV.U32 R57, RZ, RZ, R12 ;  /* 0x000000ffff397224 */ /* 0x000fe400078e000c */
[----:B------:R-:W-:Y:S01]  /*4600*/  HADD2.F32 R12, -RZ, R59.H0_H0 ;  /* 0x2000003bff0c7230 */ /* 0x000fe20000004100 */
[----:B------:R-:W-:Y:S01]  /*4610*/  F2FP.F16.F32.PACK_AB R13, R13, R58 ;  /* 0x0000003a0d0d723e */ /* 0x000fe200000000ff */
[----:B------:R-:W-:-:S02]  /*4620*/  HADD2.F32 R15, -RZ, R60.H1_H1 ;  /* 0x3000003cff0f7230 */ /* 0x000fc40000004100 */
[----:B------:R-:W-:Y:S02]  /*4630*/  HADD2.F32 R59, -RZ, R60.H0_H0 ;  /* 0x2000003cff3b7230 */ /* 0x000fe40000004100 */
[----:B------:R-:W-:Y:S02]  /*4640*/  HADD2.F32 R56, -RZ, R56.H0_H0 ;  /* 0x20000038ff387230 */ /* 0x000fe40000004100 */
[-C--:B------:R-:W-:Y:S01]  /*4650*/  FMUL.FTZ R60, R15, R12.reuse ;  /* 0x0000000c0f3c7220 */ /* 0x080fe20000410000 */
[----:B------:R-:W-:-:S03]  /*4660*/  FMUL.FTZ R62, R59, R12 ;  /* 0x0000000c3b3e7220 */ /* 0x000fc60000410000 */
[-C--:B------:R-:W-:Y:S01]  /*4670*/  FFMA.FTZ R12, R59, R56.reuse, -R60 ;  /* 0x000000383b0c7223 */ /* 0x080fe2000001083c */
[--C-:B------:R-:W-:Y:S02]  /*4680*/  HADD2.F32 R60, -RZ, R57.reuse.H0_H0 ;  /* 0x20000039ff3c7230 */ /* 0x100fe40000004100 */
[----:B------:R-:W-:Y:S01]  /*4690*/  FFMA.FTZ R15, R15, R56, R62 ;  /* 0x000000380f0f7223 */ /* 0x000fe2000001003e */
[----:B------:R-:W-:Y:S02]  /*46a0*/  IMAD.MOV.U32 R56, RZ, RZ, R14 ;  /* 0x000000ffff387224 */ /* 0x000fe400078e000e */
[----:B------:R-:W-:Y:S02]  /*46b0*/  HADD2.F32 R14, -RZ, R57.H1_H1 ;  /* 0x30000039ff0e7230 */ /* 0x000fe40000004100 */
        /* <DEDUP_REMOVED lines=8> */
[----:B------:R-:W-:Y:S02]  /*4740*/  HADD2.F32 R59, -RZ, R115.H0_H0 ;  /* 0x20000073ff3b7230 */ /* 0x000fe40000004100 */
[----:B------:R-:W-:Y:S01]  /*4750*/  F2FP.F16.F32.PACK_AB R12, R14, R57 ;  /* 0x000000390e0c723e */ /* 0x000fe200000000ff */
[-C--:B------:R-:W-:Y:S01]  /*4760*/  FMUL.FTZ R61, R56, R63.reuse ;  /* 0x0000003f383d7220 */ /* 0x080fe20000410000 */
[----:B------:R-:W-:-:S03]  /*4770*/  FMUL.FTZ R63, R60, R63 ;  /* 0x0000003f3c3f7220 */ /* 0x000fc60000410000 */
[-C--:B------:R-:W-:Y:S01]  /*4780*/  FFMA.FTZ R61, R60, R59.reuse, -R61 ;  /* 0x0000003b3c3d7223 */ /* 0x080fe2000001083d */
[----:B------:R-:W-:-:S05]  /*4790*/  FFMA.FTZ R56, R56, R59, R63 ;  /* 0x0000003b38387223 */ /* 0x000fca000001003f */
[----:B------:R-:W-:-:S07]  /*47a0*/  F2FP.F16.F32.PACK_AB R14, R56, R61 ;  /* 0x0000003d380e723e */ /* 0x000fce00000000ff */
.L_x_1580:
[----:B------:R-:W-:Y:S05]  /*47b0*/  BSYNC B3 ;  /* 0x0000000000037941 */ /* 0x000fea0003800000 */
.L_x_1579:
[----:B------:R-:W2:Y:S01]  /*47c0*/  LDL R58, [R1+0x4] ;  /* 0x00000400013a7983 */ /* 0x000ea20000100800 */
[----:B---3--:R-:W-:-:S04]  /*47d0*/  LEA R56, P0, R22, R11, 0x1 ;  /* 0x0000000b16387211 */ /* 0x008fc800078008ff */
[----:B--2---:R-:W-:-:S05]  /*47e0*/  LEA.HI.X R57, R22, R72, R58, 0x1, P0 ;  /* 0x0000004816397211 */ /* 0x004fca00000f0c3a */
[----:B----4-:R0:W-:Y:S04]  /*47f0*/  ST.E.128 desc[UR60][R56.64], R12 ;  /* 0x0000000c38007985 */ /* 0x0101e8000c101d3c */
.L_x_1578:
[----:B------:R-:W-:Y:S05]  /*4800*/  BSYNC B2 ;  /* 0x0000000000027941 */ /* 0x000fea0003800000 */
.L_x_1577:
[----:B------:R-:W-:-:S13]  /*4810*/  ISETP.NE.AND P0, PT, R77, RZ, PT ;  /* 0x000000ff4d00720c */ /* 0x000fda0003f05270 */
[----:B------:R-:W-:Y:S05]  /*4820*/  @!P0 BRA `(.L_x_1568) ;  /* 0x0000000000d88947 */ /* 0x000fea0003800000 */
[----:B------:R-:W5:Y:S04]  /*4830*/  LDL R59, [R1+0x48] ;  /* 0x00004800013b7983 */ /* 0x000f680000100800 */
[----:B------:R-:W2:Y:S01]  /*4840*/  LDL R58, [R1] ;  /* 0x00000000013a7983 */ /* 0x000ea20000100800 */
[----:B0--3--:R-:W-:Y:S01]  /*4850*/  LEA R56, P0, R23, R11, 0x1 ;  /* 0x0000000b17387211 */ /* 0x009fe200078008ff */
[----:B------:R-:W-:Y:S02]  /*4860*/  BSSY B2, `(.L_x_1581) ;  /* 0x0000031000027945 */ /* 0x000fe40003800000 */
[----:B----4-:R0:W3:Y:S01]  /*4870*/  LDS.128 R12, [R90+0x26400] ;  /* 0x026400005a0c7984 */ /* 0x0100e20000000c00 */
[----:B-----5:R-:W-:Y:S02]  /*4880*/  ISETP.GE.AND P6, PT, R59, R101, PT ;  /* 0x000000653b00720c */ /* 0x020fe40003fc6270 */
[----:B--2---:R-:W-:-:S11]  /*4890*/  LEA.HI.X R57, R23, R72, R58, 0x1, P0 ;  /* 0x0000004817397211 */ /* 0x004fd600000f0c3a */
[----:B0--3--:R-:W-:Y:S05]  /*48a0*/  @P6 BRA `(.L_x_1582) ;  /* 0x0000000000b06947 */ /* 0x009fea0003800000 */
[----:B------:R-:W-:Y:S01]  /*48b0*/  SHF.R.U64 R58, R54, 0x10, R55 ;  /* 0x00000010363a7819 */ /* 0x000fe20000001237 */
[--C-:B------:R-:W-:Y:S01]  /*48c0*/  HADD2.F32 R11, -RZ, R13.reuse.H1_H1 ;  /* 0x3000000dff0b7230 */ /* 0x100fe20000004100 */
[----:B------:R-:W-:Y:S01]  /*48d0*/  SHF.R.U64 R52, R52, 0x10, R53 ;  /* 0x0000001034347819 */ /* 0x000fe20000001235 */
[----:B------:R-:W-:Y:S01]  /*48e0*/  HADD2.F32 R13, -RZ, R13.H0_H0 ;  /* 0x2000000dff0d7230 */ /* 0x000fe20000004100 */
[----:B------:R-:W-:Y:S01]  /*48f0*/  SHF.R.U32.HI R55, RZ, 0x10, R55 ;  /* 0x00000010ff377819 */ /* 0x000fe20000011637 */
[----:B------:R-:W-:Y:S02]  /*4900*/  HADD2.F32 R58, -RZ, R58.H0_H0 ;  /* 0x2000003aff3a7230 */ /* 0x000fe40000004100 */
[----:B------:R-:W-:Y:S02]  /*4910*/  HADD2.F32 R52, -RZ, R52.H0_H0 ;  /* 0x20000034ff347230 */ /* 0x000fe40000004100 */
[----:B------:R-:W-:Y:S02]  /*4920*/  HADD2.F32 R55, -RZ, R55.H0_H0 ;  /* 0x20000037ff377230 */ /* 0x000fe40000004100 */
[-C--:B------:R-:W-:Y:S01]  /*4930*/  FMUL.FTZ R54, R11, R58.reuse ;  /* 0x0000003a0b367220 */ /* 0x080fe20000410000 */
[----:B------:R-:W-:Y:S01]  /*4940*/  FMUL.FTZ R58, R13, R58 ;  /* 0x0000003a0d3a7220 */ /* 0x000fe20000410000 */
[----:B------:R-:W-:-:S02]  /*4950*/  HADD2.F32 R115, -RZ, R115.H1_H1 ;  /* 0x30000073ff737230 */ /* 0x000fc40000004100 */
[-C--:B------:R-:W-:Y:S01]  /*4960*/  FFMA.FTZ R54, R13, R52.reuse, -R54 ;  /* 0x000000340d367223 */ /* 0x080fe20000010836 */
[----:B------:R-:W-:Y:S01]  /*4970*/  FFMA.FTZ R11, R11, R52, R58 ;  /* 0x000000340b0b7223 */ /* 0x000fe2000001003a */
[----:B------:R-:W-:Y:S01]  /*4980*/  SHF.R.U32.HI R52, RZ, 0x10, R53 ;  /* 0x00000010ff347819 */ /* 0x000fe20000011635 */
[----:B------:R-:W-:Y:S01]  /*4990*/  HADD2.F32 R114, -RZ, R114.H0_H0 ;  /* 0x20000072ff727230 */ /* 0x000fe20000004100 */
[----:B------:R-:W-:Y:S01]  /*49a0*/  MOV R53, R15 ;  /* 0x0000000f00357202 */ /* 0x000fe20000000f00 */
[----:B------:R-:W-:Y:S01]  /*49b0*/  IMAD.MOV.U32 R15, RZ, RZ, R12 ;  /* 0x000000ffff0f7224 */ /* 0x000fe200078e000c */
[----:B------:R-:W-:Y:S01]  /*49c0*/  F2FP.F16.F32.PACK_AB R11, R11, R54 ;  /* 0x000000360b0b723e */ /* 0x000fe200000000ff */
[----:B------:R-:W-:Y:S02]  /*49d0*/  HADD2.F32 R52, -RZ, R52.H0_H0 ;  /* 0x20000034ff347230 */ /* 0x000fe40000004100 */
[--C-:B------:R-:W-:Y:S02]  /*49e0*/  HADD2.F32 R13, -RZ, R53.reuse.H1_H1 ;  /* 0x30000035ff0d7230 */ /* 0x100fe40000004100 */
[----:B------:R-:W-:-:S03]  /*49f0*/  HADD2.F32 R12, -RZ, R53.H0_H0 ;  /* 0x20000035ff0c7230 */ /* 0x000fc60000004100 */
[CC--:B------:R-:W-:Y:S02]  /*4a00*/  FMUL.FTZ R53, R13.reuse, R55.reuse ;  /* 0x000000370d357220 */ /* 0x0c0fe40000410000 */
[C---:B------:R-:W-:Y:S02]  /*4a10*/  FMUL.FTZ R58, R12.reuse, R55 ;  /* 0x000000370c3a7220 */ /* 0x040fe40000410000 */
[-C--:B------:R-:W-:Y:S01]  /*4a20*/  FFMA.FTZ R12, R12, R52.reuse, -R53 ;  /* 0x000000340c0c7223 */ /* 0x080fe20000010835 */
[----:B------:R-:W-:Y:S02]  /*4a30*/  HADD2.F32 R53, -RZ, R113.H1_H1 ;  /* 0x30000071ff357230 */ /* 0x000fe40000004100 */
[----:B------:R-:W-:Y:S01]  /*4a40*/  FFMA.FTZ R13, R13, R52, R58 ;  /* 0x000000340d0d7223 */ /* 0x000fe2000001003a */
        /* <DEDUP_REMOVED lines=8> */
[----:B------:R-:W-:-:S03]  /*4ad0*/  HADD2.F32 R14, -RZ, R14.H0_H0 ;  /* 0x2000000eff0e7230 */ /* 0x000fc60000004100 */
[CC--:B------:R-:W-:Y:S02]  /*4ae0*/  FMUL.FTZ R55, R53.reuse, R114.reuse ;  /* 0x0000007235377220 */ /* 0x0c0fe40000410000 */
[C---:B------:R-:W-:Y:S02]  /*4af0*/  FMUL.FTZ R114, R14.reuse, R114 ;  /* 0x000000720e727220 */ /* 0x040fe40000410000 */
[-C--:B------:R-:W-:Y:S02]  /*4b00*/  FFMA.FTZ R55, R14, R113.reuse, -R55 ;  /* 0x000000710e377223 */ /* 0x080fe40000010837 */
[----:B------:R-:W-:Y:S01]  /*4b10*/  FFMA.FTZ R114, R53, R113, R114 ;  /* 0x0000007135727223 */ /* 0x000fe20000010072 */
[----:B------:R-:W-:Y:S01]  /*4b20*/  F2FP.F16.F32.PACK_AB R53, R13, R12 ;  /* 0x0000000c0d35723e */ /* 0x000fe200000000ff */
[----:B------:R-:W-:Y:S01]  /*4b30*/  IMAD.MOV.U32 R13, RZ, RZ, R11 ;  /* 0x000000ffff0d7224 */ /* 0x000fe200078e000b */
[----:B------:R-:W-:Y:S02]  /*4b40*/  F2FP.F16.F32.PACK_AB R12, R52, R15 ;  /* 0x0000000f340c723e */ /* 0x000fe400000000ff */
[----:B------:R-:W-:Y:S01]  /*4b50*/  F2FP.F16.F32.PACK_AB R14, R114, R55 ;  /* 0x00000037720e723e */ /* 0x000fe200000000ff */
[----:B------:R-:W-:-:S07]  /*4b60*/  IMAD.MOV.U32 R15, RZ, RZ, R53 ;  /* 0x000000ffff0f7224 */ /* 0x000fce00078e0035 */
.L_x_1582:
[----:B------:R-:W-:Y:S05]  /*4b70*/  BSYNC B2 ;  /* 0x0000000000027941 */ /* 0x000fea0003800000 */
.L_x_1581:
[----:B------:R0:W-:Y:S02]  /*4b80*/  ST.E.128 desc[UR60][R56.64], R12 ;  /* 0x0000000c38007985 */ /* 0x0001e4000c101d3c */
.L_x_1568:
[----:B------:R-:W-:Y:S05]  /*4b90*/  BSYNC B1 ;  /* 0x0000000000017941 */ /* 0x000fea0003800000 */
.L_x_1567:
[----:B------:R-:W-:-:S03]  /*4ba0*/  UMOV UR4, 0xffffffff ;  /* 0xffffffff00047882 */ /* 0x000fc60000000000 */
[----:B------:R-:W-:Y:S05]  /*4bb0*/  BRA.DIV UR4, `(.L_x_1583) ;  /* 0x0000027a04107947 */ /* 0x000fea000b800000 */
[----:B-1----:R-:W1:Y:S04]  /*4bc0*/  SHFL.IDX PT, R105, R105, 0x1, 0x181f ;  /* 0x00381f0069697f89 */ /* 0x002e6800000e0000 */
[----:B------:R-:W0:Y:S02]  /*4bd0*/  SHFL.IDX PT, R104, R104, 0x1, 0x181f ;  /* 0x00381f0068687f89 */ /* 0x000e2400000e0000 */
.L_x_2004:
[----:B------:R-:W-:Y:S05]  /*4be0*/  @P4 BRA `(.L_x_1584) ;  /* 0x0000003800f04947 */ /* 0x000fea0003800000 */
[----:B------:R-:W-:Y:S01]  /*4bf0*/  ISETP.NE.AND P0, PT, R29, RZ, PT ;  /* 0x000000ff1d00720c */ /* 0x000fe20003f05270 */
[----:B------:R-:W-:-:S12]  /*4c00*/  BSSY B1, `(.L_x_1585) ;  /* 0x0000034000017945 */ /* 0x000fd80003800000 */
[----:B------:R-:W-:Y:S05]  /*4c10*/  @!P0 BRA `(.L_x_1586) ;  /* 0x0000000000c88947 */ /* 0x000fea0003800000 */
[----:B0---4-:R0:W4:Y:S01]  /*4c20*/  LDS.128 R12, [R90+0x21400] ;  /* 0x021400005a0c7984 */ /* 0x0111220000000c00 */
[----:B------:R-:W-:Y:S01]  /*4c30*/  ISETP.GE.AND P4, PT, R204, R101, PT ;  /* 0x00000065cc00720c */ /* 0x000fe20003f86270 */
[----:B------:R-:W-:Y:S01]  /*4c40*/  BSSY B2, `(.L_x_1587) ;  /* 0x000002e000027945 */ /* 0x000fe20003800000 */
[----:B------:R-:W-:-:S04]  /*4c50*/  LEA R52, P0, R18, R104, 0x1 ;  /* 0x0000006812347211 */ /* 0x000fc800078008ff */
[----:B-1----:R-:W-:-:S07]  /*4c60*/  LEA.HI.X R53, R18, R105, R19, 0x1, P0 ;  /* 0x0000006912357211 */ /* 0x002fce00000f0c13 */
[----:B0-----:R-:W-:Y:S05]  /*4c70*/  @P4 BRA `(.L_x_1588) ;  /* 0x0000000000a84947 */ /* 0x001fea0003800000 */
[--C-:B------:R-:W-:Y:S01]  /*4c80*/  SHF.R.U64 R54, R48, 0x10, R49.reuse ;  /* 0x0000001030367819 */ /* 0x100fe20000001231 */
[--C-:B---34-:R-:W-:Y:S01]  /*4c90*/  HADD2.F32 R11, -RZ, R13.reuse.H0_H0 ;  /* 0x2000000dff0b7230 */ /* 0x118fe20000004100 */
[----:B------:R-:W-:Y:S01]  /*4ca0*/  SHF.R.U32.HI R48, RZ, 0x10, R49 ;  /* 0x00000010ff307819 */ /* 0x000fe20000011631 */
[----:B------:R-:W-:Y:S01]  /*4cb0*/  IMAD.MOV.U32 R49, RZ, RZ, R15 ;  /* 0x000000ffff317224 */ /* 0x000fe200078e000f */
[--C-:B------:R-:W-:Y:S01]  /*4cc0*/  SHF.R.U64 R56, R50, 0x10, R51.reuse ;  /* 0x0000001032387819 */ /* 0x100fe20000001233 */
[----:B------:R-:W-:Y:S01]  /*4cd0*/  HADD2.F32 R15, -RZ, R13.H1_H1 ;  /* 0x3000000dff0f7230 */ /* 0x000fe20000004100 */
[----:B------:R-:W-:Y:S01]  /*4ce0*/  SHF.R.U32.HI R51, RZ, 0x10, R51 ;  /* 0x00000010ff337819 */ /* 0x000fe20000011633 */
[----:B------:R-:W-:Y:S02]  /*4cf0*/  HADD2.F32 R54, -RZ, R54.H0_H0 ;  /* 0x20000036ff367230 */ /* 0x000fe40000004100 */
[----:B------:R-:W-:Y:S02]  /*4d00*/  HADD2.F32 R56, -RZ, R56.H0_H0 ;  /* 0x20000038ff387230 */ /* 0x000fe40000004100 */
[----:B------:R-:W-:-:S02]  /*4d10*/  HADD2.F32 R51, -RZ, R51.H0_H0 ;  /* 0x20000033ff337230 */ /* 0x000fc40000004100 */
[--C-:B------:R-:W-:Y:S02]  /*4d20*/  HADD2.F32 R50, -RZ, R49.reuse.H1_H1 ;  /* 0x30000031ff327230 */ /* 0x100fe40000004100 */
[----:B------:R-:W-:Y:S02]  /*4d30*/  HADD2.F32 R13, -RZ, R49.H0_H0 ;  /* 0x20000031ff0d7230 */ /* 0x000fe40000004100 */
[----:B------:R-:W-:Y:S02]  /*4d40*/  HADD2.F32 R49, -RZ, R48.H0_H0 ;  /* 0x20000030ff317230 */ /* 0x000fe40000004100 */
[-C--:B------:R-:W-:Y:S01]  /*4d50*/  FMUL.FTZ R48, R15, R56.reuse ;  /* 0x000000380f307220 */ /* 0x080fe20000410000 */
[----:B------:R-:W-:Y:S01]  /*4d60*/  FMUL.FTZ R56, R11, R56 ;  /* 0x000000380b387220 */ /* 0x000fe20000410000 */
[CC--:B------:R-:W-:Y:S01]  /*4d70*/  FMUL.FTZ R58, R50.reuse, R51.reuse ;  /* 0x00000033323a7220 */ /* 0x0c0fe20000410000 */
[----:B------:R-:W-:Y:S01]  /*4d80*/  FMUL.FTZ R51, R13, R51 ;  /* 0x000000330d337220 */ /* 0x000fe20000410000 */
[-C--:B------:R-:W-:Y:S01]  /*4d90*/  FFMA.FTZ R11, R11, R54.reuse, -R48 ;  /* 0x000000360b0b7223 */ /* 0x080fe20000010830 */
[----:B------:R-:W-:Y:S01]  /*4da0*/  FFMA.FTZ R48, R15, R54, R56 ;  /* 0x000000360f307223 */ /* 0x000fe20000010038 */
[-C--:B------:R-:W-:Y:S01]  /*4db0*/  FFMA.FTZ R13, R13, R49.reuse, -R58 ;  /* 0x000000310d0d7223 */ /* 0x080fe2000001083a */
[----:B------:R-:W-:Y:S01]  /*4dc0*/  FFMA.FTZ R50, R50, R49, R51 ;  /* 0x0000003132327223 */ /* 0x000fe20000010033 */
[----:B------:R-:W-:-:S02]  /*4dd0*/  HADD2.F32 R54, -RZ, R112.H0_H0 ;  /* 0x20000070ff367230 */ /* 0x000fc40000004100 */
[----:B------:R-:W-:Y:S01]  /*4de0*/  HADD2.F32 R112, -RZ, R112.H1_H1 ;  /* 0x30000070ff707230 */ /* 0x000fe20000004100 */
[----:B------:R-:W-:Y:S01]  /*4df0*/  F2FP.F16.F32.PACK_AB R11, R48, R11 ;  /* 0x0000000b300b723e */ /* 0x000fe200000000ff */
[----:B------:R-:W-:Y:S02]  /*4e00*/  HADD2.F32 R15, -RZ, R12.H1_H1 ;  /* 0x3000000cff0f7230 */ /* 0x000fe40000004100 */
[----:B------:R-:W-:Y:S02]  /*4e10*/  HADD2.F32 R49, -RZ, R14.H1_H1 ;  /* 0x3000000eff317230 */ /* 0x000fe40000004100 */
[----:B------:R-:W-:Y:S02]  /*4e20*/  HADD2.F32 R12, -RZ, R12.H0_H0 ;  /* 0x2000000cff0c7230 */ /* 0x000fe40000004100 */
[----:B------:R-:W-:Y:S01]  /*4e30*/  FMUL.FTZ R55, R15, R54 ;  /* 0x000000360f377220 */ /* 0x000fe20000410000 */
[----:B------:R-:W-:Y:S02]  /*4e40*/  HADD2.F32 R14, -RZ, R14.H0_H0 ;  /* 0x2000000eff0e7230 */ /* 0x000fe40000004100 */
[----:B------:R-:W-:Y:S01]  /*4e50*/  FMUL.FTZ R57, R49, R112 ;  /* 0x0000007031397220 */ /* 0x000fe20000410000 */
[----:B------:R-:W-:-:S02]  /*4e60*/  HADD2.F32 R51, -RZ, R111.H0_H0 ;  /* 0x2000006fff337230 */ /* 0x000fc40000004100 */
[----:B------:R-:W-:Y:S01]  /*4e70*/  FMUL.FTZ R54, R12, R54 ;  /* 0x000000360c367220 */ /* 0x000fe20000410000 */
[----:B------:R-:W-:Y:S02]  /*4e80*/  HADD2.F32 R111, -RZ, R111.H1_H1 ;  /* 0x3000006fff6f7230 */ /* 0x000fe40000004100 */
[----:B------:R-:W-:Y:S01]  /*4e90*/  FMUL.FTZ R112, R14, R112 ;  /* 0x000000700e707220 */ /* 0x000fe20000410000 */
[-C--:B------:R-:W-:Y:S01]  /*4ea0*/  FFMA.FTZ R55, R12, R51.reuse, -R55 ;  /* 0x000000330c377223 */ /* 0x080fe20000010837 */
[----:B------:R-:W-:Y:S01]  /*4eb0*/  FFMA.FTZ R54, R15, R51, R54 ;  /* 0x000000330f367223 */ /* 0x000fe20000010036 */
[-C--:B------:R-:W-:Y:S01]  /*4ec0*/  FFMA.FTZ R57, R14, R111.reuse, -R57 ;  /* 0x0000006f0e397223 */ /* 0x080fe20000010839 */
[----:B------:R-:W-:Y:S01]  /*4ed0*/  FFMA.FTZ R112, R49, R111, R112 ;  /* 0x0000006f31707223 */ /* 0x000fe20000010070 */
[----:B------:R-:W-:Y:S01]  /*4ee0*/  F2FP.F16.F32.PACK_AB R15, R50, R13 ;  /* 0x0000000d320f723e */ /* 0x000fe200000000ff */
[----:B------:R-:W-:Y:S01]  /*4ef0*/  IMAD.MOV.U32 R13, RZ, RZ, R11 ;  /* 0x000000ffff0d7224 */ /* 0x000fe200078e000b */
[----:B------:R-:W-:-:S02]  /*4f00*/  F2FP.F16.F32.PACK_AB R12, R54, R55 ;  /* 0x00000037360c723e */ /* 0x000fc400000000ff */
[----:B------:R-:W-:-:S07]  /*4f10*/  F2FP.F16.F32.PACK_AB R14, R112, R57 ;  /* 0x00000039700e723e */ /* 0x000fce00000000ff */
.L_x_1588:
[----:B------:R-:W-:Y:S05]  /*4f20*/  BSYNC B2 ;  /* 0x0000000000027941 */ /* 0x000fea0003800000 */
.L_x_1587:
[----:B----4-:R0:W-:Y:S02]  /*4f30*/  ST.E.128 desc[UR60][R52.64], R12 ;  /* 0x0000000c34007985 */ /* 0x0101e4000c101d3c */
.L_x_1586:
[----:B------:R-:W-:Y:S05]  /*4f40*/  BSYNC B1 ;  /* 0x0000000000017941 */ /* 0x000fea0003800000 */
.L_x_1585:
[----:B------:R-:W-:Y:S01]  /*4f50*/  ISETP.NE.AND P0, PT, R71, RZ, PT ;  /* 0x000000ff4700720c */ /* 0x000fe20003f05270 */
[----:B------:R-:W-:-:S12]  /*4f60*/  BSSY B1, `(.L_x_1589) ;  /* 0x0000034000017945 */ /* 0x000fd80003800000 */
[----:B------:R-:W-:Y:S05]  /*4f70*/  @!P0 BRA `(.L_x_1590) ;  /* 0x0000000000c88947 */ /* 0x000fea0003800000 */
[----:B---3--:R-:W3:Y:S01]  /*4f80*/  LDL R11, [R1+0x30] ;  /* 0x00003000010b7983 */ /* 0x008ee20000100800 */
[C---:B0-----:R-:W-:Y:S01]  /*4f90*/  LEA R48, P0, R201.reuse, R104, 0x1 ;  /* 0x00000068c9307211 */ /* 0x041fe200078008ff */
[----:B------:R-:W-:Y:S02]  /*4fa0*/  BSSY B2, `(.L_x_1591) ;  /* 0x000002e000027945 */ /* 0x000fe40003800000 */
[----:B----4-:R0:W4:Y:S01]  /*4fb0*/  LDS.128 R12, [R90+0x23400] ;  /* 0x023400005a0c7984 */ /* 0x0101220000000c00 */
[----:B-1----:R-:W-:Y:S02]  /*4fc0*/  LEA.HI.X R49, R201, R105, R224, 0x1, P0 ;  /* 0x00000069c9317211 */ /* 0x002fe400000f0ce0 */
[----:B---3--:R-:W-:-:S13]  /*4fd0*/  ISETP.GE.AND P4, PT, R11, R101, PT ;  /* 0x000000650b00720c */ /* 0x008fda0003f86270 */
[----:B0---4-:R-:W-:Y:S05]  /*4fe0*/  @P4 BRA `(.L_x_1592) ;  /* 0x0000000000a44947 */ /* 0x011fea0003800000 */
[----:B------:R-:W-:Y:S02]  /*4ff0*/  SHF.R.U64 R11, R44, 0x10, R45 ;  /* 0x000000102c0b7819 */ /* 0x000fe4000000122d */
[--C-:B------:R-:W-:Y:S02]  /*5000*/  SHF.R.U64 R50, R46, 0x10, R47.reuse ;  /* 0x000000102e327819 */ /* 0x100fe4000000122f */
[----:B------:R-:W-:Y:S01]  /*5010*/  MOV R44, R15 ;  /* 0x0000000f002c7202 */ /* 0x000fe20000000f00 */
[----:B------:R-:W-:Y:S01]  /*5020*/  HADD2.F32 R46, -RZ, R11.H0_H0 ;  /* 0x2000000bff2e7230 */ /* 0x000fe20000004100 */
[----:B------:R-:W-:Y:S01]  /*5030*/  SHF.R.U32.HI R47, RZ, 0x10, R47 ;  /* 0x00000010ff2f7819 */ /* 0x000fe2000001162f */
[--C-:B------:R-:W-:Y:S01]  /*5040*/  HADD2.F32 R15, -RZ, R13.reuse.H1_H1 ;  /* 0x3000000dff0f7230 */ /* 0x100fe20000004100 */
[----:B------:R-:W-:Y:S01]  /*5050*/  SHF.R.U32.HI R45, RZ, 0x10, R45 ;  /* 0x00000010ff2d7819 */ /* 0x000fe2000001162d */
[----:B------:R-:W-:Y:S02]  /*5060*/  HADD2.F32 R11, -RZ, R13.H0_H0 ;  /* 0x2000000dff0b7230 */ /* 0x000fe40000004100 */
[----:B------:R-:W-:-:S02]  /*5070*/  HADD2.F32 R13, -RZ, R44.H1_H1 ;  /* 0x3000002cff0d7230 */ /* 0x000fc40000004100 */
[----:B------:R-:W-:Y:S02]  /*5080*/  HADD2.F32 R47, -RZ, R47.H0_H0 ;  /* 0x2000002fff2f7230 */ /* 0x000fe40000004100 */
[----:B------:R-:W-:Y:S02]  /*5090*/  HADD2.F32 R44, -RZ, R44.H0_H0 ;  /* 0x2000002cff2c7230 */ /* 0x000fe40000004100 */
[----:B------:R-:W-:Y:S02]  /*50a0*/  HADD2.F32 R50, -RZ, R50.H0_H0 ;  /* 0x20000032ff327230 */ /* 0x000fe40000004100 */
[-C--:B------:R-:W-:Y:S01]  /*50b0*/  FMUL.FTZ R51, R13, R47.reuse ;  /* 0x0000002f0d337220 */ /* 0x080fe20000410000 */
[----:B------:R-:W-:Y:S02]  /*50c0*/  HADD2.F32 R45, -RZ, R45.H0_H0 ;  /* 0x2000002dff2d7230 */ /* 0x000fe40000004100 */
[----:B------:R-:W-:Y:S01]  /*50d0*/  FMUL.FTZ R54, R44, R47 ;  /* 0x0000002f2c367220 */ /* 0x000fe20000410000 */
[-C--:B------:R-:W-:Y:S01]  /*50e0*/  FMUL.FTZ R52, R15, R50.reuse ;  /* 0x000000320f347220 */ /* 0x080fe20000410000 */
[----:B------:R-:W-:-:S02]  /*50f0*/  FMUL.FTZ R50, R11, R50 ;  /* 0x000000320b327220 */ /* 0x000fc40000410000 */
[-C--:B------:R-:W-:Y:S01]  /*5100*/  FFMA.FTZ R54, R13, R45.reuse, R54 ;  /* 0x0000002d0d367223 */ /* 0x080fe20000010036 */
[----:B------:R-:W-:Y:S01]  /*5110*/  FFMA.FTZ R51, R44, R45, -R51 ;  /* 0x0000002d2c337223 */ /* 0x000fe20000010833 */
[----:B------:R-:W-:Y:S02]  /*5120*/  HADD2.F32 R13, -RZ, R12.H1_H1 ;  /* 0x3000000cff0d7230 */ /* 0x000fe40000004100 */
[-C--:B------:R-:W-:Y:S01]  /*5130*/  FFMA.FTZ R50, R15, R46.reuse, R50 ;  /* 0x0000002e0f327223 */ /* 0x080fe20000010032 */
[----:B------:R-:W-:Y:S02]  /*5140*/  HADD2.F32 R45, -RZ, R110.H0_H0 ;  /* 0x2000006eff2d7230 */ /* 0x000fe40000004100 */
[----:B------:R-:W-:Y:S01]  /*5150*/  FFMA.FTZ R11, R11, R46, -R52 ;  /* 0x0000002e0b0b7223 */ /* 0x000fe20000010834 */
[----:B------:R-:W-:Y:S02]  /*5160*/  HADD2.F32 R12, -RZ, R12.H0_H0 ;  /* 0x2000000cff0c7230 */ /* 0x000fe40000004100 */
[----:B------:R-:W-:-:S02]  /*5170*/  HADD2.F32 R110, -RZ, R110.H1_H1 ;  /* 0x3000006eff6e7230 */ /* 0x000fc40000004100 */
[-C--:B------:R-:W-:Y:S01]  /*5180*/  FMUL.FTZ R47, R13, R45.reuse ;  /* 0x0000002d0d2f7220 */ /* 0x080fe20000410000 */
[--C-:B------:R-:W-:Y:S02]  /*5190*/  HADD2.F32 R15, -RZ, R14.reuse.H1_H1 ;  /* 0x3000000eff0f7230 */ /* 0x100fe40000004100 */
[----:B------:R-:W-:Y:S01]  /*51a0*/  FMUL.FTZ R46, R12, R45 ;  /* 0x0000002d0c2e7220 */ /* 0x000fe20000410000 */
[----:B------:R-:W-:Y:S02]  /*51b0*/  HADD2.F32 R14, -RZ, R14.H0_H0 ;  /* 0x2000000eff0e7230 */ /* 0x000fe40000004100 */
[--C-:B------:R-:W-:Y:S02]  /*51c0*/  HADD2.F32 R44, -RZ, R109.reuse.H1_H1 ;  /* 0x3000006dff2c7230 */ /* 0x100fe40000004100 */
[-C--:B------:R-:W-:Y:S01]  /*51d0*/  FMUL.FTZ R45, R15, R110.reuse ;  /* 0x0000006e0f2d7220 */ /* 0x080fe20000410000 */
[----:B------:R-:W-:Y:S02]  /*51e0*/  HADD2.F32 R109, -RZ, R109.H0_H0 ;  /* 0x2000006dff6d7230 */ /* 0x000fe40000004100 */
[----:B------:R-:W-:Y:S01]  /*51f0*/  FMUL.FTZ R110, R14, R110 ;  /* 0x0000006e0e6e7220 */ /* 0x000fe20000410000 */
[-C--:B------:R-:W-:Y:S01]  /*5200*/  FFMA.FTZ R47, R12, R44.reuse, -R47 ;  /* 0x0000002c0c2f7223 */ /* 0x080fe2000001082f */
[----:B------:R-:W-:Y:S01]  /*5210*/  FFMA.FTZ R46, R13, R44, R46 ;  /* 0x0000002c0d2e7223 */ /* 0x000fe2000001002e */
[-C--:B------:R-:W-:Y:S01]  /*5220*/  FFMA.FTZ R45, R14, R109.reuse, -R45 ;  /* 0x0000006d0e2d7223 */ /* 0x080fe2000001082d */
[----:B------:R-:W-:Y:S01]  /*5230*/  FFMA.FTZ R110, R15, R109, R110 ;  /* 0x0000006d0f6e7223 */ /* 0x000fe2000001006e */
[----:B------:R-:W-:-:S02]  /*5240*/  F2FP.F16.F32.PACK_AB R13, R50, R11 ;  /* 0x0000000b320d723e */ /* 0x000fc400000000ff */
[----:B------:R-:W-:Y:S02]  /*5250*/  F2FP.F16.F32.PACK_AB R15, R54, R51 ;  /* 0x00000033360f723e */ /* 0x000fe400000000ff */
[----:B------:R-:W-:Y:S02]  /*5260*/  F2FP.F16.F32.PACK_AB R12, R46, R47 ;  /* 0x0000002f2e0c723e */ /* 0x000fe400000000ff */
[----:B------:R-:W-:-:S07]  /*5270*/  F2FP.F16.F32.PACK_AB R14, R110, R45 ;  /* 0x0000002d6e0e723e */ /* 0x000fce00000000ff */
.L_x_1592:
[----:B------:R-:W-:Y:S05]  /*5280*/  BSYNC B2 ;  /* 0x0000000000027941 */ /* 0x000fea0003800000 */
.L_x_1591:
[----:B------:R0:W-:Y:S02]  /*5290*/  ST.E.128 desc[UR60][R48.64], R12 ;  /* 0x0000000c30007985 */ /* 0x0001e4000c101d3c */
.L_x_1590:
[----:B------:R-:W-:Y:S05]  /*52a0*/  BSYNC B1 ;  /* 0x0000000000017941 */ /* 0x000fea0003800000 */
.L_x_1589:
[----:B------:R-:W-:Y:S01]  /*52b0*/  ISETP.NE.AND P0, PT, R76, RZ, PT ;  /* 0x000000ff4c00720c */ /* 0x000fe20003f05270 */
[----:B------:R-:W-:-:S12]  /*52c0*/  BSSY B1, `(.L_x_1593) ;  /* 0x0000034000017945 */ /* 0x000fd80003800000 */
[----:B------:R-:W-:Y:S05]  /*52d0*/  @!P0 BRA `(.L_x_1594) ;  /* 0x0000000000c88947 */ /* 0x000fea0003800000 */
[----:B------:R-:W5:Y:S04]  /*52e0*/  LDL R46, [R1+0x34] ;  /* 0x00003400012e7983 */ /* 0x000f680000100800 */
[----:B---3--:R-:W1:Y:S01]  /*52f0*/  LDL R11, [R1+0x4] ;  /* 0x00000400010b7983 */ /* 0x008e620000100800 */
[----:B0-----:R-:W-:Y:S01]  /*5300*/  LEA R44, P0, R22, R104, 0x1 ;  /* 0x00000068162c7211 */ /* 0x001fe200078008ff */
[----:B------:R-:W-:Y:S02]  /*5310*/  BSSY B2, `(.L_x_1595) ;  /* 0x000002d000027945 */ /* 0x000fe40003800000 */
[----:B----4-:R0:W3:Y:S01]  /*5320*/  LDS.128 R12, [R90+0x25400] ;  /* 0x025400005a0c7984 */ /* 0x0100e20000000c00 */
[----:B-----5:R-:W-:Y:S02]  /*5330*/  ISETP.GE.AND P4, PT, R46, R101, PT ;  /* 0x000000652e00720c */ /* 0x020fe40003f86270 */
[----:B-1----:R-:W-:-:S11]  /*5340*/  LEA.HI.X R45, R22, R105, R11, 0x1, P0 ;  /* 0x00000069162d7211 */ /* 0x002fd600000f0c0b */
[----:B0--3--:R-:W-:Y:S05]  /*5350*/  @P4 BRA `(.L_x_1596) ;  /* 0x0000000000a04947 */ /* 0x009fea0003800000 */
[----:B------:R-:W-:Y:S01]  /*5360*/  SHF.R.U64 R11, R40, 0x10, R41 ;  /* 0x00000010280b7819 */ /* 0x000fe20000001229 */
[--C-:B------:R-:W-:Y:S01]  /*5370*/  HADD2.F32 R40, -RZ, R15.reuse.H1_H1 ;  /* 0x3000000fff287230 */ /* 0x100fe20000004100 */
[--C-:B------:R-:W-:Y:S01]  /*5380*/  SHF.R.U64 R46, R42, 0x10, R43.reuse ;  /* 0x000000102a2e7819 */ /* 0x100fe2000000122b */
[----:B------:R-:W-:Y:S01]  /*5390*/  HADD2.F32 R15, -RZ, R15.H0_H0 ;  /* 0x2000000fff0f7230 */ /* 0x000fe20000004100 */
[----:B------:R-:W-:Y:S01]  /*53a0*/  SHF.R.U32.HI R43, RZ, 0x10, R43 ;  /* 0x00000010ff2b7819 */ /* 0x000fe2000001162b */
[----:B------:R-:W-:Y:S01]  /*53b0*/  HADD2.F32 R42, -RZ, R11.H0_H0 ;  /* 0x2000000bff2a7230 */ /* 0x000fe20000004100 */
[----:B------:R-:W-:Y:S01]  /*53c0*/  SHF.R.U32.HI R41, RZ, 0x10, R41 ;  /* 0x00000010ff297819 */ /* 0x000fe20000011629 */
[----:B------:R-:W-:Y:S02]  /*53d0*/  HADD2.F32 R46, -RZ, R46.H0_H0 ;  /* 0x2000002eff2e7230 */ /* 0x000fe40000004100 */
[----:B------:R-:W-:Y:S02]  /*53e0*/  HADD2.F32 R43, -RZ, R43.H0_H0 ;  /* 0x2000002bff2b7230 */ /* 0x000fe40000004100 */
[----:B------:R-:W-:-:S02]  /*53f0*/  HADD2.F32 R11, -RZ, R13.H1_H1 ;  /* 0x3000000dff0b7230 */ /* 0x000fc40000004100 */
[----:B------:R-:W-:Y:S02]  /*5400*/  HADD2.F32 R13, -RZ, R13.H0_H0 ;  /* 0x2000000dff0d7230 */ /* 0x000fe40000004100 */
[-C--:B------:R-:W-:Y:S01]  /*5410*/  FMUL.FTZ R47, R15, R43.reuse ;  /* 0x0000002b0f2f7220 */ /* 0x080fe20000410000 */
[----:B------:R-:W-:Y:S02]  /*5420*/  HADD2.F32 R41, -RZ, R41.H0_H0 ;  /* 0x20000029ff297230 */ /* 0x000fe40000004100 */
[-C--:B------:R-:W-:Y:S01]  /*5430*/  FMUL.FTZ R48, R11, R46.reuse ;  /* 0x0000002e0b307220 */ /* 0x080fe20000410000 */
[C---:B------:R-:W-:Y:S01]  /*5440*/  FMUL.FTZ R50, R40.reuse, R43 ;  /* 0x0000002b28327220 */ /* 0x040fe20000410000 */
[C---:B------:R-:W-:Y:S01]  /*5450*/  FMUL.FTZ R46, R13.reuse, R46 ;  /* 0x0000002e0d2e7220 */ /* 0x040fe20000410000 */
[----:B------:R-:W-:Y:S01]  /*5460*/  FFMA.FTZ R49, R40, R41, R47 ;  /* 0x0000002928317223 */ /* 0x000fe2000001002f */
[-C--:B------:R-:W-:Y:S02]  /*5470*/  FFMA.FTZ R48, R13, R42.reuse, -R48 ;  /* 0x0000002a0d307223 */ /* 0x080fe40000010830 */
[----:B------:R-:W-:Y:S01]  /*5480*/  FFMA.FTZ R43, R11, R42, R46 ;  /* 0x0000002a0b2b7223 */ /* 0x000fe2000001002e */
[----:B------:R-:W-:-:S02]  /*5490*/  HADD2.F32 R40, -RZ, R108.H0_H0 ;  /* 0x2000006cff287230 */ /* 0x000fc40000004100 */
[----:B------:R-:W-:Y:S01]  /*54a0*/  FFMA.FTZ R50, R15, R41, -R50 ;  /* 0x000000290f327223 */ /* 0x000fe20000010832 */
[----:B------:R-:W-:Y:S02]  /*54b0*/  HADD2.F32 R108, -RZ, R108.H1_H1 ;  /* 0x3000006cff6c7230 */ /* 0x000fe40000004100 */
[----:B------:R-:W-:Y:S02]  /*54c0*/  HADD2.F32 R11, -RZ, R12.H1_H1 ;  /* 0x3000000cff0b7230 */ /* 0x000fe40000004100 */
[----:B------:R-:W-:Y:S02]  /*54d0*/  HADD2.F32 R13, -RZ, R14.H1_H1 ;  /* 0x3000000eff0d7230 */ /* 0x000fe40000004100 */
[----:B------:R-:W-:Y:S02]  /*54e0*/  HADD2.F32 R12, -RZ, R12.H0_H0 ;  /* 0x2000000cff0c7230 */ /* 0x000fe40000004100 */
[----:B------:R-:W-:Y:S01]  /*54f0*/  FMUL.FTZ R41, R11, R40 ;  /* 0x000000280b297220 */ /* 0x000fe20000410000 */
[----:B------:R-:W-:-:S02]  /*5500*/  HADD2.F32 R14, -RZ, R14.H0_H0 ;  /* 0x2000000eff0e7230 */ /* 0x000fc40000004100 */
[----:B------:R-:W-:Y:S01]  /*5510*/  FMUL.FTZ R47, R13, R108 ;  /* 0x0000006c0d2f7220 */ /* 0x000fe20000410000 */
[--C-:B------:R-:W-:Y:S02]  /*5520*/  HADD2.F32 R15, -RZ, R107.reuse.H0_H0 ;  /* 0x2000006bff0f7230 */ /* 0x100fe40000004100 */
[----:B------:R-:W-:Y:S01]  /*5530*/  FMUL.FTZ R40, R12, R40 ;  /* 0x000000280c287220 */ /* 0x000fe20000410000 */
        /* <DEDUP_REMOVED lines=10> */
.L_x_1596:
[----:B------:R-:W-:Y:S05]  /*55e0*/  BSYNC B2 ;  /* 0x0000000000027941 */ /* 0x000fea0003800000 */
.L_x_1595:
[----:B------:R0:W-:Y:S02]  /*55f0*/  ST.E.128 desc[UR60][R44.64], R12 ;  /* 0x0000000c2c007985 */ /* 0x0001e4000c101d3c */
.L_x_1594:
[----:B------:R-:W-:Y:S05]  /*5600*/  BSYNC B1 ;  /* 0x0000000000017941 */ /* 0x000fea0003800000 */
.L_x_1593:
[----:B------:R-:W-:-:S13]  /*5610*/  ISETP.NE.AND P0, PT, R77, RZ, PT ;  /* 0x000000ff4d00720c */ /* 0x000fda0003f05270 */
[----:B------:R-:W-:Y:S05]  /*5620*/  @!P0 BRA `(.L_x_1584) ;  /* 0x0000003000608947 */ /* 0x000fea0003800000 */
[----:B------:R-:W5:Y:S04]  /*5630*/  LDL R42, [R1+0x48] ;  /* 0x00004800012a7983 */ /* 0x000f680000100800 */
[----:B---3--:R-:W1:Y:S01]  /*5640*/  LDL R11, [R1] ;  /* 0x00000000010b7983 */ /* 0x008e620000100800 */
[C---:B0-----:R-:W-:Y:S01]  /*5650*/  LEA R40, P0, R23.reuse, R104, 0x1 ;  /* 0x0000006817287211 */ /* 0x041fe200078008ff */
        /* <DEDUP_REMOVED lines=45> */
.L_x_1598:
[----:B------:R-:W-:Y:S05]  /*5930*/  BSYNC B1 ;  /* 0x0000000000017941 */ /* 0x000fea0003800000 */
.L_x_1597:
[----:B------:R0:W-:Y:S01]  /*5940*/  ST.E.128 desc[UR60][R40.64], R12 ;  /* 0x0000000c28007985 */ /* 0x0001e2000c101d3c */
[----:B------:R-:W-:Y:S05]  /*5950*/  BRA `(.L_x_1584) ;  /* 0x0000002c00947947 */ /* 0x000fea0003800000 */
.L_x_1558:
[----:B------:R-:W2:Y:S01]  /*5960*/  LDL R36, [R1+0xc] ;  /* 0x00000c0001247983 */ /* 0x000ea20000100800 */
        /* <DEDUP_REMOVED lines=9> */
[----:B--2---:R-:W-:Y:S02]  /*5a00*/  ISETP.GE.AND P0, PT, R36, R95, PT ;  /* 0x0000005f2400720c */ /* 0x004fe40003f06270 */
[----:B------:R-:W-:-:S11]  /*5a10*/  CS2R R36, SRZ ;  /* 0x0000000000247805 */ /* 0x000fd6000001ff00 */
[----:B------:R-:W-:Y:S05]  /*5a20*/  @P0 BRA `(.L_x_1600) ;  /* 0x0000000000600947 */ /* 0x000fea0003800000 */
[----:B------:R-:W-:Y:S01]  /*5a30*/  IADD3 R38, P4, R80, R14, RZ ;  /* 0x0000000e50267210 */ /* 0x000fe20007f9e0ff */
[----:B------:R-:W-:Y:S01]  /*5a40*/  ULDC.64 UR4, c[0x0][0x3e8] ;  /* 0x0000fa0000047ab9 */ /* 0x000fe20000000a00 */
[----:B------:R-:W-:Y:S01]  /*5a50*/  IADD3 R36, P6, R84, R12, RZ ;  /* 0x0000000c54247210 */ /* 0x000fe20007fde0ff */
[----:B------:R-:W-:Y:S01]  /*5a60*/  ULDC.64 UR6, c[0x0][0x400] ;  /* 0x0001000000067ab9 */ /* 0x000fe20000000a00 */
[----:B------:R-:W-:Y:S01]  /*5a70*/  LEA R52, P5, R38, UR4, 0x1 ;  /* 0x0000000426347c11 */ /* 0x000fe2000f8a08ff */
[----:B------:R-:W-:Y:S01]  /*5a80*/  IMAD.X R39, R11, 0x1, R32, P4 ;  /* 0x000000010b277824 */ /* 0x000fe200020e0620 */
[----:B------:R-:W-:Y:S01]  /*5a90*/  LEA R56, P4, R36, UR6, 0x1 ;  /* 0x0000000624387c11 */ /* 0x000fe2000f8808ff */
[----:B------:R-:W-:Y:S01]  /*5aa0*/  IMAD.X R37, R72, 0x1, R34, P6 ;  /* 0x0000000148257824 */ /* 0x000fe200030e0622 */
[----:B------:R-:W-:Y:S02]  /*5ab0*/  ISETP.GE.AND P6, PT, R203, R101, PT ;  /* 0x00000065cb00720c */ /* 0x000fe40003fc6270 */
[----:B------:R-:W-:-:S02]  /*5ac0*/  CS2R R42, SRZ ;  /* 0x00000000002a7805 */ /* 0x000fc4000001ff00 */
[----:B------:R-:W-:Y:S02]  /*5ad0*/  LEA.HI.X R53, R38, UR5, R39, 0x1, P5 ;  /* 0x0000000526357c11 */ /* 0x000fe4000a8f0c27 */
[----:B------:R-:W-:Y:S02]  /*5ae0*/  CS2R R40, SRZ ;  /* 0x0000000000287805 */ /* 0x000fe4000001ff00 */
[----:B------:R-:W-:Y:S02]  /*5af0*/  ISETP.GE.AND P5, PT, R18, R101, PT ;  /* 0x000000651200720c */ /* 0x000fe40003fa6270 */
[----:B------:R-:W-:Y:S02]  /*5b00*/  CS2R R38, SRZ ;  /* 0x0000000000267805 */ /* 0x000fe4000001ff00 */
[----:B------:R-:W-:Y:S02]  /*5b10*/  LEA.HI.X R57, R36, UR7, R37, 0x1, P4 ;  /* 0x0000000724397c11 */ /* 0x000fe4000a0f0c25 */
[----:B------:R-:W-:-:S02]  /*5b20*/  CS2R R36, SRZ ;  /* 0x0000000000247805 */ /* 0x000fc4000001ff00 */
[----:B------:R-:W-:Y:S02]  /*5b30*/  CS2R R50, SRZ ;  /* 0x0000000000327805 */ /* 0x000fe4000001ff00 */
[----:B------:R-:W-:Y:S02]  /*5b40*/  CS2R R48, SRZ ;  /* 0x0000000000307805 */ /* 0x000fe4000001ff00 */
[----:B------:R-:W-:Y:S02]  /*5b50*/  CS2R R46, SRZ ;  /* 0x00000000002e7805 */ /* 0x000fe4000001ff00 */
[----:B------:R-:W-:Y:S01]  /*5b60*/  CS2R R44, SRZ ;  /* 0x00000000002c7805 */ /* 0x000fe2000001ff00 */
[----:B------:R0:W5:Y:S04]  /*5b70*/  @!P6 LDG.E.128 R36, desc[UR60][R52.64+0x80] ;  /* 0x0000803c3424e981 */ /* 0x000168000c1e1d00 */
[----:B------:R0:W5:Y:S04]  /*5b80*/  @!P5 LDG.E.128 R40, desc[UR60][R52.64] ;  /* 0x0000003c3428d981 */ /* 0x000168000c1e1d00 */
[----:B------:R0:W5:Y:S04]  /*5b90*/  @!P5 LDG.E.128 R48, desc[UR60][R56.64] ;  /* 0x0000003c3830d981 */ /* 0x000168000c1e1d00 */
[----:B------:R0:W5:Y:S02]  /*5ba0*/  @!P6 LDG.E.128 R44, desc[UR60][R56.64+0x80] ;  /* 0x0000803c382ce981 */ /* 0x000164000c1e1d00 */
.L_x_1600:
[----:B------:R-:W-:Y:S05]  /*5bb0*/  BSYNC B1 ;  /* 0x0000000000017941 */ /* 0x000fea0003800000 */
.L_x_1599:
        /* <DEDUP_REMOVED lines=20> */
[----:B------:R-:W-:Y:S02]  /*5d00*/  CS2R R64, SRZ ;  /* 0x0000000000407805 */ /* 0x000fe4000001ff00 */
[----:B------:R-:W-:Y:S02]  /*5d10*/  IADD3.X R72, R34, R72, R21, P5, P6 ;  /* 0x0000004822487210 */ /* 0x000fe40002fec415 */
[----:B------:R-:W-:Y:S02]  /*5d20*/  CS2R R62, SRZ ;  /* 0x00000000003e7805 */ /* 0x000fe4000001ff00 */
[----:B------:R-:W-:Y:S02]  /*5d30*/  LEA R12, P6, R15, UR4, 0x1 ;  /* 0x000000040f0c7c11 */ /* 0x000fe4000f8c08ff */
[----:B------:R-:W-:-:S02]  /*5d40*/  CS2R R60, SRZ ;  /* 0x00000000003c7805 */ /* 0x000fc4000001ff00 */
[----:B------:R-:W-:Y:S02]  /*5d50*/  LEA R14, P5, R11, UR6, 0x1 ;  /* 0x000000060b0e7c11 */ /* 0x000fe4000f8a08ff */
[----:B------:R-:W-:Y:S02]  /*5d60*/  LEA.HI.X R13, R15, UR5, R52, 0x1, P6 ;  /* 0x000000050f0d7c11 */ /* 0x000fe4000b0f0c34 */
[----:B------:R-:W-:Y:S02]  /*5d70*/  CS2R R52, SRZ ;  /* 0x0000000000347805 */ /* 0x000fe4000001ff00 */
[----:B------:R-:W-:Y:S02]  /*5d80*/  LEA.HI.X R15, R11, UR7, R72, 0x1, P5 ;  /* 0x000000070b0f7c11 */ /* 0x000fe4000a8f0c48 */
[-C--:B------:R-:W-:Y:S02]  /*5d90*/  ISETP.GE.AND P6, PT, R18, R101.reuse, PT ;  /* 0x000000651200720c */ /* 0x080fe40003fc6270 */
[----:B------:R-:W-:-:S11]  /*5da0*/  ISETP.GE.AND P5, PT, R203, R101, PT ;  /* 0x00000065cb00720c */ /* 0x000fd60003fa6270 */
[----:B------:R0:W5:Y:S04]  /*5db0*/  @!P6 LDG.E.128 R56, desc[UR60][R12.64] ;  /* 0x0000003c0c38e981 */ /* 0x000168000c1e1d00 */
[----:B------:R0:W5:Y:S04]  /*5dc0*/  @!P5 LDG.E.128 R52, desc[UR60][R12.64+0x80] ;  /* 0x0000803c0c34d981 */ /* 0x000168000c1e1d00 */
[----:B------:R0:W5:Y:S04]  /*5dd0*/  @!P6 LDG.E.128 R64, desc[UR60][R14.64] ;  /* 0x0000003c0e40e981 */ /* 0x000168000c1e1d00 */
[----:B------:R0:W5:Y:S02]  /*5de0*/  @!P5 LDG.E.128 R60, desc[UR60][R14.64+0x80] ;  /* 0x0000803c0e3cd981 */ /* 0x000164000c1e1d00 */
.L_x_1602:
[----:B------:R-:W-:Y:S05]  /*5df0*/  BSYNC B1 ;  /* 0x0000000000017941 */ /* 0x000fea0003800000 */
.L_x_1601:
[----:B------:R-:W2:Y:S01]  /*5e00*/  LDL R11, [R1+0x64] ;  /* 0x00006400010b7983 */ /* 0x000ea20000100800 */
[----:B0----5:R-:W-:Y:S02]  /*5e10*/  IMAD.MOV.U32 R12, RZ, RZ, R39 ;  /* 0x000000ffff0c7224 */ /* 0x021fe400078e0027 */
[----:B------:R-:W-:Y:S02]  /*5e20*/  IMAD.MOV.U32 R14, RZ, RZ, R43 ;  /* 0x000000ffff0e7224 */ /* 0x000fe400078e002b */
[----:B------:R-:W-:Y:S01]  /*5e30*/  IMAD.MOV.U32 R13, RZ, RZ, R42 ;  /* 0x000000ffff0d7224 */ /* 0x000fe200078e002a */
[----:B------:R-:W-:Y:S02]  /*5e40*/  PRMT R124, R12, 0x7610, R124 ;  /* 0x000076100c7c7816 */ /* 0x000fe4000000007c */
[----:B------:R-:W-:Y:S02]  /*5e50*/  MOV R12, R37 ;  /* 0x00000025000c7202 */ /* 0x000fe40000000f00 */
[----:B------:R-:W-:-:S02]  /*5e60*/  PRMT R127, R127, 0x5410, R14 ;  /* 0x000054107f7f7816 */ /* 0x000fc4000000000e */
[----:B------:R-:W-:Y:S01]  /*5e70*/  PRMT R124, R124, 0x5410, R12 ;  /* 0x000054107c7c7816 */ /* 0x000fe2000000000c */
[----:B------:R-:W-:Y:S01]  /*5e80*/  IMAD.MOV.U32 R12, RZ, RZ, R41 ;  /* 0x000000ffff0c7224 */ /* 0x000fe200078e0029 */
[----:B------:R-:W-:Y:S02]  /*5e90*/  MOV R14, R47 ;  /* 0x0000002f000e7202 */ /* 0x000fe40000000f00 */
[----:B------:R-:W-:Y:S01]  /*5ea0*/  PRMT R126, R13, 0x7610, R126 ;  /* 0x000076100d7e7816 */ /* 0x000fe2000000007e */
[----:B------:R-:W-:Y:S01]  /*5eb0*/  IMAD.MOV.U32 R13, RZ, RZ, R46 ;  /* 0x000000ffff0d7224 */ /* 0x000fe200078e002e */
[----:B------:R-:W-:Y:S01]  /*5ec0*/  PRMT R112, R12, 0x7610, R112 ;  /* 0x000076100c707816 */ /* 0x000fe20000000070 */
[----:B------:R-:W-:Y:S01]  /*5ed0*/  IMAD.MOV.U32 R12, RZ, RZ, R45 ;  /* 0x000000ffff0c7224 */ /* 0x000fe200078e002d */
[----:B------:R-:W-:-:S04]  /*5ee0*/  PRMT R125, R14, 0x7610, R125 ;  /* 0x000076100e7d7816 */ /* 0x000fc8000000007d */
[----:B------:R-:W-:Y:S01]  /*5ef0*/  PRMT R125, R125, 0x5410, R12 ;  /* 0x000054107d7d7816 */ /* 0x000fe2000000000c */
[----:B------:R-:W-:-:S05]  /*5f00*/  IMAD.MOV.U32 R12, RZ, RZ, R51 ;  /* 0x000000ffff0c7224 */ /* 0x000fca00078e0033 */
[----:B------:R-:W-:Y:S02]  /*5f10*/  PRMT R128, R12, 0x7610, R128 ;  /* 0x000076100c807816 */ /* 0x000fe40000000080 */
[----:B------:R-:W-:-:S04]  /*5f20*/  MOV R12, R49 ;  /* 0x00000031000c7202 */ /* 0x000fc80000000f00 */
[----:B------:R-:W-:Y:S01]  /*5f30*/  PRMT R111, R12, 0x7610, R111 ;  /* 0x000076100c6f7816 */ /* 0x000fe2000000006f */
[----:B------:R-:W-:Y:S01]  /*5f40*/  IMAD.MOV.U32 R12, RZ, RZ, R55 ;  /* 0x000000ffff0c7224 */ /* 0x000fe200078e0037 */
[----:B--2---:R-:W-:Y:S01]  /*5f50*/  R2UR UR4, R11 ;  /* 0x000000000b0472ca */ /* 0x004fe200000e0000 */
[----:B------:R-:W-:-:S05]  /*5f60*/  IMAD.MOV.U32 R11, RZ, RZ, R38 ;  /* 0x000000ffff0b7224 */ /* 0x000fca00078e0026 */
[----:B------:R-:W-:Y:S01]  /*5f70*/  PRMT R122, R11, 0x7610, R122 ;  /* 0x000076100b7a7816 */ /* 0x000fe2000000007a */
[----:B------:R-:W-:-:S03]  /*5f80*/  IMAD.MOV.U32 R11, RZ, RZ, R36 ;  /* 0x000000ffff0b7224 */ /* 0x000fc600078e0024 */
[----:B------:R-:W-:Y:S02]  /*5f90*/  PRMT R122, R122, 0x5410, R13 ;  /* 0x000054107a7a7816 */ /* 0x000fe4000000000d */
[----:B------:R-:W-:Y:S01]  /*5fa0*/  PRMT R123, R11, 0x7610, R123 ;  /* 0x000076100b7b7816 */ /* 0x000fe2000000007b */
[----:B------:R-:W-:Y:S01]  /*5fb0*/  IMAD.MOV.U32 R11, RZ, RZ, R40 ;  /* 0x000000ffff0b7224 */ /* 0x000fe200078e0028 */
[----:B------:R-:W-:-:S04]  /*5fc0*/  UISETP.NE.AND UP0, UPT, UR4, 0x3, UPT ;  /* 0x000000030400788c */ /* 0x000fc8000bf05270 */
[----:B------:R-:W-:Y:S01]  /*5fd0*/  PRMT R127, R11, 0x7610, R127 ;  /* 0x000076100b7f7816 */ /* 0x000fe2000000007f */
[----:B------:R-:W-:Y:S01]  /*5fe0*/  IMAD.MOV.U32 R11, RZ, RZ, R44 ;  /* 0x000000ffff0b7224 */ /* 0x000fe200078e002c */
[----:B------:R-:W-:-:S04]  /*5ff0*/  PLOP3.LUT P5, PT, PT, PT, UP0, 0x80, 0x0 ;  /* 0x000000000000781c */ /* 0x000fc80003faf008 */
[----:B------:R-:W-:Y:S01]  /*6000*/  PRMT R123, R123, 0x5410, R11 ;  /* 0x000054107b7b7816 */ /* 0x000fe2000000000b */
[----:B------:R-:W-:-:S05]  /*6010*/  IMAD.MOV.U32 R11, RZ, RZ, R50 ;  /* 0x000000ffff0b7224 */ /* 0x000fca00078e0032 */
[----:B------:R-:W-:Y:S01]  /*6020*/  PRMT R126, R126, 0x5410, R11 ;  /* 0x000054107e7e7816 */ /* 0x000fe2000000000b */
[----:B------:R-:W-:-:S05]  /*6030*/  IMAD.MOV.U32 R11, RZ, RZ, R48 ;  /* 0x000000ffff0b7224 */ /* 0x000fca00078e0030 */
        /* <DEDUP_REMOVED lines=26> */
.L_x_1603:
[----:B------:R-:W2:Y:S01]  /*61e0*/  LDL R11, [R1+0x4c] ;  /* 0x00004c00010b7983 */ /* 0x000ea20000100800 */
[----:B------:R-:W-:Y:S01]  /*61f0*/  IMAD R88, R200, 0x8, R17 ;  /* 0x00000008c8587824 */ /* 0x000fe200078e0211 */
[----:B------:R-:W0:Y:S01]  /*6200*/  LDC R106, c[0x0][0x2f4] ;  /* 0x0000bd00ff6a7b82 */ /* 0x000e220000000800 */
[----:B------:R-:W-:Y:S01]  /*6210*/  BSSY B1, `(.L_x_1604) ;  /* 0x0000004000017945 */ /* 0x000fe20003800000 */
[----:B--2---:R-:W-:-:S04]  /*6220*/  SHF.L.U32 R100, R11, 0x1f, RZ ;  /* 0x0000001f0b647819 */ /* 0x004fc800000006ff */
[----:B------:R-:W1:Y:S02]  /*6230*/  SYNCS.PHASECHK.TRANS64.TRYWAIT P6, [R88+URZ+0x30890], R100 ;  /* 0x03089064580075a7 */ /* 0x000e6400080c017f */
[----:B01----:R-:W-:Y:S05]  /*6240*/  @!P6 BRA `(.L_x_1605) ;  /* 0x0000026000b8e947 */ /* 0x003fea0003800000 */
.L_x_2005:
[----:B------:R-:W-:Y:S05]  /*6250*/  BSYNC B1 ;  /* 0x0000000000017941 */ /* 0x000fea0003800000 */
.L_x_1604:
[----:B------:R-:W-:Y:S01]  /*6260*/  UMOV UR4, 0xffffffff ;  /* 0xffffffff00047882 */ /* 0x000fe20000000000 */
[----:B------:R-:W-:Y:S02]  /*6270*/  IADD3 R107, -R91, R106, RZ ;  /* 0x0000006a5b6b7210 */ /* 0x000fe40007ffe1ff */
[----:B------:R-:W-:Y:S05]  /*6280*/  BRA.DIV UR4, `(.L_x_1606) ;  /* 0x0000026204bc7947 */ /* 0x000fea000b800000 */
[----:B------:R1:W2:Y:S04]  /*6290*/  SHFL.IDX PT, R103, R105, RZ, 0x181f ;  /* 0x00181fff69677589 */ /* 0x0002a800000e0000 */
[----:B------:R1:W3:Y:S02]  /*62a0*/  SHFL.IDX PT, R11, R104, RZ, 0x181f ;  /* 0x00181fff680b7589 */ /* 0x0002e400000e0000 */
.L_x_2009:
[----:B------:R-:W-:Y:S04]  /*62b0*/  BSSY B1, `(.L_x_1607) ;  /* 0x00000f9000017945 */ /* 0x000fe80003800000 */
[----:B------:R-:W-:Y:S05]  /*62c0*/  @P0 BRA `(.L_x_1608) ;  /* 0x0000000c00dc0947 */ /* 0x000fea0003800000 */
[----:B------:R-:W-:Y:S01]  /*62d0*/  ISETP.NE.AND P0, PT, R29, RZ, PT ;  /* 0x000000ff1d00720c */ /* 0x000fe20003f05270 */
[----:B------:R-:W-:Y:S01]  /*62e0*/  BSSY B2, `(.L_x_1609) ;  /* 0x000007b000027945 */ /* 0x000fe20003800000 */
[----:B---3--:R-:W-:-:S11]  /*62f0*/  IMAD.MOV.U32 R102, RZ, RZ, R11 ;  /* 0x000000ffff667224 */ /* 0x008fd600078e000b */
[----:B------:R-:W-:Y:S05]  /*6300*/  @!P0 BRA `(.L_x_1610) ;  /* 0x0000000400e08947 */ /* 0x000fea0003800000 */
[----:B------:R-:W3:Y:S04]  /*6310*/  LDL R72, [R1+0x60] ;  /* 0x0000600001487983 */ /* 0x000ee80000100800 */
[----:B------:R-:W4:Y:S04]  /*6320*/  LDL R15, [R1+0xcc] ;  /* 0x0000cc00010f7983 */ /* 0x000f280000100800 */
[----:B------:R-:W5:Y:S01]  /*6330*/  LDL R14, [R1+0x6c] ;  /* 0x00006c00010e7983 */ /* 0x000f620000100800 */
[----:B------:R-:W-:Y:S01]  /*6340*/  SEL R12, R91, R107, !P2 ;  /* 0x0000006b5b0c7207 */ /* 0x000fe20005000000 */
[----:B------:R-:W-:Y:S01]  /*6350*/  BSSY B3, `(.L_x_1611) ;  /* 0x000006d000037945 */ /* 0x000fe20003800000 */
[----:B------:R-:W-:-:S02]  /*6360*/  ISETP.GE.AND P0, PT, R18, R101, PT ;  /* 0x000000651200720c */ /* 0x000fc40003f06270 */
[----:B------:R-:W-:-:S04]  /*6370*/  SHF.R.S32.HI R13, RZ, 0x1f, R12 ;  /* 0x0000001fff0d7819 */ /* 0x000fc8000001140c */
[----:B------:R-:W-:-:S04]  /*6380*/  LEA.HI R13, R13, R12, RZ, 0x4 ;  /* 0x0000000c0d0d7211 */ /* 0x000fc800078f20ff */
[----:B------:R-:W-:-:S04]  /*6390*/  LEA.HI.SX32 R108, R13, R35, 0x1c ;  /* 0x000000230d6c7211 */ /* 0x000fc800078fe2ff */
[----:B------:R-:W-:-:S04]  /*63a0*/  SHF.R.S32.HI R12, RZ, 0x1f, R108 ;  /* 0x0000001fff0c7819 */ /* 0x000fc8000001146c */
[----:B------:R-:W-:Y:S01]  /*63b0*/  LEA.HI R12, R12, R108, RZ, 0x3 ;  /* 0x0000006c0c0c7211 */ /* 0x000fe200078f18ff */
[----:B------:R-:W-:-:S04]  /*63c0*/  IMAD.SHL.U32 R108, R108, 0x8, RZ ;  /* 0x000000086c6c7824 */ /* 0x000fc800078e00ff */
[----:B------:R-:W-:-:S05]  /*63d0*/  IMAD.SHL.U32 R12, R12, 0x200, RZ ;  /* 0x000002000c0c7824 */ /* 0x000fca00078e00ff */
[----:B------:R-:W-:Y:S02]  /*63e0*/  LOP3.LUT R12, R12, 0x7ffff000, RZ, 0xc0, !PT ;  /* 0x7ffff0000c0c7812 */ /* 0x000fe400078ec0ff */
[----:B---3--:R-:W-:-:S04]  /*63f0*/  LOP3.LUT R13, R72, 0x38, R108, 0xf8, !PT ;  /* 0x00000038480d7812 */ /* 0x008fc800078ef86c */
[----:B----4-:R-:W-:-:S04]  /*6400*/  LOP3.LUT R13, R13, R15, RZ, 0x3c, !PT ;  /* 0x0000000f0d0d7212 */ /* 0x010fc800078e3cff */
[----:B-----5:R-:W-:-:S05]  /*6410*/  IADD3 R12, R13, R12, R14 ;  /* 0x0000000c0d0c7210 */ /* 0x020fca0007ffe00e */
[C---:B------:R-:W-:Y:S02]  /*6420*/  IMAD R72, R200.reuse, 0x4000, R12 ;  /* 0x00004000c8487824 */ /* 0x040fe400078e020c */
[----:B------:R-:W-:Y:S02]  /*6430*/  IMAD R12, R200, 0x4000, R89 ;  /* 0x00004000c80c7824 */ /* 0x000fe400078e0259 */
[----:B------:R-:W-:-:S03]  /*6440*/  IMAD R72, R72, 0x2, R17 ;  /* 0x0000000248487824 */ /* 0x000fc600078e0211 */
[----:B------:R-:W-:-:S03]  /*6450*/  LEA R12, R12, R17, 0x1 ;  /* 0x000000110c0c7211 */ /* 0x000fc600078e08ff */
[----:B------:R-:W3:Y:S04]  /*6460*/  LDS.128 R72, [R72+0x20400] ;  /* 0x0204000048487984 */ /* 0x000ee80000000c00 */
[----:B------:R-:W4:Y:S01]  /*6470*/  LDS.128 R12, [R12+0x20400] ;  /* 0x020400000c0c7984 */ /* 0x000f220000000c00 */
[----:B------:R-:W-:Y:S05]  /*6480*/  @P0 BRA `(.L_x_1612) ;  /* 0x0000000400640947 */ /* 0x000fea0003800000 */
[----:B---3--:R-:W-:Y:S01]  /*6490*/  IMAD.MOV.U32 R110, RZ, RZ, R73 ;  /* 0x000000ffff6e7224 */ /* 0x008fe200078e0049 */
[----:B------:R-:W-:Y:S01]  /*64a0*/  SHF.R.U64 R40, R40, 0x10, R41 ;  /* 0x0000001028287819 */ /* 0x000fe20000001229 */
[----:B----4-:R-:W-:Y:S01]  /*64b0*/  IMAD.MOV.U32 R109, RZ, RZ, R13 ;  /* 0x000000ffff6d7224 */ /* 0x010fe200078e000d */
[----:B------:R-:W-:Y:S01]  /*64c0*/  SHF.R.U32.HI R41, RZ, 0x10, R41 ;  /* 0x00000010ff297819 */ /* 0x000fe20000011629 */
[----:B------:R-:W-:Y:S01]  /*64d0*/  HADD2.F32 R111, -RZ, R111.H0_H0 ;  /* 0x2000006fff6f7230 */ /* 0x000fe20000004100 */
[----:B------:R-:W-:Y:S01]  /*64e0*/  SHF.R.U64 R42, R42, 0x10, R43 ;  /* 0x000000102a2a7819 */ /* 0x000fe2000000122b */
[----:B------:R-:W-:Y:S02]  /*64f0*/  HADD2.F32 R13, -RZ, R110.H0_H0 ;  /* 0x2000006eff0d7230 */ /* 0x000fe40000004100 */
[----:B------:R-:W-:Y:S02]  /*6500*/  HADD2.F32 R113, -RZ, R109.H0_H0 ;  /* 0x2000006dff717230 */ /* 0x000fe40000004100 */
[----:B------:R-:W-:-:S02]  /*6510*/  HADD2.F32 R112, -RZ, R112.H0_H0 ;  /* 0x20000070ff707230 */ /* 0x000fc40000004100 */
[-C--:B------:R-:W-:Y:S01]  /*6520*/  FMUL.FTZ R73, R13, R111.reuse ;  /* 0x0000006f0d497220 */ /* 0x080fe20000410000 */
[----:B------:R-:W-:Y:S02]  /*6530*/  HADD2.F32 R110, -RZ, R110.H1_H1 ;  /* 0x3000006eff6e7230 */ /* 0x000fe40000004100 */
[C---:B------:R-:W-:Y:S01]  /*6540*/  FMUL.FTZ R111, R113.reuse, R111 ;  /* 0x0000006f716f7220 */ /* 0x040fe20000410000 */
[----:B------:R-:W-:Y:S02]  /*6550*/  HADD2.F32 R41, -RZ, R41.H0_H0 ;  /* 0x20000029ff297230 */ /* 0x000fe40000004100 */
[-C--:B------:R-:W-:Y:S01]  /*6560*/  FFMA.FTZ R73, R113, R112.reuse, -R73 ;  /* 0x0000007071497223 */ /* 0x080fe20000010849 */
[----:B------:R-:W-:Y:S02]  /*6570*/  HADD2.F32 R40, -RZ, R40.H0_H0 ;  /* 0x20000028ff287230 */ /* 0x000fe40000004100 */
[----:B------:R-:W-:Y:S01]  /*6580*/  FFMA.FTZ R13, R13, R112, R111 ;  /* 0x000000700d0d7223 */ /* 0x000fe2000001006f */
[--C-:B------:R-:W-:Y:S01]  /*6590*/  SHF.R.U32.HI R111, RZ, 0x10, R49.reuse ;  /* 0x00000010ff6f7819 */ /* 0x100fe20000011631 */
[----:B------:R-:W-:Y:S01]  /*65a0*/  HADD2.F32 R112, -RZ, R128.H0_H0 ;  /* 0x20000080ff707230 */ /* 0x000fe20000004100 */
[----:B------:R-:W-:Y:S01]  /*65b0*/  SHF.R.U64 R49, R48, 0x10, R49 ;  /* 0x0000001030317819 */ /* 0x000fe20000001231 */
[----:B------:R-:W-:-:S02]  /*65c0*/  HADD2.F32 R48, -RZ, R109.H1_H1 ;  /* 0x3000006dff307230 */ /* 0x000fc40000004100 */
[----:B------:R-:W-:Y:S02]  /*65d0*/  HADD2.F32 R111, -RZ, R111.H0_H0 ;  /* 0x2000006fff6f7230 */ /* 0x000fe40000004100 */
[----:B------:R-:W-:Y:S02]  /*65e0*/  HADD2.F32 R49, -RZ, R49.H0_H0 ;  /* 0x20000031ff317230 */ /* 0x000fe40000004100 */
[----:B------:R-:W-:Y:S02]  /*65f0*/  HADD2.F32 R42, -RZ, R42.H0_H0 ;  /* 0x2000002aff2a7230 */ /* 0x000fe40000004100 */
[-C--:B------:R-:W-:Y:S01]  /*6600*/  FMUL.FTZ R109, R110, R111.reuse ;  /* 0x0000006f6e6d7220 */ /* 0x080fe20000410000 */
[----:B------:R-:W-:-:S03]  /*6610*/  FMUL.FTZ R111, R48, R111 ;  /* 0x0000006f306f7220 */ /* 0x000fc60000410000 */
[-C--:B------:R-:W-:Y:S01]  /*6620*/  FFMA.FTZ R48, R48, R41.reuse, -R109 ;  /* 0x0000002930307223 */ /* 0x080fe2000001086d */
[----:B------:R-:W-:Y:S02]  /*6630*/  HADD2.F32 R109, -RZ, R75.H0_H0 ;  /* 0x2000004bff6d7230 */ /* 0x000fe40000004100 */
[----:B------:R-:W-:Y:S01]  /*6640*/  FFMA.FTZ R41, R110, R41, R111 ;  /* 0x000000296e297223 */ /* 0x000fe2000001006f */
[----:B------:R-:W-:Y:S02]  /*6650*/  HADD2.F32 R110, -RZ, R127.H1_H1 ;  /* 0x3000007fff6e7230 */ /* 0x000fe40000004100 */
[--C-:B------:R-:W-:Y:S02]  /*6660*/  HADD2.F32 R111, -RZ, R15.reuse.H0_H0 ;  /* 0x2000000fff6f7230 */ /* 0x100fe40000004100 */
[----:B------:R-:W-:Y:S01]  /*6670*/  FMUL.FTZ R113, R109, R112 ;  /* 0x000000706d717220 */ /* 0x000fe20000410000 */
[----:B------:R-:W-:Y:S01]  /*6680*/  HADD2.F32 R15, -RZ, R15.H1_H1 ;  /* 0x3000000fff0f7230 */ /* 0x000fe20000004100 */
[----:B------:R-:W-:-:S02]  /*6690*/  F2FP.F16.F32.PACK_AB R48, R48, R73 ;  /* 0x000000493030723e */ /* 0x000fc400000000ff */
[C---:B------:R-:W-:Y:S01]  /*66a0*/  FFMA.FTZ R113, R111.reuse, R110, -R113 ;  /* 0x0000006e6f717223 */ /* 0x040fe20000010871 */
[----:B------:R-:W-:Y:S01]  /*66b0*/  FMUL.FTZ R111, R111, R112 ;  /* 0x000000706f6f7220 */ /* 0x000fe20000410000 */
[----:B------:R-:W-:Y:S01]  /*66c0*/  HADD2.F32 R112, -RZ, R128.H1_H1 ;  /* 0x30000080ff707230 */ /* 0x000fe20000004100 */
[----:B------:R-:W-:Y:S01]  /*66d0*/  F2FP.F16.F32.PACK_AB R41, R41, R13 ;  /* 0x0000000d2929723e */ /* 0x000fe200000000ff */
[----:B------:R-:W-:Y:S02]  /*66e0*/  IMAD.MOV.U32 R13, RZ, RZ, R48 ;  /* 0x000000ffff0d7224 */ /* 0x000fe400078e0030 */
[----:B------:R-:W-:Y:S01]  /*66f0*/  FFMA.FTZ R111, R109, R110, R111 ;  /* 0x0000006e6d6f7223 */ /* 0x000fe2000001006f */
[----:B------:R-:W-:Y:S02]  /*6700*/  SHF.R.U32.HI R109, RZ, 0x10, R43 ;  /* 0x00000010ff6d7819 */ /* 0x000fe4000001162b */
[--C-:B------:R-:W-:Y:S02]  /*6710*/  SHF.R.U64 R43, R50, 0x10, R51.reuse ;  /* 0x00000010322b7819 */ /* 0x100fe40000001233 */
[----:B------:R-:W-:Y:S01]  /*6720*/  SHF.R.U32.HI R50, RZ, 0x10, R51 ;  /* 0x00000010ff327819 */ /* 0x000fe20000011633 */
[----:B------:R-:W-:Y:S01]  /*6730*/  HADD2.F32 R51, -RZ, R75.H1_H1 ;  /* 0x3000004bff337230 */ /* 0x000fe20000004100 */
[----:B------:R-:W-:Y:S01]  /*6740*/  MOV R73, R41 ;  /* 0x0000002900497202 */ /* 0x000fe20000000f00 */
[----:B------:R-:W-:-:S02]  /*6750*/  HADD2.F32 R109, -RZ, R109.H0_H0 ;  /* 0x2000006dff6d7230 */ /* 0x000fc40000004100 */
        /* <DEDUP_REMOVED lines=9> */
[----:B------:R-:W-:Y:S01]  /*67f0*/  FMUL.FTZ R110, R50, R112 ;  /* 0x00000070326e7220 */ /* 0x000fe20000410000 */
[----:B------:R-:W-:Y:S01]  /*6800*/  HADD2.F32 R51, -RZ, R127.H0_H0 ;  /* 0x2000007fff337230 */ /* 0x000fe20000004100 */
[----:B------:R-:W-:Y:S01]  /*6810*/  F2FP.F16.F32.PACK_AB R75, R75, R113 ;  /* 0x000000714b4b723e */ /* 0x000fe200000000ff */
[----:B------:R-:W-:-:S02]  /*6820*/  HADD2.F32 R12, -RZ, R12.H1_H1 ;  /* 0x3000000cff0c7230 */ /* 0x000fc40000004100 */
[----:B------:R-:W-:Y:S01]  /*6830*/  FMUL.FTZ R112, R109, R112 ;  /* 0x000000706d707220 */ /* 0x000fe20000410000 */
[----:B------:R-:W-:Y:S01]  /*6840*/  F2FP.F16.F32.PACK_AB R111, R15, R111 ;  /* 0x0000006f0f6f723e */ /* 0x000fe200000000ff */
[-C--:B------:R-:W-:Y:S01]  /*6850*/  FFMA.FTZ R110, R109, R51.reuse, -R110 ;  /* 0x000000336d6e7223 */ /* 0x080fe2000001086e */
[----:B------:R-:W-:Y:S02]  /*6860*/  HADD2.F32 R109, -RZ, R126.H1_H1 ;  /* 0x3000007eff6d7230 */ /* 0x000fe40000004100 */
[----:B------:R-:W-:Y:S01]  /*6870*/  FFMA.FTZ R112, R50, R51, R112 ;  /* 0x0000003332707223 */ /* 0x000fe20000010070 */
[-C--:B------:R-:W-:Y:S01]  /*6880*/  FMUL.FTZ R50, R72, R49.reuse ;  /* 0x0000003148327220 */ /* 0x080fe20000410000 */
[C---:B------:R-:W-:Y:S01]  /*6890*/  FMUL.FTZ R49, R12.reuse, R49 ;  /* 0x000000310c317220 */ /* 0x040fe20000410000 */
[----:B------:R-:W-:Y:S02]  /*68a0*/  HADD2.F32 R51, -RZ, R14.H0_H0 ;  /* 0x2000000eff337230 */ /* 0x000fe40000004100 */
[-C--:B------:R-:W-:Y:S01]  /*68b0*/  FFMA.FTZ R12, R12, R40.reuse, -R50 ;  /* 0x000000280c0c7223 */ /* 0x080fe20000010832 */
[----:B------:R-:W-:Y:S01]  /*68c0*/  FFMA.FTZ R40, R72, R40, R49 ;  /* 0x0000002848287223 */ /* 0x000fe20000010031 */
[----:B------:R-:W-:-:S02]  /*68d0*/  HADD2.F32 R49, -RZ, R74.H0_H0 ;  /* 0x2000004aff317230 */ /* 0x000fc40000004100 */
[----:B------:R-:W-:Y:S01]  /*68e0*/  HADD2.F32 R50, -RZ, R126.H0_H0 ;  /* 0x2000007eff327230 */ /* 0x000fe20000004100 */
[----:B------:R-:W-:Y:S01]  /*68f0*/  F2FP.F16.F32.PACK_AB R12, R12, R110 ;  /* 0x0000006e0c0c723e */ /* 0x000fe200000000ff */
[----:B------:R-:W-:Y:S02]  /*6900*/  HADD2.F32 R74, -RZ, R74.H1_H1 ;  /* 0x3000004aff4a7230 */ /* 0x000fe40000004100 */
[-C--:B------:R-:W-:Y:S01]  /*6910*/  FMUL.FTZ R72, R49, R109.reuse ;  /* 0x0000006d31487220 */ /* 0x080fe20000410000 */
[C---:B------:R-:W-:Y:S01]  /*6920*/  FMUL.FTZ R109, R51.reuse, R109 ;  /* 0x0000006d336d7220 */ /* 0x040fe20000410000 */
[----:B------:R-:W-:Y:S01]  /*6930*/  HADD2.F32 R14, -RZ, R14.H1_H1 ;  /* 0x3000000eff0e7230 */ /* 0x000fe20000004100 */
[----:B------:R-:W-:Y:S01]  /*6940*/  F2FP.F16.F32.PACK_AB R40, R40, R112 ;  /* 0x000000702828723e */ /* 0x000fe200000000ff */
[-C--:B------:R-:W-:Y:S01]  /*6950*/  FFMA.FTZ R72, R51, R50.reuse, -R72 ;  /* 0x0000003233487223 */ /* 0x080fe20000010848 */
[----:B------:R-:W-:Y:S01]  /*6960*/  FFMA.FTZ R109, R49, R50, R109 ;  /* 0x00000032316d7223 */ /* 0x000fe2000001006d */
[-C--:B------:R-:W-:Y:S01]  /*6970*/  FMUL.FTZ R49, R74, R43.reuse ;  /* 0x0000002b4a317220 */ /* 0x080fe20000410000 */
[----:B------:R-:W-:Y:S01]  /*6980*/  FMUL.FTZ R43, R14, R43 ;  /* 0x0000002b0e2b7220 */ /* 0x000fe20000410000 */
[----:B------:R-:W-:-:S02]  /*6990*/  IMAD.MOV.U32 R15, RZ, RZ, R75 ;  /* 0x000000ffff0f7224 */ /* 0x000fc400078e004b */
[-C--:B------:R-:W-:Y:S01]  /*69a0*/  FFMA.FTZ R49, R14, R42.reuse, -R49 ;  /* 0x0000002a0e317223 */ /* 0x080fe20000010831 */
[----:B------:R-:W-:Y:S01]  /*69b0*/  FFMA.FTZ R43, R74, R42, R43 ;  /* 0x0000002a4a2b7223 */ /* 0x000fe2000001002b */
[----:B------:R-:W-:-:S03]  /*69c0*/  IMAD.MOV.U32 R75, RZ, RZ, R111 ;  /* 0x000000ffff4b7224 */ /* 0x000fc600078e006f */
[----:B------:R-:W-:Y:S01]  /*69d0*/  F2FP.F16.F32.PACK_AB R49, R49, R72 ;  /* 0x000000483131723e */ /* 0x000fe200000000ff */
[----:B------:R-:W-:Y:S01]  /*69e0*/  IMAD.MOV.U32 R72, RZ, RZ, R40 ;  /* 0x000000ffff487224 */ /* 0x000fe200078e0028 */
[----:B------:R-:W-:-:S03]  /*69f0*/  F2FP.F16.F32.PACK_AB R43, R43, R109 ;  /* 0x0000006d2b2b723e */ /* 0x000fc600000000ff */
[----:B------:R-:W-:Y:S02]  /*6a00*/  IMAD.MOV.U32 R14, RZ, RZ, R49 ;  /* 0x000000ffff0e7224 */ /* 0x000fe400078e0031 */
[----:B------:R-:W-:-:S07]  /*6a10*/  IMAD.MOV.U32 R74, RZ, RZ, R43 ;  /* 0x000000ffff4a7224 */ /* 0x000fce00078e002b */
.L_x_1612:
[----:B------:R-:W-:Y:S05]  /*6a20*/  BSYNC B3 ;  /* 0x0000000000037941 */ /* 0x000fea0003800000 */
.L_x_1611:
[----:B------:R-:W-:-:S04]  /*6a30*/  LEA R40, P0, R68, R11, 0x1 ;  /* 0x0000000b44287211 */ /* 0x000fc800078008ff */
[----:B--2---:R-:W-:Y:S02]  /*6a40*/  LEA.HI.X R41, R68, R103, R86, 0x1, P0 ;  /* 0x0000006744297211 */ /* 0x004fe400000f0c56 */
[----:B------:R-:W-:-:S03]  /*6a50*/  ISETP.GE.AND P0, PT, R108, R106, PT ;  /* 0x0000006a6c00720c */ /* 0x000fc60003f06270 */
[----:B----4-:R2:W-:Y:S10]  /*6a60*/  ST.E.128 desc[UR60][R40.64], R12 ;  /* 0x0000000c28007985 */ /* 0x0105f4000c101d3c */
[----:B--2---:R-:W-:-:S05]  /*6a70*/  @!P0 IMAD.WIDE R12, R108, 0x2, R102 ;  /* 0x000000026c0c8825 */ /* 0x004fca00078e0266 */
[----:B---3--:R3:W-:Y:S02]  /*6a80*/  @!P0 ST.E.128 desc[UR60][R12.64], R72 ;  /* 0x000000480c008985 */ /* 0x0087e4000c101d3c */
.L_x_1610:
[----:B------:R-:W-:Y:S05]  /*6a90*/  BSYNC B2 ;  /* 0x0000000000027941 */ /* 0x000fea0003800000 */
.L_x_1609:
[----:B------:R-:W-:-:S13]  /*6aa0*/  ISETP.NE.AND P0, PT, R71, RZ, PT ;  /* 0x000000ff4700720c */ /* 0x000fda0003f05270 */
[----:B------:R-:W-:Y:S05]  /*6ab0*/  @!P0 BRA `(.L_x_1608) ;  /* 0x0000000400e08947 */ /* 0x000fea0003800000 */
[----:B------:R-:W4:Y:S04]  /*6ac0*/  LDL R40, [R1+0x60] ;  /* 0x0000600001287983 */ /* 0x000f280000100800 */
[----:B------:R-:W5:Y:S04]  /*6ad0*/  LDL R15, [R1+0xcc] ;  /* 0x0000cc00010f7983 */ /* 0x000f680000100800 */
[----:B------:R-:W2:Y:S01]  /*6ae0*/  LDL R14, [R1+0x6c] ;  /* 0x00006c00010e7983 */ /* 0x000ea20000100800 */
[----:B---3--:R-:W-:Y:S01]  /*6af0*/  SEL R12, R91, R107, !P1 ;  /* 0x0000006b5b0c7207 */ /* 0x008fe20004800000 */
[----:B------:R-:W-:Y:S01]  /*6b00*/  BSSY B2, `(.L_x_1613) ;  /* 0x000006d000027945 */ /* 0x000fe20003800000 */
[----:B------:R-:W-:-:S02]  /*6b10*/  ISETP.GE.AND P0, PT, R203, R101, PT ;  /* 0x00000065cb00720c */ /* 0x000fc40003f06270 */
[----:B------:R-:W-:-:S04]  /*6b20*/  SHF.R.S32.HI R13, RZ, 0x1f, R12 ;  /* 0x0000001fff0d7819 */ /* 0x000fc8000001140c */
[----:B------:R-:W-:-:S04]  /*6b30*/  LEA.HI R48, R13, R12, RZ, 0x4 ;  /* 0x0000000c0d307211 */ /* 0x000fc800078f20ff */
[----:B------:R-:W-:-:S04]  /*6b40*/  LEA.HI.SX32 R48, R48, R69, 0x1c ;  /* 0x0000004530307211 */ /* 0x000fc800078fe2ff */
[----:B------:R-:W-:-:S04]  /*6b50*/  SHF.R.S32.HI R13, RZ, 0x1f, R48 ;  /* 0x0000001fff0d7819 */ /* 0x000fc80000011430 */
[----:B------:R-:W-:Y:S01]  /*6b60*/  LEA.HI R12, R13, R48, RZ, 0x3 ;  /* 0x000000300d0c7211 */ /* 0x000fe200078f18ff */
[----:B------:R-:W-:-:S03]  /*6b70*/  IMAD.SHL.U32 R48, R48, 0x8, RZ ;  /* 0x0000000830307824 */ /* 0x000fc600078e00ff */
[----:B------:R-:W-:-:S04]  /*6b80*/  SHF.L.U32 R12, R12, 0x9, RZ ;  /* 0x000000090c0c7819 */ /* 0x000fc800000006ff */
[----:B------:R-:W-:Y:S02]  /*6b90*/  LOP3.LUT R12, R12, 0x7ffff000, RZ, 0xc0, !PT ;  /* 0x7ffff0000c0c7812 */ /* 0x000fe400078ec0ff */
[----:B----4-:R-:W-:-:S04]  /*6ba0*/  LOP3.LUT R13, R40, 0x38, R48, 0xf8, !PT ;  /* 0x00000038280d7812 */ /* 0x010fc800078ef830 */
[----:B-----5:R-:W-:-:S04]  /*6bb0*/  LOP3.LUT R13, R13, R15, RZ, 0x3c, !PT ;  /* 0x0000000f0d0d7212 */ /* 0x020fc800078e3cff */
[----:B--2---:R-:W-:Y:S01]  /*6bc0*/  IADD3 R13, R13, R12, R14 ;  /* 0x0000000c0d0d7210 */ /* 0x004fe20007ffe00e */
[----:B------:R-:W-:-:S04]  /*6bd0*/  IMAD R12, R200, 0x4000, R5 ;  /* 0x00004000c80c7824 */ /* 0x000fc800078e0205 */
[----:B------:R-:W-:Y:S02]  /*6be0*/  IMAD R40, R200, 0x4000, R13 ;  /* 0x00004000c8287824 */ /* 0x000fe400078e020d */
[--C-:B------:R-:W-:Y:S02]  /*6bf0*/  IMAD R12, R12, 0x2, R17.reuse ;  /* 0x000000020c0c7824 */ /* 0x100fe400078e0211 */
[----:B------:R-:W-:-:S04]  /*6c00*/  IMAD R40, R40, 0x2, R17 ;  /* 0x0000000228287824 */ /* 0x000fc800078e0211 */
[----:B------:R-:W2:Y:S04]  /*6c10*/  LDS.128 R12, [R12+0x20400] ;  /* 0x020400000c0c7984 */ /* 0x000ea80000000c00 */
[----:B------:R-:W3:Y:S01]  /*6c20*/  LDS.128 R40, [R40+0x20400] ;  /* 0x0204000028287984 */ /* 0x000ee20000000c00 */
[----:B------:R-:W-:Y:S05]  /*6c30*/  @P0 BRA `(.L_x_1614) ;  /* 0x0000000400640947 */ /* 0x000fea0003800000 */
[----:B---3--:R-:W-:Y:S01]  /*6c40*/  IMAD.MOV.U32 R50, RZ, RZ, R41 ;  /* 0x000000ffff327224 */ /* 0x008fe200078e0029 */
[----:B--2---:R-:W-:Y:S01]  /*6c50*/  MOV R49, R13 ;  /* 0x0000000d00317202 */ /* 0x004fe20000000f00 */
[----:B------:R-:W-:Y:S01]  /*6c60*/  HADD2.F32 R51, -RZ, R125.H1_H1 ;  /* 0x3000007dff337230 */ /* 0x000fe20000004100 */
[--C-:B------:R-:W-:Y:S01]  /*6c70*/  SHF.R.U64 R36, R36, 0x10, R37.reuse ;  /* 0x0000001024247819 */ /* 0x100fe20000001225 */
[----:B------:R-:W-:Y:S01]  /*6c80*/  HADD2.F32 R72, -RZ, R124.H1_H1 ;  /* 0x3000007cff487230 */ /* 0x000fe20000004100 */
        /* <DEDUP_REMOVED lines=81> */
[----:B------:R-:W-:-:S03]  /*71a0*/  F2FP.F16.F32.PACK_AB R39, R39, R49 ;  /* 0x000000312727723e */ /* 0x000fc600000000ff */
[----:B------:R-:W-:Y:S01]  /*71b0*/  IMAD.MOV.U32 R14, RZ, RZ, R46 ;  /* 0x000000ffff0e7224 */ /* 0x000fe200078e002e */
[----:B------:R-:W-:-:S07]  /*71c0*/  MOV R42, R39 ;  /* 0x00000027002a7202 */ /* 0x000fce0000000f00 */
.L_x_1614:
[----:B------:R-:W-:Y:S05]  /*71d0*/  BSYNC B2 ;  /* 0x0000000000027941 */ /* 0x000fea0003800000 */
.L_x_1613:
[----:B------:R-:W-:Y:S02]  /*71e0*/  ISETP.GE.AND P0, PT, R48, R106, PT ;  /* 0x0000006a3000720c */ /* 0x000fe40003f06270 */
[----:B------:R-:W-:-:S04]  /*71f0*/  LEA R36, P6, R70, R11, 0x1 ;  /* 0x0000000b46247211 */ /* 0x000fc800078c08ff */
[----:B------:R-:W-:-:S05]  /*7200*/  LEA.HI.X R37, R70, R103, R87, 0x1, P6 ;  /* 0x0000006746257211 */ /* 0x000fca00030f0c57 */
[----:B--2---:R4:W-:Y:S02]  /*7210*/  ST.E.128 desc[UR60][R36.64], R12 ;  /* 0x0000000c24007985 */ /* 0x0049e4000c101d3c */
[----:B------:R-:W-:-:S05]  /*7220*/  @!P0 IMAD.WIDE R38, R48, 0x2, R102 ;  /* 0x0000000230268825 */ /* 0x000fca00078e0266 */
[----:B---3--:R4:W-:Y:S02]  /*7230*/  @!P0 ST.E.128 desc[UR60][R38.64], R40 ;  /* 0x0000002826008985 */ /* 0x0089e4000c101d3c */
.L_x_1608:
[----:B------:R-:W-:Y:S05]  /*7240*/  BSYNC B1 ;  /* 0x0000000000017941 */ /* 0x000fea0003800000 */
.L_x_1607:
[----:B------:R-:W-:-:S03]  /*7250*/  UMOV UR4, 0xffffffff ;  /* 0xffffffff00047882 */ /* 0x000fc60000000000 */
[----:B------:R-:W-:Y:S05]  /*7260*/  BRA.DIV UR4, `(.L_x_1615) ;  /* 0x0000025604107947 */ /* 0x000fea000b800000 */
[----:B-1----:R-:W1:Y:S04]  /*7270*/  SHFL.IDX PT, R105, R105, 0x1, 0x181f ;  /* 0x00381f0069697f89 */ /* 0x002e6800000e0000 */
[----:B------:R-:W0:Y:S02]  /*7280*/  SHFL.IDX PT, R104, R104, 0x1, 0x181f ;  /* 0x00381f0068687f89 */ /* 0x000e2400000e0000 */
.L_x_2013:
[----:B------:R-:W-:Y:S05]  /*7290*/  @P4 BRA `(.L_x_1584) ;  /* 0x0000001400444947 */ /* 0x000fea0003800000 */
[----:B------:R-:W-:Y:S01]  /*72a0*/  ISETP.NE.AND P0, PT, R29, RZ, PT ;  /* 0x000000ff1d00720c */ /* 0x000fe20003f05270 */
[----:B------:R-:W-:Y:S01]  /*72b0*/  BSSY B1, `(.L_x_1616) ;  /* 0x0000079000017945 */ /* 0x000fe20003800000 */
[----:B0---4-:R-:W-:Y:S02]  /*72c0*/  IMAD.MOV.U32 R40, RZ, RZ, R104 ;  /* 0x000000ffff287224 */ /* 0x011fe400078e0068 */
[----:B-1----:R-:W-:-:S09]  /*72d0*/  IMAD.MOV.U32 R41, RZ, RZ, R105 ;  /* 0x000000ffff297224 */ /* 0x002fd200078e0069 */
[----:B------:R-:W-:Y:S05]  /*72e0*/  @!P0 BRA `(.L_x_1617) ;  /* 0x0000000400d48947 */ /* 0x000fea0003800000 */
[----:B------:R-:W4:Y:S04]  /*72f0*/  LDL R15, [R1+0x5c] ;  /* 0x00005c00010f7983 */ /* 0x000f280000100800 */
[----:B------:R-:W5:Y:S04]  /*7300*/  LDL R14, [R1+0xc8] ;  /* 0x0000c800010e7983 */ /* 0x000f680000100800 */
[----:B---3--:R-:W3:Y:S01]  /*7310*/  LDL R13, [R1+0x68] ;  /* 0x00006800010d7983 */ /* 0x008ee20000100800 */
[----:B------:R-:W-:Y:S01]  /*7320*/  SEL R11, R91, R107, !P2 ;  /* 0x0000006b5b0b7207 */ /* 0x000fe20005000000 */
[----:B------:R-:W-:Y:S01]  /*7330*/  BSSY B2, `(.L_x_1618) ;  /* 0x000006b000027945 */ /* 0x000fe20003800000 */
[----:B------:R-:W-:-:S02]  /*7340*/  ISETP.GE.AND P0, PT, R18, R101, PT ;  /* 0x000000651200720c */ /* 0x000fc40003f06270 */
[----:B------:R-:W-:-:S04]  /*7350*/  SHF.R.S32.HI R12, RZ, 0x1f, R11 ;  /* 0x0000001fff0c7819 */ /* 0x000fc8000001140b */
[----:B------:R-:W-:-:S04]  /*7360*/  LEA.HI R12, R12, R11, RZ, 0x4 ;  /* 0x0000000b0c0c7211 */ /* 0x000fc800078f20ff */
[----:B------:R-:W-:-:S04]  /*7370*/  LEA.HI.SX32 R12, R12, R35, 0x1c ;  /* 0x000000230c0c7211 */ /* 0x000fc800078fe2ff */
[----:B------:R-:W-:Y:S01]  /*7380*/  SHF.R.S32.HI R11, RZ, 0x1f, R12 ;  /* 0x0000001fff0b7819 */ /* 0x000fe2000001140c */
[----:B------:R-:W-:-:S03]  /*7390*/  IMAD.SHL.U32 R44, R12, 0x8, RZ ;  /* 0x000000080c2c7824 */ /* 0x000fc600078e00ff */
[----:B------:R-:W-:Y:S02]  /*73a0*/  LEA.HI R12, R11, R12, RZ, 0x3 ;  /* 0x0000000c0b0c7211 */ /* 0x000fe400078f18ff */
[----:B------:R-:W-:-:S03]  /*73b0*/  ISETP.GE.AND P4, PT, R44, R106, PT ;  /* 0x0000006a2c00720c */ /* 0x000fc60003f86270 */
[----:B------:R-:W-:-:S05]  /*73c0*/  IMAD.SHL.U32 R12, R12, 0x200, RZ ;  /* 0x000002000c0c7824 */ /* 0x000fca00078e00ff */
[----:B------:R-:W-:Y:S02]  /*73d0*/  LOP3.LUT R12, R12, 0x7ffff000, RZ, 0xc0, !PT ;  /* 0x7ffff0000c0c7812 */ /* 0x000fe400078ec0ff */
[----:B----4-:R-:W-:-:S04]  /*73e0*/  LOP3.LUT R11, R15, 0x38, R44, 0xf8, !PT ;  /* 0x000000380f0b7812 */ /* 0x010fc800078ef82c */
[----:B-----5:R-:W-:-:S04]  /*73f0*/  LOP3.LUT R11, R11, R14, RZ, 0x3c, !PT ;  /* 0x0000000e0b0b7212 */ /* 0x020fc800078e3cff */
[----:B---3--:R-:W-:Y:S02]  /*7400*/  IADD3 R11, R11, R12, R13 ;  /* 0x0000000c0b0b7210 */ /* 0x008fe40007ffe00d */
[----:B------:R-:W-:-:S03]  /*7410*/  LEA R12, R200, R4, 0xe ;  /* 0x00000004c80c7211 */ /* 0x000fc600078e70ff */
[----:B------:R-:W-:Y:S02]  /*7420*/  IMAD R14, R200, 0x4000, R11 ;  /* 0x00004000c80e7824 */ /* 0x000fe400078e020b */
[--C-:B------:R-:W-:Y:S02]  /*7430*/  IMAD R12, R12, 0x2, R17.reuse ;  /* 0x000000020c0c7824 */ /* 0x100fe400078e0211 */
[----:B------:R-:W-:-:S04]  /*7440*/  IMAD R36, R14, 0x2, R17 ;  /* 0x000000020e247824 */ /* 0x000fc800078e0211 */
[----:B------:R-:W0:Y:S04]  /*7450*/  LDS.128 R12, [R12+0x20400] ;  /* 0x020400000c0c7984 */ /* 0x000e280000000c00 */
[----:B------:R-:W1:Y:S01]  /*7460*/  LDS.128 R36, [R36+0x20400] ;  /* 0x0204000024247984 */ /* 0x000e620000000c00 */
[----:B------:R-:W-:Y:S05]  /*7470*/  @P0 BRA `(.L_x_1619) ;  /* 0x0000000400580947 */ /* 0x000fea0003800000 */
[----:B0-----:R-:W-:Y:S01]  /*7480*/  IMAD.MOV.U32 R11, RZ, RZ, R13 ;  /* 0x000000ffff0b7224 */ /* 0x001fe200078e000d */
[----:B------:R-:W-:Y:S01]  /*7490*/  SHF.R.U64 R64, R64, 0x10, R65 ;  /* 0x0000001040407819 */ /* 0x000fe20000001241 */
[----:B------:R-:W-:Y:S01]  /*74a0*/  HADD2.F32 R45, -RZ, R121.H1_H1 ;  /* 0x30000079ff2d7230 */ /* 0x000fe20000004100 */
[----:B------:R-:W-:Y:S01]  /*74b0*/  SHF.R.U64 R66, R66, 0x10, R67 ;  /* 0x0000001042427819 */ /* 0x000fe20000001243 */
[----:B-1----:R-:W-:Y:S01]  /*74c0*/  HADD2.F32 R42, -RZ, R37.H0_H0 ;  /* 0x20000025ff2a7230 */ /* 0x002fe20000004100 */
[----:B------:R-:W-:Y:S01]  /*74d0*/  SHF.R.U64 R58, R58, 0x10, R59 ;  /* 0x000000103a3a7819 */ /* 0x000fe2000000123b */
[----:B------:R-:W-:Y:S02]  /*74e0*/  HADD2.F32 R43, -RZ, R11.H0_H0 ;  /* 0x2000000bff2b7230 */ /* 0x000fe40000004100 */
[----:B------:R-:W-:Y:S02]  /*74f0*/  HADD2.F32 R13, -RZ, R119.H1_H1 ;  /* 0x30000077ff0d7230 */ /* 0x000fe40000004100 */
[----:B------:R-:W-:Y:S01]  /*7500*/  FMUL.FTZ R46, R42, R45 ;  /* 0x0000002d2a2e7220 */ /* 0x000fe20000410000 */
[----:B------:R-:W-:-:S02]  /*7510*/  HADD2.F32 R49, -RZ, R64.H0_H0 ;  /* 0x20000040ff317230 */ /* 0x000fc40000004100 */
[C---:B------:R-:W-:Y:S01]  /*7520*/  FMUL.FTZ R45, R43.reuse, R45 ;  /* 0x0000002d2b2d7220 */ /* 0x040fe20000410000 */
[----:B------:R-:W-:Y:S02]  /*7530*/  HADD2.F32 R72, -RZ, R121.H0_H0 ;  /* 0x20000079ff487230 */ /* 0x000fe40000004100 */
[-C--:B------:R-:W-:Y:S01]  /*7540*/  FFMA.FTZ R43, R43, R13.reuse, -R46 ;  /* 0x0000000d2b2b7223 */ /* 0x080fe2000001082e */
[----:B------:R-:W-:Y:S01]  /*7550*/  SHF.R.U32.HI R46, RZ, 0x10, R57 ;  /* 0x00000010ff2e7819 */ /* 0x000fe20000011639 */
[----:B------:R-:W-:Y:S01]  /*7560*/  FFMA.FTZ R42, R42, R13, R45 ;  /* 0x0000000d2a2a7223 */ /* 0x000fe2000001002d */
[----:B------:R-:W-:Y:S01]  /*7570*/  SHF.R.U32.HI R45, RZ, 0x10, R65 ;  /* 0x00000010ff2d7819 */ /* 0x000fe20000011641 */
[----:B------:R-:W-:Y:S02]  /*7580*/  HADD2.F32 R13, -RZ, R37.H1_H1 ;  /* 0x30000025ff0d7230 */ /* 0x000fe40000004100 */
[----:B------:R-:W-:Y:S02]  /*7590*/  HADD2.F32 R50, -RZ, R119.H0_H0 ;  /* 0x20000077ff327230 */ /* 0x000fe40000004100 */
[----:B------:R-:W-:-:S02]  /*75a0*/  HADD2.F32 R37, -RZ, R45.H0_H0 ;  /* 0x2000002dff257230 */ /* 0x000fc40000004100 */
[----:B------:R-:W-:Y:S02]  /*75b0*/  HADD2.F32 R45, -RZ, R11.H1_H1 ;  /* 0x3000000bff2d7230 */ /* 0x000fe40000004100 */
[----:B------:R-:W-:Y:S02]  /*75c0*/  HADD2.F32 R11, -RZ, R46.H0_H0 ;  /* 0x2000002eff0b7230 */ /* 0x000fe40000004100 */
[-C--:B------:R-:W-:Y:S01]  /*75d0*/  FMUL.FTZ R46, R13, R37.reuse ;  /* 0x000000250d2e7220 */ /* 0x080fe20000410000 */
[----:B------:R-:W-:Y:S02]  /*75e0*/  HADD2.F32 R58, -RZ, R58.H0_H0 ;  /* 0x2000003aff3a7230 */ /* 0x000fe40000004100 */
[C---:B------:R-:W-:Y:S01]  /*75f0*/  FMUL.FTZ R47, R45.reuse, R37 ;  /* 0x000000252d2f7220 */ /* 0x040fe20000410000 */
[-C--:B------:R-:W-:Y:S01]  /*7600*/  FFMA.FTZ R37, R45, R11.reuse, -R46 ;  /* 0x0000000b2d257223 */ /* 0x080fe2000001082e */
[----:B------:R-:W-:Y:S02]  /*7610*/  HADD2.F32 R46, -RZ, R120.H1_H1 ;  /* 0x30000078ff2e7230 */ /* 0x000fe40000004100 */
[----:B------:R-:W-:Y:S01]  /*7620*/  FFMA.FTZ R11, R13, R11, R47 ;  /* 0x0000000b0d0b7223 */ /* 0x000fe2000001002f */
[----:B------:R-:W-:-:S02]  /*7630*/  IMAD.MOV.U32 R13, RZ, RZ, R15 ;  /* 0x000000ffff0d7224 */ /* 0x000fc400078e000f */
[----:B------:R-:W-:Y:S01]  /*7640*/  HADD2.F32 R15, -RZ, R39.H0_H0 ;  /* 0x20000027ff0f7230 */ /* 0x000fe20000004100 */
[----:B------:R-:W-:Y:S01]  /*7650*/  F2FP.F16.F32.PACK_AB R37, R37, R43 ;  /* 0x0000002b2525723e */ /* 0x000fe200000000ff */
[----:B------:R-:W-:Y:S01]  /*7660*/  HADD2.F32 R47, -RZ, R118.H1_H1 ;  /* 0x30000076ff2f7230 */ /* 0x000fe20000004100 */
[----:B------:R-:W-:Y:S01]  /*7670*/  F2FP.F16.F32.PACK_AB R11, R11, R42 ;  /* 0x0000002a0b0b723e */ /* 0x000fe200000000ff */
[--C-:B------:R-:W-:Y:S02]  /*7680*/  HADD2.F32 R45, -RZ, R13.reuse.H0_H0 ;  /* 0x2000000dff2d7230 */ /* 0x100fe40000004100 */
[-C--:B------:R-:W-:Y:S01]  /*7690*/  FMUL.FTZ R48, R15, R46.reuse ;  /* 0x0000002e0f307220 */ /* 0x080fe20000410000 */
[----:B------:R-:W-:Y:S02]  /*76a0*/  HADD2.F32 R13, -RZ, R13.H1_H1 ;  /* 0x3000000dff0d7230 */ /* 0x000fe40000004100 */
[----:B------:R-:W-:Y:S02]  /*76b0*/  HADD2.F32 R120, -RZ, R120.H0_H0 ;  /* 0x20000078ff787230 */ /* 0x000fe40000004100 */
[C---:B------:R-:W-:Y:S01]  /*76c0*/  FMUL.FTZ R46, R45.reuse, R46 ;  /* 0x0000002e2d2e7220 */ /* 0x040fe20000410000 */
[----:B------:R-:W-:Y:S01]  /*76d0*/  FFMA.FTZ R48, R45, R47, -R48 ;  /* 0x0000002f2d307223 */ /* 0x000fe20000010830 */
[----:B------:R-:W-:Y:S01]  /*76e0*/  SHF.R.U32.HI R45, RZ, 0x10, R67 ;  /* 0x00000010ff2d7819 */ /* 0x000fe20000011643 */
[----:B------:R-:W-:-:S02]  /*76f0*/  HADD2.F32 R118, -RZ, R118.H0_H0 ;  /* 0x20000076ff767230 */ /* 0x000fc40000004100 */
[----:B------:R-:W-:Y:S01]  /*7700*/  FFMA.FTZ R46, R15, R47, R46 ;  /* 0x0000002f0f2e7223 */ /* 0x000fe2000001002e */
[----:B------:R-:W-:Y:S02]  /*7710*/  HADD2.F32 R15, -RZ, R39.H1_H1 ;  /* 0x30000027ff0f7230 */ /* 0x000fe40000004100 */
[----:B------:R-:W-:Y:S01]  /*7720*/  HADD2.F32 R39, -RZ, R45.H0_H0 ;  /* 0x2000002dff277230 */ /* 0x000fe20000004100 */
[----:B------:R-:W-:-:S04]  /*7730*/  SHF.R.U32.HI R45, RZ, 0x10, R59 ;  /* 0x00000010ff2d7819 */ /* 0x000fc8000001163b */
[-C--:B------:R-:W-:Y:S01]  /*7740*/  FMUL.FTZ R47, R15, R39.reuse ;  /* 0x000000270f2f7220 */ /* 0x080fe20000410000 */
[----:B------:R-:W-:Y:S02]  /*7750*/  HADD2.F32 R45, -RZ, R45.H0_H0 ;  /* 0x2000002dff2d7230 */ /* 0x000fe40000004100 */
[----:B------:R-:W-:-:S04]  /*7760*/  FMUL.FTZ R39, R13, R39 ;  /* 0x000000270d277220 */ /* 0x000fc80000410000 */
[-C--:B------:R-:W-:Y:S01]  /*7770*/  FFMA.FTZ R39, R15, R45.reuse, R39 ;  /* 0x0000002d0f277223 */ /* 0x080fe20000010027 */
[----:B------:R-:W-:Y:S01]  /*7780*/  FFMA.FTZ R47, R13, R45, -R47 ;  /* 0x0000002d0d2f7223 */ /* 0x000fe2000001082f */
[----:B------:R-:W-:Y:S01]  /*7790*/  HADD2.F32 R15, -RZ, R36.H0_H0 ;  /* 0x20000024ff0f7230 */ /* 0x000fe20000004100 */
[----:B------:R-:W-:Y:S01]  /*77a0*/  SHF.R.U64 R45, R56, 0x10, R57 ;  /* 0x00000010382d7819 */ /* 0x000fe20000001239 */
[----:B------:R-:W-:Y:S01]  /*77b0*/  HADD2.F32 R13, -RZ, R12.H0_H0 ;  /* 0x2000000cff0d7230 */ /* 0x000fe20000004100 */
[----:B------:R-:W-:Y:S01]  /*77c0*/  F2FP.F16.F32.PACK_AB R39, R39, R46 ;  /* 0x0000002e2727723e */ /* 0x000fe200000000ff */
[----:B------:R-:W-:Y:S02]  /*77d0*/  HADD2.F32 R36, -RZ, R36.H1_H1 ;  /* 0x30000024ff247230 */ /* 0x000fe40000004100 */
[-C--:B------:R-:W-:Y:S01]  /*77e0*/  FMUL.FTZ R74, R15, R72.reuse ;  /* 0x000000480f4a7220 */ /* 0x080fe20000410000 */
[----:B------:R-:W-:Y:S02]  /*77f0*/  HADD2.F32 R12, -RZ, R12.H1_H1 ;  /* 0x3000000cff0c7230 */ /* 0x000fe40000004100 */
[----:B------:R-:W-:Y:S01]  /*7800*/  FMUL.FTZ R72, R13, R72 ;  /* 0x000000480d487220 */ /* 0x000fe20000410000 */
[----:B------:R-:W-:-:S02]  /*7810*/  HADD2.F32 R45, -RZ, R45.H0_H0 ;  /* 0x2000002dff2d7230 */ /* 0x000fc40000004100 */
[-C--:B------:R-:W-:Y:S01]  /*7820*/  FMUL.FTZ R51, R36, R49.reuse ;  /* 0x0000003124337220 */ /* 0x080fe20000410000 */
[-C--:B------:R-:W-:Y:S01]  /*7830*/  FFMA.FTZ R13, R13, R50.reuse, -R74 ;  /* 0x000000320d0d7223 */ /* 0x080fe2000001084a */
[C---:B------:R-:W-:Y:S01]  /*7840*/  FMUL.FTZ R49, R12.reuse, R49 ;  /* 0x000000310c317220 */ /* 0x040fe20000410000 */
[----:B------:R-:W-:Y:S01]  /*7850*/  FFMA.FTZ R15, R15, R50, R72 ;  /* 0x000000320f0f7223 */ /* 0x000fe20000010048 */
[-C--:B------:R-:W-:Y:S01]  /*7860*/  FFMA.FTZ R12, R12, R45.reuse, -R51 ;  /* 0x0000002d0c0c7223 */ /* 0x080fe20000010833 */
[--C-:B------:R-:W-:Y:S02]  /*7870*/  HADD2.F32 R50, -RZ, R38.reuse.H1_H1 ;  /* 0x30000026ff327230 */ /* 0x100fe40000004100 */
[----:B------:R-:W-:Y:S01]  /*7880*/  FFMA.FTZ R36, R36, R45, R49 ;  /* 0x0000002d24247223 */ /* 0x000fe20000010031 */
[----:B------:R-:W-:Y:S01]  /*7890*/  MOV R45, R14 ;  /* 0x0000000e002d7202 */ /* 0x000fe20000000f00 */
[----:B------:R-:W-:Y:S01]  /*78a0*/  HADD2.F32 R49, -RZ, R38.H0_H0 ;  /* 0x20000026ff317230 */ /* 0x000fe20000004100 */
[----:B------:R-:W-:-:S02]  /*78b0*/  F2FP.F16.F32.PACK_AB R47, R47, R48 ;  /* 0x000000302f2f723e */ /* 0x000fc400000000ff */
[----:B------:R-:W-:Y:S01]  /*78c0*/  F2FP.F16.F32.PACK_AB R12, R12, R13 ;  /* 0x0000000d0c0c723e */ /* 0x000fe200000000ff */
[--C-:B------:R-:W-:Y:S02]  /*78d0*/  HADD2.F32 R14, -RZ, R45.reuse.H0_H0 ;  /* 0x2000002dff0e7230 */ /* 0x100fe40000004100 */
[-C--:B------:R-:W-:Y:S01]  /*78e0*/  FMUL.FTZ R51, R49, R120.reuse ;  /* 0x0000007831337220 */ /* 0x080fe20000410000 */
[----:B------:R-:W-:Y:S01]  /*78f0*/  HADD2.F32 R45, -RZ, R45.H1_H1 ;  /* 0x3000002dff2d7230 */ /* 0x000fe20000004100 */
[----:B------:R-:W-:Y:S01]  /*7900*/  F2FP.F16.F32.PACK_AB R36, R36, R15 ;  /* 0x0000000f2424723e */ /* 0x000fe200000000ff */
[----:B------:R-:W-:Y:S02]  /*7910*/  IMAD.MOV.U32 R13, RZ, RZ, R37 ;  /* 0x000000ffff0d7224 */ /* 0x000fe400078e0025 */
[C---:B------:R-:W-:Y:S01]  /*7920*/  FMUL.FTZ R120, R14.reuse, R120 ;  /* 0x000000780e787220 */ /* 0x040fe20000410000 */
[----:B------:R-:W-:Y:S01]  /*7930*/  FFMA.FTZ R14, R14, R118, -R51 ;  /* 0x000000760e0e7223 */ /* 0x000fe20000010833 */
[----:B------:R-:W-:-:S02]  /*7940*/  HADD2.F32 R51, -RZ, R66.H0_H0 ;  /* 0x20000042ff337230 */ /* 0x000fc40000004100 */
[----:B------:R-:W-:Y:S01]  /*7950*/  FFMA.FTZ R38, R49, R118, R120 ;  /* 0x0000007631267223 */ /* 0x000fe20000010078 */
[----:B------:R-:W-:Y:S02]  /*7960*/  IMAD.MOV.U32 R37, RZ, RZ, R11 ;  /* 0x000000ffff257224 */ /* 0x000fe400078e000b */
[CC--:B------:R-:W-:Y:S01]  /*7970*/  FMUL.FTZ R56, R50.reuse, R51.reuse ;  /* 0x0000003332387220 */ /* 0x0c0fe20000410000 */
[C---:B------:R-:W-:Y:S01]  /*7980*/  FMUL.FTZ R51, R45.reuse, R51 ;  /* 0x000000332d337220 */ /* 0x040fe20000410000 */
[----:B------:R-:W-:Y:S02]  /*7990*/  IMAD.MOV.U32 R15, RZ, RZ, R47 ;  /* 0x000000ffff0f7224 */ /* 0x000fe400078e002f */
[-C--:B------:R-:W-:Y:S01]  /*79a0*/  FFMA.FTZ R45, R45, R58.reuse, -R56 ;  /* 0x0000003a2d2d7223 */ /* 0x080fe20000010838 */
[----:B------:R-:W-:-:S04]  /*79b0*/  FFMA.FTZ R51, R50, R58, R51 ;  /* 0x0000003a32337223 */ /* 0x000fc80000010033 */
[----:B------:R-:W-:Y:S02]  /*79c0*/  F2FP.F16.F32.PACK_AB R14, R45, R14 ;  /* 0x0000000e2d0e723e */ /* 0x000fe400000000ff */
[----:B------:R-:W-:-:S07]  /*79d0*/  F2FP.F16.F32.PACK_AB R38, R51, R38 ;  /* 0x000000263326723e */ /* 0x000fce00000000ff */
.L_x_1619:
[----:B------:R-:W-:Y:S05]  /*79e0*/  BSYNC B2 ;  /* 0x0000000000027941 */ /* 0x000fea0003800000 */
.L_x_1618:
[----:B------:R-:W-:Y:S01]  /*79f0*/  LEA R42, P0, R68, R104, 0x1 ;  /* 0x00000068442a7211 */ /* 0x000fe200078008ff */
[----:B------:R-:W-:-:S03]  /*7a00*/  @!P4 IMAD.WIDE R44, R44, 0x2, R40 ;  /* 0x000000022c2cc825 */ /* 0x000fc600078e0228 */
[----:B------:R-:W-:-:S05]  /*7a10*/  LEA.HI.X R43, R68, R105, R86, 0x1, P0 ;  /* 0x00000069442b7211 */ /* 0x000fca00000f0c56 */
[----:B0-----:R0:W-:Y:S04]  /*7a20*/  ST.E.128 desc[UR60][R42.64], R12 ;  /* 0x0000000c2a007985 */ /* 0x0011e8000c101d3c */
[----:B-1----:R0:W-:Y:S02]  /*7a30*/  @!P4 ST.E.128 desc[UR60][R44.64], R36 ;  /* 0x000000242c00c985 */ /* 0x0021e4000c101d3c */
.L_x_1617:
[----:B------:R-:W-:Y:S05]  /*7a40*/  BSYNC B1 ;  /* 0x0000000000017941 */ /* 0x000fea0003800000 */
.L_x_1616:
[----:B------:R-:W-:-:S13]  /*7a50*/  ISETP.NE.AND P0, PT, R71, RZ, PT ;  /* 0x000000ff4700720c */ /* 0x000fda0003f05270 */
[----:B------:R-:W-:Y:S05]  /*7a60*/  @!P0 BRA `(.L_x_1584) ;  /* 0x0000000c00508947 */ /* 0x000fea0003800000 */
[----:B0-----:R-:W4:Y:S04]  /*7a70*/  LDL R36, [R1+0x5c] ;  /* 0x00005c0001247983 */ /* 0x001f280000100800 */
[----:B------:R-:W5:Y:S04]  /*7a80*/  LDL R15, [R1+0xc8] ;  /* 0x0000c800010f7983 */ /* 0x000f680000100800 */
[----:B------:R-:W2:Y:S01]  /*7a90*/  LDL R14, [R1+0x68] ;  /* 0x00006800010e7983 */ /* 0x000ea20000100800 */
[----:B------:R-:W-:Y:S01]  /*7aa0*/  SEL R107, R91, R107, !P1 ;  /* 0x0000006b5b6b7207 */ /* 0x000fe20004800000 */
[----:B------:R-:W-:Y:S01]  /*7ab0*/  BSSY B1, `(.L_x_1620) ;  /* 0x000006a000017945 */ /* 0x000fe20003800000 */
[----:B------:R-:W-:-:S02]  /*7ac0*/  ISETP.GE.AND P4, PT, R203, R101, PT ;  /* 0x00000065cb00720c */ /* 0x000fc40003f86270 */
[----:B---3--:R-:W-:Y:S02]  /*7ad0*/  SHF.R.S32.HI R12, RZ, 0x1f, R107 ;  /* 0x0000001fff0c7819 */ /* 0x008fe4000001146b */
[----:B------:R-:W-:Y:S02]  /*7ae0*/  LEA R42, P0, R70, R104, 0x1 ;  /* 0x00000068462a7211 */ /* 0x000fe400078008ff */
[----:B------:R-:W-:Y:S02]  /*7af0*/  LEA.HI R12, R12, R107, RZ, 0x4 ;  /* 0x0000006b0c0c7211 */ /* 0x000fe400078f20ff */
[----:B------:R-:W-:Y:S02]  /*7b00*/  LEA.HI.X R43, R70, R105, R87, 0x1, P0 ;  /* 0x00000069462b7211 */ /* 0x000fe400000f0c57 */
[----:B------:R-:W-:-:S04]  /*7b10*/  LEA.HI.SX32 R12, R12, R69, 0x1c ;  /* 0x000000450c0c7211 */ /* 0x000fc800078fe2ff */
[----:B------:R-:W-:Y:S01]  /*7b20*/  SHF.R.S32.HI R13, RZ, 0x1f, R12 ;  /* 0x0000001fff0d7819 */ /* 0x000fe2000001140c */
[----:B------:R-:W-:-:S03]  /*7b30*/  IMAD.SHL.U32 R11, R12, 0x8, RZ ;  /* 0x000000080c0b7824 */ /* 0x000fc600078e00ff */
[----:B------:R-:W-:-:S05]  /*7b40*/  LEA.HI R13, R13, R12, RZ, 0x3 ;  /* 0x0000000c0d0d7211 */ /* 0x000fca00078f18ff */
[----:B------:R-:W-:-:S05]  /*7b50*/  IMAD.SHL.U32 R13, R13, 0x200, RZ ;  /* 0x000002000d0d7824 */ /* 0x000fca00078e00ff */
[----:B------:R-:W-:Y:S02]  /*7b60*/  LOP3.LUT R13, R13, 0x7ffff000, RZ, 0xc0, !PT ;  /* 0x7ffff0000d0d7812 */ /* 0x000fe400078ec0ff */
[----:B----4-:R-:W-:-:S04]  /*7b70*/  LOP3.LUT R12, R36, 0x38, R11, 0xf8, !PT ;  /* 0x00000038240c7812 */ /* 0x010fc800078ef80b */
[----:B-----5:R-:W-:-:S04]  /*7b80*/  LOP3.LUT R12, R12, R15, RZ, 0x3c, !PT ;  /* 0x0000000f0c0c7212 */ /* 0x020fc800078e3cff */
[----:B--2---:R-:W-:Y:S02]  /*7b90*/  IADD3 R13, R12, R13, R14 ;  /* 0x0000000d0c0d7210 */ /* 0x004fe40007ffe00e */
[----:B------:R-:W-:-:S03]  /*7ba0*/  LEA R12, R200, R6, 0xe ;  /* 0x00000006c80c7211 */ /* 0x000fc600078e70ff */
[----:B------:R-:W-:Y:S02]  /*7bb0*/  IMAD R14, R200, 0x4000, R13 ;  /* 0x00004000c80e7824 */ /* 0x000fe400078e020d */
[--C-:B------:R-:W-:Y:S02]  /*7bc0*/  IMAD R12, R12, 0x2, R17.reuse ;  /* 0x000000020c0c7824 */ /* 0x100fe400078e0211 */
[----:B------:R-:W-:-:S04]  /*7bd0*/  IMAD R36, R14, 0x2, R17 ;  /* 0x000000020e247824 */ /* 0x000fc800078e0211 */
[----:B------:R-:W0:Y:S04]  /*7be0*/  LDS.128 R12, [R12+0x20400] ;  /* 0x020400000c0c7984 */ /* 0x000e280000000c00 */
[----:B------:R-:W1:Y:S01]  /*7bf0*/  LDS.128 R36, [R36+0x20400] ;  /* 0x0204000024247984 */ /* 0x000e620000000c00 */
[----:B------:R-:W-:Y:S05]  /*7c00*/  @P4 BRA `(.L_x_1621) ;  /* 0x0000000400504947 */ /* 0x000fea0003800000 */
[----:B------:R-:W-:Y:S01]  /*7c10*/  SHF.R.U64 R44, R52, 0x10, R53 ;  /* 0x00000010342c7819 */ /* 0x000fe20000001235 */
[----:B-1----:R-:W-:Y:S01]  /*7c20*/  IMAD.MOV.U32 R48, RZ, RZ, R37 ;  /* 0x000000ffff307224 */ /* 0x002fe200078e0025 */
[----:B------:R-:W-:Y:S01]  /*7c30*/  SHF.R.U32.HI R51, RZ, 0x10, R53 ;  /* 0x00000010ff337819 */ /* 0x000fe20000011635 */
[----:B0-----:R-:W-:Y:S01]  /*7c40*/  IMAD.MOV.U32 R37, RZ, RZ, R15 ;  /* 0x000000ffff257224 */ /* 0x001fe200078e000f */
[----:B------:R-:W-:Y:S01]  /*7c50*/  SHF.R.U32.HI R53, RZ, 0x10, R61 ;  /* 0x00000010ff357819 */ /* 0x000fe2000001163d */
[----:B------:R-:W-:Y:S01]  /*7c60*/  HADD2.F32 R56, -RZ, R117.H1_H1 ;  /* 0x30000075ff387230 */ /* 0x000fe20000004100 */
[----:B------:R-:W-:Y:S01]  /*7c70*/  MOV R49, R39 ;  /* 0x0000002700317202 */ /* 0x000fe20000000f00 */
[--C-:B------:R-:W-:Y:S01]  /*7c80*/  HADD2.F32 R39, -RZ, R48.reuse.H0_H0 ;  /* 0x20000030ff277230 */ /* 0x100fe20000004100 */
[--C-:B------:R-:W-:Y:S01]  /*7c90*/  SHF.R.U64 R45, R54, 0x10, R55.reuse ;  /* 0x00000010362d7819 */ /* 0x100fe20000001237 */
[----:B------:R-:W-:Y:S01]  /*7ca0*/  HADD2.F32 R50, -RZ, R48.H1_H1 ;  /* 0x30000030ff327230 */ /* 0x000fe20000004100 */
[----:B------:R-:W-:Y:S01]  /*7cb0*/  SHF.R.U32.HI R54, RZ, 0x10, R55 ;  /* 0x00000010ff367819 */ /* 0x000fe20000011637 */
[----:B------:R-:W-:Y:S01]  /*7cc0*/  HADD2.F32 R53, -RZ, R53.H0_H0 ;  /* 0x20000035ff357230 */ /* 0x000fe20000004100 */
[--C-:B------:R-:W-:Y:S01]  /*7cd0*/  SHF.R.U64 R47, R62, 0x10, R63.reuse ;  /* 0x000000103e2f7819 */ /* 0x100fe2000000123f */
[--C-:B------:R-:W-:Y:S01]  /*7ce0*/  HADD2.F32 R48, -RZ, R13.reuse.H1_H1 ;  /* 0x3000000dff307230 */ /* 0x100fe20000004100 */
[----:B------:R-:W-:Y:S01]  /*7cf0*/  SHF.R.U32.HI R62, RZ, 0x10, R63 ;  /* 0x00000010ff3e7819 */ /* 0x000fe2000001163f */
[----:B------:R-:W-:-:S02]  /*7d00*/  HADD2.F32 R15, -RZ, R13.H0_H0 ;  /* 0x2000000dff0f7230 */ /* 0x000fc40000004100 */
[-C--:B------:R-:W-:Y:S01]  /*7d10*/  FMUL.FTZ R55, R50, R53.reuse ;  /* 0x0000003532377220 */ /* 0x080fe20000410000 */
[----:B------:R-:W-:Y:S02]  /*7d20*/  HADD2.F32 R51, -RZ, R51.H0_H0 ;  /* 0x20000033ff337230 */ /* 0x000fe40000004100 */
[C---:B------:R-:W-:Y:S01]  /*7d30*/  FMUL.FTZ R53, R48.reuse, R53 ;  /* 0x0000003530357220 */ /* 0x040fe20000410000 */
[----:B------:R-:W-:Y:S02]  /*7d40*/  HADD2.F32 R52, -RZ, R115.H1_H1 ;  /* 0x30000073ff347230 */ /* 0x000fe40000004100 */
[-C--:B------:R-:W-:Y:S01]  /*7d50*/  FMUL.FTZ R58, R39, R56.reuse ;  /* 0x00000038273a7220 */ /* 0x080fe20000410000 */
[C---:B------:R-:W-:Y:S01]  /*7d60*/  FMUL.FTZ R56, R15.reuse, R56 ;  /* 0x000000380f387220 */ /* 0x040fe20000410000 */
[-C--:B------:R-:W-:Y:S01]  /*7d70*/  FFMA.FTZ R48, R48, R51.reuse, -R55 ;  /* 0x0000003330307223 */ /* 0x080fe20000010837 */
[----:B------:R-:W-:Y:S01]  /*7d80*/  FFMA.FTZ R50, R50, R51, R53 ;  /* 0x0000003332327223 */ /* 0x000fe20000010035 */
[----:B------:R-:W-:Y:S01]  /*7d90*/  FFMA.FTZ R13, R15, R52, -R58 ;  /* 0x000000340f0d7223 */ /* 0x000fe2000001083a */
[----:B------:R-:W-:-:S02]  /*7da0*/  HADD2.F32 R51, -RZ, R49.H0_H0 ;  /* 0x20000031ff337230 */ /* 0x000fc40000004100 */
[----:B------:R-:W-:Y:S01]  /*7db0*/  FFMA.FTZ R15, R39, R52, R56 ;  /* 0x00000034270f7223 */ /* 0x000fe20000010038 */
[----:B------:R-:W-:Y:S01]  /*7dc0*/  HADD2.F32 R49, -RZ, R49.H1_H1 ;  /* 0x30000031ff317230 */ /* 0x000fe20000004100 */
[----:B------:R-:W-:Y:S01]  /*7dd0*/  SHF.R.U64 R46, R60, 0x10, R61 ;  /* 0x000000103c2e7819 */ /* 0x000fe2000000123d */
[----:B------:R-:W-:Y:S01]  /*7de0*/  HADD2.F32 R62, -RZ, R62.H0_H0 ;  /* 0x2000003eff3e7230 */ /* 0x000fe20000004100 */
[----:B------:R-:W-:Y:S01]  /*7df0*/  F2FP.F16.F32.PACK_AB R13, R48, R13 ;  /* 0x0000000d300d723e */ /* 0x000fe200000000ff */
[----:B------:R-:W-:Y:S02]  /*7e00*/  HADD2.F32 R52, -RZ, R37.H1_H1 ;  /* 0x30000025ff347230 */ /* 0x000fe40000004100 */
[----:B------:R-:W-:Y:S02]  /*7e10*/  HADD2.F32 R54, -RZ, R54.H0_H0 ;  /* 0x20000036ff367230 */ /* 0x000fe40000004100 */
[----:B------:R-:W-:Y:S01]  /*7e20*/  FMUL.FTZ R53, R49, R62 ;  /* 0x0000003e31357220 */ /* 0x000fe20000410000 */
[----:B------:R-:W-:-:S02]  /*7e30*/  HADD2.F32 R58, -RZ, R116.H1_H1 ;  /* 0x30000074ff3a7230 */ /* 0x000fc40000004100 */
[C---:B------:R-:W-:Y:S01]  /*7e40*/  FMUL.FTZ R62, R52.reuse, R62 ;  /* 0x0000003e343e7220 */ /* 0x040fe20000410000 */
[----:B------:R-:W-:Y:S02]  /*7e50*/  HADD2.F32 R39, -RZ, R37.H0_H0 ;  /* 0x20000025ff277230 */ /* 0x000fe40000004100 */
[-C--:B------:R-:W-:Y:S01]  /*7e60*/  FFMA.FTZ R52, R52, R54.reuse, -R53 ;  /* 0x0000003634347223 */ /* 0x080fe20000010835 */
[----:B------:R-:W-:Y:S02]  /*7e70*/  HADD2.F32 R56, -RZ, R114.H1_H1 ;  /* 0x30000072ff387230 */ /* 0x000fe40000004100 */
[----:B------:R-:W-:Y:S01]  /*7e80*/  FFMA.FTZ R54, R49, R54, R62 ;  /* 0x0000003631367223 */ /* 0x000fe2000001003e */
[-C--:B------:R-:W-:Y:S01]  /*7e90*/  FMUL.FTZ R60, R51, R58.reuse ;  /* 0x0000003a333c7220 */ /* 0x080fe20000410000 */
[----:B------:R-:W-:Y:S02]  /*7ea0*/  HADD2.F32 R53, -RZ, R46.H0_H0 ;  /* 0x2000002eff357230 */ /* 0x000fe40000004100 */
[----:B------:R-:W-:Y:S01]  /*7eb0*/  FMUL.FTZ R58, R39, R58 ;  /* 0x0000003a273a7220 */ /* 0x000fe20000410000 */
[----:B------:R-:W-:-:S02]  /*7ec0*/  HADD2.F32 R49, -RZ, R36.H0_H0 ;  /* 0x20000024ff317230 */ /* 0x000fc40000004100 */
[-C--:B------:R-:W-:Y:S01]  /*7ed0*/  FFMA.FTZ R37, R39, R56.reuse, -R60 ;  /* 0x0000003827257223 */ /* 0x080fe2000001083c */
[----:B------:R-:W-:Y:S02]  /*7ee0*/  HADD2.F32 R46, -RZ, R12.H0_H0 ;  /* 0x2000000cff2e7230 */ /* 0x000fe40000004100 */
[----:B------:R-:W-:Y:S01]  /*7ef0*/  FFMA.FTZ R39, R51, R56, R58 ;  /* 0x0000003833277223 */ /* 0x000fe2000001003a */
[----:B------:R-:W-:Y:S02]  /*7f00*/  HADD2.F32 R36, -RZ, R36.H1_H1 ;  /* 0x30000024ff247230 */ /* 0x000fe40000004100 */
[----:B------:R-:W-:Y:S01]  /*7f10*/  HADD2.F32 R117, -RZ, R117.H0_H0 ;  /* 0x20000075ff757230 */ /* 0x000fe20000004100 */
[----:B------:R-:W-:Y:S01]  /*7f20*/  F2FP.F16.F32.PACK_AB R52, R52, R37 ;  /* 0x000000253434723e */ /* 0x000fe200000000ff */
[----:B------:R-:W-:Y:S02]  /*7f30*/  HADD2.F32 R12, -RZ, R12.H1_H1 ;  /* 0x3000000cff0c7230 */ /* 0x000fe40000004100 */
[----:B------:R-:W-:Y:S01]  /*7f40*/  FMUL.FTZ R57, R36, R53 ;  /* 0x0000003524397220 */ /* 0x000fe20000410000 */
[----:B------:R-:W-:-:S02]  /*7f50*/  HADD2.F32 R115, -RZ, R115.H0_H0 ;  /* 0x20000073ff737230 */ /* 0x000fc40000004100 */
[----:B------:R-:W-:Y:S01]  /*7f60*/  FMUL.FTZ R55, R49, R117 ;  /* 0x0000007531377220 */ /* 0x000fe20000410000 */
[----:B------:R-:W-:Y:S02]  /*7f70*/  HADD2.F32 R51, -RZ, R44.H0_H0 ;  /* 0x2000002cff337230 */ /* 0x000fe40000004100 */
[----:B------:R-:W-:Y:S01]  /*7f80*/  FMUL.FTZ R53, R12, R53 ;  /* 0x000000350c357220 */ /* 0x000fe20000410000 */
[C---:B------:R-:W-:Y:S01]  /*7f90*/  FMUL.FTZ R44, R46.reuse, R117 ;  /* 0x000000752e2c7220 */ /* 0x040fe20000410000 */
[----:B------:R-:W-:Y:S01]  /*7fa0*/  FFMA.FTZ R55, R46, R115, -R55 ;  /* 0x000000732e377223 */ /* 0x000fe20000010837 */
[----:B------:R-:W-:Y:S02]  /*7fb0*/  HADD2.F32 R47, -RZ, R47.H0_H0 ;  /* 0x2000002fff2f7230 */ /* 0x000fe40000004100 */
[-C--:B------:R-:W-:Y:S01]  /*7fc0*/  FFMA.FTZ R53, R36, R51.reuse, R53 ;  /* 0x0000003324357223 */ /* 0x080fe20000010035 */
[----:B------:R-:W-:Y:S01]  /*7fd0*/  FFMA.FTZ R46, R12, R51, -R57 ;  /* 0x000000330c2e7223 */ /* 0x000fe20000010839 */
[----:B------:R-:W-:-:S02]  /*7fe0*/  HADD2.F32 R36, -RZ, R38.H0_H0 ;  /* 0x20000026ff247230 */ /* 0x000fc40000004100 */
[----:B------:R-:W-:Y:S01]  /*7ff0*/  FFMA.FTZ R44, R49, R115, R44 ;  /* 0x00000073312c7223 */ /* 0x000fe2000001002c */
[----:B------:R-:W-:Y:S01]  /*8000*/  HADD2.F32 R51, -RZ, R116.H0_H0 ;  /* 0x20000074ff337230 */ /* 0x000fe20000004100 */
[----:B------:R-:W-:Y:S01]  /*8010*/  F2FP.F16.F32.PACK_AB R37, R50, R15 ;  /* 0x0000000f3225723e */ /* 0x000fe200000000ff */
        /* <DEDUP_REMOVED lines=8> */
[----:B------:R-:W-:Y:S02]  /*80a0*/  HADD2.F32 R45, -RZ, R45.H0_H0 ;  /* 0x2000002dff2d7230 */ /* 0x000fe40000004100 */
[----:B------:R-:W-:Y:S01]  /*80b0*/  FMUL.FTZ R47, R14, R47 ;  /* 0x0000002f0e2f7220 */ /* 0x000fe20000410000 */
[----:B------:R-:W-:Y:S02]  /*80c0*/  IMAD.MOV.U32 R15, RZ, RZ, R52 ;  /* 0x000000ffff0f7224 */ /* 0x000fe400078e0034 */
        /* <DEDUP_REMOVED lines=8> */
.L_x_1621:
[----:B------:R-:W-:Y:S05]  /*8150*/  BSYNC B1 ;  /* 0x0000000000017941 */ /* 0x000fea0003800000 */
.L_x_1620:
[----:B0-----:R0:W-:Y:S01]  /*8160*/  ST.E.128 desc[UR60][R42.64], R12 ;  /* 0x0000000c2a007985 */ /* 0x0011e2000c101d3c */
[----:B------:R-:W-:-:S13]  /*8170*/  ISETP.GE.AND P0, PT, R11, R106, PT ;  /* 0x0000006a0b00720c */ /* 0x000fda0003f06270 */
[----:B------:R-:W-:Y:S05]  /*8180*/  @P0 BRA `(.L_x_1584) ;  /* 0x0000000400880947 */ /* 0x000fea0003800000 */
[----:B------:R-:W-:-:S05]  /*8190*/  IMAD.WIDE R40, R11, 0x2, R40 ;  /* 0x000000020b287825 */ /* 0x000fca00078e0228 */
[----:B-1----:R1:W-:Y:S01]  /*81a0*/  ST.E.128 desc[UR60][R40.64], R36 ;  /* 0x0000002428007985 */ /* 0x0023e2000c101d3c */
[----:B------:R-:W-:Y:S05]  /*81b0*/  BRA `(.L_x_1584) ;  /* 0x00000004007c7947 */ /* 0x000fea0003800000 */
.L_x_1557:
[----:B------:R-:W2:Y:S02]  /*81c0*/  LDL R11, [R1+0x64] ;  /* 0x00006400010b7983 */ /* 0x000ea40000100800 */
[----:B--2---:R-:W-:-:S13]  /*81d0*/  R2UR UR4, R11 ;  /* 0x000000000b0472ca */ /* 0x004fda00000e0000 */
[----:B------:R-:W-:-:S06]  /*81e0*/  UISETP.NE.AND UP0, UPT, UR4, 0x3, UPT ;  /* 0x000000030400788c */ /* 0x000fcc000bf05270 */
[----:B------:R-:W-:-:S13]  /*81f0*/  PLOP3.LUT P5, PT, PT, PT, UP0, 0x80, 0x0 ;  /* 0x000000000000781c */ /* 0x000fda0003faf008 */
[----:B------:R-:W-:Y:S05]  /*8200*/  @!P5 BRA `(.L_x_1622) ;  /* 0x000000000004d947 */ /* 0x000fea0003800000 */
[----:B------:R-:W-:Y:S01]  /*8210*/  BPT.TRAP 0x1 ;  /* 0x000000040000795c */ /* 0x000fe20000300000 */
.L_x_1622:
[----:B------:R-:W2:Y:S01]  /*8220*/  LDL R11, [R1+0x4c] ;  /* 0x00004c00010b7983 */ /* 0x000ea20000100800 */
[----:B------:R-:W-:Y:S01]  /*8230*/  IMAD R88, R200, 0x8, R17 ;  /* 0x00000008c8587824 */ /* 0x000fe200078e0211 */
[----:B------:R-:W-:Y:S01]  /*8240*/  BSSY B1, `(.L_x_1623) ;  /* 0x0000005000017945 */ /* 0x000fe20003800000 */
[----:B------:R-:W-:Y:S02]  /*8250*/  SHF.R.S32.HI R97, RZ, 0x1f, R98 ;  /* 0x0000001fff617819 */ /* 0x000fe40000011462 */
[----:B--2---:R-:W-:-:S04]  /*8260*/  SHF.L.U32 R100, R11, 0x1f, RZ ;  /* 0x0000001f0b647819 */ /* 0x004fc800000006ff */
[----:B------:R-:W0:Y:S02]  /*8270*/  SYNCS.PHASECHK.TRANS64.TRYWAIT P0, [R88+URZ+0x30890], R100 ;  /* 0x03089064580075a7 */ /* 0x000e24000800017f */
[----:B0-----:R-:W-:Y:S05]  /*8280*/  @!P0 BRA `(.L_x_1624) ;  /* 0x0000024400548947 */ /* 0x001fea0003800000 */
.L_x_2014:
[----:B------:R-:W-:Y:S05]  /*8290*/  BSYNC B1 ;  /* 0x0000000000017941 */ /* 0x000fea0003800000 */
.L_x_1623:
[----:B------:R-:W2:Y:S01]  /*82a0*/  LDL R15, [R1+0xc] ;  /* 0x00000c00010f7983 */ /* 0x000ea20000100800 */
        /* <DEDUP_REMOVED lines=15> */
[----:B------:R-:W-:Y:S01]  /*83a0*/  IMAD.WIDE.U32 R12, R226, UR4, R12 ;  /* 0x00000004e20c7c25 */ /* 0x000fe2000f8e000c */
[----:B------:R-:W-:-:S03]  /*83b0*/  UMOV UR4, 0xffffffff ;  /* 0xffffffff00047882 */ /* 0x000fc60000000000 */
[----:B------:R-:W-:Y:S01]  /*83c0*/  IMAD R41, R226, UR5, R13 ;  /* 0x00000005e2297c24 */ /* 0x000fe2000f8e020d */
[----:B------:R-:W-:-:S04]  /*83d0*/  LEA R40, P0, R12, UR6, 0x1 ;  /* 0x000000060c287c11 */ /* 0x000fc8000f8008ff */
[----:B------:R-:W-:Y:S01]  /*83e0*/  LEA.HI.X R41, R12, UR7, R41, 0x1, P0 ;  /* 0x000000070c297c11 */ /* 0x000fe200080f0c29 */
[----:B--2---:R-:W-:-:S05]  /*83f0*/  IMAD.IADD R42, R95, 0x1, -R15 ;  /* 0x000000015f2a7824 */ /* 0x004fca00078e0a0f */
[----:B------:R-:W-:Y:S01]  /*8400*/  ISETP.GE.AND P0, PT, R42, 0x1, PT ;  /* 0x000000012a00780c */ /* 0x000fe20003f06270 */
[----:B------:R-:W-:-:S12]  /*8410*/  BRA.DIV UR4, `(.L_x_1625) ;  /* 0x0000024604047947 */ /* 0x000fd8000b800000 */
[----:B------:R1:W2:Y:S04]  /*8420*/  SHFL.IDX PT, R39, R41, RZ, 0x181f ;  /* 0x00181fff29277589 */ /* 0x0002a800000e0000 */
[----:B------:R1:W3:Y:S02]  /*8430*/  SHFL.IDX PT, R38, R40, RZ, 0x181f ;  /* 0x00181fff28267589 */ /* 0x0002e400000e0000 */
.L_x_2018:
[----:B------:R-:W-:Y:S04]  /*8440*/  BSSY B1, `(.L_x_1626) ;  /* 0x0000019000017945 */ /* 0x000fe80003800000 */
[----:B------:R-:W-:Y:S05]  /*8450*/  @!P0 BRA `(.L_x_1627) ;  /* 0x00000000005c8947 */ /* 0x000fea0003800000 */
[----:B------:R-:W4:Y:S01]  /*8460*/  LDL R43, [R1+0x4] ;  /* 0x00000400012b7983 */ /* 0x000f220000100800 */
[----:B------:R-:W-:-:S03]  /*8470*/  ULDC UR4, c[0x0][0x2f4] ;  /* 0x0000bd0000047ab9 */ /* 0x000fc60000000800 */
[----:B------:R-:W5:Y:S01]  /*8480*/  LDL R11, [R1] ;  /* 0x00000000010b7983 */ /* 0x000f620000100800 */
[----:B------:R-:W-:Y:S02]  /*8490*/  ISETP.GE.AND P4, PT, R18, UR4, PT ;  /* 0x0000000412007c0c */ /* 0x000fe4000bf86270 */
[----:B------:R-:W-:-:S11]  /*84a0*/  ISETP.GE.AND P0, PT, R203, UR4, PT ;  /* 0x00000004cb007c0c */ /* 0x000fd6000bf06270 */
[----:B------:R-:W0:Y:S01]  /*84b0*/  @!P4 LDS.128 R12, [R90+0x20400] ;  /* 0x020400005a0cc984 */ /* 0x000e220000000c00 */
[----:B---3--:R-:W-:-:S04]  /*84c0*/  @!P4 LEA R36, P6, R18, R38, 0x1 ;  /* 0x000000261224c211 */ /* 0x008fc800078c08ff */
[----:B--2---:R-:W-:-:S05]  /*84d0*/  @!P4 LEA.HI.X R37, R18, R39, R19, 0x1, P6 ;  /* 0x000000271225c211 */ /* 0x004fca00030f0c13 */
[----:B0-----:R0:W-:Y:S01]  /*84e0*/  @!P4 ST.E.128 desc[UR60][R36.64], R12 ;  /* 0x0000000c2400c985 */ /* 0x0011e2000c101d3c */
[----:B------:R-:W-:-:S03]  /*84f0*/  ISETP.GE.AND P4, PT, R22, UR4, PT ;  /* 0x0000000416007c0c */ /* 0x000fc6000bf86270 */
[----:B------:R-:W2:Y:S01]  /*8500*/  @!P0 LDS.128 R12, [R90+0x22400] ;  /* 0x022400005a0c8984 */ /* 0x000ea20000000c00 */
[----:B0-----:R-:W-:-:S04]  /*8510*/  @!P0 LEA R36, P6, R201, R38, 0x1 ;  /* 0x00000026c9248211 */ /* 0x001fc800078c08ff */
[----:B------:R-:W-:-:S05]  /*8520*/  @!P0 LEA.HI.X R37, R201, R39, R224, 0x1, P6 ;  /* 0x00000027c9258211 */ /* 0x000fca00030f0ce0 */
[----:B--2---:R0:W-:Y:S01]  /*8530*/  @!P0 ST.E.128 desc[UR60][R36.64], R12 ;  /* 0x0000000c24008985 */ /* 0x0041e2000c101d3c */
[----:B------:R-:W-:-:S03]  /*8540*/  ISETP.GE.AND P0, PT, R23, UR4, PT ;  /* 0x0000000417007c0c */ /* 0x000fc6000bf06270 */
[----:B------:R-:W2:Y:S01]  /*8550*/  @!P4 LDS.128 R12, [R90+0x24400] ;  /* 0x024400005a0cc984 */ /* 0x000ea20000000c00 */
[----:B0-----:R-:W-:-:S04]  /*8560*/  @!P4 LEA R36, P6, R22, R38, 0x1 ;  /* 0x000000261624c211 */ /* 0x001fc800078c08ff */
[----:B----4-:R-:W-:-:S05]  /*8570*/  @!P4 LEA.HI.X R37, R22, R39, R43, 0x1, P6 ;  /* 0x000000271625c211 */ /* 0x010fca00030f0c2b */
[----:B--2---:R0:W-:Y:S04]  /*8580*/  @!P4 ST.E.128 desc[UR60][R36.64], R12 ;  /* 0x0000000c2400c985 */ /* 0x0041e8000c101d3c */
[----:B------:R-:W2:Y:S01]  /*8590*/  @!P0 LDS.128 R12, [R90+0x26400] ;  /* 0x026400005a0c8984 */ /* 0x000ea20000000c00 */
[----:B0-----:R-:W-:-:S04]  /*85a0*/  @!P0 LEA R36, P4, R23, R38, 0x1 ;  /* 0x0000002617248211 */ /* 0x001fc800078808ff */
[----:B-----5:R-:W-:-:S05]  /*85b0*/  @!P0 LEA.HI.X R37, R23, R39, R11, 0x1, P4 ;  /* 0x0000002717258211 */ /* 0x020fca00020f0c0b */
[----:B--2---:R4:W-:Y:S04]  /*85c0*/  @!P0 ST.E.128 desc[UR60][R36.64], R12 ;  /* 0x0000000c24008985 */ /* 0x0049e8000c101d3c */
.L_x_1627:
[----:B------:R-:W-:Y:S05]  /*85d0*/  BSYNC B1 ;  /* 0x0000000000017941 */ /* 0x000fea0003800000 */
.L_x_1626:
[----:B------:R-:W-:-:S03]  /*85e0*/  UMOV UR4, 0xffffffff ;  /* 0xffffffff00047882 */ /* 0x000fc60000000000 */
[----:B------:R-:W-:Y:S05]  /*85f0*/  BRA.DIV UR4, `(.L_x_1628) ;  /* 0x0000024204d87947 */ /* 0x000fea000b800000 */
[----:B--2---:R2:W0:Y:S04]  /*8600*/  SHFL.IDX PT, R39, R41, 0x1, 0x181f ;  /* 0x00381f0029277f89 */ /* 0x00442800000e0000 */
[----:B---3--:R2:W3:Y:S02]  /*8610*/  SHFL.IDX PT, R38, R40, 0x1, 0x181f ;  /* 0x00381f0028267f89 */ /* 0x0084e400000e0000 */
.L_x_2022:
[----:B------:R-:W-:-:S13]  /*8620*/  ISETP.GE.AND P0, PT, R42, 0x21, PT ;  /* 0x000000212a00780c */ /* 0x000fda0003f06270 */
[----:B------:R-:W-:Y:S05]  /*8630*/  @!P0 BRA `(.L_x_1584) ;  /* 0x00000000005c8947 */ /* 0x000fea0003800000 */
[----:B-12---:R-:W2:Y:S01]  /*8640*/  LDL R40, [R1+0x4] ;  /* 0x0000040001287983 */ /* 0x006ea20000100800 */
[----:B------:R-:W-:-:S03]  /*8650*/  ULDC UR4, c[0x0][0x2f4] ;  /* 0x0000bd0000047ab9 */ /* 0x000fc60000000800 */
[----:B------:R-:W5:Y:S01]  /*8660*/  LDL R11, [R1] ;  /* 0x00000000010b7983 */ /* 0x000f620000100800 */
[----:B------:R-:W-:Y:S02]  /*8670*/  ISETP.GE.AND P6, PT, R18, UR4, PT ;  /* 0x0000000412007c0c */ /* 0x000fe4000bfc6270 */
[----:B------:R-:W-:-:S11]  /*8680*/  ISETP.GE.AND P4, PT, R203, UR4, PT ;  /* 0x00000004cb007c0c */ /* 0x000fd6000bf86270 */
[----:B----4-:R-:W1:Y:S01]  /*8690*/  @!P6 LDS.128 R12, [R90+0x21400] ;  /* 0x021400005a0ce984 */ /* 0x010e620000000c00 */
[----:B---3--:R-:W-:-:S04]  /*86a0*/  @!P6 LEA R36, P0, R18, R38, 0x1 ;  /* 0x000000261224e211 */ /* 0x008fc800078008ff */
[----:B0-----:R-:W-:Y:S02]  /*86b0*/  @!P6 LEA.HI.X R37, R18, R39, R19, 0x1, P0 ;  /* 0x000000271225e211 */ /* 0x001fe400000f0c13 */
[----:B------:R-:W-:-:S03]  /*86c0*/  ISETP.GE.AND P0, PT, R22, UR4, PT ;  /* 0x0000000416007c0c */ /* 0x000fc6000bf06270 */
[----:B-1----:R0:W-:Y:S04]  /*86d0*/  @!P6 ST.E.128 desc[UR60][R36.64], R12 ;  /* 0x0000000c2400e985 */ /* 0x0021e8000c101d3c */
[----:B------:R-:W1:Y:S01]  /*86e0*/  @!P4 LDS.128 R12, [R90+0x23400] ;  /* 0x023400005a0cc984 */ /* 0x000e620000000c00 */
[----:B0-----:R-:W-:-:S04]  /*86f0*/  @!P4 LEA R36, P6, R201, R38, 0x1 ;  /* 0x00000026c924c211 */ /* 0x001fc800078c08ff */
[----:B------:R-:W-:-:S05]  /*8700*/  @!P4 LEA.HI.X R37, R201, R39, R224, 0x1, P6 ;  /* 0x00000027c925c211 */ /* 0x000fca00030f0ce0 */
[----:B-1----:R0:W-:Y:S01]  /*8710*/  @!P4 ST.E.128 desc[UR60][R36.64], R12 ;  /* 0x0000000c2400c985 */ /* 0x0021e2000c101d3c */
[----:B------:R-:W-:-:S03]  /*8720*/  ISETP.GE.AND P4, PT, R23, UR4, PT ;  /* 0x0000000417007c0c */ /* 0x000fc6000bf86270 */
[----:B------:R-:W1:Y:S01]  /*8730*/  @!P0 LDS.128 R12, [R90+0x25400] ;  /* 0x025400005a0c8984 */ /* 0x000e620000000c00 */
[----:B0-----:R-:W-:-:S04]  /*8740*/  @!P0 LEA R36, P6, R22, R38, 0x1 ;  /* 0x0000002616248211 */ /* 0x001fc800078c08ff */
[----:B--2---:R-:W-:-:S05]  /*8750*/  @!P0 LEA.HI.X R37, R22, R39, R40, 0x1, P6 ;  /* 0x0000002716258211 */ /* 0x004fca00030f0c28 */
[----:B-1----:R0:W-:Y:S04]  /*8760*/  @!P0 ST.E.128 desc[UR60][R36.64], R12 ;  /* 0x0000000c24008985 */ /* 0x0021e8000c101d3c */
[----:B------:R-:W1:Y:S01]  /*8770*/  @!P4 LDS.128 R12, [R90+0x27400] ;  /* 0x027400005a0cc984 */ /* 0x000e620000000c00 */
[----:B0-----:R-:W-:-:S04]  /*8780*/  @!P4 LEA R36, P0, R23, R38, 0x1 ;  /* 0x000000261724c211 */ /* 0x001fc800078008ff */
[----:B-----5:R-:W-:-:S05]  /*8790*/  @!P4 LEA.HI.X R37, R23, R39, R11, 0x1, P0 ;  /* 0x000000271725c211 */ /* 0x020fca00000f0c0b */
[----:B-1----:R0:W-:Y:S04]  /*87a0*/  @!P4 ST.E.128 desc[UR60][R36.64], R12 ;  /* 0x0000000c2400c985 */ /* 0x0021e8000c101d3c */
.L_x_1584:
[----:B------:R-:W-:Y:S05]  /*87b0*/  BSYNC B0 ;  /* 0x0000000000007941 */ /* 0x000fea0003800000 */
.L_x_1556:
        /* <DEDUP_REMOVED lines=17> */
.L_x_1630:
[----:B------:R-:W-:Y:S05]  /*88d0*/  BSYNC B0 ;  /* 0x0000000000007941 */ /* 0x000fea0003800000 */
.L_x_1629:
[----:B------:R-:W5:Y:S01]  /*88e0*/  SYNCS.PHASECHK.TRANS64.TRYWAIT P4, [R88+URZ+0x308b0], R100 ;  /* 0x0308b064580075a7 */ /* 0x000f62000808017f */
[----:B------:R-:W-:Y:S04]  /*88f0*/  BSSY B0, `(.L_x_1631) ;  /* 0x0000002000007945 */ /* 0x000fe80003800000 */
[----:B-----5:R-:W-:Y:S05]  /*8900*/  @!P4 BRA `(.L_x_1632) ;  /* 0x000002400060c947 */ /* 0x020fea0003800000 */
.L_x_2023:
[----:B------:R-:W-:Y:S05]  /*8910*/  BSYNC B0 ;  /* 0x0000000000007941 */ /* 0x000fea0003800000 */
.L_x_1631:
[----:B0---4-:R-:W4:Y:S01]  /*8920*/  LDL R14, [R1+0xc] ;  /* 0x00000c00010e7983 */ /* 0x011f220000100800 */
[----:B------:R-:W-:Y:S01]  /*8930*/  ULDC.64 UR4, c[0x0][0x328] ;  /* 0x0000ca0000047ab9 */ /* 0x000fe20000000a00 */
[----:B------:R-:W-:Y:S02]  /*8940*/  ULDC.64 UR6, c[0x0][0x318] ;  /* 0x0000c60000067ab9 */ /* 0x000fe40000000a00 */
[----:B------:R0:W5:Y:S04]  /*8950*/  LDL R42, [R1+0x4] ;  /* 0x00000400012a7983 */ /* 0x0001680000100800 */
[----:B-12---:R0:W5:Y:S01]  /*8960*/  LDL R41, [R1] ;  /* 0x0000000001297983 */ /* 0x0061620000100800 */
[----:B------:R-:W-:Y:S01]  /*8970*/  IMAD R97, R97, UR4, RZ ;  /* 0x0000000461617c24 */ /* 0x000fe2000f8e02ff */
[----:B------:R-:W-:Y:S01]  /*8980*/  BSSY B0, `(.L_x_1633) ;  /* 0x0000028000007945 */ /* 0x000fe20003800000 */
[----:B------:R-:W-:-:S04]  /*8990*/  IMAD.WIDE.U32 R12, R98, UR4, RZ ;  /* 0x00000004620c7c25 */ /* 0x000fc8000f8e00ff */
[----:B------:R-:W-:Y:S01]  /*89a0*/  IMAD R97, R98, UR5, R97 ;  /* 0x0000000562617c24 */ /* 0x000fe2000f8e0261 */
[----:B------:R-:W-:Y:S02]  /*89b0*/  ULDC.64 UR4, c[0x0][0x338] ;  /* 0x0000ce0000047ab9 */ /* 0x000fe40000000a00 */
[----:B------:R-:W-:Y:S02]  /*89c0*/  IMAD R96, R96, UR4, RZ ;  /* 0x0000000460607c24 */ /* 0x000fe4000f8e02ff */
[----:B------:R-:W-:Y:S02]  /*89d0*/  IMAD.IADD R13, R13, 0x1, R97 ;  /* 0x000000010d0d7824 */ /* 0x000fe400078e0261 */
[C---:B---3--:R-:W-:Y:S02]  /*89e0*/  IMAD R11, R99.reuse, UR5, R96 ;  /* 0x00000005630b7c24 */ /* 0x048fe4000f8e0260 */
[----:B------:R-:W-:Y:S01]  /*89f0*/  IMAD.WIDE.U32 R12, R99, UR4, R12 ;  /* 0x00000004630c7c25 */ /* 0x000fe2000f8e000c */
[----:B------:R-:W-:-:S03]  /*8a00*/  ULDC.64 UR4, c[0x0][0x330] ;  /* 0x0000cc0000047ab9 */ /* 0x000fc60000000a00 */
[----:B------:R-:W-:Y:S02]  /*8a10*/  IMAD.IADD R13, R13, 0x1, R11 ;  /* 0x000000010d0d7824 */ /* 0x000fe400078e020b */
[----:B------:R-:W-:-:S04]  /*8a20*/  IMAD.WIDE.U32 R12, R226, UR4, R12 ;  /* 0x00000004e20c7c25 */ /* 0x000fc8000f8e000c */
[----:B------:R-:W-:Y:S01]  /*8a30*/  IMAD R11, R226, UR5, R13 ;  /* 0x00000005e20b7c24 */ /* 0x000fe2000f8e020d */
[----:B------:R-:W-:-:S04]  /*8a40*/  LEA R38, P5, R12, UR6, 0x1 ;  /* 0x000000060c267c11 */ /* 0x000fc8000f8a08ff */
[----:B------:R-:W-:Y:S01]  /*8a50*/  LEA.HI.X R11, R12, UR7, R11, 0x1, P5 ;  /* 0x000000070c0b7c11 */ /* 0x000fe2000a8f0c0b */
[----:B------:R0:W1:Y:S04]  /*8a60*/  SHFL.IDX PT, R40, R38, RZ, 0x181f ;  /* 0x00181fff26287589 */ /* 0x00006800000e0000 */
[----:B------:R0:W2:Y:S01]  /*8a70*/  SHFL.IDX PT, R39, R11, RZ, 0x181f ;  /* 0x00181fff0b277589 */ /* 0x0000a200000e0000 */
[----:B----4-:R-:W-:-:S05]  /*8a80*/  IMAD.IADD R95, R95, 0x1, -R14 ;  /* 0x000000015f5f7824 */ /* 0x010fca00078e0a0e */
[----:B------:R-:W-:-:S13]  /*8a90*/  ISETP.GE.AND P4, PT, R95, 0x1, PT ;  /* 0x000000015f00780c */ /* 0x000fda0003f86270 */
[----:B012---:R-:W-:Y:S05]  /*8aa0*/  @!P4 BRA `(.L_x_1634) ;  /* 0x000000000054c947 */ /* 0x007fea0003800000 */
[----:B------:R-:W-:Y:S02]  /*8ab0*/  ULDC UR4, c[0x0][0x2f4] ;  /* 0x0000bd0000047ab9 */ /* 0x000fe40000000800 */
[----:B------:R-:W-:Y:S02]  /*8ac0*/  ISETP.GE.AND P6, PT, R18, UR4, PT ;  /* 0x0000000412007c0c */ /* 0x000fe4000bfc6270 */
[----:B------:R-:W-:-:S11]  /*8ad0*/  ISETP.GE.AND P5, PT, R203, UR4, PT ;  /* 0x00000004cb007c0c */ /* 0x000fd6000bfa6270 */
[----:B------:R-:W0:Y:S01]  /*8ae0*/  @!P6 LDS.128 R12, [R90+0x400] ;  /* 0x000400005a0ce984 */ /* 0x000e220000000c00 */
[----:B------:R-:W-:-:S04]  /*8af0*/  @!P6 LEA R36, P4, R18, R40, 0x1 ;  /* 0x000000281224e211 */ /* 0x000fc800078808ff */
[----:B------:R-:W-:Y:S02]  /*8b00*/  @!P6 LEA.HI.X R37, R18, R39, R19, 0x1, P4 ;  /* 0x000000271225e211 */ /* 0x000fe400020f0c13 */
[----:B------:R-:W-:-:S03]  /*8b10*/  ISETP.GE.AND P4, PT, R22, UR4, PT ;  /* 0x0000000416007c0c */ /* 0x000fc6000bf86270 */
[----:B0-----:R0:W-:Y:S04]  /*8b20*/  @!P6 ST.E.128 desc[UR60][R36.64], R12 ;  /* 0x0000000c2400e985 */ /* 0x0011e8000c101d3c */
[----:B------:R-:W1:Y:S01]  /*8b30*/  @!P5 LDS.128 R12, [R90+0x2400] ;  /* 0x002400005a0cd984 */ /* 0x000e620000000c00 */
[----:B0-----:R-:W-:-:S04]  /*8b40*/  @!P5 LEA R36, P6, R201, R40, 0x1 ;  /* 0x00000028c924d211 */ /* 0x001fc800078c08ff */
[----:B------:R-:W-:-:S05]  /*8b50*/  @!P5 LEA.HI.X R37, R201, R39, R224, 0x1, P6 ;  /* 0x00000027c925d211 */ /* 0x000fca00030f0ce0 */
[----:B-1----:R0:W-:Y:S01]  /*8b60*/  @!P5 ST.E.128 desc[UR60][R36.64], R12 ;  /* 0x0000000c2400d985 */ /* 0x0021e2000c101d3c */
[----:B------:R-:W-:-:S03]  /*8b70*/  ISETP.GE.AND P5, PT, R23, UR4, PT ;  /* 0x0000000417007c0c */ /* 0x000fc6000bfa6270 */
[----:B------:R-:W1:Y:S01]  /*8b80*/  @!P4 LDS.128 R12, [R90+0x4400] ;  /* 0x004400005a0cc984 */ /* 0x000e620000000c00 */
[----:B0-----:R-:W-:-:S04]  /*8b90*/  @!P4 LEA R36, P6, R22, R40, 0x1 ;  /* 0x000000281624c211 */ /* 0x001fc800078c08ff */
[----:B-----5:R-:W-:-:S05]  /*8ba0*/  @!P4 LEA.HI.X R37, R22, R39, R42, 0x1, P6 ;  /* 0x000000271625c211 */ /* 0x020fca00030f0c2a */
[----:B-1----:R0:W-:Y:S04]  /*8bb0*/  @!P4 ST.E.128 desc[UR60][R36.64], R12 ;  /* 0x0000000c2400c985 */ /* 0x0021e8000c101d3c */
[----:B------:R-:W1:Y:S01]  /*8bc0*/  @!P5 LDS.128 R12, [R90+0x6400] ;  /* 0x006400005a0cd984 */ /* 0x000e620000000c00 */
[----:B0-----:R-:W-:-:S04]  /*8bd0*/  @!P5 LEA R36, P4, R23, R40, 0x1 ;  /* 0x000000281724d211 */ /* 0x001fc800078808ff */
[----:B------:R-:W-:-:S05]  /*8be0*/  @!P5 LEA.HI.X R37, R23, R39, R41, 0x1, P4 ;  /* 0x000000271725d211 */ /* 0x000fca00020f0c29 */
[----:B-1----:R0:W-:Y:S04]  /*8bf0*/  @!P5 ST.E.128 desc[UR60][R36.64], R12 ;  /* 0x0000000c2400d985 */ /* 0x0021e8000c101d3c */
.L_x_1634:
[----:B------:R-:W-:Y:S05]  /*8c00*/  BSYNC B0 ;  /* 0x0000000000007941 */ /* 0x000fea0003800000 */
.L_x_1633:
[----:B------:R-:W-:Y:S01]  /*8c10*/  ISETP.GE.AND P4, PT, R95, 0x21, PT ;  /* 0x000000215f00780c */ /* 0x000fe20003f86270 */
[----:B------:R-:W1:Y:S01]  /*8c20*/  SHFL.IDX PT, R11, R11, 0x1, 0x181f ;  /* 0x00381f000b0b7f89 */ /* 0x000e6200000e0000 */
[----:B------:R-:W-:Y:S03]  /*8c30*/  BSSY B0, `(.L_x_1635) ;  /* 0x0000018000007945 */ /* 0x000fe60003800000 */
[----:B------:R-:W2:Y:S08]  /*8c40*/  SHFL.IDX PT, R38, R38, 0x1, 0x181f ;  /* 0x00381f0026267f89 */ /* 0x000eb000000e0000 */
[----:B------:R-:W-:Y:S05]  /*8c50*/  @!P4 BRA `(.L_x_1636) ;  /* 0x000000000054c947 */ /* 0x000fea0003800000 */
[----:B------:R-:W-:Y:S02]  /*8c60*/  ULDC UR4, c[0x0][0x2f4] ;  /* 0x0000bd0000047ab9 */ /* 0x000fe40000000800 */
[----:B------:R-:W-:Y:S02]  /*8c70*/  ISETP.GE.AND P6, PT, R18, UR4, PT ;  /* 0x0000000412007c0c */ /* 0x000fe4000bfc6270 */
[----:B------:R-:W-:-:S11]  /*8c80*/  ISETP.GE.AND P5, PT, R203, UR4, PT ;  /* 0x00000004cb007c0c */ /* 0x000fd6000bfa6270 */
[----:B0-----:R-:W0:Y:S01]  /*8c90*/  @!P6 LDS.128 R12, [R90+0x1400] ;  /* 0x001400005a0ce984 */ /* 0x001e220000000c00 */
[----:B--2---:R-:W-:-:S04]  /*8ca0*/  @!P6 LEA R36, P4, R18, R38, 0x1 ;  /* 0x000000261224e211 */ /* 0x004fc800078808ff */
[----:B-1----:R-:W-:Y:S02]  /*8cb0*/  @!P6 LEA.HI.X R37, R18, R11, R19, 0x1, P4 ;  /* 0x0000000b1225e211 */ /* 0x002fe400020f0c13 */
        /* <DEDUP_REMOVED lines=15> */
.L_x_1636:
[----:B------:R-:W-:Y:S05]  /*8db0*/  BSYNC B0 ;  /* 0x0000000000007941 */ /* 0x000fea0003800000 */
.L_x_1635:
[----:B0--3--:R-:W3:Y:S01]  /*8dc0*/  LDL.LU R12, [R1+0x4c] ;  /* 0x00004c00010c7983 */ /* 0x009ee20000300800 */
[----:B------:R-:W-:Y:S02]  /*8dd0*/  VIADD R200, R200, 0x1 ;  /* 0x00000001c8c87836 */ /* 0x000fe40000000000 */
[----:B------:R-:W-:Y:S01]  /*8de0*/  @!P0 VIADD R88, R88, 0x308c0 ;  /* 0x000308c058588836 */ /* 0x000fe20000000000 */
[----:B------:R-:W-:Y:S01]  /*8df0*/  @!PT LDS RZ, [RZ] ;  /* 0x00000000fffff984 */ /* 0x000fe20000000800 */
[----:B------:R-:W-:Y:S01]  /*8e00*/  @!PT LDS RZ, [RZ] ;  /* 0x00000000fffff984 */ /* 0x000fe20000000800 */
[----:B------:R-:W-:Y:S01]  /*8e10*/  @!PT LDS RZ, [RZ] ;  /* 0x00000000fffff984 */ /* 0x000fe20000000800 */
[----:B------:R-:W-:Y:S01]  /*8e20*/  @!PT LDS RZ, [RZ] ;  /* 0x00000000fffff984 */ /* 0x000fe20000000800 */
[----:B------:R0:W-:Y:S06]  /*8e30*/  MEMBAR.ALL.CTA ;  /* 0x0000000000007992 */ /* 0x0001ec0000008000 */
[----:B0-----:R-:W0:Y:S02]  /*8e40*/  FENCE.VIEW.ASYNC.S ;  /* 0x00000000000073c6 */ /* 0x001e240000000000 */
[----:B0-----:R0:W-:Y:S01]  /*8e50*/  BAR.SYNC.DEFER_BLOCKING R94, 0x80 ;  /* 0x0002005e0000751d */ /* 0x0011e20000010000 */
[----:B------:R-:W-:-:S02]  /*8e60*/  ISETP.NE.AND P4, PT, R200, 0x2, PT ;  /* 0x00000002c800780c */ /* 0x000fc40003f85270 */
[----:B------:R-:W-:Y:S02]  /*8e70*/  @!P0 PRMT R88, RZ, 0x654, R88 ;  /* 0x00000654ff588816 */ /* 0x000fe40000000058 */
[----:B-1----:R-:W-:Y:S02]  /*8e80*/  SEL R11, RZ, 0x1, P4 ;  /* 0x00000001ff0b7807 */ /* 0x002fe40002000000 */
[----:B------:R-:W-:Y:S01]  /*8e90*/  SEL R200, R200, RZ, P4 ;  /* 0x000000ffc8c87207 */ /* 0x000fe20002000000 */
[----:B------:R0:W-:Y:S01]  /*8ea0*/  @!P0 SYNCS.ARRIVE.TRANS64.RED.A1T0 RZ, [R88+URZ], RZ ;  /* 0x000000ff58ff89a7 */ /* 0x0001e2000810043f */
[----:B------:R-:W-:Y:S02]  /*8eb0*/  PLOP3.LUT P0, PT, PT, PT, PT, 0x8, 0x0 ;  /* 0x000000000000781c */ /* 0x000fe40003f0e170 */
[----:B---3--:R-:W-:-:S05]  /*8ec0*/  LOP3.LUT R12, R12, R11, RZ, 0x3c, !PT ;  /* 0x0000000b0c0c7212 */ /* 0x008fca00078e3cff */
[----:B------:R0:W-:Y:S01]  /*8ed0*/  STL [R1+0x4c], R12 ;  /* 0x00004c0c01007387 */ /* 0x0001e20000100800 */
[----:B------:R-:W-:Y:S05]  /*8ee0*/  @P3 BRA `(.L_x_1637) ;  /* 0xffffffa000243947 */ /* 0x000fea000383ffff */
.L_x_1551:
[----:B------:R-:W3:Y:S01]  /*8ef0*/  LDL R11, [R1+0x58] ;  /* 0x00005800010b7983 */ /* 0x000ee20000100800 */
[----:B------:R-:W1:Y:S01]  /*8f00*/  LDC R0, c[0x0][0x448] ;  /* 0x00011200ff007b82 */ /* 0x000e620000000800 */
[----:B------:R-:W-:Y:S01]  /*8f10*/  IADD3 R7, R220, 0x1, -R219 ;  /* 0x00000001dc077810 */ /* 0x000fe20007ffe8db */
[----:B------:R-:W-:Y:S06]  /*8f20*/  BSSY B0, `(.L_x_1638) ;  /* 0x000000d000007945 */ /* 0x000fec0003800000 */
[----:B------:R-:W4:Y:S01]  /*8f30*/  LDC.64 R2, c[0x0][0x9e0] ;  /* 0x00027800ff027b82 */ /* 0x000f220000000a00 */
[----:B-1----:R-:W-:-:S02]  /*8f40*/  ISETP.NE.AND P1, PT, R0, 0x1, PT ;  /* 0x000000010000780c */ /* 0x002fc40003f25270 */
[----:B----4-:R-:W-:-:S11]  /*8f50*/  ISETP.GE.AND P2, PT, R3, 0x1, PT ;  /* 0x000000010300780c */ /* 0x010fd60003f46270 */
[----:B------:R-:W1:Y:S08]  /*8f60*/  @P1 LDC R5, c[0x0][0x44c] ;  /* 0x00011300ff051b82 */ /* 0x000e700000000800 */
[----:B------:R-:W4:Y:S01]  /*8f70*/  @P1 LDC R4, c[0x0][0x450] ;  /* 0x00011400ff041b82 */ /* 0x000f220000000800 */
[----:B---3--:R-:W-:-:S05]  /*8f80*/  IADD3 R0, R11, 0x7f, RZ ;  /* 0x0000007f0b007810 */ /* 0x008fca0007ffe0ff */
[----:B-1----:R-:W-:-:S05]  /*8f90*/  @P1 IMAD.HI.U32 R5, R0, R5, RZ ;  /* 0x0000000500051227 */ /* 0x002fca00078e00ff */
[----:B----4-:R-:W-:-:S05]  /*8fa0*/  @P1 SHF.R.U32.HI R0, RZ, R4, R5 ;  /* 0x00000004ff001219 */ /* 0x010fca0000011605 */
[----:B------:R-:W-:Y:S01]  /*8fb0*/  IMAD.IADD R7, R7, 0x1, R0 ;  /* 0x0000000107077824 */ /* 0x000fe200078e0200 */
[----:B------:R-:W-:Y:S06]  /*8fc0*/  @P0 BRA `(.L_x_1639) ;  /* 0x0000000000080947 */ /* 0x000fec0003800000 */
[----:B------:R-:W1:Y:S02]  /*8fd0*/  FENCE.VIEW.ASYNC.G ;  /* 0x00000000000073c6 */ /* 0x000e640000000100 */
[----:B-1----:R-:W-:Y:S06]  /*8fe0*/  BAR.ARV 0xc, 0x180 ;  /* 0x0306000000007b1d */ /* 0x002fec0000002000 */
.L_x_1639:
[----:B------:R-:W-:Y:S05]  /*8ff0*/  BSYNC B0 ;  /* 0x0000000000007941 */ /* 0x000fea0003800000 */
.L_x_1638:
[----:B------:R-:W-:Y:S01]  /*9000*/  IMAD.IADD R2, R7, 0x1, R2 ;  /* 0x0000000107027824 */ /* 0x000fe200078e0202 */
[----:B------:R-:W-:Y:S06]  /*9010*/  @!P2 BRA `(.L_x_1640) ;  /* 0x000000000048a947 */ /* 0x000fec0003800000 */
[C---:B------:R-:W-:Y:S01]  /*9020*/  ISETP.GT.AND P0, PT, R7.reuse, RZ, PT ;  /* 0x000000ff0700720c */ /* 0x040fe20003f04270 */
[----:B------:R-:W-:Y:S01]  /*9030*/  BSSY B0, `(.L_x_1641) ;  /* 0x000000e000007945 */ /* 0x000fe20003800000 */
[----:B------:R-:W-:-:S11]  /*9040*/  VIADD R0, R7, 0xffffffff ;  /* 0xffffffff07007836 */ /* 0x000fd60000000000 */
[----:B------:R-:W-:Y:S05]  /*9050*/  @P0 BRA `(.L_x_1642) ;  /* 0x00000000001c0947 */ /* 0x000fea0003800000 */
[----:B------:R-:W-:Y:S01]  /*9060*/  ISETP.NE.AND P0, PT, R3, 0x1, PT ;  /* 0x000000010300780c */ /* 0x000fe20003f05270 */
[----:B------:R-:W-:-:S12]  /*9070*/  IMAD.MOV R7, RZ, RZ, -R7 ;  /* 0x000000ffff077224 */ /* 0x000fd800078e0a07 */
[----:B------:R-:W1:Y:S02]  /*9080*/  @P0 LDC.64 R4, c[0x0][0x9e8] ;  /* 0x00027a00ff040b82 */ /* 0x000e640000000a00 */
[----:B-1----:R-:W-:-:S05]  /*9090*/  @P0 IMAD.HI.U32 R4, R7, R4, RZ ;  /* 0x0000000407040227 */ /* 0x002fca00078e00ff */
[----:B------:R-:W-:-:S04]  /*90a0*/  @P0 SHF.R.U32.HI R7, RZ, R5, R4 ;  /* 0x00000005ff070219 */ /* 0x000fc80000011604 */
[----:B------:R-:W-:Y:S01]  /*90b0*/  LOP3.LUT R0, RZ, R7, RZ, 0x33, !PT ;  /* 0x00000007ff007212 */ /* 0x000fe200078e33ff */
[----:B------:R-:W-:Y:S06]  /*90c0*/  BRA `(.L_x_1643) ;  /* 0x0000000000107947 */ /* 0x000fec0003800000 */
.L_x_1642:
[----:B------:R-:W-:-:S13]  /*90d0*/  ISETP.NE.AND P0, PT, R3, 0x1, PT ;  /* 0x000000010300780c */ /* 0x000fda0003f05270 */
[----:B------:R-:W1:Y:S02]  /*90e0*/  @P0 LDC.64 R4, c[0x0][0x9e8] ;  /* 0x00027a00ff040b82 */ /* 0x000e640000000a00 */
[----:B-1----:R-:W-:-:S05]  /*90f0*/  @P0 IMAD.HI.U32 R4, R0, R4, RZ ;  /* 0x0000000400040227 */ /* 0x002fca00078e00ff */
[----:B------:R-:W-:-:S07]  /*9100*/  @P0 SHF.R.U32.HI R0, RZ, R5, R4 ;  /* 0x00000005ff000219 */ /* 0x000fce0000011604 */
.L_x_1643:
[----:B------:R-:W-:Y:S05]  /*9110*/  BSYNC B0 ;  /* 0x0000000000007941 */ /* 0x000fea0003800000 */
.L_x_1641:
[----:B------:R-:W-:-:S05]  /*9120*/  IMAD R5, R0, R3, R3 ;  /* 0x0000000300057224 */ /* 0x000fca00078e0203 */
[----:B------:R-:W-:-:S07]  /*9130*/  VIMNMX R2, R2, R5, PT ;  /* 0x0000000502027248 */ /* 0x000fce0003fe0100 */
.L_x_1640:
[----:B------:R-:W1:Y:S01]  /*9140*/  @P1 LDC R0, c[0x0][0x44c] ;  /* 0x00011300ff001b82 */ /* 0x000e620000000800 */
[----:B------:R-:W-:Y:S01]  /*9150*/  VIADD R2, R2, 0x3f ;  /* 0x0000003f02027836 */ /* 0x000fe20000000000 */
[----:B------:R-:W-:Y:S01]  /*9160*/  MOV R7, R11 ;  /* 0x0000000b00077202 */ /* 0x000fe20000000f00 */
[----:B------:R-:W-:-:S03]  /*9170*/  ULDC UR4, c[0x0][0x9dc] ;  /* 0x0002770000047ab9 */ /* 0x000fc60000000800 */
[----:B------:R-:W-:Y:S02]  /*9180*/  SHF.R.S32.HI R5, RZ, 0x1f, R2 ;  /* 0x0000001fff057819 */ /* 0x000fe40000011402 */
[----:B------:R-:W3:Y:S02]  /*9190*/  @P1 LDC R9, c[0x0][0x450] ;  /* 0x00011400ff091b82 */ /* 0x000ee40000000800 */
[----:B------:R-:W-:Y:S01]  /*91a0*/  LEA.HI R5, R5, R2, RZ, 0x6 ;  /* 0x0000000205057211 */ /* 0x000fe200078f30ff */
[----:B-1----:R-:W-:-:S05]  /*91b0*/  @P1 IMAD.HI.U32 R0, R11, R0, RZ ;  /* 0x000000000b001227 */ /* 0x002fca00078e00ff */
[----:B---3--:R-:W-:Y:S02]  /*91c0*/  @P1 SHF.R.U32.HI R7, RZ, R9, R0 ;  /* 0x00000009ff071219 */ /* 0x008fe40000011600 */
        /* <DEDUP_REMOVED lines=10> */
[----:B------:R-:W1:Y:S02]  /*9270*/  @P0 LDC.64 R4, c[0x0][0x9e8] ;  /* 0x00027a00ff040b82 */ /* 0x000e640000000a00 */
[----:B-1----:R-:W-:-:S05]  /*9280*/  @P0 IMAD.HI.U32 R4, R7, R4, RZ ;  /* 0x0000000407040227 */ /* 0x002fca00078e00ff */
[----:B------:R-:W-:-:S04]  /*9290*/  @P0 SHF.R.U32.HI R7, RZ, R5, R4 ;  /* 0x00000005ff070219 */ /* 0x000fc80000011604 */
[----:B------:R-:W-:Y:S01]  /*92a0*/  LOP3.LUT R2, RZ, R7, RZ, 0x33, !PT ;  /* 0x00000007ff027212 */ /* 0x000fe200078e33ff */
[----:B------:R-:W-:Y:S06]  /*92b0*/  BRA `(.L_x_1647) ;  /* 0x0000000000107947 */ /* 0x000fec0003800000 */
.L_x_1646:
[----:B------:R-:W-:-:S13]  /*92c0*/  ISETP.NE.AND P0, PT, R3, 0x1, PT ;  /* 0x000000010300780c */ /* 0x000fda0003f05270 */
[----:B------:R-:W1:Y:S02]  /*92d0*/  @P0 LDC.64 R4, c[0x0][0x9e8] ;  /* 0x00027a00ff040b82 */ /* 0x000e640000000a00 */
[----:B-1----:R-:W-:-:S05]  /*92e0*/  @P0 IMAD.HI.U32 R4, R2, R4, RZ ;  /* 0x0000000402040227 */ /* 0x002fca00078e00ff */
[----:B------:R-:W-:-:S07]  /*92f0*/  @P0 SHF.R.U32.HI R2, RZ, R5, R4 ;  /* 0x00000005ff020219 */ /* 0x000fce0000011604 */
.L_x_1647:
[----:B------:R-:W-:Y:S05]  /*9300*/  BSYNC B0 ;  /* 0x0000000000007941 */ /* 0x000fea0003800000 */
.L_x_1645:
[----:B------:R-:W-:-:S05]  /*9310*/  IMAD R3, R2, R3, RZ ;  /* 0x0000000302037224 */ /* 0x000fca00078e02ff */
[----:B------:R-:W-:-:S07]  /*9320*/  VIMNMX R0, R0, R3, !PT ;  /* 0x0000000300007248 */ /* 0x000fce0007fe0100 */
.L_x_1644:
[----:B------:R-:W-:Y:S01]  /*9330*/  SHF.R.S32.HI R3, RZ, 0x1f, R0 ;  /* 0x0000001fff037819 */ /* 0x000fe20000011400 */
[----:B------:R-:W-:Y:S01]  /*9340*/  BSSY B0, `(.L_x_1648) ;  /* 0x0000027000007945 */ /* 0x000fe20003800000 */
[----:B------:R-:W-:Y:S02]  /*9350*/  IMAD.MOV.U32 R93, RZ, RZ, RZ ;  /* 0x000000ffff5d7224 */ /* 0x000fe400078e00ff */
[----:B------:R-:W-:-:S04]  /*9360*/  LEA.HI R3, R3, R0, RZ, 0x6 ;  /* 0x0000000003037211 */ /* 0x000fc800078f30ff */
[----:B------:R-:W-:-:S04]  /*9370*/  SHF.R.S32.HI R3, RZ, 0x6, R3 ;  /* 0x00000006ff037819 */ /* 0x000fc80000011403 */
[----:B------:R-:W-:-:S04]  /*9380*/  VIMNMX R9, RZ, R3, !PT ;  /* 0x00000003ff097248 */ /* 0x000fc80007fe0100 */
[----:B------:R-:W-:-:S13]  /*9390*/  ISETP.GT.AND P0, PT, R6, R9, PT ;  /* 0x000000090600720c */ /* 0x000fda0003f04270 */
[----:B------:R-:W-:Y:S05]  /*93a0*/  @!P0 BRA `(.L_x_1649) ;  /* 0x0000000000808947 */ /* 0x000fea0003800000 */
[----:B------:R-:W3:Y:S01]  /*93b0*/  LDL R2, [R1+0x84] ;  /* 0x0000840001027983 */ /* 0x000ee20000100800 */
[----:B------:R-:W-:Y:S01]  /*93c0*/  ULDC UR4, c[0x0][0x9f0] ;  /* 0x00027c0000047ab9 */ /* 0x000fe20000000800 */
[----:B---3--:R-:W-:-:S04]  /*93d0*/  ISETP.NE.AND P0, PT, R2, RZ, PT ;  /* 0x000000ff0200720c */ /* 0x008fc80003f05270 */
[----:B------:R-:W-:-:S04]  /*93e0*/  SEL R11, R2, UR4, P0 ;  /* 0x00000004020b7c07 */ /* 0x000fc80008000000 */
[-C--:B------:R-:W-:Y:S02]  /*93f0*/  IABS R5, R11.reuse ;  /* 0x0000000b00057213 */ /* 0x080fe40000000000 */
[----:B------:R-:W-:Y:S02]  /*9400*/  IADD3 R0, R11, -0x1, R6 ;  /* 0xffffffff0b007810 */ /* 0x000fe40007ffe006 */
[----:B------:R-:W1:Y:S01]  /*9410*/  I2F.RP R4, R5 ;  /* 0x0000000500047306 */ /* 0x000e620000209400 */
[----:B------:R-:W-:Y:S02]  /*9420*/  IABS R10, R11 ;  /* 0x0000000b000a7213 */ /* 0x000fe40000000000 */
[----:B------:R-:W-:-:S05]  /*9430*/  IADD3 R0, -R9, R0, RZ ;  /* 0x0000000009007210 */ /* 0x000fca0007ffe1ff */
[----:B-1----:R-:W1:Y:S02]  /*9440*/  MUFU.RCP R4, R4 ;  /* 0x0000000400047308 */ /* 0x002e640000001000 */
[----:B-1----:R-:W-:Y:S02]  /*9450*/  VIADD R2, R4, 0xffffffe ;  /* 0x0ffffffe04027836 */ /* 0x002fe40000000000 */
[----:B------:R-:W-:-:S04]  /*9460*/  IMAD.MOV R4, RZ, RZ, -R10 ;  /* 0x000000ffff047224 */ /* 0x000fc800078e0a0a */
[----:B------:R1:W3:Y:S02]  /*9470*/  F2I.FTZ.U32.TRUNC.NTZ R3, R2 ;  /* 0x0000000200037305 */ /* 0x0002e4000021f000 */
[----:B-1----:R-:W-:Y:S02]  /*9480*/  IMAD.MOV.U32 R2, RZ, RZ, RZ ;  /* 0x000000ffff027224 */ /* 0x002fe400078e00ff */
[----:B---3--:R-:W-:-:S04]  /*9490*/  IMAD.MOV R8, RZ, RZ, -R3 ;  /* 0x000000ffff087224 */ /* 0x008fc800078e0a03 */
[----:B------:R-:W-:Y:S01]  /*94a0*/  IMAD R7, R8, R5, RZ ;  /* 0x0000000508077224 */ /* 0x000fe200078e02ff */
[----:B------:R-:W-:Y:S02]  /*94b0*/  IABS R8, R0 ;  /* 0x0000000000087213 */ /* 0x000fe40000000000 */
[----:B------:R-:W-:Y:S01]  /*94c0*/  LOP3.LUT R0, R0, R11, RZ, 0x3c, !PT ;  /* 0x0000000b00007212 */ /* 0x000fe200078e3cff */
[----:B------:R-:W-:-:S03]  /*94d0*/  IMAD.HI.U32 R3, R3, R7, R2 ;  /* 0x0000000703037227 */ /* 0x000fc600078e0002 */
[----:B------:R-:W-:Y:S01]  /*94e0*/  ISETP.GE.AND P2, PT, R0, RZ, PT ;  /* 0x000000ff0000720c */ /* 0x000fe20003f46270 */
        /* <DEDUP_REMOVED lines=12> */
.L_x_1649:
[----:B------:R-:W-:Y:S05]  /*95b0*/  BSYNC B0 ;  /* 0x0000000000007941 */ /* 0x000fea0003800000 */
.L_x_1648:
        /* <DEDUP_REMOVED lines=31> */
[----:B0-----:R-:W-:Y:S02]  /*97b0*/  CS2R R94, SRZ ;  /* 0x00000000005e7805 */ /* 0x001fe4000001ff00 */
        /* <DEDUP_REMOVED lines=25> */
[----:B-----5:R-:W-:Y:S02]  /*9950*/  CS2R R42, SRZ ;  /* 0x00000000002a7805 */ /* 0x020fe4000001ff00 */
[----:B------:R-:W-:Y:S02]  /*9960*/  CS2R R40, SRZ ;  /* 0x0000000000287805 */ /* 0x000fe4000001ff00 */
[----:B--2---:R-:W-:Y:S02]  /*9970*/  CS2R R38, SRZ ;  /* 0x0000000000267805 */ /* 0x004fe4000001ff00 */
[----:B------:R-:W-:-:S02]  /*9980*/  CS2R R36, SRZ ;  /* 0x0000000000247805 */ /* 0x000fc4000001ff00 */
[----:B------:R-:W-:Y:S02]  /*9990*/  CS2R R34, SRZ ;  /* 0x0000000000227805 */ /* 0x000fe4000001ff00 */
[----:B------:R-:W-:Y:S02]  /*99a0*/  CS2R R32, SRZ ;  /* 0x0000000000207805 */ /* 0x000fe4000001ff00 */
[----:B------:R-:W-:Y:S02]  /*99b0*/  CS2R R30, SRZ ;  /* 0x00000000001e7805 */ /* 0x000fe4000001ff00 */
[----:B------:R-:W-:Y:S02]  /*99c0*/  CS2R R28, SRZ ;  /* 0x00000000001c7805 */ /* 0x000fe4000001ff00 */
[----:B------:R-:W-:Y:S02]  /*99d0*/  CS2R R4, SRZ ;  /* 0x0000000000047805 */ /* 0x000fe4000001ff00 */
[----:B------:R-:W-:Y:S01]  /*99e0*/  CS2R R152, SRZ ;  /* 0x0000000000987805 */ /* 0x000fe2000001ff00 */
[----:B---3--:R-:W-:-:S05]  /*99f0*/  IMAD R0, R0, R93, R9 ;  /* 0x0000005d00007224 */ /* 0x008fca00078e0209 */
[----:B------:R0:W-:Y:S01]  /*9a00*/  STL [R1+0x78], R0 ;  /* 0x0000780001007387 */ /* 0x0001e20000100800 */
[----:B------:R-:W-:-:S04]  /*9a10*/  VIADDMNMX R93, R0, R93, R6, PT ;  /* 0x0000005d005d7246 */ /* 0x000fc80003800106 */
[----:B------:R-:W-:-:S13]  /*9a20*/  ISETP.GT.AND P1, PT, R93, R0, PT ;  /* 0x000000005d00720c */ /* 0x000fda0003f24270 */
[----:B0-----:R-:W-:Y:S05]  /*9a30*/  @!P1 BRA `(.L_x_1650) ;  /* 0x0000015800889947 */ /* 0x001fea0003800000 */
[----:B------:R-:W0:Y:S01]  /*9a40*/  S2R R0, SR_TID.X ;  /* 0x0000000000007919 */ /* 0x000e220000002100 */
[----:B------:R-:W-:Y:S01]  /*9a50*/  BSSY B6, `(.L_x_1651) ;  /* 0x0000020000067945 */ /* 0x000fe20003800000 */
[----:B0-----:R-:W-:-:S05]  /*9a60*/  VIADD R0, R0, 0xffffff80 ;  /* 0xffffff8000007836 */ /* 0x001fca0000000000 */
[----:B------:R-:W-:-:S04]  /*9a70*/  SHF.R.S32.HI R3, RZ, 0x1f, R0 ;  /* 0x0000001fff037819 */ /* 0x000fc80000011400 */
[----:B------:R-:W-:-:S04]  /*9a80*/  LEA.HI R3, R3, R0, RZ, 0x7 ;  /* 0x0000000003037211 */ /* 0x000fc800078f38ff */
[----:B------:R-:W-:-:S06]  /*9a90*/  SHF.R.S32.HI R0, RZ, 0x7, R3 ;  /* 0x00000007ff007819 */ /* 0x000fcc0000011403 */
[----:B------:R-:W0:Y:S02]  /*9aa0*/  SHFL.IDX PT, R0, R0, RZ, 0x1f ;  /* 0x00001fff00007589 */ /* 0x000e2400000e0000 */
[----:B0-----:R-:W-:-:S04]  /*9ab0*/  LEA.HI R2, R0, R0, RZ, 0x1 ;  /* 0x0000000000027211 */ /* 0x001fc800078f08ff */
[----:B------:R-:W-:Y:S01]  /*9ac0*/  LOP3.LUT R3, R2, 0x1e, RZ, 0xc0, !PT ;  /* 0x0000001e02037812 */ /* 0x000fe200078ec0ff */
[----:B------:R-:W-:-:S04]  /*9ad0*/  VIADD R2, R17, 0x10400 ;  /* 0x0001040011027836 */ /* 0x000fc80000000000 */
[----:B------:R-:W-:Y:S01]  /*9ae0*/  IMAD.IADD R3, R0, 0x1, -R3 ;  /* 0x0000000100037824 */ /* 0x000fe200078e0a03 */
[----:B------:R-:W-:-:S04]  /*9af0*/  LOP3.LUT P0, RZ, R2, 0x3ff, RZ, 0xc0, !PT ;  /* 0x000003ff02ff7812 */ /* 0x000fc8000780c0ff */
[----:B------:R-:W-:Y:S02]  /*9b00*/  LEA R3, R3, R2, 0xd ;  /* 0x0000000203037211 */ /* 0x000fe400078e68ff */
[----:B------:R-:W-:Y:S02]  /*9b10*/  P2R R24, PR, RZ, 0x1 ;  /* 0x00000001ff187803 */ /* 0x000fe40000000000 */
[----:B------:R-:W-:-:S04]  /*9b20*/  SHF.R.U32.HI R2, RZ, 0x4, R3 ;  /* 0x00000004ff027819 */ /* 0x000fc80000011603 */
[----:B------:R-:W-:Y:S01]  /*9b30*/  LOP3.LUT R2, R2, 0x3fff, RZ, 0xc0, !PT ;  /* 0x00003fff02027812 */ /* 0x000fe200078ec0ff */
[----:B------:R-:W-:Y:S06]  /*9b40*/  @!P0 BRA `(.L_x_1652) ;  /* 0x0000000000408947 */ /* 0x000fec0003800000 */
[----:B------:R-:W-:Y:S01]  /*9b50*/  MOV R14, 0x0 ;  /* 0x00000000000e7802 */ /* 0x000fe20000000f00 */
[----:B------:R-:W-:Y:S01]  /*9b60*/  ULDC.64 UR4, c[0x4][0xa8] ;  /* 0x01002a0000047ab9 */ /* 0x000fe20000000a00 */
[----:B------:R-:W-:Y:S01]  /*9b70*/  ULDC.64 UR6, c[0x4][0xb0] ;  /* 0x01002c0000067ab9 */ /* 0x000fe20000000a00 */
[----:B------:R-:W-:Y:S02]  /*9b80*/  IMAD.U32 R4, RZ, RZ, UR4 ;  /* 0x00000004ff047e24 */ /* 0x000fe4000f8e00ff */
        /* <DEDUP_REMOVED lines=8> */
[----:B------:R-:W-:Y:S02]  /*9c10*/  IMAD.MOV.U32 R12, RZ, RZ, 0x1 ;  /* 0x00000001ff0c7424 */ /* 0x000fe400078e00ff */
[----:B------:R-:W-:-:S07]  /*9c20*/  IMAD.MOV.U32 R13, RZ, RZ, RZ ;  /* 0x000000ffff0d7224 */ /* 0x000fce00078e00ff */
[----:B------:R-:W-:-:S07]  /*9c30*/  LEPC R20, `(.L_x_1652) ;  /* 0x000000001014794e */ /* 0x000fce0000000000 */
[----:B0-----:R-:W-:Y:S05]  /*9c40*/  CALL.ABS.NOINC R14 ;  /* 0x000000000e007343 */ /* 0x001fea0003c00000 */
.L_x_1652:
[----:B------:R-:W-:Y:S05]  /*9c50*/  BSYNC B6 ;  /* 0x0000000000067941 */ /* 0x000fea0003800000 */
.L_x_1651:
        /* <DEDUP_REMOVED lines=13> */
.L_x_1656:
[----:B-1----:R1:W2:Y:S02]  /*9d30*/  SYNCS.PHASECHK.TRANS64.TRYWAIT P0, [R17+URZ+0x30800], R0 ;  /* 0x03080000110075a7 */ /* 0x0022a4000800017f */
[----:B--2---:R-:W-:Y:S05]  /*9d40*/  @!P0 NANOSLEEP.SYNCS 0x989680 ;  /* 0x009896800000895d */ /* 0x004fea0003900000 */
[----:B------:R-:W2:Y:S02]  /*9d50*/  @!P0 SYNCS.PHASECHK.TRANS64 P0, [R17+URZ+0x30800], R0 ;  /* 0x03080000110085a7 */ /* 0x000ea4000800007f */
[----:B--2---:R-:W-:Y:S05]  /*9d60*/  @!P0 BRA `(.L_x_1656) ;  /* 0xfffffffc00f08947 */ /* 0x004fea000383ffff */
.L_x_1655:
[----:B------:R-:W-:Y:S05]  /*9d70*/  BSYNC B0 ;  /* 0x0000000000007941 */ /* 0x000fea0003800000 */
.L_x_1654:
[----:B------:R-:W-:Y:S05]  /*9d80*/  BRA `(.L_x_1657) ;  /* 0x0000009400887947 */ /* 0x000fea0003800000 */
.L_x_1653:
[----:B------:R-:W-:Y:S01]  /*9d90*/  ISETP.NE.AND P0, PT, R24, RZ, PT ;  /* 0x000000ff1800720c */ /* 0x000fe20003f05270 */
[----:B------:R-:W-:Y:S01]  /*9da0*/  ULDC.64 UR6, c[0x0][0x408] ;  /* 0x0001020000067ab9 */ /* 0x000fe20000000a00 */
[----:B------:R-:W-:Y:S01]  /*9db0*/  SHF.R.S32.HI R0, RZ, 0x1f, R92 ;  /* 0x0000001fff007819 */ /* 0x000fe2000001145c */
[----:B------:R-:W-:Y:S01]  /*9dc0*/  ULDC.64 UR4, c[0x0][0x3f8] ;  /* 0x0000fe0000047ab9 */ /* 0x000fe20000000a00 */
[----:B------:R-:W-:Y:S01]  /*9dd0*/  IMAD.WIDE.U32 R26, R92, UR6, RZ ;  /* 0x000000065c1a7c25 */ /* 0x000fe2000f8e00ff */
[----:B------:R-:W-:Y:S03]  /*9de0*/  BSSY B6, `(.L_x_1658) ;  /* 0x0000019000067945 */ /* 0x000fe60003800000 */
[C---:B------:R-:W-:Y:S02]  /*9df0*/  IMAD R5, R0.reuse, UR6, RZ ;  /* 0x0000000600057c24 */ /* 0x040fe4000f8e02ff */
[----:B------:R-:W-:-:S02]  /*9e00*/  IMAD R3, R0, UR4, RZ ;  /* 0x0000000400037c24 */ /* 0x000fc4000f8e02ff */
[C---:B------:R-:W-:Y:S02]  /*9e10*/  IMAD R5, R92.reuse, UR7, R5 ;  /* 0x000000075c057c24 */ /* 0x040fe4000f8e0205 */
[----:B------:R-:W-:-:S03]  /*9e20*/  IMAD.WIDE.U32 R24, R92, UR4, RZ ;  /* 0x000000045c187c25 */ /* 0x000fc6000f8e00ff */
[----:B------:R-:W-:Y:S01]  /*9e30*/  IADD3 R29, R5, R27, RZ ;  /* 0x0000001b051d7210 */ /* 0x000fe20007ffe0ff */
[----:B------:R-:W-:-:S04]  /*9e40*/  IMAD R3, R92, UR5, R3 ;  /* 0x000000055c037c24 */ /* 0x000fc8000f8e0203 */
[----:B------:R-:W-:Y:S01]  /*9e50*/  IMAD.IADD R33, R3, 0x1, R25 ;  /* 0x0000000103217824 */ /* 0x000fe200078e0219 */
        /* <DEDUP_REMOVED lines=17> */
.L_x_1659:
[----:B------:R-:W-:Y:S05]  /*9f70*/  BSYNC B6 ;  /* 0x0000000000067941 */ /* 0x000fea0003800000 */
.L_x_1658:
[----:B------:R-:W2:Y:S01]  /*9f80*/  LDL R28, [R1+0x58] ;  /* 0x00005800011c7983 */ /* 0x000ea20000100800 */
[----:B------:R-:W-:-:S03]  /*9f90*/  ULDC.U8 UR4, c[0x0][0x410] ;  /* 0x0001040000047ab9 */ /* 0x000fc60000000000 */
[----:B------:R-:W2:Y:S04]  /*9fa0*/  LDL R21, [R1+0xc] ;  /* 0x00000c0001157983 */ /* 0x000ea80000100800 */
[----:B------:R-:W3:Y:S01]  /*9fb0*/  LDL R20, [R1+0x80] ;  /* 0x0000800001147983 */ /* 0x000ee20000100800 */
[----:B------:R-:W-:Y:S01]  /*9fc0*/  ISETP.NE.AND P0, PT, RZ, UR4, PT ;  /* 0x00000004ff007c0c */ /* 0x000fe2000bf05270 */
[----:B------:R-:W-:Y:S01]  /*9fd0*/  BSSY B0, `(.L_x_1660) ;  /* 0x0000935000007945 */ /* 0x000fe20003800000 */
[----:B--2---:R-:W-:-:S04]  /*9fe0*/  IMAD.IADD R0, R21, 0x1, R28 ;  /* 0x0000000115007824 */ /* 0x004fc800078e021c */
[----:B---3--:R-:W-:-:S07]  /*9ff0*/  IMAD R3, R20, 0x20, R0 ;  /* 0x0000002014037824 */ /* 0x008fce00078e0200 */
[----:B------:R-:W-:Y:S05]  /*a000*/  @!P0 BRA `(.L_x_1661) ;  /* 0x00000048007c8947 */ /* 0x000fea0003800000 */
[----:B------:R-:W0:Y:S01]  /*a010*/  LDC R10, c[0x0][0x448] ;  /* 0x00011200ff0a7b82 */ /* 0x000e220000000800 */
[----:B------:R-:W-:Y:S01]  /*a020*/  ULDC.64 UR4, c[0x0][0x3f8] ;  /* 0x0000fe0000047ab9 */ /* 0x000fe20000000a00 */
[----:B------:R-:W-:Y:S01]  /*a030*/  MOV R32, R24 ;  /* 0x0000001800207202 */ /* 0x000fe20000000f00 */
[----:B------:R-:W-:Y:S01]  /*a040*/  ULDC.64 UR6, c[0x0][0x408] ;  /* 0x0001020000067ab9 */ /* 0x000fe20000000a00 */
[----:B0-----:R-:W-:-:S13]  /*a050*/  ISETP.NE.AND P0, PT, R10, 0x1, PT ;  /* 0x000000010a00780c */ /* 0x001fda0003f05270 */
[----:B------:R-:W0:Y:S08]  /*a060*/  @P0 LDC R4, c[0x0][0x44c] ;  /* 0x00011300ff040b82 */ /* 0x000e300000000800 */
[----:B------:R-:W1:Y:S01]  /*a070*/  @P0 LDC R5, c[0x0][0x450] ;  /* 0x00011400ff050b82 */ /* 0x000e620000000800 */
[----:B0-----:R-:W-:-:S05]  /*a080*/  @P0 IMAD.HI.U32 R4, R3, R4, RZ ;  /* 0x0000000403040227 */ /* 0x001fca00078e00ff */
[----:B-1----:R-:W-:Y:S01]  /*a090*/  @P0 SHF.R.U32.HI R3, RZ, R5, R4 ;  /* 0x00000005ff030219 */ /* 0x002fe20000011604 */
[----:B------:R-:W-:Y:S02]  /*a0a0*/  IMAD.MOV.U32 R4, RZ, RZ, R26 ;  /* 0x000000ffff047224 */ /* 0x000fe400078e001a */
[----:B------:R-:W-:Y:S01]  /*a0b0*/  IMAD.MOV.U32 R5, RZ, RZ, R29 ;  /* 0x000000ffff057224 */ /* 0x000fe200078e001d */
[----:B------:R-:W-:Y:S01]  /*a0c0*/  SHF.R.S32.HI R6, RZ, 0x1f, R3 ;  /* 0x0000001fff067819 */ /* 0x000fe20000011403 */
[----:B------:R-:W-:-:S04]  /*a0d0*/  IMAD.WIDE.U32 R32, R3, UR4, R32 ;  /* 0x0000000403207c25 */ /* 0x000fc8000f8e0020 */
[C---:B------:R-:W-:Y:S02]  /*a0e0*/  IMAD R8, R6.reuse, UR4, RZ ;  /* 0x0000000406087c24 */ /* 0x040fe4000f8e02ff */
[----:B------:R-:W-:Y:S02]  /*a0f0*/  IMAD R6, R6, UR6, RZ ;  /* 0x0000000606067c24 */ /* 0x000fe4000f8e02ff */
[C---:B------:R-:W-:Y:S01]  /*a100*/  IMAD R7, R3.reuse, UR5, R8 ;  /* 0x0000000503077c24 */ /* 0x040fe2000f8e0208 */
[----:B------:R-:W-:Y:S01]  /*a110*/  ULDC.64 UR4, c[0x0][0x3e8] ;  /* 0x0000fa0000047ab9 */ /* 0x000fe20000000a00 */
[C---:B------:R-:W-:Y:S01]  /*a120*/  IMAD.WIDE.U32 R4, R3.reuse, UR6, R4 ;  /* 0x0000000603047c25 */ /* 0x040fe2000f8e0004 */
[----:B------:R-:W-:Y:S01]  /*a130*/  LEA R30, P0, R32, UR4, 0x1 ;  /* 0x00000004201e7c11 */ /* 0x000fe2000f8008ff */
[----:B------:R-:W-:Y:S02]  /*a140*/  UMOV UR4, 0xffffffff ;  /* 0xffffffff00047882 */ /* 0x000fe40000000000 */
[----:B------:R-:W-:Y:S01]  /*a150*/  IMAD R9, R3, UR7, R6 ;  /* 0x0000000703097c24 */ /* 0x000fe2000f8e0206 */
[----:B------:R-:W-:Y:S01]  /*a160*/  ULDC.64 UR6, c[0x0][0x400] ;  /* 0x0001000000067ab9 */ /* 0x000fe20000000a00 */
[----:B------:R-:W-:Y:S01]  /*a170*/  IMAD.IADD R3, R33, 0x1, R7 ;  /* 0x0000000121037824 */ /* 0x000fe200078e0207 */
[----:B------:R-:W-:Y:S01]  /*a180*/  LEA R31, P1, R4, UR6, 0x1 ;  /* 0x00000006041f7c11 */ /* 0x000fe2000f8208ff */
[----:B------:R-:W-:-:S03]  /*a190*/  IMAD.IADD R33, R5, 0x1, R9 ;  /* 0x0000000105217824 */ /* 0x000fc600078e0209 */
[----:B------:R-:W-:Y:S02]  /*a1a0*/  LEA.HI.X R32, R32, UR5, R3, 0x1, P0 ;  /* 0x0000000520207c11 */ /* 0x000fe400080f0c03 */
[----:B------:R-:W-:Y:S01]  /*a1b0*/  LEA.HI.X R33, R4, UR7, R33, 0x1, P1 ;  /* 0x0000000704217c11 */ /* 0x000fe200088f0c21 */
[----:B------:R-:W-:Y:S06]  /*a1c0*/  BRA.DIV UR4, `(.L_x_1662) ;  /* 0x0000022a04447947 */ /* 0x000fec000b800000 */
[----:B------:R0:W1:Y:S04]  /*a1d0*/  SHFL.IDX PT, R9, R32, RZ, 0x181f ;  /* 0x00181fff20097589 */ /* 0x00006800000e0000 */
[----:B------:R0:W2:Y:S04]  /*a1e0*/  SHFL.IDX PT, R8, R30, RZ, 0x181f ;  /* 0x00181fff1e087589 */ /* 0x0000a800000e0000 */
[----:B------:R0:W3:Y:S04]  /*a1f0*/  SHFL.IDX PT, R26, R33, RZ, 0x181f ;  /* 0x00181fff211a7589 */ /* 0x0000e800000e0000 */
[----:B------:R0:W4:Y:S02]  /*a200*/  SHFL.IDX PT, R5, R31, RZ, 0x181f ;  /* 0x00181fff1f057589 */ /* 0x00012400000e0000 */
.L_x_2029:
[----:B------:R-:W-:Y:S01]  /*a210*/  IMAD R3, R219, R10, RZ ;  /* 0x0000000adb037224 */ /* 0x000fe200078e02ff */
[----:B------:R-:W-:Y:S01]  /*a220*/  BSSY B1, `(.L_x_1663) ;  /* 0x000003c000017945 */ /* 0x000fe20003800000 */
[----:B------:R-:W-:Y:S02]  /*a230*/  CS2R R62, SRZ ;  /* 0x00000000003e7805 */ /* 0x000fe4000001ff00 */
[----:B------:R-:W-:Y:S02]  /*a240*/  CS2R R66, SRZ ;  /* 0x0000000000427805 */ /* 0x000fe4000001ff00 */
[----:B------:R-:W-:Y:S02]  /*a250*/  CS2R R70, SRZ ;  /* 0x0000000000467805 */ /* 0x000fe4000001ff00 */
[----:B------:R-:W-:Y:S02]  /*a260*/  ISETP.GE.AND P0, PT, R0, R3, PT ;  /* 0x000000030000720c */ /* 0x000fe40003f06270 */
[----:B------:R-:W-:-:S02]  /*a270*/  CS2R R74, SRZ ;  /* 0x00000000004a7805 */ /* 0x000fc4000001ff00 */
[----:B------:R-:W-:Y:S02]  /*a280*/  CS2R R64, SRZ ;  /* 0x0000000000407805 */ /* 0x000fe4000001ff00 */
[----:B------:R-:W-:Y:S02]  /*a290*/  CS2R R68, SRZ ;  /* 0x0000000000447805 */ /* 0x000fe4000001ff00 */
[----:B------:R-:W-:Y:S02]  /*a2a0*/  CS2R R72, SRZ ;  /* 0x0000000000487805 */ /* 0x000fe4000001ff00 */
[----:B------:R-:W-:-:S03]  /*a2b0*/  CS2R R76, SRZ ;  /* 0x00000000004c7805 */ /* 0x000fc6000001ff00 */
[----:B------:R-:W-:Y:S05]  /*a2c0*/  @P0 BRA `(.L_x_1664) ;  /* 0x0000000000c40947 */ /* 0x000fea0003800000 */
[----:B------:R-:W3:Y:S01]  /*a2d0*/  LDL R7, [R1+0x30] ;  /* 0x0000300001077983 */ /* 0x000ee20000100800 */
[----:B------:R-:W-:-:S03]  /*a2e0*/  ULDC UR4, c[0x0][0x3f4] ;  /* 0x0000fd0000047ab9 */ /* 0x000fc60000000800 */
[----:B------:R-:W4:Y:S04]  /*a2f0*/  LDL R4, [R1+0x34] ;  /* 0x0000340001047983 */ /* 0x000f280000100800 */
[----:B------:R-:W4:Y:S04]  /*a300*/  LDL R29, [R1+0x48] ;  /* 0x00004800011d7983 */ /* 0x000f280000100800 */
[----:B------:R-:W4:Y:S04]  /*a310*/  LDL R6, [R1+0x98] ;  /* 0x0000980001067983 */ /* 0x000f280000100800 */
[----:B------:R-:W4:Y:S04]  /*a320*/  LDL R11, [R1+0x9c] ;  /* 0x00009c00010b7983 */ /* 0x000f280000100800 */
[----:B------:R-:W4:Y:S01]  /*a330*/  LDL R34, [R1+0x94] ;  /* 0x0000940001227983 */ /* 0x000f220000100800 */
[----:B------:R-:W-:-:S02]  /*a340*/  ISETP.GE.AND P3, PT, R204, UR4, PT ;  /* 0x00000004cc007c0c */ /* 0x000fc4000bf66270 */
[----:B------:R-:W-:Y:S02]  /*a350*/  CS2R R74, SRZ ;  /* 0x00000000004a7805 */ /* 0x000fe4000001ff00 */
[----:B------:R-:W-:Y:S02]  /*a360*/  CS2R R76, SRZ ;  /* 0x00000000004c7805 */ /* 0x000fe4000001ff00 */
[----:B------:R-:W-:Y:S02]  /*a370*/  CS2R R70, SRZ ;  /* 0x0000000000467805 */ /* 0x000fe4000001ff00 */
[----:B------:R-:W-:Y:S02]  /*a380*/  CS2R R72, SRZ ;  /* 0x0000000000487805 */ /* 0x000fe4000001ff00 */
[----:B------:R-:W-:Y:S02]  /*a390*/  CS2R R66, SRZ ;  /* 0x0000000000427805 */ /* 0x000fe4000001ff00 */
[----:B------:R-:W-:Y:S01]  /*a3a0*/  CS2R R68, SRZ ;  /* 0x0000000000447805 */ /* 0x000fe2000001ff00 */
[----:B-12---:R-:W-:Y:S01]  /*a3b0*/  @!P3 IMAD.WIDE R20, R204, 0x2, R8 ;  /* 0x00000002cc14b825 */ /* 0x006fe200078e0208 */
[----:B------:R-:W-:-:S02]  /*a3c0*/  CS2R R62, SRZ ;  /* 0x00000000003e7805 */ /* 0x000fc4000001ff00 */
[----:B------:R-:W-:Y:S02]  /*a3d0*/  CS2R R64, SRZ ;  /* 0x0000000000407805 */ /* 0x000fe4000001ff00 */
[----:B------:R1:W5:Y:S01]  /*a3e0*/  @!P3 LD.E.64 R74, desc[UR60][R20.64] ;  /* 0x0000003c144ab980 */ /* 0x000362000c101b00 */
[----:B---3--:R-:W-:Y:S02]  /*a3f0*/  ISETP.GE.AND P2, PT, R7, UR4, PT ;  /* 0x0000000407007c0c */ /* 0x008fe4000bf46270 */
[----:B----4-:R-:W-:Y:S02]  /*a400*/  ISETP.GE.AND P1, PT, R4, UR4, PT ;  /* 0x0000000404007c0c */ /* 0x010fe4000bf26270 */
[----:B------:R-:W-:-:S09]  /*a410*/  ISETP.GE.AND P0, PT, R29, UR4, PT ;  /* 0x000000041d007c0c */ /* 0x000fd2000bf06270 */
[----:B------:R-:W-:Y:S02]  /*a420*/  @!P2 IMAD.SHL.U32 R12, R7, 0x2, RZ ;  /* 0x00000002070ca824 */ /* 0x000fe400078e00ff */
[C---:B------:R-:W-:Y:S02]  /*a430*/  @!P1 SHF.L.U64.HI R28, R4.reuse, 0x1, R6 ;  /* 0x00000001041c9819 */ /* 0x040fe40000010206 */
[----:B------:R-:W-:Y:S02]  /*a440*/  @!P1 SHF.L.U32 R4, R4, 0x1, RZ ;  /* 0x0000000104049819 */ /* 0x000fe400000006ff */
[CC--:B------:R-:W-:Y:S01]  /*a450*/  @!P2 IADD3 R14, P4, R8.reuse, R12.reuse, RZ ;  /* 0x0000000c080ea210 */ /* 0x0c0fe20007f9e0ff */
[----:B------:R-:W-:Y:S01]  /*a460*/  @!P0 IMAD.SHL.U32 R27, R29, 0x2, RZ ;  /* 0x000000021d1b8824 */ /* 0x000fe200078e00ff */
[----:B------:R-:W-:Y:S01]  /*a470*/  @!P2 SHF.L.U64.HI R11, R7, 0x1, R11 ;  /* 0x00000001070ba819 */ /* 0x000fe2000001020b */
[----:B------:R-:W-:Y:S01]  /*a480*/  @!P3 IMAD.MOV.U32 R6, RZ, RZ, R5 ;  /* 0x000000ffff06b224 */ /* 0x000fe200078e0005 */
[----:B------:R-:W-:Y:S01]  /*a490*/  @!P2 IADD3 R12, P6, R5, R12, RZ ;  /* 0x0000000c050ca210 */ /* 0x000fe20007fde0ff */
[----:B------:R-:W-:Y:S01]  /*a4a0*/  @!P3 IMAD.MOV.U32 R7, RZ, RZ, R26 ;  /* 0x000000ffff07b224 */ /* 0x000fe200078e001a */
[----:B------:R-:W-:Y:S01]  /*a4b0*/  @!P1 IADD3 R10, P5, R8, R4, RZ ;  /* 0x00000004080a9210 */ /* 0x000fe20007fbe0ff */
[----:B------:R-:W-:-:S02]  /*a4c0*/  @!P2 IMAD.X R15, R9, 0x1, R11, P4 ;  /* 0x00000001090fa824 */ /* 0x000fc400020e060b */
[----:B------:R-:W-:-:S04]  /*a4d0*/  @!P3 IMAD.WIDE R24, R204, 0x2, R6 ;  /* 0x00000002cc18b825 */ /* 0x000fc800078e0206 */
[----:B------:R-:W-:Y:S01]  /*a4e0*/  @!P2 IMAD.X R13, R26, 0x1, R11, P6 ;  /* 0x000000011a0da824 */ /* 0x000fe200030e060b */
[-C--:B------:R-:W-:Y:S01]  /*a4f0*/  @!P0 IADD3 R6, P6, R8, R27.reuse, RZ ;  /* 0x0000001b08068210 */ /* 0x080fe20007fde0ff */
[----:B------:R1:W5:Y:S01]  /*a500*/  @!P3 LD.E.64 R76, desc[UR60][R24.64] ;  /* 0x0000003c184cb980 */ /* 0x000362000c101b00 */
[----:B------:R-:W-:Y:S02]  /*a510*/  @!P1 IADD3.X R11, R9, R28, RZ, P5, !PT ;  /* 0x0000001c090b9210 */ /* 0x000fe40002ffe4ff */
[----:B------:R-:W-:Y:S01]  /*a520*/  @!P0 IADD3 R8, P5, R5, R27, RZ ;  /* 0x0000001b05088210 */ /* 0x000fe20007fbe0ff */
[----:B------:R1:W5:Y:S01]  /*a530*/  @!P2 LD.E.64 R70, desc[UR60][R14.64] ;  /* 0x0000003c0e46a980 */ /* 0x000362000c101b00 */
[----:B------:R-:W-:Y:S02]  /*a540*/  @!P0 SHF.L.U64.HI R27, R29, 0x1, R34 ;  /* 0x000000011d1b8819 */ /* 0x000fe40000010222 */
[----:B------:R-:W-:Y:S01]  /*a550*/  @!P1 IADD3 R4, P4, R5, R4, RZ ;  /* 0x0000000405049210 */ /* 0x000fe20007f9e0ff */
[----:B------:R1:W5:Y:S02]  /*a560*/  @!P2 LD.E.64 R72, desc[UR60][R12.64] ;  /* 0x0000003c0c48a980 */ /* 0x000364000c101b00 */
[----:B------:R-:W-:-:S02]  /*a570*/  @!P0 IMAD.X R7, R9, 0x1, R27, P6 ;  /* 0x0000000109078824 */ /* 0x000fc400030e061b */
[C---:B------:R-:W-:Y:S01]  /*a580*/  @!P1 IMAD.X R5, R26.reuse, 0x1, R28, P4 ;  /* 0x000000011a059824 */ /* 0x040fe200020e061c */
[----:B------:R1:W5:Y:S01]  /*a590*/  @!P1 LD.E.64 R66, desc[UR60][R10.64] ;  /* 0x0000003c0a429980 */ /* 0x000362000c101b00 */
[----:B------:R-:W-:-:S03]  /*a5a0*/  @!P0 IMAD.X R9, R26, 0x1, R27, P5 ;  /* 0x000000011a098824 */ /* 0x000fc600028e061b */
[----:B------:R1:W5:Y:S04]  /*a5b0*/  @!P1 LD.E.64 R68, desc[UR60][R4.64] ;  /* 0x0000003c04449980 */ /* 0x000368000c101b00 */
[----:B------:R1:W5:Y:S04]  /*a5c0*/  @!P0 LD.E.64 R62, desc[UR60][R6.64] ;  /* 0x0000003c063e8980 */ /* 0x000368000c101b00 */
[----:B------:R1:W5:Y:S02]  /*a5d0*/  @!P0 LD.E.64 R64, desc[UR60][R8.64] ;  /* 0x0000003c08408980 */ /* 0x000364000c101b00 */
.L_x_1664:
[----:B------:R-:W-:Y:S05]  /*a5e0*/  BSYNC B1 ;  /* 0x0000000000017941 */ /* 0x000fea0003800000 */
.L_x_1663:
[----:B-1--45:R-:W-:Y:S01]  /*a5f0*/  IMAD.MOV.U32 R5, RZ, RZ, R63 ;  /* 0x000000ffff057224 */ /* 0x032fe200078e003f */
[----:B------:R-:W-:Y:S01]  /*a600*/  MOV R6, R66 ;  /* 0x0000004200067202 */ /* 0x000fe20000000f00 */
[----:B------:R-:W-:Y:S01]  /*a610*/  IMAD.MOV.U32 R7, RZ, RZ, R67 ;  /* 0x000000ffff077224 */ /* 0x000fe200078e0043 */
[----:B------:R-:W-:Y:S01]  /*a620*/  UMOV UR4, 0xffffffff ;  /* 0xffffffff00047882 */ /* 0x000fe20000000000 */
[----:B------:R-:W-:Y:S01]  /*a630*/  IMAD.MOV.U32 R4, RZ, RZ, R62 ;  /* 0x000000ffff047224 */ /* 0x000fe200078e003e */
[----:B------:R-:W-:Y:S01]  /*a640*/  PRMT R98, R5, 0x7610, R98 ;  /* 0x0000761005627816 */ /* 0x000fe20000000062 */
        /* <DEDUP_REMOVED lines=16> */
[----:B------:R-:W-:Y:S01]  /*a750*/  PRMT R98, R98, 0x5410, R5 ;  /* 0x0000541062627816 */ /* 0x000fe20000000005 */
[----:B------:R-:W-:Y:S01]  /*a760*/  IMAD.MOV.U32 R5, RZ, RZ, R73 ;  /* 0x000000ffff057224 */ /* 0x000fe200078e0049 */
[----:B------:R-:W-:Y:S01]  /*a770*/  PRMT R104, R104, 0x5410, R4 ;  /* 0x0000541068687816 */ /* 0x000fe20000000004 */
[----:B------:R-:W-:Y:S01]  /*a780*/  IMAD.MOV.U32 R4, RZ, RZ, R72 ;  /* 0x000000ffff047224 */ /* 0x000fe200078e0048 */
[----:B------:R-:W-:Y:S01]  /*a790*/  PRMT R109, R109, 0x5410, R7 ;  /* 0x000054106d6d7816 */ /* 0x000fe20000000007 */
[----:B------:R-:W-:Y:S01]  /*a7a0*/  IMAD.MOV.U32 R7, RZ, RZ, R77 ;  /* 0x000000ffff077224 */ /* 0x000fe200078e004d */
[----:B------:R-:W-:-:S02]  /*a7b0*/  PRMT R110, R6, 0x7610, R110 ;  /* 0x00007610066e7816 */ /* 0x000fc4000000006e */
[----:B------:R-:W-:Y:S02]  /*a7c0*/  MOV R6, R76 ;  /* 0x0000004c00067202 */ /* 0x000fe40000000f00 */
[----:B------:R-:W-:Y:S02]  /*a7d0*/  PRMT R112, R4, 0x7610, R112 ;  /* 0x0000761004707816 */ /* 0x000fe40000000070 */
[----:B------:R-:W-:Y:S02]  /*a7e0*/  PRMT R111, R5, 0x7610, R111 ;  /* 0x00007610056f7816 */ /* 0x000fe4000000006f */
[----:B------:R-:W-:Y:S02]  /*a7f0*/  PRMT R92, R92, 0x5410, R6 ;  /* 0x000054105c5c7816 */ /* 0x000fe40000000006 */
[----:B------:R-:W-:Y:S01]  /*a800*/  PRMT R94, R94, 0x5410, R7 ;  /* 0x000054105e5e7816 */ /* 0x000fe20000000007 */
[----:B------:R-:W-:Y:S06]  /*a810*/  BRA.DIV UR4, `(.L_x_1665) ;  /* 0x0000022604247947 */ /* 0x000fec000b800000 */
[----:B------:R1:W4:Y:S04]  /*a820*/  SHFL.IDX PT, R9, R32, 0x1, 0x181f ;  /* 0x00381f0020097f89 */ /* 0x00032800000e0000 */
[----:B--2---:R1:W2:Y:S04]  /*a830*/  SHFL.IDX PT, R8, R30, 0x1, 0x181f ;  /* 0x00381f001e087f89 */ /* 0x0042a800000e0000 */
[----:B---3--:R1:W3:Y:S04]  /*a840*/  SHFL.IDX PT, R26, R33, 0x1, 0x181f ;  /* 0x00381f00211a7f89 */ /* 0x0082e800000e0000 */
[----:B------:R1:W0:Y:S02]  /*a850*/  SHFL.IDX PT, R5, R31, 0x1, 0x181f ;  /* 0x00381f001f057f89 */ /* 0x00022400000e0000 */
.L_x_2035:
[----:B------:R-:W-:Y:S01]  /*a860*/  VIADD R4, R0, 0x20 ;  /* 0x0000002000047836 */ /* 0x000fe20000000000 */
        /* <DEDUP_REMOVED lines=8> */
[----:B------:R-:W-:-:S05]  /*a8f0*/  CS2R R60, SRZ ;  /* 0x00000000003c7805 */ /* 0x000fca000001ff00 */
[----:B------:R-:W-:Y:S05]  /*a900*/  @P0 BRA `(.L_x_1667) ;  /* 0x0000000000c40947 */ /* 0x000fea0003800000 */
[----:B------:R-:W3:Y:S01]  /*a910*/  LDL R10, [R1+0x30] ;  /* 0x00003000010a7983 */ /* 0x000ee20000100800 */
[----:B------:R-:W-:-:S03]  /*a920*/  ULDC UR4, c[0x0][0x3f4] ;  /* 0x0000fd0000047ab9 */ /* 0x000fc60000000800 */
[----:B------:R-:W3:Y:S04]  /*a930*/  LDL R6, [R1+0x34] ;  /* 0x0000340001067983 */ /* 0x000ee80000100800 */
[----:B------:R-:W3:Y:S04]  /*a940*/  LDL R29, [R1+0x48] ;  /* 0x00004800011d7983 */ /* 0x000ee80000100800 */
[----:B------:R-:W3:Y:S04]  /*a950*/  LDL R7, [R1+0x98] ;  /* 0x0000980001077983 */ /* 0x000ee80000100800 */
[----:B------:R-:W3:Y:S04]  /*a960*/  LDL R11, [R1+0x9c] ;  /* 0x00009c00010b7983 */ /* 0x000ee80000100800 */
[----:B------:R-:W3:Y:S01]  /*a970*/  LDL R34, [R1+0x94] ;  /* 0x0000940001227983 */ /* 0x000ee20000100800 */
[----:B------:R-:W-:-:S02]  /*a980*/  ISETP.GE.AND P3, PT, R204, UR4, PT ;  /* 0x00000004cc007c0c */ /* 0x000fc4000bf66270 */
[----:B------:R-:W-:Y:S02]  /*a990*/  CS2R R58, SRZ ;  /* 0x00000000003a7805 */ /* 0x000fe4000001ff00 */
[----:B------:R-:W-:Y:S02]  /*a9a0*/  CS2R R60, SRZ ;  /* 0x00000000003c7805 */ /* 0x000fe4000001ff00 */
[----:B------:R-:W-:Y:S02]  /*a9b0*/  CS2R R54, SRZ ;  /* 0x0000000000367805 */ /* 0x000fe4000001ff00 */
[----:B------:R-:W-:Y:S02]  /*a9c0*/  CS2R R56, SRZ ;  /* 0x0000000000387805 */ /* 0x000fe4000001ff00 */
[----:B------:R-:W-:Y:S02]  /*a9d0*/  CS2R R50, SRZ ;  /* 0x0000000000327805 */ /* 0x000fe4000001ff00 */
[----:B------:R-:W-:-:S02]  /*a9e0*/  CS2R R52, SRZ ;  /* 0x0000000000347805 */ /* 0x000fc4000001ff00 */
[----:B------:R-:W-:Y:S01]  /*a9f0*/  CS2R R46, SRZ ;  /* 0x00000000002e7805 */ /* 0x000fe2000001ff00 */
[----:B--2-4-:R-:W-:Y:S01]  /*aa00*/  @!P3 IMAD.WIDE R20, R204, 0x2, R8 ;  /* 0x00000002cc14b825 */ /* 0x014fe200078e0208 */
[----:B------:R-:W-:-:S04]  /*aa10*/  CS2R R48, SRZ ;  /* 0x0000000000307805 */ /* 0x000fc8000001ff00 */
[----:B------:R2:W5:Y:S01]  /*aa20*/  @!P3 LD.E.64 R58, desc[UR60][R20.64] ;  /* 0x0000003c143ab980 */ /* 0x000562000c101b00 */
[----:B---3--:R-:W-:Y:S02]  /*aa30*/  ISETP.GE.AND P2, PT, R10, UR4, PT ;  /* 0x000000040a007c0c */ /* 0x008fe4000bf46270 */
[----:B------:R-:W-:Y:S02]  /*aa40*/  ISETP.GE.AND P1, PT, R6, UR4, PT ;  /* 0x0000000406007c0c */ /* 0x000fe4000bf26270 */
[----:B------:R-:W-:-:S09]  /*aa50*/  ISETP.GE.AND P0, PT, R29, UR4, PT ;  /* 0x000000041d007c0c */ /* 0x000fd2000bf06270 */
[----:B------:R-:W-:Y:S02]  /*aa60*/  @!P2 IMAD.SHL.U32 R12, R10, 0x2, RZ ;  /* 0x000000020a0ca824 */ /* 0x000fe400078e00ff */
[C---:B------:R-:W-:Y:S01]  /*aa70*/  @!P1 IMAD.SHL.U32 R4, R6.reuse, 0x2, RZ ;  /* 0x0000000206049824 */ /* 0x040fe200078e00ff */
[----:B------:R-:W-:Y:S02]  /*aa80*/  @!P1 SHF.L.U64.HI R27, R6, 0x1, R7 ;  /* 0x00000001061b9819 */ /* 0x000fe40000010207 */
[-C--:B------:R-:W-:Y:S01]  /*aa90*/  @!P2 IADD3 R14, P4, R8, R12.reuse, RZ ;  /* 0x0000000c080ea210 */ /* 0x080fe20007f9e0ff */
[----:B------:R-:W-:Y:S01]  /*aaa0*/  @!P0 IMAD.SHL.U32 R28, R29, 0x2, RZ ;  /* 0x000000021d1c8824 */ /* 0x000fe200078e00ff */
[----:B------:R-:W-:Y:S01]  /*aab0*/  @!P2 SHF.L.U64.HI R11, R10, 0x1, R11 ;  /* 0x000000010a0ba819 */ /* 0x000fe2000001020b */
[----:B------:R-:W-:Y:S01]  /*aac0*/  @!P3 IMAD.MOV.U32 R7, RZ, RZ, R26 ;  /* 0x000000ffff07b224 */ /* 0x000fe200078e001a */
[----:B0-----:R-:W-:Y:S02]  /*aad0*/  @!P3 MOV R6, R5 ;  /* 0x000000050006b202 */ /* 0x001fe40000000f00 */
[----:B------:R-:W-:-:S02]  /*aae0*/  @!P2 IADD3 R12, P6, R5, R12, RZ ;  /* 0x0000000c050ca210 */ /* 0x000fc40007fde0ff */
[-C--:B------:R-:W-:Y:S01]  /*aaf0*/  @!P1 IADD3 R10, P5, R8, R4.reuse, RZ ;  /* 0x00000004080a9210 */ /* 0x080fe20007fbe0ff */
[----:B------:R-:W-:Y:S02]  /*ab00*/  @!P2 IMAD.X R15, R9, 0x1, R11, P4 ;  /* 0x00000001090fa824 */ /* 0x000fe400020e060b */
[----:B------:R-:W-:Y:S01]  /*ab10*/  @!P3 IMAD.WIDE R24, R204, 0x2, R6 ;  /* 0x00000002cc18b825 */ /* 0x000fe200078e0206 */
[----:B------:R-:W-:Y:S02]  /*ab20*/  @!P1 IADD3 R4, P4, R5, R4, RZ ;  /* 0x0000000405049210 */ /* 0x000fe40007f9e0ff */
[----:B------:R2:W5:Y:S01]  /*ab30*/  @!P2 LD.E.64 R54, desc[UR60][R14.64] ;  /* 0x0000003c0e36a980 */ /* 0x000562000c101b00 */
[----:B------:R-:W-:Y:S01]  /*ab40*/  @!P2 IMAD.X R13, R26, 0x1, R11, P6 ;  /* 0x000000011a0da824 */ /* 0x000fe200030e060b */
[-C--:B------:R-:W-:Y:S01]  /*ab50*/  @!P0 IADD3 R6, P6, R8, R28.reuse, RZ ;  /* 0x0000001c08068210 */ /* 0x080fe20007fde0ff */
[--C-:B------:R-:W-:Y:S01]  /*ab60*/  @!P1 IMAD.X R11, R9, 0x1, R27.reuse, P5 ;  /* 0x00000001090b9824 */ /* 0x100fe200028e061b */
[----:B------:R-:W-:Y:S01]  /*ab70*/  @!P0 IADD3 R8, P5, R5, R28, RZ ;  /* 0x0000001c05088210 */ /* 0x000fe20007fbe0ff */
[----:B------:R2:W5:Y:S01]  /*ab80*/  @!P3 LD.E.64 R60, desc[UR60][R24.64] ;  /* 0x0000003c183cb980 */ /* 0x000562000c101b00 */
[----:B------:R-:W-:Y:S01]  /*ab90*/  @!P0 SHF.L.U64.HI R28, R29, 0x1, R34 ;  /* 0x000000011d1c8819 */ /* 0x000fe20000010222 */
[----:B------:R-:W-:-:S02]  /*aba0*/  @!P1 IMAD.X R5, R26, 0x1, R27, P4 ;  /* 0x000000011a059824 */ /* 0x000fc400020e061b */
[----:B------:R2:W5:Y:S01]  /*abb0*/  @!P2 LD.E.64 R56, desc[UR60][R12.64] ;  /* 0x0000003c0c38a980 */ /* 0x000562000c101b00 */
[----:B------:R-:W-:Y:S01]  /*abc0*/  @!P0 IADD3.X R7, R9, R28, RZ, P6, !PT ;  /* 0x0000001c09078210 */ /* 0x000fe200037fe4ff */
[----:B------:R-:W-:Y:S02]  /*abd0*/  @!P0 IMAD.X R9, R26, 0x1, R28, P5 ;  /* 0x000000011a098824 */ /* 0x000fe400028e061c */
[----:B------:R2:W5:Y:S04]  /*abe0*/  @!P1 LD.E.64 R50, desc[UR60][R10.64] ;  /* 0x0000003c0a329980 */ /* 0x000568000c101b00 */
[----:B------:R2:W5:Y:S04]  /*abf0*/  @!P1 LD.E.64 R52, desc[UR60][R4.64] ;  /* 0x0000003c04349980 */ /* 0x000568000c101b00 */
[----:B------:R2:W5:Y:S04]  /*ac00*/  @!P0 LD.E.64 R46, desc[UR60][R6.64] ;  /* 0x0000003c062e8980 */ /* 0x000568000c101b00 */
[----:B------:R2:W5:Y:S02]  /*ac10*/  @!P0 LD.E.64 R48, desc[UR60][R8.64] ;  /* 0x0000003c08308980 */ /* 0x000564000c101b00 */
.L_x_1667:
[----:B------:R-:W-:Y:S05]  /*ac20*/  BSYNC B1 ;  /* 0x0000000000017941 */ /* 0x000fea0003800000 */
.L_x_1666:
[----:B--2--5:R-:W-:Y:S01]  /*ac30*/  IMAD.MOV.U32 R4, RZ, RZ, R46 ;  /* 0x000000ffff047224 */ /* 0x024fe200078e002e */
[----:B------:R-:W-:Y:S01]  /*ac40*/  UMOV UR4, 0xffffffff ;  /* 0xffffffff00047882 */ /* 0x000fe20000000000 */
[----:B0-----:R-:W-:Y:S02]  /*ac50*/  IMAD.MOV.U32 R5, RZ, RZ, R47 ;  /* 0x000000ffff057224 */ /* 0x001fe400078e002f */
[----:B------:R-:W-:Y:S02]  /*ac60*/  IMAD.MOV.U32 R6, RZ, RZ, R50 ;  /* 0x000000ffff067224 */ /* 0x000fe400078e0032 */
[----:B------:R-:W-:Y:S01]  /*ac70*/  IMAD.MOV.U32 R7, RZ, RZ, R51 ;  /* 0x000000ffff077224 */ /* 0x000fe200078e0033 */
[----:B------:R-:W-:Y:S01]  /*ac80*/  PRMT R87, R5, 0x5410, R4 ;  /* 0x0000541005577816 */ /* 0x000fe20000000004 */
[----:B------:R-:W-:Y:S01]  /*ac90*/  IMAD.MOV.U32 R5, RZ, RZ, R55 ;  /* 0x000000ffff057224 */ /* 0x000fe200078e0037 */
[----:B------:R-:W-:Y:S02]  /*aca0*/  MOV R4, R54 ;  /* 0x0000003600047202 */ /* 0x000fe40000000f00 */
[----:B------:R-:W-:Y:S01]  /*acb0*/  PRMT R96, R6, 0x5410, R7 ;  /* 0x0000541006607816 */ /* 0x000fe20000000007 */
[----:B------:R-:W-:Y:S01]  /*acc0*/  IMAD.MOV.U32 R6, RZ, RZ, R58 ;  /* 0x000000ffff067224 */ /* 0x000fe200078e003a */
[----:B------:R-:W-:Y:S01]  /*acd0*/  PRMT R102, R4, 0x5410, R5 ;  /* 0x0000541004667816 */ /* 0x000fe20000000005 */
[----:B------:R-:W-:-:S02]  /*ace0*/  IMAD.MOV.U32 R7, RZ, RZ, R59 ;  /* 0x000000ffff077224 */ /* 0x000fc400078e003b */
        /* <DEDUP_REMOVED lines=11> */
[----:B------:R-:W-:-:S04]  /*ada0*/  PRMT R103, R4, 0x5410, R5 ;  /* 0x0000541004677816 */ /* 0x000fc80000000005 */
[----:B------:R-:W-:Y:S01]  /*adb0*/  PRMT R107, R6, 0x5410, R7 ;  /* 0x00005410066b7816 */ /* 0x000fe20000000007 */
[----:B------:R-:W-:Y:S06]  /*adc0*/  BRA.DIV UR4, `(.L_x_1668) ;  /* 0x00000222042c7947 */ /* 0x000fec000b800000 */
[----:B----4-:R0:W2:Y:S04]  /*add0*/  SHFL.IDX PT, R9, R32, 0x2, 0x181f ;  /* 0x00581f0020097f89 */ /* 0x0100a800000e0000 */
[----:B------:R0:W4:Y:S04]  /*ade0*/  SHFL.IDX PT, R8, R30, 0x2, 0x181f ;  /* 0x00581f001e087f89 */ /* 0x00012800000e0000 */
[----:B------:R0:W0:Y:S04]  /*adf0*/  SHFL.IDX PT, R78, R33, 0x2, 0x181f ;  /* 0x00581f00214e7f89 */ /* 0x00002800000e0000 */
[----:B------:R0:W0:Y:S02]  /*ae00*/  SHFL.IDX PT, R5, R31, 0x2, 0x181f ;  /* 0x00581f001f057f89 */ /* 0x00002400000e0000 */
.L_x_2041:
[----:B------:R-:W-:Y:S01]  /*ae10*/  IADD3 R4, R0, 0x40, RZ ;  /* 0x0000004000047810 */ /* 0x000fe20007ffe0ff */
[----:B------:R-:W-:Y:S01]  /*ae20*/  BSSY B1, `(.L_x_1669) ;  /* 0x000003c000017945 */ /* 0x000fe20003800000 */
[----:B------:R-:W-:Y:S02]  /*ae30*/  CS2R R28, SRZ ;  /* 0x00000000001c7805 */ /* 0x000fe4000001ff00 */
[----:B------:R-:W-:Y:S02]  /*ae40*/  CS2R R34, SRZ ;  /* 0x0000000000227805 */ /* 0x000fe4000001ff00 */
[----:B------:R-:W-:Y:S02]  /*ae50*/  ISETP.GE.AND P0, PT, R4, R3, PT ;  /* 0x000000030400720c */ /* 0x000fe40003f06270 */
[----:B------:R-:W-:Y:S02]  /*ae60*/  CS2R R38, SRZ ;  /* 0x0000000000267805 */ /* 0x000fe4000001ff00 */
[----:B------:R-:W-:-:S02]  /*ae70*/  CS2R R42, SRZ ;  /* 0x00000000002a7805 */ /* 0x000fc4000001ff00 */
[----:B---3--:R-:W-:Y:S02]  /*ae80*/  CS2R R26, SRZ ;  /* 0x00000000001a7805 */ /* 0x008fe4000001ff00 */
[----:B------:R-:W-:Y:S02]  /*ae90*/  CS2R R36, SRZ ;  /* 0x0000000000247805 */ /* 0x000fe4000001ff00 */
[----:B------:R-:W-:Y:S02]  /*aea0*/  CS2R R40, SRZ ;  /* 0x0000000000287805 */ /* 0x000fe4000001ff00 */
[----:B------:R-:W-:Y:S01]  /*aeb0*/  CS2R R44, SRZ ;  /* 0x00000000002c7805 */ /* 0x000fe2000001ff00 */
[----:B------:R-:W-:Y:S06]  /*aec0*/  @P0 BRA `(.L_x_1670) ;  /* 0x0000000000c40947 */ /* 0x000fec0003800000 */
        /* <DEDUP_REMOVED lines=11> */
[----:B------:R-:W-:-:S05]  /*af80*/  CS2R R40, SRZ ;  /* 0x0000000000287805 */ /* 0x000fca000001ff00 */
[----:B--2-4-:R-:W-:Y:S01]  /*af90*/  @!P3 IMAD.WIDE R20, R204, 0x2, R8 ;  /* 0x00000002cc14b825 */ /* 0x014fe200078e0208 */
[----:B------:R-:W-:Y:S02]  /*afa0*/  CS2R R34, SRZ ;  /* 0x0000000000227805 */ /* 0x000fe4000001ff00 */
[----:B------:R-:W-:Y:S02]  /*afb0*/  CS2R R36, SRZ ;  /* 0x0000000000247805 */ /* 0x000fe4000001ff00 */
[----:B------:R-:W-:Y:S01]  /*afc0*/  CS2R R28, SRZ ;  /* 0x00000000001c7805 */ /* 0x000fe2000001ff00 */
[----:B------:R2:W5:Y:S01]  /*afd0*/  @!P3 LD.E.64 R42, desc[UR60][R20.64] ;  /* 0x0000003c142ab980 */ /* 0x000562000c101b00 */
[----:B---3--:R-:W-:Y:S02]  /*afe0*/  ISETP.GE.AND P2, PT, R10, UR4, PT ;  /* 0x000000040a007c0c */ /* 0x008fe4000bf46270 */
[----:B------:R-:W-:Y:S02]  /*aff0*/  ISETP.GE.AND P1, PT, R6, UR4, PT ;  /* 0x0000000406007c0c */ /* 0x000fe4000bf26270 */
[----:B------:R-:W-:-:S09]  /*b000*/  ISETP.GE.AND P0, PT, R79, UR4, PT ;  /* 0x000000044f007c0c */ /* 0x000fd2000bf06270 */
[----:B------:R-:W-:Y:S02]  /*b010*/  @!P2 IMAD.SHL.U32 R12, R10, 0x2, RZ ;  /* 0x000000020a0ca824 */ /* 0x000fe400078e00ff */
[----:B------:R-:W-:-:S03]  /*b020*/  @!P1 IMAD.SHL.U32 R4, R6, 0x2, RZ ;  /* 0x0000000206049824 */ /* 0x000fc600078e00ff */
[-C--:B------:R-:W-:Y:S02]  /*b030*/  @!P2 IADD3 R14, P4, R8, R12.reuse, RZ ;  /* 0x0000000c080ea210 */ /* 0x080fe40007f9e0ff */
[----:B------:R-:W-:Y:S01]  /*b040*/  @!P2 SHF.L.U64.HI R11, R10, 0x1, R11 ;  /* 0x000000010a0ba819 */ /* 0x000fe2000001020b */
[----:B------:R-:W-:Y:S01]  /*b050*/  @!P0 IMAD.SHL.U32 R27, R79, 0x2, RZ ;  /* 0x000000024f1b8824 */ /* 0x000fe200078e00ff */
[----:B------:R-:W-:Y:S01]  /*b060*/  @!P1 SHF.L.U64.HI R26, R6, 0x1, R7 ;  /* 0x00000001061a9819 */ /* 0x000fe20000010207 */
[----:B0-----:R-:W-:Y:S01]  /*b070*/  @!P3 IMAD.MOV.U32 R6, RZ, RZ, R5 ;  /* 0x000000ffff06b224 */ /* 0x001fe200078e0005 */
[----:B------:R-:W-:Y:S01]  /*b080*/  @!P2 IADD3 R12, P6, R5, R12, RZ ;  /* 0x0000000c050ca210 */ /* 0x000fe20007fde0ff */
[----:B------:R-:W-:Y:S01]  /*b090*/  @!P3 IMAD.MOV.U32 R7, RZ, RZ, R78 ;  /* 0x000000ffff07b224 */ /* 0x000fe200078e004e */
[----:B------:R-:W-:Y:S02]  /*b0a0*/  @!P1 IADD3 R10, P5, R8, R4, RZ ;  /* 0x00000004080a9210 */ /* 0x000fe40007fbe0ff */
[----:B------:R-:W-:Y:S01]  /*b0b0*/  @!P2 IADD3.X R15, R9, R11, RZ, P4, !PT ;  /* 0x0000000b090fa210 */ /* 0x000fe200027fe4ff */
[----:B------:R-:W-:-:S04]  /*b0c0*/  @!P3 IMAD.WIDE R24, R204, 0x2, R6 ;  /* 0x00000002cc18b825 */ /* 0x000fc800078e0206 */
[----:B------:R-:W-:Y:S01]  /*b0d0*/  @!P2 IMAD.X R13, R78, 0x1, R11, P6 ;  /* 0x000000014e0da824 */ /* 0x000fe200030e060b */
[-C--:B------:R-:W-:Y:S01]  /*b0e0*/  @!P0 IADD3 R6, P6, R8, R27.reuse, RZ ;  /* 0x0000001b08068210 */ /* 0x080fe20007fde0ff */
[----:B------:R-:W-:Y:S01]  /*b0f0*/  @!P1 IMAD.X R11, R9, 0x1, R26, P5 ;  /* 0x00000001090b9824 */ /* 0x000fe200028e061a */
        /* <DEDUP_REMOVED lines=8> */
[----:B------:R-:W-:Y:S01]  /*b180*/  @!P0 IMAD.X R9, R78, 0x1, R27, P5 ;  /* 0x000000014e098824 */ /* 0x000fe200028e061b */
[----:B------:R-:W-:Y:S02]  /*b190*/  CS2R R26, SRZ ;  /* 0x00000000001a7805 */ /* 0x000fe4000001ff00 */
[----:B------:R2:W5:Y:S04]  /*b1a0*/  @!P1 LD.E.64 R34, desc[UR60][R10.64] ;  /* 0x0000003c0a229980 */ /* 0x000568000c101b00 */
[----:B------:R2:W5:Y:S04]  /*b1b0*/  @!P1 LD.E.64 R36, desc[UR60][R4.64] ;  /* 0x0000003c04249980 */ /* 0x000568000c101b00 */
[----:B------:R2:W5:Y:S04]  /*b1c0*/  @!P0 LD.E.64 R28, desc[UR60][R6.64] ;  /* 0x0000003c061c8980 */ /* 0x000568000c101b00 */
[----:B------:R2:W5:Y:S02]  /*b1d0*/  @!P0 LD.E.64 R26, desc[UR60][R8.64] ;  /* 0x0000003c081a8980 */ /* 0x000564000c101b00 */
.L_x_1670:
[----:B------:R-:W-:Y:S05]  /*b1e0*/  BSYNC B1 ;  /* 0x0000000000017941 */ /* 0x000fea0003800000 */
.L_x_1669:
[----:B0-2--5:R-:W-:Y:S01]  /*b1f0*/  IMAD.MOV.U32 R5, RZ, RZ, R29 ;  /* 0x000000ffff057224 */ /* 0x025fe200078e001d */
[----:B------:R-:W-:Y:S01]  /*b200*/  MOV R4, R28 ;  /* 0x0000001c00047202 */ /* 0x000fe20000000f00 */
[----:B------:R-:W-:Y:S01]  /*b210*/  IMAD.MOV.U32 R6, RZ, RZ, R34 ;  /* 0x000000ffff067224 */ /* 0x000fe200078e0022 */
[----:B------:R-:W-:Y:S01]  /*b220*/  UMOV UR4, 0xffffffff ;  /* 0xffffffff00047882 */ /* 0x000fe20000000000 */
        /* <DEDUP_REMOVED lines=11> */
[----:B------:R-:W-:Y:S02]  /*b2e0*/  IMAD.MOV.U32 R7, RZ, RZ, R26 ;  /* 0x000000ffff077224 */ /* 0x000fe400078e001a */
[----:B------:R-:W-:Y:S01]  /*b2f0*/  IMAD.MOV.U32 R6, RZ, RZ, R27 ;  /* 0x000000ffff067224 */ /* 0x000fe200078e001b */
[----:B------:R-:W-:Y:S01]  /*b300*/  PRMT R84, R5, 0x5410, R4 ;  /* 0x0000541005547816 */ /* 0x000fe20000000004 */
[----:B------:R-:W-:Y:S02]  /*b310*/  IMAD.MOV.U32 R5, RZ, RZ, R44 ;  /* 0x000000ffff057224 */ /* 0x000fe400078e002c */
[----:B------:R-:W-:Y:S01]  /*b320*/  IMAD.MOV.U32 R4, RZ, RZ, R45 ;  /* 0x000000ffff047224 */ /* 0x000fe200078e002d */
[----:B------:R-:W-:Y:S01]  /*b330*/  PRMT R82, R7, 0x5410, R6 ;  /* 0x0000541007527816 */ /* 0x000fe20000000006 */
[----:B------:R-:W-:Y:S01]  /*b340*/  IMAD.MOV.U32 R6, RZ, RZ, R41 ;  /* 0x000000ffff067224 */ /* 0x000fe200078e0029 */
[----:B------:R-:W-:-:S02]  /*b350*/  MOV R7, R40 ;  /* 0x0000002800077202 */ /* 0x000fc40000000f00 */
[----:B------:R-:W-:Y:S02]  /*b360*/  PRMT R100, R5, 0x5410, R4 ;  /* 0x0000541005647816 */ /* 0x000fe40000000004 */
[----:B------:R-:W-:Y:S02]  /*b370*/  CS2R R4, SRZ ;  /* 0x0000000000047805 */ /* 0x000fe4000001ff00 */
[----:B------:R-:W-:Y:S01]  /*b380*/  PRMT R89, R7, 0x5410, R6 ;  /* 0x0000541007597816 */ /* 0x000fe20000000006 */
[----:B------:R-:W-:Y:S06]  /*b390*/  BRA.DIV UR4, `(.L_x_1671) ;  /* 0x0000021e042c7947 */ /* 0x000fec000b800000 */
[----:B------:R0:W2:Y:S04]  /*b3a0*/  SHFL.IDX PT, R78, R32, 0x3, 0x181f ;  /* 0x00781f00204e7f89 */ /* 0x0000a800000e0000 */
[----:B------:R0:W3:Y:S04]  /*b3b0*/  SHFL.IDX PT, R80, R30, 0x3, 0x181f ;  /* 0x00781f001e507f89 */ /* 0x0000e800000e0000 */
[----:B------:R0:W0:Y:S04]  /*b3c0*/  SHFL.IDX PT, R79, R33, 0x3, 0x181f ;  /* 0x00781f00214f7f89 */ /* 0x00002800000e0000 */
[----:B------:R0:W0:Y:S02]  /*b3d0*/  SHFL.IDX PT, R12, R31, 0x3, 0x181f ;  /* 0x00781f001f0c7f89 */ /* 0x00002400000e0000 */
.L_x_2047:
[----:B------:R-:W-:Y:S01]  /*b3e0*/  VIADD R0, R0, 0x60 ;  /* 0x0000006000007836 */ /* 0x000fe20000000000 */
[----:B------:R-:W-:Y:S01]  /*b3f0*/  BSSY B1, `(.L_x_1672) ;  /* 0x000003d000017945 */ /* 0x000fe20003800000 */
[----:B------:R-:W-:Y:S02]  /*b400*/  CS2R R6, SRZ ;  /* 0x0000000000067805 */ /* 0x000fe4000001ff00 */
[----:B------:R-:W-:Y:S02]  /*b410*/  CS2R R20, SRZ ;  /* 0x0000000000147805 */ /* 0x000fe4000001ff00 */
[----:B01----:R-:W-:Y:S02]  /*b420*/  CS2R R30, SRZ ;  /* 0x00000000001e7805 */ /* 0x003fe4000001ff00 */
[----:B------:R-:W-:Y:S02]  /*b430*/  ISETP.GE.AND P0, PT, R0, R3, PT ;  /* 0x000000030000720c */ /* 0x000fe40003f06270 */
[----:B----4-:R-:W-:-:S02]  /*b440*/  CS2R R8, SRZ ;  /* 0x0000000000087805 */ /* 0x010fc4000001ff00 */
[----:B------:R-:W-:Y:S02]  /*b450*/  CS2R R10, SRZ ;  /* 0x00000000000a7805 */ /* 0x000fe4000001ff00 */
[----:B------:R-:W-:Y:S02]  /*b460*/  CS2R R24, SRZ ;  /* 0x0000000000187805 */ /* 0x000fe4000001ff00 */
[----:B------:R-:W-:-:S05]  /*b470*/  CS2R R32, SRZ ;  /* 0x0000000000207805 */ /* 0x000fca000001ff00 */
[----:B------:R-:W-:Y:S05]  /*b480*/  @P0 BRA `(.L_x_1673) ;  /* 0x0000000000cc0947 */ /* 0x000fea0003800000 */
[----:B------:R-:W4:Y:S01]  /*b490*/  LDL R90, [R1+0x30] ;  /* 0x00003000015a7983 */ /* 0x000f220000100800 */
        /* <DEDUP_REMOVED lines=8> */
[----:B------:R-:W-:-:S09]  /*b520*/  CS2R R30, SRZ ;  /* 0x00000000001e7805 */ /* 0x000fd2000001ff00 */
[----:B---3--:R-:W-:Y:S01]  /*b530*/  @!P2 MOV R4, R80 ;  /* 0x000000500004a202 */ /* 0x008fe20000000f00 */
[----:B--2---:R-:W-:Y:S02]  /*b540*/  @!P2 IMAD.MOV.U32 R5, RZ, RZ, R78 ;  /* 0x000000ffff05a224 */ /* 0x004fe400078e004e */
[----:B------:R-:W-:Y:S02]  /*b550*/  @!P2 IMAD.MOV.U32 R6, RZ, RZ, R12 ;  /* 0x000000ffff06a224 */ /* 0x000fe400078e000c */
[----:B------:R-:W-:Y:S02]  /*b560*/  @!P2 IMAD.MOV.U32 R7, RZ, RZ, R79 ;  /* 0x000000ffff07a224 */ /* 0x000fe400078e004f */
[----:B------:R-:W-:-:S04]  /*b570*/  @!P2 IMAD.WIDE R8, R204, 0x2, R4 ;  /* 0x00000002cc08a825 */ /* 0x000fc800078e0204 */
[----:B------:R-:W-:Y:S01]  /*b580*/  @!P2 IMAD.WIDE R6, R204, 0x2, R6 ;  /* 0x00000002cc06a825 */ /* 0x000fe200078e0206 */
[----:B------:R-:W-:Y:S01]  /*b590*/  CS2R R20, SRZ ;  /* 0x0000000000147805 */ /* 0x000fe2000001ff00 */
[----:B------:R0:W5:Y:S04]  /*b5a0*/  @!P2 LD.E.64 R30, desc[UR60][R8.64] ;  /* 0x0000003c081ea980 */ /* 0x000168000c101b00 */
[----:B------:R1:W5:Y:S01]  /*b5b0*/  @!P2 LD.E.64 R32, desc[UR60][R6.64] ;  /* 0x0000003c0620a980 */ /* 0x000362000c101b00 */
[----:B------:R-:W-:Y:S02]  /*b5c0*/  CS2R R24, SRZ ;  /* 0x0000000000187805 */ /* 0x000fe4000001ff00 */
[----:B----4-:R-:W-:Y:S02]  /*b5d0*/  ISETP.GE.AND P3, PT, R90, UR4, PT ;  /* 0x000000045a007c0c */ /* 0x010fe4000bf66270 */
[----:B------:R-:W-:-:S11]  /*b5e0*/  ISETP.GE.AND P0, PT, R13, UR4, PT ;  /* 0x000000040d007c0c */ /* 0x000fd6000bf06270 */
[C---:B------:R-:W-:Y:S01]  /*b5f0*/  @!P3 IMAD.SHL.U32 R0, R90.reuse, 0x2, RZ ;  /* 0x000000025a00b824 */ /* 0x040fe200078e00ff */
[----:B------:R-:W-:-:S04]  /*b600*/  @!P3 SHF.L.U64.HI R10, R90, 0x1, R91 ;  /* 0x000000015a0ab819 */ /* 0x000fc8000001025b */
[----:B------:R-:W-:Y:S01]  /*b610*/  @!P3 IADD3 R4, P1, R80, R0, RZ ;  /* 0x000000005004b210 */ /* 0x000fe20007f3e0ff */
[----:B0-----:R-:W-:-:S04]  /*b620*/  @!P0 IMAD.SHL.U32 R8, R13, 0x2, RZ ;  /* 0x000000020d088824 */ /* 0x001fc800078e00ff */
[----:B------:R-:W-:Y:S01]  /*b630*/  @!P3 IMAD.X R5, R78, 0x1, R10, P1 ;  /* 0x000000014e05b824 */ /* 0x000fe200008e060a */
[----:B-1----:R-:W-:Y:S02]  /*b640*/  @!P3 IADD3 R6, P1, R12, R0, RZ ;  /* 0x000000000c06b210 */ /* 0x002fe40007f3e0ff */
[----:B------:R-:W-:Y:S02]  /*b650*/  @!P0 SHF.L.U64.HI R0, R13, 0x1, R85 ;  /* 0x000000010d008819 */ /* 0x000fe40000010255 */
[----:B------:R-:W-:Y:S01]  /*b660*/  @!P3 IADD3.X R7, R79, R10, RZ, P1, !PT ;  /* 0x0000000a4f07b210 */ /* 0x000fe20000ffe4ff */
[----:B------:R0:W5:Y:S01]  /*b670*/  @!P3 LD.E.64 R20, desc[UR60][R4.64] ;  /* 0x0000003c0414b980 */ /* 0x000162000c101b00 */
[----:B------:R-:W-:-:S03]  /*b680*/  ISETP.GE.AND P2, PT, R14, UR4, PT ;  /* 0x000000040e007c0c */ /* 0x000fc6000bf46270 */
[----:B------:R1:W5:Y:S01]  /*b690*/  @!P3 LD.E.64 R24, desc[UR60][R6.64] ;  /* 0x0000003c0618b980 */ /* 0x000362000c101b00 */
[----:B0-----:R-:W-:Y:S02]  /*b6a0*/  @!P0 IADD3 R4, P1, R80, R8, RZ ;  /* 0x0000000850048210 */ /* 0x001fe40007f3e0ff */
[----:B-1----:R-:W-:-:S03]  /*b6b0*/  CS2R R6, SRZ ;  /* 0x0000000000067805 */ /* 0x002fc6000001ff00 */
[----:B------:R-:W-:-:S05]  /*b6c0*/  @!P0 IMAD.X R5, R78, 0x1, R0, P1 ;  /* 0x000000014e058824 */ /* 0x000fca00008e0600 */
[----:B------:R0:W5:Y:S01]  /*b6d0*/  @!P0 LD.E.64 R6, desc[UR60][R4.64] ;  /* 0x0000003c04068980 */ /* 0x000162000c101b00 */
[----:B------:R-:W-:Y:S01]  /*b6e0*/  CS2R R10, SRZ ;  /* 0x00000000000a7805 */ /* 0x000fe2000001ff00 */
[----:B------:R-:W-:Y:S01]  /*b6f0*/  @!P2 IMAD.SHL.U32 R13, R14, 0x2, RZ ;  /* 0x000000020e0da824 */ /* 0x000fe200078e00ff */
[----:B0-----:R-:W-:-:S05]  /*b700*/  @!P0 IADD3 R4, P1, R12, R8, RZ ;  /* 0x000000080c048210 */ /* 0x001fca0007f3e0ff */
[----:B------:R-:W-:Y:S01]  /*b710*/  @!P0 IMAD.X R5, R79, 0x1, R0, P1 ;  /* 0x000000014f058824 */ /* 0x000fe200008e0600 */
[----:B------:R-:W-:-:S04]  /*b720*/  @!P2 SHF.L.U64.HI R0, R14, 0x1, R15 ;  /* 0x000000010e00a819 */ /* 0x000fc8000001020f */
[----:B------:R0:W5:Y:S01]  /*b730*/  @!P0 LD.E.64 R10, desc[UR60][R4.64] ;  /* 0x0000003c040a8980 */ /* 0x000162000c101b00 */
[-C--:B------:R-:W-:Y:S02]  /*b740*/  @!P2 IADD3 R8, P0, R80, R13.reuse, RZ ;  /* 0x0000000d5008a210 */ /* 0x080fe40007f1e0ff */
[----:B------:R-:W-:-:S03]  /*b750*/  @!P2 IADD3 R12, P1, R12, R13, RZ ;  /* 0x0000000d0c0ca210 */ /* 0x000fc60007f3e0ff */
[--C-:B------:R-:W-:Y:S01]  /*b760*/  @!P2 IMAD.X R9, R78, 0x1, R0.reuse, P0 ;  /* 0x000000014e09a824 */ /* 0x100fe200000e0600 */
[----:B0-----:R-:W-:Y:S01]  /*b770*/  CS2R R4, SRZ ;  /* 0x0000000000047805 */ /* 0x001fe2000001ff00 */
[----:B------:R-:W-:-:S05]  /*b780*/  @!P2 IMAD.X R13, R79, 0x1, R0, P1 ;  /* 0x000000014f0da824 */ /* 0x000fca00008e0600 */
[----:B------:R0:W5:Y:S02]  /*b790*/  @!P2 LD.E.64 R4, desc[UR60][R8.64] ;  /* 0x0000003c0804a980 */ /* 0x000164000c101b00 */
[----:B0-----:R-:W-:-:S06]  /*b7a0*/  CS2R R8, SRZ ;  /* 0x0000000000087805 */ /* 0x001fcc000001ff00 */
[----:B------:R0:W5:Y:S02]  /*b7b0*/  @!P2 LD.E.64 R8, desc[UR60][R12.64] ;  /* 0x0000003c0c08a980 */ /* 0x000164000c101b00 */
.L_x_1673:
[----:B------:R-:W-:Y:S05]  /*b7c0*/  BSYNC B1 ;  /* 0x0000000000017941 */ /* 0x000fea0003800000 */
.L_x_1672:
[----:B0-----:R-:W4:Y:S01]  /*b7d0*/  LDL R12, [R1+0x8c] ;  /* 0x00008c00010c7983 */ /* 0x001f220000100800 */
[----:B------:R-:W-:Y:S01]  /*b7e0*/  BSSY B1, `(.L_x_1674) ;  /* 0x0000007000017945 */ /* 0x000fe20003800000 */
[----:B----4-:R-:W-:-:S04]  /*b7f0*/  LEA.HI R0, R12, R12, RZ, 0x1 ;  /* 0x0000000c0c007211 */ /* 0x010fc800078f08ff */
[----:B------:R-:W-:-:S04]  /*b800*/  LOP3.LUT R0, R0, 0xfffffffe, RZ, 0xc0, !PT ;  /* 0xfffffffe00007812 */ /* 0x000fc800078ec0ff */
[----:B------:R-:W-:-:S04]  /*b810*/  IADD3 R0, R12, -R0, RZ ;  /* 0x800000000c007210 */ /* 0x000fc80007ffe0ff */
[----:B------:R-:W-:-:S04]  /*b820*/  SHF.L.U32 R0, R0, 0x1f, RZ ;  /* 0x0000001f00007819 */ /* 0x000fc800000006ff */
[----:B------:R-:W0:Y:S02]  /*b830*/  SYNCS.PHASECHK.TRANS64.TRYWAIT P0, [R17+URZ+0x30800], R0 ;  /* 0x03080000110075a7 */ /* 0x000e24000800017f */
[----:B0-----:R-:W-:Y:S05]  /*b840*/  @!P0 BRA `(.L_x_1675) ;  /* 0x0000021800748947 */ /* 0x001fea0003800000 */
.L_x_2048:
[----:B------:R-:W-:Y:S05]  /*b850*/  BSYNC B1 ;  /* 0x0000000000017941 */ /* 0x000fea0003800000 */
.L_x_1674:
[----:B------:R-:W4:Y:S04]  /*b860*/  LDL R13, [R1+0x58] ;  /* 0x00005800010d7983 */ /* 0x000f280000100800 */
[----:B------:R-:W4:Y:S01]  /*b870*/  LDL R113, [R1+0xc] ;  /* 0x00000c0001717983 */ /* 0x000f220000100800 */
[----:B-----5:R-:W-:Y:S01]  /*b880*/  IMAD.MOV.U32 R12, RZ, RZ, R4 ;  /* 0x000000ffff0c7224 */ /* 0x020fe200078e0004 */
[----:B------:R-:W-:Y:S01]  /*b890*/  BSSY B1, `(.L_x_1676) ;  /* 0x00000d7000017945 */ /* 0x000fe20003800000 */
[----:B0-----:R-:W-:-:S05]  /*b8a0*/  IMAD.MOV.U32 R0, RZ, RZ, R5 ;  /* 0x000000ffff007224 */ /* 0x001fca00078e0005 */
[----:B------:R-:W-:Y:S01]  /*b8b0*/  PRMT R79, R0, 0x5410, R12 ;  /* 0x00005410004f7816 */ /* 0x000fe2000000000c */
[----:B------:R-:W-:Y:S02]  /*b8c0*/  IMAD.MOV.U32 R12, RZ, RZ, R6 ;  /* 0x000000ffff0c7224 */ /* 0x000fe400078e0006 */
[----:B------:R-:W-:-:S05]  /*b8d0*/  IMAD.MOV.U32 R0, RZ, RZ, R7 ;  /* 0x000000ffff007224 */ /* 0x000fca00078e0007 */
[----:B---3--:R-:W-:Y:S01]  /*b8e0*/  PRMT R80, R12, 0x5410, R0 ;  /* 0x000054100c507816 */ /* 0x008fe20000000000 */
        /* <DEDUP_REMOVED lines=8> */
[----:B--2---:R-:W-:Y:S01]  /*b970*/  PRMT R78, R0, 0x5410, R12 ;  /* 0x00005410004e7816 */ /* 0x004fe2000000000c */
[----:B------:R-:W-:Y:S01]  /*b980*/  IMAD.MOV.U32 R12, RZ, RZ, R10 ;  /* 0x000000ffff0c7224 */ /* 0x000fe200078e000a */
[----:B------:R-:W-:-:S04]  /*b990*/  MOV R0, R11 ;  /* 0x0000000b00007202 */ /* 0x000fc80000000f00 */
[----:B------:R-:W-:Y:S01]  /*b9a0*/  PRMT R85, R12, 0x5410, R0 ;  /* 0x000054100c557816 */ /* 0x000fe20000000000 */
[----:B------:R-:W-:Y:S01]  /*b9b0*/  IMAD.MOV.U32 R12, RZ, RZ, R24 ;  /* 0x000000ffff0c7224 */ /* 0x000fe200078e0018 */
[----:B----4-:R-:W-:Y:S01]  /*b9c0*/  VIADDMNMX R0, R3, -R13, 0x80, PT ;  /* 0x0000008003007446 */ /* 0x010fe2000380090d */
[----:B------:R-:W-:-:S03]  /*b9d0*/  IMAD.MOV.U32 R3, RZ, RZ, R25 ;  /* 0x000000ffff037224 */ /* 0x000fc600078e0019 */
[----:B------:R-:W-:Y:S02]  /*b9e0*/  ISETP.GE.AND P0, PT, R113, R0, PT ;  /* 0x000000007100720c */ /* 0x000fe40003f06270 */
[----:B------:R-:W-:Y:S01]  /*b9f0*/  PRMT R95, R12, 0x5410, R3 ;  /* 0x000054100c5f7816 */ /* 0x000fe20000000003 */
[----:B------:R-:W-:Y:S02]  /*ba00*/  IMAD.MOV.U32 R12, RZ, RZ, R32 ;  /* 0x000000ffff0c7224 */ /* 0x000fe400078e0020 */
[----:B------:R-:W-:-:S03]  /*ba10*/  IMAD.MOV.U32 R3, RZ, RZ, R33 ;  /* 0x000000ffff037224 */ /* 0x000fc600078e0021 */
[----:B------:R-:W-:Y:S02]  /*ba20*/  PRMT R104, R12, 0x7610, R104 ;  /* 0x000076100c687816 */ /* 0x000fe40000000068 */
[----:B------:R-:W-:-:S03]  /*ba30*/  PRMT R105, R3, 0x7610, R105 ;  /* 0x0000761003697816 */ /* 0x000fc60000000069 */
[----:B------:R-:W-:Y:S05]  /*ba40*/  @P0 BRA `(.L_x_1677) ;  /* 0x0000000800ec0947 */ /* 0x000fea0003800000 */
[----:B------:R0:W5:Y:S01]  /*ba50*/  LDL R114, [R1+0x70] ;  /* 0x0000700001727983 */ /* 0x0001620000100800 */
[----:B------:R-:W1:Y:S01]  /*ba60*/  LDC R108, c[0x0][0x3f4] ;  /* 0x0000fd00ff6c7b82 */ /* 0x000e620000000800 */
[----:B------:R-:W-:Y:S01]  /*ba70*/  BSSY B2, `(.L_x_1678) ;  /* 0x000002d000027945 */ /* 0x000fe20003800000 */
[----:B-1----:R-:W-:-:S13]  /*ba80*/  ISETP.GE.AND P0, PT, R204, R108, PT ;  /* 0x0000006ccc00720c */ /* 0x002fda0003f06270 */
[----:B0-----:R-:W-:Y:S05]  /*ba90*/  @P0 BRA `(.L_x_1679) ;  /* 0x0000000000a80947 */ /* 0x001fea0003800000 */
[----:B-----5:R-:W0:Y:S01]  /*baa0*/  LDS.128 R12, [R114] ;  /* 0x00000000720c7984 */ /* 0x020e220000000c00 */
[--C-:B------:R-:W-:Y:S02]  /*bab0*/  SHF.R.U64 R3, R74, 0x10, R75.reuse ;  /* 0x000000104a037819 */ /* 0x100fe4000000124b */
[----:B------:R-:W-:Y:S02]  /*bac0*/  SHF.R.U32.HI R74, RZ, 0x10, R75 ;  /* 0x00000010ff4a7819 */ /* 0x000fe4000001164b */
[--C-:B------:R-:W-:Y:S01]  /*bad0*/  SHF.R.U32.HI R75, RZ, 0x10, R77.reuse ;  /* 0x00000010ff4b7819 */ /* 0x100fe2000001164d */
[----:B------:R-:W-:Y:S01]  /*bae0*/  HADD2.F32 R3, -RZ, R3.H0_H0 ;  /* 0x20000003ff037230 */ /* 0x000fe20000004100 */
[----:B------:R-:W-:Y:S01]  /*baf0*/  SHF.R.U64 R76, R76, 0x10, R77 ;  /* 0x000000104c4c7819 */ /* 0x000fe2000000124d */
[----:B------:R-:W-:Y:S02]  /*bb00*/  HADD2.F32 R77, -RZ, R74.H0_H0 ;  /* 0x2000004aff4d7230 */ /* 0x000fe40000004100 */
[----:B------:R-:W-:-:S02]  /*bb10*/  HADD2.F32 R75, -RZ, R75.H0_H0 ;  /* 0x2000004bff4b7230 */ /* 0x000fc40000004100 */
[----:B------:R-:W-:Y:S02]  /*bb20*/  HADD2.F32 R76, -RZ, R76.H0_H0 ;  /* 0x2000004cff4c7230 */ /* 0x000fe40000004100 */
[--C-:B0-----:R-:W-:Y:S02]  /*bb30*/  HADD2.F32 R90, -RZ, R15.reuse.H1_H1 ;  /* 0x3000000fff5a7230 */ /* 0x101fe40000004100 */
[----:B------:R-:W-:-:S03]  /*bb40*/  HADD2.F32 R74, -RZ, R15.H0_H0 ;  /* 0x2000000fff4a7230 */ /* 0x000fc60000004100 */
[C---:B------:R-:W-:Y:S01]  /*bb50*/  FMUL.FTZ R15, R90.reuse, R75 ;  /* 0x0000004b5a0f7220 */ /* 0x040fe20000410000 */
[----:B------:R-:W-:-:S03]  /*bb60*/  FMUL.FTZ R90, R90, R77 ;  /* 0x0000004d5a5a7220 */ /* 0x000fc60000410000 */
[C---:B------:R-:W-:Y:S01]  /*bb70*/  FFMA.FTZ R15, R74.reuse, R77, -R15 ;  /* 0x0000004d4a0f7223 */ /* 0x040fe2000001080f */
[----:B------:R-:W-:Y:S01]  /*bb80*/  FFMA.FTZ R75, R74, R75, R90 ;  /* 0x0000004b4a4b7223 */ /* 0x000fe2000001005a */
[--C-:B------:R-:W-:Y:S02]  /*bb90*/  HADD2.F32 R90, -RZ, R92.reuse.H0_H0 ;  /* 0x2000005cff5a7230 */ /* 0x100fe40000004100 */
[----:B------:R-:W-:Y:S02]  /*bba0*/  HADD2.F32 R74, -RZ, R92.H1_H1 ;  /* 0x3000005cff4a7230 */ /* 0x000fe40000004100 */
[--C-:B------:R-:W-:Y:S01]  /*bbb0*/  HADD2.F32 R92, -RZ, R12.reuse.H1_H1 ;  /* 0x3000000cff5c7230 */ /* 0x100fe20000004100 */
[----:B------:R-:W-:Y:S01]  /*bbc0*/  F2FP.F16.F32.PACK_AB R15, R75, R15 ;  /* 0x0000000f4b0f723e */ /* 0x000fe200000000ff */
[----:B------:R-:W-:-:S03]  /*bbd0*/  HADD2.F32 R77, -RZ, R12.H0_H0 ;  /* 0x2000000cff4d7230 */ /* 0x000fc60000004100 */
[C---:B------:R-:W-:Y:S01]  /*bbe0*/  FMUL.FTZ R12, R92.reuse, R74 ;  /* 0x0000004a5c0c7220 */ /* 0x040fe20000410000 */
[----:B------:R-:W-:-:S03]  /*bbf0*/  FMUL.FTZ R92, R92, R90 ;  /* 0x0000005a5c5c7220 */ /* 0x000fc60000410000 */
[C---:B------:R-:W-:Y:S01]  /*bc00*/  FFMA.FTZ R12, R77.reuse, R90, -R12 ;  /* 0x0000005a4d0c7223 */ /* 0x040fe2000001080c */
[----:B------:R-:W-:Y:S01]  /*bc10*/  FFMA.FTZ R74, R77, R74, R92 ;  /* 0x0000004a4d4a7223 */ /* 0x000fe2000001005c */
[----:B------:R-:W-:Y:S02]  /*bc20*/  HADD2.F32 R77, -RZ, R94.H1_H1 ;  /* 0x3000005eff4d7230 */ /* 0x000fe40000004100 */
[----:B------:R-:W-:Y:S02]  /*bc30*/  HADD2.F32 R92, -RZ, R14.H1_H1 ;  /* 0x3000000eff5c7230 */ /* 0x000fe40000004100 */
[----:B------:R-:W-:Y:S01]  /*bc40*/  HADD2.F32 R90, -RZ, R94.H0_H0 ;  /* 0x2000005eff5a7230 */ /* 0x000fe20000004100 */
[----:B------:R-:W-:Y:S01]  /*bc50*/  F2FP.F16.F32.PACK_AB R12, R74, R12 ;  /* 0x0000000c4a0c723e */ /* 0x000fe200000000ff */
[----:B------:R-:W-:Y:S02]  /*bc60*/  HADD2.F32 R14, -RZ, R14.H0_H0 ;  /* 0x2000000eff0e7230 */ /* 0x000fe40000004100 */
[C---:B------:R-:W-:Y:S01]  /*bc70*/  FMUL.FTZ R94, R92.reuse, R77 ;  /* 0x0000004d5c5e7220 */ /* 0x040fe20000410000 */
[----:B------:R-:W-:-:S03]  /*bc80*/  FMUL.FTZ R92, R92, R90 ;  /* 0x0000005a5c5c7220 */ /* 0x000fc60000410000 */
[C---:B------:R-:W-:Y:S01]  /*bc90*/  FFMA.FTZ R94, R14.reuse, R90, -R94 ;  /* 0x0000005a0e5e7223 */ /* 0x040fe2000001085e */
[----:B------:R-:W-:Y:S01]  /*bca0*/  FFMA.FTZ R14, R14, R77, R92 ;  /* 0x0000004d0e0e7223 */ /* 0x000fe2000001005c */
[--C-:B------:R-:W-:Y:S02]  /*bcb0*/  HADD2.F32 R77, -RZ, R13.reuse.H1_H1 ;  /* 0x3000000dff4d7230 */ /* 0x100fe40000004100 */
[----:B------:R-:W-:Y:S02]  /*bcc0*/  HADD2.F32 R13, -RZ, R13.H0_H0 ;  /* 0x2000000dff0d7230 */ /* 0x000fe40000004100 */
[----:B------:R-:W-:Y:S01]  /*bcd0*/  F2FP.F16.F32.PACK_AB R14, R14, R94 ;  /* 0x0000005e0e0e723e */ /* 0x000fe200000000ff */
[C---:B------:R-:W-:Y:S01]  /*bce0*/  FMUL.FTZ R90, R77.reuse, R76 ;  /* 0x0000004c4d5a7220 */ /* 0x040fe20000410000 */
[----:B------:R-:W-:-:S03]  /*bcf0*/  FMUL.FTZ R77, R77, R3 ;  /* 0x000000034d4d7220 */ /* 0x000fc60000410000 */
[C---:B------:R-:W-:Y:S01]  /*bd00*/  FFMA.FTZ R3, R13.reuse, R3, -R90 ;  /* 0x000000030d037223 */ /* 0x040fe2000001085a */
[----:B------:R-:W-:-:S05]  /*bd10*/  FFMA.FTZ R13, R13, R76, R77 ;  /* 0x0000004c0d0d7223 */ /* 0x000fca000001004d */
[----:B------:R-:W-:-:S05]  /*bd20*/  F2FP.F16.F32.PACK_AB R13, R13, R3 ;  /* 0x000000030d0d723e */ /* 0x000fca00000000ff */
[----:B------:R0:W-:Y:S02]  /*bd30*/  STS.128 [R114], R12 ;  /* 0x0000000c72007388 */ /* 0x0001e40000000c00 */
.L_x_1679:
[----:B------:R-:W-:Y:S05]  /*bd40*/  BSYNC B2 ;  /* 0x0000000000027941 */ /* 0x000fea0003800000 */
.L_x_1678:
[----:B0-----:R-:W2:Y:S04]  /*bd50*/  LDL R13, [R1+0x30] ;  /* 0x00003000010d7983 */ /* 0x001ea80000100800 */
[----:B------:R-:W3:Y:S04]  /*bd60*/  LDL R12, [R1+0x34] ;  /* 0x00003400010c7983 */ /* 0x000ee80000100800 */
[----:B------:R-:W4:Y:S01]  /*bd70*/  LDL R3, [R1+0x48] ;  /* 0x0000480001037983 */ /* 0x000f220000100800 */
[----:B------:R-:W-:Y:S01]  /*bd80*/  BSSY B2, `(.L_x_1680) ;  /* 0x000002f000027945 */ /* 0x000fe20003800000 */
[----:B--2---:R-:W-:-:S02]  /*bd90*/  ISETP.GE.AND P0, PT, R13, R108, PT ;  /* 0x0000006c0d00720c */ /* 0x004fc40003f06270 */
[-C--:B---3--:R-:W-:Y:S02]  /*bda0*/  ISETP.GE.AND P1, PT, R12, R108.reuse, PT ;  /* 0x0000006c0c00720c */ /* 0x088fe40003f26270 */
[----:B----4-:R-:W-:-:S09]  /*bdb0*/  ISETP.GE.AND P2, PT, R3, R108, PT ;  /* 0x0000006c0300720c */ /* 0x010fd20003f46270 */
[----:B------:R-:W-:Y:S05]  /*bdc0*/  @P0 BRA `(.L_x_1681) ;  /* 0x0000000000a80947 */ /* 0x000fea0003800000 */
[----:B-----5:R-:W0:Y:S01]  /*bdd0*/  LDS.128 R12, [R114+0x4000] ;  /* 0x00400000720c7984 */ /* 0x020e220000000c00 */
[----:B------:R-:W-:Y:S02]  /*bde0*/  SHF.R.U32.HI R74, RZ, 0x10, R73 ;  /* 0x00000010ff4a7819 */ /* 0x000fe40000011649 */
[--C-:B------:R-:W-:Y:S02]  /*bdf0*/  SHF.R.U32.HI R3, RZ, 0x10, R71.reuse ;  /* 0x00000010ff037819 */ /* 0x100fe40000011647 */
[----:B------:R-:W-:Y:S01]  /*be00*/  SHF.R.U64 R70, R70, 0x10, R71 ;  /* 0x0000001046467819 */ /* 0x000fe20000001247 */
[----:B------:R-:W-:Y:S01]  /*be10*/  HADD2.F32 R74, -RZ, R74.H0_H0 ;  /* 0x2000004aff4a7230 */ /* 0x000fe20000004100 */
[----:B------:R-:W-:Y:S01]  /*be20*/  SHF.R.U64 R72, R72, 0x10, R73 ;  /* 0x0000001048487819 */ /* 0x000fe20000001249 */
[----:B------:R-:W-:Y:S02]  /*be30*/  HADD2.F32 R3, -RZ, R3.H0_H0 ;  /* 0x20000003ff037230 */ /* 0x000fe40000004100 */
[----:B------:R-:W-:-:S02]  /*be40*/  HADD2.F32 R71, -RZ, R111.H0_H0 ;  /* 0x2000006fff477230 */ /* 0x000fc40000004100 */
[----:B------:R-:W-:Y:S02]  /*be50*/  HADD2.F32 R73, -RZ, R111.H1_H1 ;  /* 0x3000006fff497230 */ /* 0x000fe40000004100 */
[----:B------:R-:W-:Y:S02]  /*be60*/  HADD2.F32 R72, -RZ, R72.H0_H0 ;  /* 0x20000048ff487230 */ /* 0x000fe40000004100 */
[----:B------:R-:W-:Y:S02]  /*be70*/  HADD2.F32 R70, -RZ, R70.H0_H0 ;  /* 0x20000046ff467230 */ /* 0x000fe40000004100 */
[--C-:B0-----:R-:W-:Y:S02]  /*be80*/  HADD2.F32 R75, -RZ, R15.reuse.H1_H1 ;  /* 0x3000000fff4b7230 */ /* 0x101fe40000004100 */
[----:B------:R-:W-:-:S03]  /*be90*/  HADD2.F32 R15, -RZ, R15.H0_H0 ;  /* 0x2000000fff0f7230 */ /* 0x000fc60000004100 */
[C---:B------:R-:W-:Y:S01]  /*bea0*/  FMUL.FTZ R76, R75.reuse, R74 ;  /* 0x0000004a4b4c7220 */ /* 0x040fe20000410000 */
[----:B------:R-:W-:-:S03]  /*beb0*/  FMUL.FTZ R75, R75, R3 ;  /* 0x000000034b4b7220 */ /* 0x000fc60000410000 */
[C---:B------:R-:W-:Y:S01]  /*bec0*/  FFMA.FTZ R3, R15.reuse, R3, -R76 ;  /* 0x000000030f037223 */ /* 0x040fe2000001084c */
[----:B------:R-:W-:Y:S01]  /*bed0*/  FFMA.FTZ R15, R15, R74, R75 ;  /* 0x0000004a0f0f7223 */ /* 0x000fe2000001004b */
[----:B------:R-:W-:Y:S02]  /*bee0*/  HADD2.F32 R74, -RZ, R112.H0_H0 ;  /* 0x20000070ff4a7230 */ /* 0x000fe40000004100 */
[----:B------:R-:W-:Y:S02]  /*bef0*/  HADD2.F32 R76, -RZ, R12.H1_H1 ;  /* 0x3000000cff4c7230 */ /* 0x000fe40000004100 */
[----:B------:R-:W-:Y:S01]  /*bf00*/  HADD2.F32 R75, -RZ, R112.H1_H1 ;  /* 0x30000070ff4b7230 */ /* 0x000fe20000004100 */
        /* <DEDUP_REMOVED lines=21> */
[----:B------:R0:W-:Y:S02]  /*c060*/  STS.128 [R114+0x4000], R12 ;  /* 0x0040000c72007388 */ /* 0x0001e40000000c00 */
.L_x_1681:
[----:B------:R-:W-:Y:S05]  /*c070*/  BSYNC B2 ;  /* 0x0000000000027941 */ /* 0x000fea0003800000 */
.L_x_1680:
[----:B------:R-:W-:Y:S04]  /*c080*/  BSSY B2, `(.L_x_1682) ;  /* 0x000002c000027945 */ /* 0x000fe80003800000 */
[----:B------:R-:W-:Y:S05]  /*c090*/  @P1 BRA `(.L_x_1683) ;  /* 0x0000000000a81947 */ /* 0x000fea0003800000 */
[----:B0----5:R-:W0:Y:S01]  /*c0a0*/  LDS.128 R12, [R114+0x8000] ;  /* 0x00800000720c7984 */ /* 0x021e220000000c00 */
[----:B------:R-:W-:Y:S02]  /*c0b0*/  SHF.R.U32.HI R70, RZ, 0x10, R69 ;  /* 0x00000010ff467819 */ /* 0x000fe40000011645 */
[--C-:B------:R-:W-:Y:S02]  /*c0c0*/  SHF.R.U32.HI R3, RZ, 0x10, R67.reuse ;  /* 0x00000010ff037819 */ /* 0x100fe40000011643 */
[----:B------:R-:W-:Y:S01]  /*c0d0*/  SHF.R.U64 R66, R66, 0x10, R67 ;  /* 0x0000001042427819 */ /* 0x000fe20000001243 */
[----:B------:R-:W-:Y:S01]  /*c0e0*/  HADD2.F32 R70, -RZ, R70.H0_H0 ;  /* 0x20000046ff467230 */ /* 0x000fe20000004100 */
[----:B------:R-:W-:Y:S01]  /*c0f0*/  SHF.R.U64 R68, R68, 0x10, R69 ;  /* 0x0000001044447819 */ /* 0x000fe20000001245 */
[----:B------:R-:W-:Y:S02]  /*c100*/  HADD2.F32 R3, -RZ, R3.H0_H0 ;  /* 0x20000003ff037230 */ /* 0x000fe40000004100 */
[----:B------:R-:W-:-:S02]  /*c110*/  HADD2.F32 R67, -RZ, R109.H1_H1 ;  /* 0x3000006dff437230 */ /* 0x000fc40000004100 */
[----:B------:R-:W-:Y:S02]  /*c120*/  HADD2.F32 R69, -RZ, R109.H0_H0 ;  /* 0x2000006dff457230 */ /* 0x000fe40000004100 */
        /* <DEDUP_REMOVED lines=33> */
.L_x_1683:
[----:B------:R-:W-:Y:S05]  /*c340*/  BSYNC B2 ;  /* 0x0000000000027941 */ /* 0x000fea0003800000 */
.L_x_1682:
[----:B------:R-:W-:Y:S05]  /*c350*/  @P2 BRA `(.L_x_1677) ;  /* 0x0000000000a82947 */ /* 0x000fea0003800000 */
[----:B01---5:R-:W0:Y:S01]  /*c360*/  LDS.128 R12, [R114+0xc000] ;  /* 0x00c00000720c7984 */ /* 0x023e220000000c00 */
[----:B------:R-:W-:Y:S02]  /*c370*/  SHF.R.U32.HI R66, RZ, 0x10, R65 ;  /* 0x00000010ff427819 */ /* 0x000fe40000011641 */
[----:B------:R-:W-:Y:S02]  /*c380*/  SHF.R.U32.HI R67, RZ, 0x10, R63 ;  /* 0x00000010ff437819 */ /* 0x000fe4000001163f */
[----:B------:R-:W-:Y:S01]  /*c390*/  SHF.R.U64 R64, R64, 0x10, R65 ;  /* 0x0000001040407819 */ /* 0x000fe20000001241 */
[----:B------:R-:W-:Y:S01]  /*c3a0*/  HADD2.F32 R66, -RZ, R66.H0_H0 ;  /* 0x20000042ff427230 */ /* 0x000fe20000004100 */
[----:B------:R-:W-:Y:S01]  /*c3b0*/  SHF.R.U64 R62, R62, 0x10, R63 ;  /* 0x000000103e3e7819 */ /* 0x000fe2000000123f */
[----:B------:R-:W-:Y:S02]  /*c3c0*/  HADD2.F32 R67, -RZ, R67.H0_H0 ;  /* 0x20000043ff437230 */ /* 0x000fe40000004100 */
[----:B------:R-:W-:-:S02]  /*c3d0*/  HADD2.F32 R63, -RZ, R105.H1_H1 ;  /* 0x30000069ff3f7230 */ /* 0x000fc40000004100 */
[----:B------:R-:W-:Y:S02]  /*c3e0*/  HADD2.F32 R64, -RZ, R64.H0_H0 ;  /* 0x20000040ff407230 */ /* 0x000fe40000004100 */
[----:B------:R-:W-:Y:S02]  /*c3f0*/  HADD2.F32 R62, -RZ, R62.H0_H0 ;  /* 0x2000003eff3e7230 */ /* 0x000fe40000004100 */
[--C-:B0-----:R-:W-:Y:S02]  /*c400*/  HADD2.F32 R3, -RZ, R15.reuse.H1_H1 ;  /* 0x3000000fff037230 */ /* 0x101fe40000004100 */
[----:B------:R-:W-:Y:S02]  /*c410*/  HADD2.F32 R68, -RZ, R15.H0_H0 ;  /* 0x2000000fff447230 */ /* 0x000fe40000004100 */
[--C-:B------:R-:W-:Y:S02]  /*c420*/  HADD2.F32 R65, -RZ, R12.reuse.H1_H1 ;  /* 0x3000000cff417230 */ /* 0x100fe40000004100 */
[C---:B------:R-:W-:Y:S01]  /*c430*/  FMUL.FTZ R15, R3.reuse, R66 ;  /* 0x00000042030f7220 */ /* 0x040fe20000410000 */
[----:B------:R-:W-:Y:S01]  /*c440*/  FMUL.FTZ R3, R3, R67 ;  /* 0x0000004303037220 */ /* 0x000fe20000410000 */
[----:B------:R-:W-:-:S02]  /*c450*/  HADD2.F32 R69, -RZ, R12.H0_H0 ;  /* 0x2000000cff457230 */ /* 0x000fc40000004100 */
[C---:B------:R-:W-:Y:S01]  /*c460*/  FFMA.FTZ R15, R68.reuse, R67, -R15 ;  /* 0x00000043440f7223 */ /* 0x040fe2000001080f */
[----:B------:R-:W-:Y:S02]  /*c470*/  HADD2.F32 R67, -RZ, R104.H1_H1 ;  /* 0x30000068ff437230 */ /* 0x000fe40000004100 */
[----:B------:R-:W-:Y:S01]  /*c480*/  FFMA.FTZ R3, R68, R66, R3 ;  /* 0x0000004244037223 */ /* 0x000fe20000010003 */
[--C-:B------:R-:W-:Y:S02]  /*c490*/  HADD2.F32 R12, -RZ, R14.reuse.H0_H0 ;  /* 0x2000000eff0c7230 */ /* 0x100fe40000004100 */
[----:B------:R-:W-:Y:S02]  /*c4a0*/  HADD2.F32 R14, -RZ, R14.H1_H1 ;  /* 0x3000000eff0e7230 */ /* 0x000fe40000004100 */
[C---:B------:R-:W-:Y:S01]  /*c4b0*/  FMUL.FTZ R71, R65.reuse, R67 ;  /* 0x0000004341477220 */ /* 0x040fe20000410000 */
[----:B------:R-:W-:Y:S01]  /*c4c0*/  FMUL.FTZ R65, R65, R63 ;  /* 0x0000003f41417220 */ /* 0x000fe20000410000 */
[----:B------:R-:W-:Y:S01]  /*c4d0*/  HADD2.F32 R70, -RZ, R13.H0_H0 ;  /* 0x2000000dff467230 */ /* 0x000fe20000004100 */
[----:B------:R-:W-:Y:S01]  /*c4e0*/  F2FP.F16.F32.PACK_AB R15, R3, R15 ;  /* 0x0000000f030f723e */ /* 0x000fe200000000ff */
[----:B------:R-:W-:Y:S01]  /*c4f0*/  FFMA.FTZ R71, R69, R63, -R71 ;  /* 0x0000003f45477223 */ /* 0x000fe20000010847 */
[----:B------:R-:W-:-:S02]  /*c500*/  HADD2.F32 R63, -RZ, R98.H1_H1 ;  /* 0x30000062ff3f7230 */ /* 0x000fc40000004100 */
[----:B------:R-:W-:Y:S01]  /*c510*/  FFMA.FTZ R65, R69, R67, R65 ;  /* 0x0000004345417223 */ /* 0x000fe20000010041 */
[----:B------:R-:W-:Y:S02]  /*c520*/  HADD2.F32 R98, -RZ, R98.H0_H0 ;  /* 0x20000062ff627230 */ /* 0x000fe40000004100 */
[----:B------:R-:W-:Y:S02]  /*c530*/  HADD2.F32 R13, -RZ, R13.H1_H1 ;  /* 0x3000000dff0d7230 */ /* 0x000fe40000004100 */
[CC--:B------:R-:W-:Y:S01]  /*c540*/  FMUL.FTZ R66, R14.reuse, R63.reuse ;  /* 0x0000003f0e427220 */ /* 0x0c0fe20000410000 */
[----:B------:R-:W-:Y:S02]  /*c550*/  FMUL.FTZ R67, R14, R98 ;  /* 0x000000620e437220 */ /* 0x000fe40000410000 */
[C---:B------:R-:W-:Y:S01]  /*c560*/  FMUL.FTZ R14, R13.reuse, R64 ;  /* 0x000000400d0e7220 */ /* 0x040fe20000410000 */
[----:B------:R-:W-:Y:S01]  /*c570*/  FMUL.FTZ R13, R13, R62 ;  /* 0x0000003e0d0d7220 */ /* 0x000fe20000410000 */
[C---:B------:R-:W-:Y:S01]  /*c580*/  FFMA.FTZ R66, R12.reuse, R98, -R66 ;  /* 0x000000620c427223 */ /* 0x040fe20000010842 */
[----:B------:R-:W-:Y:S01]  /*c590*/  FFMA.FTZ R67, R12, R63, R67 ;  /* 0x0000003f0c437223 */ /* 0x000fe20000010043 */
[C---:B------:R-:W-:Y:S01]  /*c5a0*/  FFMA.FTZ R62, R70.reuse, R62, -R14 ;  /* 0x0000003e463e7223 */ /* 0x040fe2000001080e */
[----:B------:R-:W-:Y:S01]  /*c5b0*/  FFMA.FTZ R13, R70, R64, R13 ;  /* 0x00000040460d7223 */ /* 0x000fe2000001000d */
[----:B------:R-:W-:-:S02]  /*c5c0*/  F2FP.F16.F32.PACK_AB R12, R65, R71 ;  /* 0x00000047410c723e */ /* 0x000fc400000000ff */
[----:B------:R-:W-:Y:S02]  /*c5d0*/  F2FP.F16.F32.PACK_AB R14, R67, R66 ;  /* 0x00000042430e723e */ /* 0x000fe400000000ff */
[----:B------:R-:W-:-:S05]  /*c5e0*/  F2FP.F16.F32.PACK_AB R13, R13, R62 ;  /* 0x0000003e0d0d723e */ /* 0x000fca00000000ff */
[----:B------:R2:W-:Y:S02]  /*c5f0*/  STS.128 [R114+0xc000], R12 ;  /* 0x00c0000c72007388 */ /* 0x0005e40000000c00 */
.L_x_1677:
[----:B------:R-:W-:Y:S05]  /*c600*/  BSYNC B1 ;  /* 0x0000000000017941 */ /* 0x000fea0003800000 */
.L_x_1676:
[----:B------:R-:W3:Y:S01]  /*c610*/  LDL R3, [R1+0xc4] ;  /* 0x0000c40001037983 */ /* 0x000ee20000100800 */
[----:B------:R-:W-:Y:S01]  /*c620*/  BSSY B1, `(.L_x_1684) ;  /* 0x00000be000017945 */ /* 0x000fe20003800000 */
[----:B---3--:R-:W-:-:S13]  /*c630*/  ISETP.GE.AND P0, PT, R3, R0, PT ;  /* 0x000000000300720c */ /* 0x008fda0003f06270 */
[----:B------:R-:W-:Y:S05]  /*c640*/  @P0 BRA `(.L_x_1685) ;  /* 0x0000000800ec0947 */ /* 0x000fea0003800000 */
[----:B012---:R-:W2:Y:S01]  /*c650*/  LDL R14, [R1+0x30] ;  /* 0x00003000010e7983 */ /* 0x007ea20000100800 */
[----:B------:R-:W0:Y:S03]  /*c660*/  LDC R3, c[0x0][0x3f4] ;  /* 0x0000fd00ff037b82 */ /* 0x000e260000000800 */
[----:B------:R-:W3:Y:S04]  /*c670*/  LDL R13, [R1+0x34] ;  /* 0x00003400010d7983 */ /* 0x000ee80000100800 */
[----:B------:R-:W4:Y:S04]  /*c680*/  LDL R12, [R1+0x48] ;  /* 0x00004800010c7983 */ /* 0x000f280000100800 */
[----:B------:R1:W5:Y:S01]  /*c690*/  LDL R69, [R1+0x70] ;  /* 0x0000700001457983 */ /* 0x0003620000100800 */
[----:B------:R-:W-:Y:S01]  /*c6a0*/  BSSY B2, `(.L_x_1686) ;  /* 0x0000030000027945 */ /* 0x000fe20003800000 */
[----:B0-----:R-:W-:-:S02]  /*c6b0*/  ISETP.GE.AND P0, PT, R204, R3, PT ;  /* 0x00000003cc00720c */ /* 0x001fc40003f06270 */
[-C--:B--2---:R-:W-:Y:S02]  /*c6c0*/  ISETP.GE.AND P1, PT, R14, R3.reuse, PT ;  /* 0x000000030e00720c */ /* 0x084fe40003f26270 */
[-C--:B---3--:R-:W-:Y:S02]  /*c6d0*/  ISETP.GE.AND P2, PT, R13, R3.reuse, PT ;  /* 0x000000030d00720c */ /* 0x088fe40003f46270 */
[----:B----4-:R-:W-:-:S07]  /*c6e0*/  ISETP.GE.AND P3, PT, R12, R3, PT ;  /* 0x000000030c00720c */ /* 0x010fce0003f66270 */
[----:B-1----:R-:W-:Y:S06]  /*c6f0*/  @P0 BRA `(.L_x_1687) ;  /* 0x0000000000a80947 */ /* 0x002fec0003800000 */
[----:B-----5:R-:W0:Y:S01]  /*c700*/  LDS.128 R12, [R69+0x1000] ;  /* 0x00100000450c7984 */ /* 0x020e220000000c00 */
[----:B------:R-:W-:Y:S01]  /*c710*/  SHF.R.U64 R3, R58, 0x10, R59 ;  /* 0x000000103a037819 */ /* 0x000fe2000000123b */
[--C-:B------:R-:W-:Y:S01]  /*c720*/  HADD2.F32 R63, -RZ, R107.reuse.H0_H0 ;  /* 0x2000006bff3f7230 */ /* 0x100fe20000004100 */
[--C-:B------:R-:W-:Y:S01]  /*c730*/  SHF.R.U64 R58, R60, 0x10, R61.reuse ;  /* 0x000000103c3a7819 */ /* 0x100fe2000000123d */
[----:B------:R-:W-:Y:S01]  /*c740*/  HADD2.F32 R107, -RZ, R107.H1_H1 ;  /* 0x3000006bff6b7230 */ /* 0x000fe20000004100 */
[----:B------:R-:W-:Y:S01]  /*c750*/  SHF.R.U32.HI R60, RZ, 0x10, R61 ;  /* 0x00000010ff3c7819 */ /* 0x000fe2000001163d */
[--C-:B------:R-:W-:Y:S01]  /*c760*/  HADD2.F32 R61, -RZ, R106.reuse.H0_H0 ;  /* 0x2000006aff3d7230 */ /* 0x100fe20000004100 */
[----:B------:R-:W-:Y:S01]  /*c770*/  SHF.R.U32.HI R59, RZ, 0x10, R59 ;  /* 0x00000010ff3b7819 */ /* 0x000fe2000001163b */
[----:B------:R-:W-:Y:S02]  /*c780*/  HADD2.F32 R106, -RZ, R106.H1_H1 ;  /* 0x3000006aff6a7230 */ /* 0x000fe40000004100 */
[----:B------:R-:W-:-:S02]  /*c790*/  HADD2.F32 R60, -RZ, R60.H0_H0 ;  /* 0x2000003cff3c7230 */ /* 0x000fc40000004100 */
[----:B------:R-:W-:Y:S02]  /*c7a0*/  HADD2.F32 R59, -RZ, R59.H0_H0 ;  /* 0x2000003bff3b7230 */ /* 0x000fe40000004100 */
[----:B------:R-:W-:Y:S02]  /*c7b0*/  HADD2.F32 R58, -RZ, R58.H0_H0 ;  /* 0x2000003aff3a7230 */ /* 0x000fe40000004100 */
[----:B------:R-:W-:Y:S02]  /*c7c0*/  HADD2.F32 R3, -RZ, R3.H0_H0 ;  /* 0x20000003ff037230 */ /* 0x000fe40000004100 */
[--C-:B0-----:R-:W-:Y:S02]  /*c7d0*/  HADD2.F32 R64, -RZ, R12.reuse.H0_H0 ;  /* 0x2000000cff407230 */ /* 0x101fe40000004100 */
[----:B------:R-:W-:Y:S02]  /*c7e0*/  HADD2.F32 R12, -RZ, R12.H1_H1 ;  /* 0x3000000cff0c7230 */ /* 0x000fe40000004100 */
[----:B------:R-:W-:-:S02]  /*c7f0*/  HADD2.F32 R62, -RZ, R15.H0_H0 ;  /* 0x2000000fff3e7230 */ /* 0x000fc40000004100 */
[----:B------:R-:W-:Y:S02]  /*c800*/  HADD2.F32 R15, -RZ, R15.H1_H1 ;  /* 0x3000000fff0f7230 */ /* 0x000fe40000004100 */
[C---:B------:R-:W-:Y:S01]  /*c810*/  FMUL.FTZ R68, R12.reuse, R63 ;  /* 0x0000003f0c447220 */ /* 0x040fe20000410000 */
[--C-:B------:R-:W-:Y:S02]  /*c820*/  HADD2.F32 R65, -RZ, R14.reuse.H0_H0 ;  /* 0x2000000eff417230 */ /* 0x100fe40000004100 */
[----:B------:R-:W-:Y:S01]  /*c830*/  FMUL.FTZ R12, R12, R61 ;  /* 0x0000003d0c0c7220 */ /* 0x000fe20000410000 */
[----:B------:R-:W-:Y:S02]  /*c840*/  HADD2.F32 R14, -RZ, R14.H1_H1 ;  /* 0x3000000eff0e7230 */ /* 0x000fe40000004100 */
[----:B------:R-:W-:Y:S01]  /*c850*/  FMUL.FTZ R67, R15, R60 ;  /* 0x0000003c0f437220 */ /* 0x000fe20000410000 */
[--C-:B------:R-:W-:Y:S02]  /*c860*/  HADD2.F32 R66, -RZ, R13.reuse.H0_H0 ;  /* 0x2000000dff427230 */ /* 0x100fe40000004100 */
[----:B------:R-:W-:Y:S01]  /*c870*/  FFMA.FTZ R63, R64, R63, R12 ;  /* 0x0000003f403f7223 */ /* 0x000fe2000001000c */
[----:B------:R-:W-:-:S02]  /*c880*/  HADD2.F32 R13, -RZ, R13.H1_H1 ;  /* 0x3000000dff0d7230 */ /* 0x000fc40000004100 */
[-C--:B------:R-:W-:Y:S01]  /*c890*/  FMUL.FTZ R15, R15, R59.reuse ;  /* 0x0000003b0f0f7220 */ /* 0x080fe20000410000 */
[----:B------:R-:W-:Y:S01]  /*c8a0*/  FFMA.FTZ R67, R62, R59, -R67 ;  /* 0x0000003b3e437223 */ /* 0x000fe20000010843 */
[C---:B------:R-:W-:Y:S01]  /*c8b0*/  FMUL.FTZ R12, R14.reuse, R107 ;  /* 0x0000006b0e0c7220 */ /* 0x040fe20000410000 */
[----:B------:R-:W-:Y:S01]  /*c8c0*/  FMUL.FTZ R14, R14, R106 ;  /* 0x0000006a0e0e7220 */ /* 0x000fe20000410000 */
[C---:B------:R-:W-:Y:S01]  /*c8d0*/  FMUL.FTZ R59, R13.reuse, R58 ;  /* 0x0000003a0d3b7220 */ /* 0x040fe20000410000 */
[----:B------:R-:W-:Y:S01]  /*c8e0*/  FMUL.FTZ R13, R13, R3 ;  /* 0x000000030d0d7220 */ /* 0x000fe20000410000 */
[C---:B------:R-:W-:Y:S01]  /*c8f0*/  FFMA.FTZ R12, R65.reuse, R106, -R12 ;  /* 0x0000006a410c7223 */ /* 0x040fe2000001080c */
[----:B------:R-:W-:Y:S01]  /*c900*/  FFMA.FTZ R65, R65, R107, R14 ;  /* 0x0000006b41417223 */ /* 0x000fe2000001000e */
[----:B------:R-:W-:Y:S01]  /*c910*/  FFMA.FTZ R15, R62, R60, R15 ;  /* 0x0000003c3e0f7223 */ /* 0x000fe2000001000f */
[----:B------:R-:W-:Y:S01]  /*c920*/  FFMA.FTZ R68, R64, R61, -R68 ;  /* 0x0000003d40447223 */ /* 0x000fe20000010844 */
[C---:B------:R-:W-:Y:S01]  /*c930*/  FFMA.FTZ R59, R66.reuse, R3, -R59 ;  /* 0x00000003423b7223 */ /* 0x040fe2000001083b */
[----:B------:R-:W-:Y:S01]  /*c940*/  FFMA.FTZ R58, R66, R58, R13 ;  /* 0x0000003a423a7223 */ /* 0x000fe2000001000d */
[----:B------:R-:W-:-:S02]  /*c950*/  F2FP.F16.F32.PACK_AB R14, R65, R12 ;  /* 0x0000000c410e723e */ /* 0x000fc400000000ff */
[----:B------:R-:W-:Y:S02]  /*c960*/  F2FP.F16.F32.PACK_AB R15, R15, R67 ;  /* 0x000000430f0f723e */ /* 0x000fe400000000ff */
[----:B------:R-:W-:Y:S02]  /*c970*/  F2FP.F16.F32.PACK_AB R12, R63, R68 ;  /* 0x000000443f0c723e */ /* 0x000fe400000000ff */
[----:B------:R-:W-:-:S05]  /*c980*/  F2FP.F16.F32.PACK_AB R13, R58, R59 ;  /* 0x0000003b3a0d723e */ /* 0x000fca00000000ff */
[----:B------:R0:W-:Y:S02]  /*c990*/  STS.128 [R69+0x1000], R12 ;  /* 0x0010000c45007388 */ /* 0x0001e40000000c00 */
.L_x_1687:
[----:B------:R-:W-:Y:S05]  /*c9a0*/  BSYNC B2 ;  /* 0x0000000000027941 */ /* 0x000fea0003800000 */
.L_x_1686:
        /* <DEDUP_REMOVED lines=9> */
[----:B------:R-:W-:-:S02]  /*ca40*/  HADD2.F32 R55, -RZ, R103.H0_H0 ;  /* 0x20000067ff377230 */ /* 0x000fc40000004100 */
[----:B------:R-:W-:Y:S02]  /*ca50*/  HADD2.F32 R57, -RZ, R102.H0_H0 ;  /* 0x20000066ff397230 */ /* 0x000fe40000004100 */
[----:B------:R-:W-:Y:S02]  /*ca60*/  HADD2.F32 R103, -RZ, R103.H1_H1 ;  /* 0x30000067ff677230 */ /* 0x000fe40000004100 */
[----:B------:R-:W-:Y:S02]  /*ca70*/  HADD2.F32 R54, -RZ, R54.H0_H0 ;  /* 0x20000036ff367230 */ /* 0x000fe40000004100 */
[--C-:B0-----:R-:W-:Y:S02]  /*ca80*/  HADD2.F32 R61, -RZ, R15.reuse.H1_H1 ;  /* 0x3000000fff3d7230 */ /* 0x101fe40000004100 */
[----:B------:R-:W-:Y:S02]  /*ca90*/  HADD2.F32 R60, -RZ, R12.H1_H1 ;  /* 0x3000000cff3c7230 */ /* 0x000fe40000004100 */
[----:B------:R-:W-:-:S02]  /*caa0*/  HADD2.F32 R59, -RZ, R15.H0_H0 ;  /* 0x2000000fff3b7230 */ /* 0x000fc40000004100 */
[C---:B------:R-:W-:Y:S01]  /*cab0*/  FMUL.FTZ R64, R61.reuse, R62 ;  /* 0x0000003e3d407220 */ /* 0x040fe20000410000 */
[-C--:B------:R-:W-:Y:S01]  /*cac0*/  FMUL.FTZ R63, R61, R58.reuse ;  /* 0x0000003a3d3f7220 */ /* 0x080fe20000410000 */
[----:B------:R-:W-:Y:S02]  /*cad0*/  HADD2.F32 R56, -RZ, R12.H0_H0 ;  /* 0x2000000cff387230 */ /* 0x000fe40000004100 */
[C---:B------:R-:W-:Y:S01]  /*cae0*/  FMUL.FTZ R61, R60.reuse, R55 ;  /* 0x000000373c3d7220 */ /* 0x040fe20000410000 */
[C---:B------:R-:W-:Y:S01]  /*caf0*/  FFMA.FTZ R58, R59.reuse, R58, -R64 ;  /* 0x0000003a3b3a7223 */ /* 0x040fe20000010840 */
[----:B------:R-:W-:Y:S01]  /*cb00*/  FFMA.FTZ R59, R59, R62, R63 ;  /* 0x0000003e3b3b7223 */ /* 0x000fe2000001003f */
[-C--:B------:R-:W-:Y:S01]  /*cb10*/  FMUL.FTZ R63, R60, R57.reuse ;  /* 0x000000393c3f7220 */ /* 0x080fe20000410000 */
[--C-:B------:R-:W-:Y:S02]  /*cb20*/  HADD2.F32 R12, -RZ, R14.reuse.H0_H0 ;  /* 0x2000000eff0c7230 */ /* 0x100fe40000004100 */
[----:B------:R-:W-:Y:S01]  /*cb30*/  FFMA.FTZ R57, R56, R57, -R61 ;  /* 0x0000003938397223 */ /* 0x000fe2000001083d */
[----:B------:R-:W-:-:S02]  /*cb40*/  HADD2.F32 R14, -RZ, R14.H1_H1 ;  /* 0x3000000eff0e7230 */ /* 0x000fc40000004100 */
[----:B------:R-:W-:Y:S01]  /*cb50*/  FFMA.FTZ R56, R56, R55, R63 ;  /* 0x0000003738387223 */ /* 0x000fe2000001003f */
[--C-:B------:R-:W-:Y:S02]  /*cb60*/  HADD2.F32 R15, -RZ, R13.reuse.H0_H0 ;  /* 0x2000000dff0f7230 */ /* 0x100fe40000004100 */
[----:B------:R-:W-:Y:S02]  /*cb70*/  HADD2.F32 R61, -RZ, R102.H1_H1 ;  /* 0x30000066ff3d7230 */ /* 0x000fe40000004100 */
[C---:B------:R-:W-:Y:S01]  /*cb80*/  FMUL.FTZ R55, R14.reuse, R103 ;  /* 0x000000670e377220 */ /* 0x040fe20000410000 */
[----:B------:R-:W-:Y:S02]  /*cb90*/  HADD2.F32 R13, -RZ, R13.H1_H1 ;  /* 0x3000000dff0d7230 */ /* 0x000fe40000004100 */
[----:B------:R-:W-:Y:S02]  /*cba0*/  HADD2.F32 R60, -RZ, R3.H0_H0 ;  /* 0x20000003ff3c7230 */ /* 0x000fe40000004100 */
[-C--:B------:R-:W-:Y:S01]  /*cbb0*/  FMUL.FTZ R62, R14, R61.reuse ;  /* 0x0000003d0e3e7220 */ /* 0x080fe20000410000 */
[C---:B------:R-:W-:Y:S01]  /*cbc0*/  FFMA.FTZ R55, R12.reuse, R61, -R55 ;  /* 0x0000003d0c377223 */ /* 0x040fe20000010837 */
[C---:B------:R-:W-:Y:S01]  /*cbd0*/  FMUL.FTZ R14, R13.reuse, R54 ;  /* 0x000000360d0e7220 */ /* 0x040fe20000410000 */
[----:B------:R-:W-:Y:S01]  /*cbe0*/  FMUL.FTZ R3, R13, R60 ;  /* 0x0000003c0d037220 */ /* 0x000fe20000410000 */
[----:B------:R-:W-:-:S02]  /*cbf0*/  FFMA.FTZ R62, R12, R103, R62 ;  /* 0x000000670c3e7223 */ /* 0x000fc4000001003e */
[C---:B------:R-:W-:Y:S01]  /*cc00*/  FFMA.FTZ R13, R15.reuse, R60, -R14 ;  /* 0x0000003c0f0d7223 */ /* 0x040fe2000001080e */
[----:B------:R-:W-:Y:S01]  /*cc10*/  F2FP.F16.F32.PACK_AB R12, R56, R57 ;  /* 0x00000039380c723e */ /* 0x000fe200000000ff */
[----:B------:R-:W-:Y:S01]  /*cc20*/  FFMA.FTZ R54, R15, R54, R3 ;  /* 0x000000360f367223 */ /* 0x000fe20000010003 */
[----:B------:R-:W-:Y:S02]  /*cc30*/  F2FP.F16.F32.PACK_AB R15, R59, R58 ;  /* 0x0000003a3b0f723e */ /* 0x000fe400000000ff */
[----:B------:R-:W-:Y:S02]  /*cc40*/  F2FP.F16.F32.PACK_AB R14, R62, R55 ;  /* 0x000000373e0e723e */ /* 0x000fe400000000ff */
[----:B------:R-:W-:-:S05]  /*cc50*/  F2FP.F16.F32.PACK_AB R13, R54, R13 ;  /* 0x0000000d360d723e */ /* 0x000fca00000000ff */
[----:B------:R1:W-:Y:S02]  /*cc60*/  STS.128 [R69+0x5000], R12 ;  /* 0x0050000c45007388 */ /* 0x0003e40000000c00 */
.L_x_1689:
[----:B------:R-:W-:Y:S05]  /*cc70*/  BSYNC B2 ;  /* 0x0000000000027941 */ /* 0x000fea0003800000 */
.L_x_1688:
[----:B------:R-:W-:Y:S04]  /*cc80*/  BSSY B2, `(.L_x_1690) ;  /* 0x000002c000027945 */ /* 0x000fe80003800000 */
[----:B------:R-:W-:Y:S05]  /*cc90*/  @P2 BRA `(.L_x_1691) ;  /* 0x0000000000a82947 */ /* 0x000fea0003800000 */
[----:B01---5:R-:W0:Y:S01]  /*cca0*/  LDS.128 R12, [R69+0x9000] ;  /* 0x00900000450c7984 */ /* 0x023e220000000c00 */
[----:B------:R-:W-:Y:S01]  /*ccb0*/  SHF.R.U32.HI R59, RZ, 0x10, R53 ;  /* 0x00000010ff3b7819 */ /* 0x000fe20000011635 */
[--C-:B------:R-:W-:Y:S01]  /*ccc0*/  HADD2.F32 R57, -RZ, R96.reuse.H0_H0 ;  /* 0x20000060ff397230 */ /* 0x100fe20000004100 */
[--C-:B------:R-:W-:Y:S01]  /*ccd0*/  SHF.R.U32.HI R58, RZ, 0x10, R51.reuse ;  /* 0x00000010ff3a7819 */ /* 0x100fe20000011633 */
[----:B------:R-:W-:Y:S01]  /*cce0*/  HADD2.F32 R96, -RZ, R96.H1_H1 ;  /* 0x30000060ff607230 */ /* 0x000fe20000004100 */
[----:B------:R-:W-:Y:S01]  /*ccf0*/  SHF.R.U64 R3, R50, 0x10, R51 ;  /* 0x0000001032037819 */ /* 0x000fe20000001233 */
[----:B------:R-:W-:Y:S01]  /*cd00*/  HADD2.F32 R59, -RZ, R59.H0_H0 ;  /* 0x2000003bff3b7230 */ /* 0x000fe20000004100 */
[----:B------:R-:W-:Y:S01]  /*cd10*/  SHF.R.U64 R50, R52, 0x10, R53 ;  /* 0x0000001034327819 */ /* 0x000fe20000001235 */
[----:B------:R-:W-:Y:S02]  /*cd20*/  HADD2.F32 R58, -RZ, R58.H0_H0 ;  /* 0x2000003aff3a7230 */ /* 0x000fe40000004100 */
[----:B------:R-:W-:-:S02]  /*cd30*/  HADD2.F32 R51, -RZ, R97.H0_H0 ;  /* 0x20000061ff337230 */ /* 0x000fc40000004100 */
[----:B------:R-:W-:Y:S02]  /*cd40*/  HADD2.F32 R3, -RZ, R3.H0_H0 ;  /* 0x20000003ff037230 */ /* 0x000fe40000004100 */
[--C-:B0-----:R-:W-:Y:S02]  /*cd50*/  HADD2.F32 R56, -RZ, R15.reuse.H1_H1 ;  /* 0x3000000fff387230 */ /* 0x101fe40000004100 */
[----:B------:R-:W-:Y:S02]  /*cd60*/  HADD2.F32 R55, -RZ, R15.H0_H0 ;  /* 0x2000000fff377230 */ /* 0x000fe40000004100 */
[--C-:B------:R-:W-:Y:S02]  /*cd70*/  HADD2.F32 R54, -RZ, R12.reuse.H1_H1 ;  /* 0x3000000cff367230 */ /* 0x100fe40000004100 */
[C---:B------:R-:W-:Y:S01]  /*cd80*/  FMUL.FTZ R60, R56.reuse, R59 ;  /* 0x0000003b383c7220 */ /* 0x040fe20000410000 */
[----:B------:R-:W-:Y:S01]  /*cd90*/  FMUL.FTZ R56, R56, R58 ;  /* 0x0000003a38387220 */ /* 0x000fe20000410000 */
[----:B------:R-:W-:-:S02]  /*cda0*/  HADD2.F32 R52, -RZ, R12.H0_H0 ;  /* 0x2000000cff347230 */ /* 0x000fc40000004100 */
[--C-:B------:R-:W-:Y:S02]  /*cdb0*/  HADD2.F32 R15, -RZ, R14.reuse.H0_H0 ;  /* 0x2000000eff0f7230 */ /* 0x100fe40000004100 */
[C---:B------:R-:W-:Y:S01]  /*cdc0*/  FFMA.FTZ R56, R55.reuse, R59, R56 ;  /* 0x0000003b37387223 */ /* 0x040fe20000010038 */
[----:B------:R-:W-:Y:S02]  /*cdd0*/  HADD2.F32 R53, -RZ, R14.H1_H1 ;  /* 0x3000000eff357230 */ /* 0x000fe40000004100 */
[C---:B------:R-:W-:Y:S01]  /*cde0*/  FMUL.FTZ R61, R54.reuse, R51 ;  /* 0x00000033363d7220 */ /* 0x040fe20000410000 */
[--C-:B------:R-:W-:Y:S02]  /*cdf0*/  HADD2.F32 R12, -RZ, R13.reuse.H0_H0 ;  /* 0x2000000dff0c7230 */ /* 0x100fe40000004100 */
[----:B------:R-:W-:Y:S01]  /*ce00*/  FMUL.FTZ R59, R54, R57 ;  /* 0x00000039363b7220 */ /* 0x000fe20000410000 */
[----:B------:R-:W-:Y:S02]  /*ce10*/  HADD2.F32 R14, -RZ, R13.H1_H1 ;  /* 0x3000000dff0e7230 */ /* 0x000fe40000004100 */
[----:B------:R-:W-:Y:S01]  /*ce20*/  FFMA.FTZ R13, R55, R58, -R60 ;  /* 0x0000003a370d7223 */ /* 0x000fe2000001083c */
[----:B------:R-:W-:-:S02]  /*ce30*/  HADD2.F32 R54, -RZ, R97.H1_H1 ;  /* 0x30000061ff367230 */ /* 0x000fc40000004100 */
[C---:B------:R-:W-:Y:S01]  /*ce40*/  FFMA.FTZ R61, R52.reuse, R57, -R61 ;  /* 0x00000039343d7223 */ /* 0x040fe2000001083d */
[----:B------:R-:W-:Y:S02]  /*ce50*/  HADD2.F32 R55, -RZ, R50.H0_H0 ;  /* 0x20000032ff377230 */ /* 0x000fe40000004100 */
[----:B------:R-:W-:Y:S01]  /*ce60*/  FFMA.FTZ R52, R52, R51, R59 ;  /* 0x0000003334347223 */ /* 0x000fe2000001003b */
[C---:B------:R-:W-:Y:S01]  /*ce70*/  FMUL.FTZ R50, R53.reuse, R54 ;  /* 0x0000003635327220 */ /* 0x040fe20000410000 */
[-C--:B------:R-:W-:Y:S01]  /*ce80*/  FMUL.FTZ R53, R53, R96.reuse ;  /* 0x0000006035357220 */ /* 0x080fe20000410000 */
[C---:B------:R-:W-:Y:S01]  /*ce90*/  FMUL.FTZ R51, R14.reuse, R55 ;  /* 0x000000370e337220 */ /* 0x040fe20000410000 */
        /* <DEDUP_REMOVED lines=8> */
[----:B------:R-:W-:-:S05]  /*cf20*/  F2FP.F16.F32.PACK_AB R13, R50, R51 ;  /* 0x00000033320d723e */ /* 0x000fca00000000ff */
[----:B------:R2:W-:Y:S02]  /*cf30*/  STS.128 [R69+0x9000], R12 ;  /* 0x0090000c45007388 */ /* 0x0005e40000000c00 */
.L_x_1691:
[----:B------:R-:W-:Y:S05]  /*cf40*/  BSYNC B2 ;  /* 0x0000000000027941 */ /* 0x000fea0003800000 */
.L_x_1690:
[----:B------:R-:W-:Y:S05]  /*cf50*/  @P3 BRA `(.L_x_1685) ;  /* 0x0000000000a83947 */ /* 0x000fea0003800000 */
[----:B012--5:R-:W0:Y:S01]  /*cf60*/  LDS.128 R12, [R69+0xd000] ;  /* 0x00d00000450c7984 */ /* 0x027e220000000c00 */
[----:B------:R-:W-:Y:S01]  /*cf70*/  SHF.R.U32.HI R52, RZ, 0x10, R49 ;  /* 0x00000010ff347819 */ /* 0x000fe20000011631 */
[--C-:B------:R-:W-:Y:S01]  /*cf80*/  HADD2.F32 R51, -RZ, R86.reuse.H1_H1 ;  /* 0x30000056ff337230 */ /* 0x100fe20000004100 */
[----:B------:R-:W-:Y:S01]  /*cf90*/  SHF.R.U32.HI R50, RZ, 0x10, R47 ;  /* 0x00000010ff327819 */ /* 0x000fe2000001162f */
[----:B------:R-:W-:Y:S01]  /*cfa0*/  HADD2.F32 R86, -RZ, R86.H0_H0 ;  /* 0x20000056ff567230 */ /* 0x000fe20000004100 */
[----:B------:R-:W-:Y:S01]  /*cfb0*/  SHF.R.U64 R55, R48, 0x10, R49 ;  /* 0x0000001030377819 */ /* 0x000fe20000001231 */
[----:B------:R-:W-:Y:S01]  /*cfc0*/  HADD2.F32 R52, -RZ, R52.H0_H0 ;  /* 0x20000034ff347230 */ /* 0x000fe20000004100 */
[----:B------:R-:W-:Y:S01]  /*cfd0*/  SHF.R.U64 R56, R46, 0x10, R47 ;  /* 0x000000102e387819 */ /* 0x000fe2000000122f */
[----:B------:R-:W-:Y:S02]  /*cfe0*/  HADD2.F32 R50, -RZ, R50.H0_H0 ;  /* 0x20000032ff327230 */ /* 0x000fe40000004100 */
[----:B------:R-:W-:-:S02]  /*cff0*/  HADD2.F32 R49, -RZ, R87.H1_H1 ;  /* 0x30000057ff317230 */ /* 0x000fc40000004100 */
[----:B------:R-:W-:Y:S02]  /*d000*/  HADD2.F32 R87, -RZ, R87.H0_H0 ;  /* 0x20000057ff577230 */ /* 0x000fe40000004100 */
[--C-:B0-----:R-:W-:Y:S02]  /*d010*/  HADD2.F32 R48, -RZ, R15.reuse.H1_H1 ;  /* 0x3000000fff307230 */ /* 0x101fe40000004100 */
[--C-:B------:R-:W-:Y:S02]  /*d020*/  HADD2.F32 R3, -RZ, R12.reuse.H0_H0 ;  /* 0x2000000cff037230 */ /* 0x100fe40000004100 */
[----:B------:R-:W-:Y:S02]  /*d030*/  HADD2.F32 R47, -RZ, R15.H0_H0 ;  /* 0x2000000fff2f7230 */ /* 0x000fe40000004100 */
[C---:B------:R-:W-:Y:S01]  /*d040*/  FMUL.FTZ R54, R48.reuse, R52 ;  /* 0x0000003430367220 */ /* 0x040fe20000410000 */
[----:B------:R-:W-:Y:S02]  /*d050*/  HADD2.F32 R12, -RZ, R12.H1_H1 ;  /* 0x3000000cff0c7230 */ /* 0x000fe40000004100 */
[----:B------:R-:W-:Y:S01]  /*d060*/  FMUL.FTZ R53, R48, R50 ;  /* 0x0000003230357220 */ /* 0x000fe20000410000 */
[----:B------:R-:W-:-:S02]  /*d070*/  HADD2.F32 R15, -RZ, R14.H0_H0 ;  /* 0x2000000eff0f7230 */ /* 0x000fc40000004100 */
[C---:B------:R-:W-:Y:S01]  /*d080*/  FFMA.FTZ R54, R47.reuse, R50, -R54 ;  /* 0x000000322f367223 */ /* 0x040fe20000010836 */
[----:B------:R-:W-:Y:S02]  /*d090*/  HADD2.F32 R46, -RZ, R14.H1_H1 ;  /* 0x3000000eff2e7230 */ /* 0x000fe40000004100 */
[C---:B------:R-:W-:Y:S01]  /*d0a0*/  FMUL.FTZ R48, R12.reuse, R51 ;  /* 0x000000330c307220 */ /* 0x040fe20000410000 */
[--C-:B------:R-:W-:Y:S02]  /*d0b0*/  HADD2.F32 R14, -RZ, R13.reuse.H0_H0 ;  /* 0x2000000dff0e7230 */ /* 0x100fe40000004100 */
[----:B------:R-:W-:Y:S01]  /*d0c0*/  FFMA.FTZ R53, R47, R52, R53 ;  /* 0x000000342f357223 */ /* 0x000fe20000010035 */
[-C--:B------:R-:W-:Y:S01]  /*d0d0*/  FMUL.FTZ R50, R12, R49.reuse ;  /* 0x000000310c327220 */ /* 0x080fe20000410000 */
[----:B------:R-:W-:Y:S02]  /*d0e0*/  HADD2.F32 R13, -RZ, R13.H1_H1 ;  /* 0x3000000dff0d7230 */ /* 0x000fe40000004100 */
[----:B------:R-:W-:Y:S01]  /*d0f0*/  FFMA.FTZ R48, R3, R49, -R48 ;  /* 0x0000003103307223 */ /* 0x000fe20000010830 */
[----:B------:R-:W-:-:S02]  /*d100*/  HADD2.F32 R47, -RZ, R55.H0_H0 ;  /* 0x20000037ff2f7230 */ /* 0x000fc40000004100 */
[----:B------:R-:W-:Y:S01]  /*d110*/  FFMA.FTZ R3, R3, R51, R50 ;  /* 0x0000003303037223 */ /* 0x000fe20000010032 */
[----:B------:R-:W-:Y:S02]  /*d120*/  HADD2.F32 R12, -RZ, R56.H0_H0 ;  /* 0x20000038ff0c7230 */ /* 0x000fe40000004100 */
[C---:B------:R-:W-:Y:S01]  /*d130*/  FMUL.FTZ R50, R46.reuse, R86 ;  /* 0x000000562e327220 */ /* 0x040fe20000410000 */
[----:B------:R-:W-:Y:S01]  /*d140*/  FMUL.FTZ R51, R46, R87 ;  /* 0x000000572e337220 */ /* 0x000fe20000410000 */
        /* <DEDUP_REMOVED lines=11> */
.L_x_1685:
[----:B------:R-:W-:Y:S05]  /*d200*/  BSYNC B1 ;  /* 0x0000000000017941 */ /* 0x000fea0003800000 */
.L_x_1684:
[----:B------:R-:W-:Y:S01]  /*d210*/  VIADD R3, R113, 0x40 ;  /* 0x0000004071037836 */ /* 0x000fe20000000000 */
[----:B------:R-:W-:Y:S04]  /*d220*/  BSSY B1, `(.L_x_1692) ;  /* 0x00000be000017945 */ /* 0x000fe80003800000 */
[----:B------:R-:W-:-:S13]  /*d230*/  ISETP.GE.AND P0, PT, R3, R0, PT ;  /* 0x000000000300720c */ /* 0x000fda0003f06270 */
[----:B------:R-:W-:Y:S05]  /*d240*/  @P0 BRA `(.L_x_1693) ;  /* 0x0000000800ec0947 */ /* 0x000fea0003800000 */
[----:B0123--:R-:W2:Y:S01]  /*d250*/  LDL R14, [R1+0x30] ;  /* 0x00003000010e7983 */ /* 0x00fea20000100800 */
        /* <DEDUP_REMOVED lines=11> */
[----:B------:R-:W-:Y:S01]  /*d310*/  SHF.R.U32.HI R48, RZ, 0x10, R45 ;  /* 0x00000010ff307819 */ /* 0x000fe2000001162d */
[--C-:B------:R-:W-:Y:S01]  /*d320*/  HADD2.F32 R47, -RZ, R100.reuse.H0_H0 ;  /* 0x20000064ff2f7230 */ /* 0x100fe20000004100 */
[----:B------:R-:W-:Y:S01]  /*d330*/  SHF.R.U32.HI R46, RZ, 0x10, R43 ;  /* 0x00000010ff2e7819 */ /* 0x000fe2000001162b */
[----:B------:R-:W-:Y:S01]  /*d340*/  HADD2.F32 R100, -RZ, R100.H1_H1 ;  /* 0x30000064ff647230 */ /* 0x000fe20000004100 */
[----:B------:R-:W-:Y:S01]  /*d350*/  SHF.R.U64 R51, R44, 0x10, R45 ;  /* 0x000000102c337819 */ /* 0x000fe2000000122d */
[----:B------:R-:W-:Y:S01]  /*d360*/  HADD2.F32 R48, -RZ, R48.H0_H0 ;  /* 0x20000030ff307230 */ /* 0x000fe20000004100 */
[----:B------:R-:W-:Y:S01]  /*d370*/  SHF.R.U64 R52, R42, 0x10, R43 ;  /* 0x000000102a347819 */ /* 0x000fe2000000122b */
[----:B------:R-:W-:Y:S02]  /*d380*/  HADD2.F32 R46, -RZ, R46.H0_H0 ;  /* 0x2000002eff2e7230 */ /* 0x000fe40000004100 */
[----:B------:R-:W-:-:S02]  /*d390*/  HADD2.F32 R45, -RZ, R99.H0_H0 ;  /* 0x20000063ff2d7230 */ /* 0x000fc40000004100 */
[----:B------:R-:W-:Y:S02]  /*d3a0*/  HADD2.F32 R99, -RZ, R99.H1_H1 ;  /* 0x30000063ff637230 */ /* 0x000fe40000004100 */
        /* <DEDUP_REMOVED lines=31> */
.L_x_1695:
[----:B------:R-:W-:Y:S05]  /*d5a0*/  BSYNC B2 ;  /* 0x0000000000027941 */ /* 0x000fea0003800000 */
.L_x_1694:
[----:B------:R-:W-:Y:S04]  /*d5b0*/  BSSY B2, `(.L_x_1696) ;  /* 0x000002c000027945 */ /* 0x000fe80003800000 */
[----:B------:R-:W-:Y:S05]  /*d5c0*/  @P1 BRA `(.L_x_1697) ;  /* 0x0000000000a81947 */ /* 0x000fea0003800000 */
[----:B0----5:R-:W0:Y:S01]  /*d5d0*/  LDS.128 R12, [R53+0x6000] ;  /* 0x00600000350c7984 */ /* 0x021e220000000c00 */
        /* <DEDUP_REMOVED lines=41> */
.L_x_1697:
[----:B------:R-:W-:Y:S05]  /*d870*/  BSYNC B2 ;  /* 0x0000000000027941 */ /* 0x000fea0003800000 */
.L_x_1696:
[----:B------:R-:W-:Y:S04]  /*d880*/  BSSY B2, `(.L_x_1698) ;  /* 0x000002c000027945 */ /* 0x000fe80003800000 */
[----:B------:R-:W-:Y:S05]  /*d890*/  @P2 BRA `(.L_x_1699) ;  /* 0x0000000000a82947 */ /* 0x000fea0003800000 */
[----:B01---5:R-:W0:Y:S01]  /*d8a0*/  LDS.128 R12, [R53+0xa000] ;  /* 0x00a00000350c7984 */ /* 0x023e220000000c00 */
        /* <DEDUP_REMOVED lines=41> */
.L_x_1699:
[----:B------:R-:W-:Y:S05]  /*db40*/  BSYNC B2 ;  /* 0x0000000000027941 */ /* 0x000fea0003800000 */
.L_x_1698:
[----:B------:R-:W-:Y:S05]  /*db50*/  @P3 BRA `(.L_x_1693) ;  /* 0x0000000000a83947 */ /* 0x000fea0003800000 */
[----:B012--5:R-:W0:Y:S01]  /*db60*/  LDS.128 R12, [R53+0xe000] ;  /* 0x00e00000350c7984 */ /* 0x027e220000000c00 */
        /* <DEDUP_REMOVED lines=41> */
.L_x_1693:
[----:B------:R-:W-:Y:S05]  /*de00*/  BSYNC B1 ;  /* 0x0000000000017941 */ /* 0x000fea0003800000 */
.L_x_1692:
[----:B------:R-:W-:-:S04]  /*de10*/  IADD3 R3, R113, 0x60, RZ ;  /* 0x0000006071037810 */ /* 0x000fc80007ffe0ff */
[----:B------:R-:W-:-:S13]  /*de20*/  ISETP.GE.AND P0, PT, R3, R0, PT ;  /* 0x000000000300720c */ /* 0x000fda0003f06270 */
[----:B------:R-:W-:Y:S05]  /*de30*/  @P0 BRA `(.L_x_1700) ;  /* 0x0000005400380947 */ /* 0x000fea0003800000 */
[----:B01234-:R-:W2:Y:S01]  /*de40*/  LDL R14, [R1+0x30] ;  /* 0x00003000010e7983 */ /* 0x01fea20000100800 */
        /* <DEDUP_REMOVED lines=12> */
[----:B------:R-:W-:Y:S01]  /*df10*/  HADD2.F32 R29, -RZ, R101.H0_H0 ;  /* 0x20000065ff1d7230 */ /* 0x000fe20000004100 */
[----:B------:R-:W-:Y:S01]  /*df20*/  SHF.R.U32.HI R30, RZ, 0x10, R33 ;  /* 0x00000010ff1e7819 */ /* 0x000fe20000011621 */
[----:B------:R-:W-:Y:S01]  /*df30*/  HADD2.F32 R105, -RZ, R105.H0_H0 ;  /* 0x20000069ff697230 */ /* 0x000fe20000004100 */
[----:B------:R-:W-:Y:S01]  /*df40*/  SHF.R.U32.HI R28, RZ, 0x10, R31 ;  /* 0x00000010ff1c7819 */ /* 0x000fe2000001161f */
[----:B------:R-:W-:Y:S01]  /*df50*/  HADD2.F32 R31, -RZ, R104.H0_H0 ;  /* 0x20000068ff1f7230 */ /* 0x000fe20000004100 */
[----:B------:R-:W-:Y:S01]  /*df60*/  SHF.R.U64 R34, R32, 0x10, R33 ;  /* 0x0000001020227819 */ /* 0x000fe20000001221 */
[----:B------:R-:W-:Y:S02]  /*df70*/  HADD2.F32 R30, -RZ, R30.H0_H0 ;  /* 0x2000001eff1e7230 */ /* 0x000fe40000004100 */
[----:B------:R-:W-:-:S02]  /*df80*/  HADD2.F32 R28, -RZ, R28.H0_H0 ;  /* 0x2000001cff1c7230 */ /* 0x000fc40000004100 */
[----:B------:R-:W-:Y:S02]  /*df90*/  HADD2.F32 R101, -RZ, R101.H1_H1 ;  /* 0x30000065ff657230 */ /* 0x000fe40000004100 */
[--C-:B0-----:R-:W-:Y:S02]  /*dfa0*/  HADD2.F32 R27, -RZ, R15.reuse.H1_H1 ;  /* 0x3000000fff1b7230 */ /* 0x101fe40000004100 */
[----:B------:R-:W-:Y:S02]  /*dfb0*/  HADD2.F32 R26, -RZ, R15.H0_H0 ;  /* 0x2000000fff1a7230 */ /* 0x000fe40000004100 */
[--C-:B------:R-:W-:Y:S02]  /*dfc0*/  HADD2.F32 R0, -RZ, R12.reuse.H0_H0 ;  /* 0x2000000cff007230 */ /* 0x100fe40000004100 */
[C---:B------:R-:W-:Y:S01]  /*dfd0*/  FMUL.FTZ R33, R27.reuse, R30 ;  /* 0x0000001e1b217220 */ /* 0x040fe20000410000 */
[----:B------:R-:W-:Y:S02]  /*dfe0*/  HADD2.F32 R12, -RZ, R12.H1_H1 ;  /* 0x3000000cff0c7230 */ /* 0x000fe40000004100 */
[----:B------:R-:W-:Y:S01]  /*dff0*/  FMUL.FTZ R35, R27, R28 ;  /* 0x0000001c1b237220 */ /* 0x000fe20000410000 */
[----:B------:R-:W-:-:S02]  /*e000*/  HADD2.F32 R15, -RZ, R14.H0_H0 ;  /* 0x2000000eff0f7230 */ /* 0x000fc40000004100 */
[----:B------:R-:W-:Y:S01]  /*e010*/  FFMA.FTZ R32, R26, R28, -R33 ;  /* 0x0000001c1a207223 */ /* 0x000fe20000010821 */
[----:B------:R-:W-:Y:S02]  /*e020*/  HADD2.F32 R14, -RZ, R14.H1_H1 ;  /* 0x3000000eff0e7230 */ /* 0x000fe40000004100 */
[----:B------:R-:W-:Y:S01]  /*e030*/  FMUL.FTZ R27, R12, R31 ;  /* 0x0000001f0c1b7220 */ /* 0x000fe20000410000 */
[--C-:B------:R-:W-:Y:S02]  /*e040*/  HADD2.F32 R3, -RZ, R13.reuse.H0_H0 ;  /* 0x2000000dff037230 */ /* 0x100fe40000004100 */
[----:B------:R-:W-:Y:S01]  /*e050*/  FFMA.FTZ R35, R26, R30, R35 ;  /* 0x0000001e1a237223 */ /* 0x000fe20000010023 */
[-C--:B------:R-:W-:Y:S01]  /*e060*/  FMUL.FTZ R33, R12, R29.reuse ;  /* 0x0000001d0c217220 */ /* 0x080fe20000410000 */
[----:B------:R-:W-:Y:S02]  /*e070*/  HADD2.F32 R13, -RZ, R13.H1_H1 ;  /* 0x3000000dff0d7230 */ /* 0x000fe40000004100 */
[----:B------:R-:W-:Y:S01]  /*e080*/  FFMA.FTZ R27, R0, R29, -R27 ;  /* 0x0000001d001b7223 */ /* 0x000fe2000001081b */
[----:B------:R-:W-:-:S02]  /*e090*/  HADD2.F32 R26, -RZ, R34.H0_H0 ;  /* 0x20000022ff1a7230 */ /* 0x000fc40000004100 */
[C---:B------:R-:W-:Y:S01]  /*e0a0*/  FMUL.FTZ R28, R14.reuse, R105 ;  /* 0x000000690e1c7220 */ /* 0x040fe20000410000 */
[----:B------:R-:W-:Y:S02]  /*e0b0*/  HADD2.F32 R12, -RZ, R36.H0_H0 ;  /* 0x20000024ff0c7230 */ /* 0x000fe40000004100 */
[----:B------:R-:W-:Y:S01]  /*e0c0*/  FMUL.FTZ R30, R14, R101 ;  /* 0x000000650e1e7220 */ /* 0x000fe20000410000 */
[----:B------:R-:W-:Y:S01]  /*e0d0*/  FFMA.FTZ R0, R0, R31, R33 ;  /* 0x0000001f00007223 */ /* 0x000fe20000010021 */
[----:B------:R-:W-:Y:S01]  /*e0e0*/  FMUL.FTZ R14, R13, R26 ;  /* 0x0000001a0d0e7220 */ /* 0x000fe20000410000 */
[----:B------:R-:W-:Y:S01]  /*e0f0*/  FFMA.FTZ R28, R15, R101, -R28 ;  /* 0x000000650f1c7223 */ /* 0x000fe2000001081c */
[-C--:B------:R-:W-:Y:S01]  /*e100*/  FMUL.FTZ R29, R13, R12.reuse ;  /* 0x0000000c0d1d7220 */ /* 0x080fe20000410000 */
[----:B------:R-:W-:Y:S01]  /*e110*/  FFMA.FTZ R105, R15, R105, R30 ;  /* 0x000000690f697223 */ /* 0x000fe2000001001e */
[----:B------:R-:W-:Y:S01]  /*e120*/  FFMA.FTZ R13, R3, R12, -R14 ;  /* 0x0000000c030d7223 */ /* 0x000fe2000001080e */
[----:B------:R-:W-:Y:S01]  /*e130*/  F2FP.F16.F32.PACK_AB R15, R35, R32 ;  /* 0x00000020230f723e */ /* 0x000fe200000000ff */
[----:B------:R-:W-:Y:S01]  /*e140*/  FFMA.FTZ R26, R3, R26, R29 ;  /* 0x0000001a031a7223 */ /* 0x000fe2000001001d */
[----:B------:R-:W-:-:S02]  /*e150*/  F2FP.F16.F32.PACK_AB R12, R0, R27 ;  /* 0x0000001b000c723e */ /* 0x000fc400000000ff */
[----:B------:R-:W-:Y:S02]  /*e160*/  F2FP.F16.F32.PACK_AB R14, R105, R28 ;  /* 0x0000001c690e723e */ /* 0x000fe400000000ff */
[----:B------:R-:W-:-:S05]  /*e170*/  F2FP.F16.F32.PACK_AB R13, R26, R13 ;  /* 0x0000000d1a0d723e */ /* 0x000fca00000000ff */
[----:B------:R0:W-:Y:S02]  /*e180*/  STS.128 [R37+0x3000], R12 ;  /* 0x0030000c25007388 */ /* 0x0001e40000000c00 */
.L_x_1702:
[----:B------:R-:W-:Y:S05]  /*e190*/  BSYNC B1 ;  /* 0x0000000000017941 */ /* 0x000fea0003800000 */
.L_x_1701:
[----:B------:R-:W-:Y:S04]  /*e1a0*/  BSSY B1, `(.L_x_1703) ;  /* 0x000002c000017945 */ /* 0x000fe80003800000 */
[----:B------:R-:W-:Y:S05]  /*e1b0*/  @P1 BRA `(.L_x_1704) ;  /* 0x0000000000a81947 */ /* 0x000fea0003800000 */
[----:B0----5:R-:W0:Y:S01]  /*e1c0*/  LDS.128 R12, [R37+0x7000] ;  /* 0x00700000250c7984 */ /* 0x021e220000000c00 */
        /* <DEDUP_REMOVED lines=8> */
[----:B------:R-:W-:-:S02]  /*e250*/  HADD2.F32 R25, -RZ, R91.H1_H1 ;  /* 0x3000005bff197230 */ /* 0x000fc40000004100 */
[----:B------:R-:W-:Y:S02]  /*e260*/  HADD2.F32 R91, -RZ, R91.H0_H0 ;  /* 0x2000005bff5b7230 */ /* 0x000fe40000004100 */
        /* <DEDUP_REMOVED lines=31> */
.L_x_1704:
[----:B------:R-:W-:Y:S05]  /*e460*/  BSYNC B1 ;  /* 0x0000000000017941 */ /* 0x000fea0003800000 */
.L_x_1703:
[----:B------:R-:W-:Y:S04]  /*e470*/  BSSY B1, `(.L_x_1705) ;  /* 0x000002c000017945 */ /* 0x000fe80003800000 */
[----:B------:R-:W-:Y:S05]  /*e480*/  @P2 BRA `(.L_x_1706) ;  /* 0x0000000000a82947 */ /* 0x000fea0003800000 */
[----:B01---5:R-:W0:Y:S01]  /*e490*/  LDS.128 R12, [R37+0xb000] ;  /* 0x00b00000250c7984 */ /* 0x023e220000000c00 */
[--C-:B------:R-:W-:Y:S01]  /*e4a0*/  SHF.R.U64 R28, R6, 0x10, R7.reuse ;  /* 0x00000010061c7819 */ /* 0x100fe20000001207 */
[--C-:B------:R-:W-:Y:S01]  /*e4b0*/  HADD2.F32 R21, -RZ, R85.reuse.H0_H0 ;  /* 0x20000055ff157230 */ /* 0x100fe20000004100 */
[----:B------:R-:W-:Y:S01]  /*e4c0*/  SHF.R.U32.HI R6, RZ, 0x10, R7 ;  /* 0x00000010ff067819 */ /* 0x000fe20000011607 */
[----:B------:R-:W-:Y:S01]  /*e4d0*/  HADD2.F32 R85, -RZ, R85.H1_H1 ;  /* 0x30000055ff557230 */ /* 0x000fe20000004100 */
[--C-:B------:R-:W-:Y:S02]  /*e4e0*/  SHF.R.U32.HI R20, RZ, 0x10, R11.reuse ;  /* 0x00000010ff147819 */ /* 0x100fe4000001160b */
[----:B------:R-:W-:Y:S01]  /*e4f0*/  SHF.R.U64 R26, R10, 0x10, R11 ;  /* 0x000000100a1a7819 */ /* 0x000fe2000000120b */
[----:B------:R-:W-:Y:S02]  /*e500*/  HADD2.F32 R10, -RZ, R6.H0_H0 ;  /* 0x20000006ff0a7230 */ /* 0x000fe40000004100 */
[----:B------:R-:W-:-:S02]  /*e510*/  HADD2.F32 R20, -RZ, R20.H0_H0 ;  /* 0x20000014ff147230 */ /* 0x000fc40000004100 */
[----:B------:R-:W-:Y:S02]  /*e520*/  HADD2.F32 R11, -RZ, R80.H0_H0 ;  /* 0x20000050ff0b7230 */ /* 0x000fe40000004100 */
[--C-:B0-----:R-:W-:Y:S02]  /*e530*/  HADD2.F32 R7, -RZ, R15.reuse.H0_H0 ;  /* 0x2000000fff077230 */ /* 0x101fe40000004100 */
[----:B------:R-:W-:Y:S02]  /*e540*/  HADD2.F32 R15, -RZ, R15.H1_H1 ;  /* 0x3000000fff0f7230 */ /* 0x000fe40000004100 */
[--C-:B------:R-:W-:Y:S02]  /*e550*/  HADD2.F32 R0, -RZ, R12.reuse.H0_H0 ;  /* 0x2000000cff007230 */ /* 0x100fe40000004100 */
[----:B------:R-:W-:Y:S02]  /*e560*/  HADD2.F32 R12, -RZ, R12.H1_H1 ;  /* 0x3000000cff0c7230 */ /* 0x000fe40000004100 */
[C---:B------:R-:W-:Y:S01]  /*e570*/  FMUL.FTZ R24, R15.reuse, R20 ;  /* 0x000000140f187220 */ /* 0x040fe20000410000 */
[----:B------:R-:W-:Y:S01]  /*e580*/  FMUL.FTZ R25, R15, R10 ;  /* 0x0000000a0f197220 */ /* 0x000fe20000410000 */
[----:B------:R-:W-:-:S02]  /*e590*/  HADD2.F32 R6, -RZ, R14.H0_H0 ;  /* 0x2000000eff067230 */ /* 0x000fc40000004100 */
[C---:B------:R-:W-:Y:S01]  /*e5a0*/  FMUL.FTZ R15, R12.reuse, R21 ;  /* 0x000000150c0f7220 */ /* 0x040fe20000410000 */
[C---:B------:R-:W-:Y:S01]  /*e5b0*/  FFMA.FTZ R24, R7.reuse, R10, -R24 ;  /* 0x0000000a07187223 */ /* 0x040fe20000010818 */
[----:B------:R-:W-:Y:S01]  /*e5c0*/  FFMA.FTZ R27, R7, R20, R25 ;  /* 0x00000014071b7223 */ /* 0x000fe20000010019 */
[----:B------:R-:W-:Y:S02]  /*e5d0*/  HADD2.F32 R14, -RZ, R14.H1_H1 ;  /* 0x3000000eff0e7230 */ /* 0x000fe40000004100 */
[-C--:B------:R-:W-:Y:S01]  /*e5e0*/  FMUL.FTZ R25, R12, R11.reuse ;  /* 0x0000000b0c197220 */ /* 0x080fe20000410000 */
[--C-:B------:R-:W-:Y:S02]  /*e5f0*/  HADD2.F32 R3, -RZ, R13.reuse.H0_H0 ;  /* 0x2000000dff037230 */ /* 0x100fe40000004100 */
[C---:B------:R-:W-:Y:S01]  /*e600*/  FFMA.FTZ R11, R0.reuse, R11, -R15 ;  /* 0x0000000b000b7223 */ /* 0x040fe2000001080f */
[----:B------:R-:W-:Y:S02]  /*e610*/  HADD2.F32 R7, -RZ, R80.H1_H1 ;  /* 0x30000050ff077230 */ /* 0x000fe40000004100 */
[----:B------:R-:W-:Y:S01]  /*e620*/  FFMA.FTZ R0, R0, R21, R25 ;  /* 0x0000001500007223 */ /* 0x000fe20000010019 */
[----:B------:R-:W-:-:S02]  /*e630*/  HADD2.F32 R13, -RZ, R13.H1_H1 ;  /* 0x3000000dff0d7230 */ /* 0x000fc40000004100 */
[C---:B------:R-:W-:Y:S01]  /*e640*/  FMUL.FTZ R21, R14.reuse, R85 ;  /* 0x000000550e157220 */ /* 0x040fe20000410000 */
[----:B------:R-:W-:Y:S02]  /*e650*/  HADD2.F32 R12, -RZ, R26.H0_H0 ;  /* 0x2000001aff0c7230 */ /* 0x000fe40000004100 */
[-C--:B------:R-:W-:Y:S01]  /*e660*/  FMUL.FTZ R20, R14, R7.reuse ;  /* 0x000000070e147220 */ /* 0x080fe20000410000 */
[----:B------:R-:W-:Y:S02]  /*e670*/  HADD2.F32 R10, -RZ, R28.H0_H0 ;  /* 0x2000001cff0a7230 */ /* 0x000fe40000004100 */
[C---:B------:R-:W-:Y:S01]  /*e680*/  FFMA.FTZ R21, R6.reuse, R7, -R21 ;  /* 0x0000000706157223 */ /* 0x040fe20000010815 */
[C---:B------:R-:W-:Y:S01]  /*e690*/  FMUL.FTZ R14, R13.reuse, R12 ;  /* 0x0000000c0d0e7220 */ /* 0x040fe20000410000 */
[----:B------:R-:W-:Y:S01]  /*e6a0*/  FFMA.FTZ R20, R6, R85, R20 ;  /* 0x0000005506147223 */ /* 0x000fe20000010014 */
[-C--:B------:R-:W-:Y:S02]  /*e6b0*/  FMUL.FTZ R15, R13, R10.reuse ;  /* 0x0000000a0d0f7220 */ /* 0x080fe40000410000 */
[----:B------:R-:W-:-:S02]  /*e6c0*/  FFMA.FTZ R13, R3, R10, -R14 ;  /* 0x0000000a030d7223 */ /* 0x000fc4000001080e */
[----:B------:R-:W-:Y:S01]  /*e6d0*/  FFMA.FTZ R6, R3, R12, R15 ;  /* 0x0000000c03067223 */ /* 0x000fe2000001000f */
[----:B------:R-:W-:Y:S02]  /*e6e0*/  F2FP.F16.F32.PACK_AB R15, R27, R24 ;  /* 0x000000181b0f723e */ /* 0x000fe400000000ff */
[----:B------:R-:W-:Y:S02]  /*e6f0*/  F2FP.F16.F32.PACK_AB R14, R20, R21 ;  /* 0x00000015140e723e */ /* 0x000fe400000000ff */
[----:B------:R-:W-:Y:S02]  /*e700*/  F2FP.F16.F32.PACK_AB R12, R0, R11 ;  /* 0x0000000b000c723e */ /* 0x000fe400000000ff */
[----:B------:R-:W-:-:S05]  /*e710*/  F2FP.F16.F32.PACK_AB R13, R6, R13 ;  /* 0x0000000d060d723e */ /* 0x000fca00000000ff */
[----:B------:R2:W-:Y:S02]  /*e720*/  STS.128 [R37+0xb000], R12 ;  /* 0x00b0000c25007388 */ /* 0x0005e40000000c00 */
.L_x_1706:
[----:B------:R-:W-:Y:S05]  /*e730*/  BSYNC B1 ;  /* 0x0000000000017941 */ /* 0x000fea0003800000 */
.L_x_1705:
[----:B------:R-:W-:Y:S05]  /*e740*/  @P3 BRA `(.L_x_1700) ;  /* 0x0000004800f43947 */ /* 0x000fea0003800000 */
[----:B012--5:R-:W0:Y:S01]  /*e750*/  LDS.128 R12, [R37+0xf000] ;  /* 0x00f00000250c7984 */ /* 0x027e220000000c00 */
[--C-:B------:R-:W-:Y:S01]  /*e760*/  SHF.R.U64 R24, R8, 0x10, R9.reuse ;  /* 0x0000001008187819 */ /* 0x100fe20000001209 */
[--C-:B------:R-:W-:Y:S01]  /*e770*/  HADD2.F32 R7, -RZ, R79.reuse.H1_H1 ;  /* 0x3000004fff077230 */ /* 0x100fe20000004100 */
[----:B------:R-:W-:Y:S01]  /*e780*/  SHF.R.U32.HI R8, RZ, 0x10, R9 ;  /* 0x00000010ff087819 */ /* 0x000fe20000011609 */
[----:B------:R-:W-:Y:S01]  /*e790*/  HADD2.F32 R9, -RZ, R78.H1_H1 ;  /* 0x3000004eff097230 */ /* 0x000fe20000004100 */
[--C-:B------:R-:W-:Y:S01]  /*e7a0*/  SHF.R.U32.HI R6, RZ, 0x10, R5.reuse ;  /* 0x00000010ff067819 */ /* 0x100fe20000011605 */
[----:B------:R-:W-:Y:S01]  /*e7b0*/  HADD2.F32 R79, -RZ, R79.H0_H0 ;  /* 0x2000004fff4f7230 */ /* 0x000fe20000004100 */
[----:B------:R-:W-:Y:S01]  /*e7c0*/  SHF.R.U64 R25, R4, 0x10, R5 ;  /* 0x0000001004197819 */ /* 0x000fe20000001205 */
[----:B------:R-:W-:Y:S02]  /*e7d0*/  HADD2.F32 R8, -RZ, R8.H0_H0 ;  /* 0x20000008ff087230 */ /* 0x000fe40000004100 */
[----:B------:R-:W-:-:S02]  /*e7e0*/  HADD2.F32 R6, -RZ, R6.H0_H0 ;  /* 0x20000006ff067230 */ /* 0x000fc40000004100 */
[--C-:B0-----:R-:W-:Y:S02]  /*e7f0*/  HADD2.F32 R5, -RZ, R15.reuse.H0_H0 ;  /* 0x2000000fff057230 */ /* 0x101fe40000004100 */
[----:B------:R-:W-:Y:S02]  /*e800*/  HADD2.F32 R15, -RZ, R15.H1_H1 ;  /* 0x3000000fff0f7230 */ /* 0x000fe40000004100 */
[--C-:B------:R-:W-:Y:S02]  /*e810*/  HADD2.F32 R0, -RZ, R12.reuse.H0_H0 ;  /* 0x2000000cff007230 */ /* 0x100fe40000004100 */
[----:B------:R-:W-:Y:S02]  /*e820*/  HADD2.F32 R12, -RZ, R12.H1_H1 ;  /* 0x3000000cff0c7230 */ /* 0x000fe40000004100 */
[C---:B------:R-:W-:Y:S01]  /*e830*/  FMUL.FTZ R10, R15.reuse, R8 ;  /* 0x000000080f0a7220 */ /* 0x040fe20000410000 */
[----:B------:R-:W-:Y:S01]  /*e840*/  FMUL.FTZ R15, R15, R6 ;  /* 0x000000060f0f7220 */ /* 0x000fe20000410000 */
[----:B------:R-:W-:-:S02]  /*e850*/  HADD2.F32 R4, -RZ, R14.H0_H0 ;  /* 0x2000000eff047230 */ /* 0x000fc40000004100 */
[C---:B------:R-:W-:Y:S01]  /*e860*/  FFMA.FTZ R20, R5.reuse, R6, -R10 ;  /* 0x0000000605147223 */ /* 0x040fe2000001080a */
[----:B------:R-:W-:Y:S01]  /*e870*/  FFMA.FTZ R21, R5, R8, R15 ;  /* 0x0000000805157223 */ /* 0x000fe2000001000f */
[----:B------:R-:W-:Y:S02]  /*e880*/  HADD2.F32 R14, -RZ, R14.H1_H1 ;  /* 0x3000000eff0e7230 */ /* 0x000fe40000004100 */
[C---:B------:R-:W-:Y:S01]  /*e890*/  FMUL.FTZ R11, R12.reuse, R9 ;  /* 0x000000090c0b7220 */ /* 0x040fe20000410000 */
[--C-:B------:R-:W-:Y:S02]  /*e8a0*/  HADD2.F32 R3, -RZ, R13.reuse.H0_H0 ;  /* 0x2000000dff037230 */ /* 0x100fe40000004100 */
[-C--:B------:R-:W-:Y:S01]  /*e8b0*/  FMUL.FTZ R15, R12, R7.reuse ;  /* 0x000000070c0f7220 */ /* 0x080fe20000410000 */
[----:B------:R-:W-:Y:S02]  /*e8c0*/  HADD2.F32 R5, -RZ, R78.H0_H0 ;  /* 0x2000004eff057230 */ /* 0x000fe40000004100 */
[----:B------:R-:W-:Y:S01]  /*e8d0*/  FFMA.FTZ R11, R0, R7, -R11 ;  /* 0x00000007000b7223 */ /* 0x000fe2000001080b */
[----:B------:R-:W-:-:S02]  /*e8e0*/  HADD2.F32 R13, -RZ, R13.H1_H1 ;  /* 0x3000000dff0d7230 */ /* 0x000fc40000004100 */
[----:B------:R-:W-:Y:S01]  /*e8f0*/  FFMA.FTZ R0, R0, R9, R15 ;  /* 0x0000000900007223 */ /* 0x000fe2000001000f */
[----:B------:R-:W-:Y:S02]  /*e900*/  HADD2.F32 R8, -RZ, R24.H0_H0 ;  /* 0x20000018ff087230 */ /* 0x000fe40000004100 */
[C---:B------:R-:W-:Y:S01]  /*e910*/  FMUL.FTZ R7, R14.reuse, R5 ;  /* 0x000000050e077220 */ /* 0x040fe20000410000 */
[----:B------:R-:W-:Y:S02]  /*e920*/  HADD2.F32 R6, -RZ, R25.H0_H0 ;  /* 0x20000019ff067230 */ /* 0x000fe40000004100 */
[-C--:B------:R-:W-:Y:S01]  /*e930*/  FMUL.FTZ R14, R14, R79.reuse ;  /* 0x0000004f0e0e7220 */ /* 0x080fe20000410000 */
[C---:B------:R-:W-:Y:S01]  /*e940*/  FMUL.FTZ R10, R13.reuse, R8 ;  /* 0x000000080d0a7220 */ /* 0x040fe20000410000 */
[C---:B------:R-:W-:Y:S01]  /*e950*/  FFMA.FTZ R79, R4.reuse, R79, -R7 ;  /* 0x0000004f044f7223 */ /* 0x040fe20000010807 */
        /* <DEDUP_REMOVED lines=8> */
[----:B------:R0:W-:Y:S01]  /*e9e0*/  STS.128 [R37+0xf000], R4 ;  /* 0x00f0000425007388 */ /* 0x0001e20000000c00 */
[----:B------:R-:W-:Y:S05]  /*e9f0*/  BRA `(.L_x_1700) ;  /* 0x0000004800487947 */ /* 0x000fea0003800000 */
.L_x_1661:
[----:B------:R-:W0:Y:S01]  /*ea00*/  LDC R76, c[0x0][0x448] ;  /* 0x00011200ff4c7b82 */ /* 0x000e220000000800 */
[----:B------:R-:W-:Y:S01]  /*ea10*/  ULDC.64 UR4, c[0x0][0x3f8] ;  /* 0x0000fe0000047ab9 */ /* 0x000fe20000000a00 */
[----:B------:R-:W-:Y:S01]  /*ea20*/  ULDC.64 UR6, c[0x0][0x408] ;  /* 0x0001020000067ab9 */ /* 0x000fe20000000a00 */
[----:B------:R-:W-:Y:S02]  /*ea30*/  IMAD.MOV.U32 R25, RZ, RZ, R33 ;  /* 0x000000ffff197224 */ /* 0x000fe400078e0021 */
[----:B------:R-:W-:Y:S01]  /*ea40*/  IMAD.MOV.U32 R27, RZ, RZ, R29 ;  /* 0x000000ffff1b7224 */ /* 0x000fe200078e001d */
[----:B0-----:R-:W-:-:S13]  /*ea50*/  ISETP.NE.AND P0, PT, R76, 0x1, PT ;  /* 0x000000014c00780c */ /* 0x001fda0003f05270 */
[----:B------:R-:W0:Y:S08]  /*ea60*/  @P0 LDC R4, c[0x0][0x44c] ;  /* 0x00011300ff040b82 */ /* 0x000e300000000800 */
[----:B------:R-:W1:Y:S01]  /*ea70*/  @P0 LDC R5, c[0x0][0x450] ;  /* 0x00011400ff050b82 */ /* 0x000e620000000800 */
[----:B0-----:R-:W-:-:S05]  /*ea80*/  @P0 IMAD.HI.U32 R4, R3, R4, RZ ;  /* 0x0000000403040227 */ /* 0x001fca00078e00ff */
[----:B-1----:R-:W-:-:S04]  /*ea90*/  @P0 SHF.R.U32.HI R3, RZ, R5, R4 ;  /* 0x00000005ff030219 */ /* 0x002fc80000011604 */
        /* <DEDUP_REMOVED lines=21> */
.L_x_2054:
        /* <DEDUP_REMOVED lines=12> */
[----:B------:R-:W-:Y:S01]  /*ecb0*/  ULDC UR4, c[0x0][0x3f4] ;  /* 0x0000fd0000047ab9 */ /* 0x000fe20000000800 */
[----:B------:R-:W-:Y:S02]  /*ecc0*/  CS2R R60, SRZ ;  /* 0x00000000003c7805 */ /* 0x000fe4000001ff00 */
[----:B------:R-:W-:Y:S02]  /*ecd0*/  ISETP.GE.AND P4, PT, R18, UR4, PT ;  /* 0x0000000412007c0c */ /* 0x000fe4000bf86270 */
[----:B------:R-:W-:Y:S02]  /*ece0*/  CS2R R62, SRZ ;  /* 0x00000000003e7805 */ /* 0x000fe4000001ff00 */
[----:B------:R-:W-:Y:S02]  /*ecf0*/  ISETP.GE.AND P5, PT, R203, UR4, PT ;  /* 0x00000004cb007c0c */ /* 0x000fe4000bfa6270 */
[----:B------:R-:W-:-:S07]  /*ed00*/  CS2R R68, SRZ ;  /* 0x0000000000447805 */ /* 0x000fce000001ff00 */
[C---:B------:R-:W-:Y:S01]  /*ed10*/  @!P4 IMAD.SHL.U32 R11, R18.reuse, 0x2, RZ ;  /* 0x00000002120bc824 */ /* 0x040fe200078e00ff */
[----:B------:R-:W-:-:S03]  /*ed20*/  @!P4 SHF.L.U64.HI R24, R18, 0x1, R19 ;  /* 0x000000011218c819 */ /* 0x000fc60000010213 */
[----:B------:R-:W-:Y:S02]  /*ed30*/  @!P5 SHF.L.U32 R5, R201, 0x1, RZ ;  /* 0x00000001c905d819 */ /* 0x000fe400000006ff */
[-C--:B--2---:R-:W-:Y:S02]  /*ed40*/  @!P4 IADD3 R10, P0, R6, R11.reuse, RZ ;  /* 0x0000000b060ac210 */ /* 0x084fe40007f1e0ff */
[----:B----4-:R-:W-:Y:S02]  /*ed50*/  @!P4 IADD3 R4, P1, R14, R11, RZ ;  /* 0x0000000b0e04c210 */ /* 0x010fe40007f3e0ff */
[-C--:B------:R-:W-:Y:S01]  /*ed60*/  @!P5 IADD3 R6, P2, R6, R5.reuse, RZ ;  /* 0x000000050606d210 */ /* 0x080fe20007f5e0ff */
[--C-:B-1----:R-:W-:Y:S01]  /*ed70*/  @!P4 IMAD.X R11, R7, 0x1, R24.reuse, P0 ;  /* 0x00000001070bc824 */ /* 0x102fe200000e0618 */
[----:B------:R-:W-:Y:S01]  /*ed80*/  @!P5 IADD3 R8, P3, R14, R5, RZ ;  /* 0x000000050e08d210 */ /* 0x000fe20007f7e0ff */
[----:B---3--:R-:W-:Y:S01]  /*ed90*/  @!P4 IMAD.X R5, R9, 0x1, R24, P1 ;  /* 0x000000010905c824 */ /* 0x008fe200008e0618 */
[----:B------:R-:W-:-:S02]  /*eda0*/  @!P5 SHF.L.U64.HI R12, R201, 0x1, R224 ;  /* 0x00000001c90cd819 */ /* 0x000fc400000102e0 */
[----:B------:R-:W-:Y:S02]  /*edb0*/  CS2R R70, SRZ ;  /* 0x0000000000467805 */ /* 0x000fe4000001ff00 */
[----:B------:R-:W-:Y:S02]  /*edc0*/  CS2R R56, SRZ ;  /* 0x0000000000387805 */ /* 0x000fe4000001ff00 */
[----:B------:R-:W-:Y:S02]  /*edd0*/  CS2R R58, SRZ ;  /* 0x00000000003a7805 */ /* 0x000fe4000001ff00 */
[----:B------:R-:W-:Y:S02]  /*ede0*/  CS2R R64, SRZ ;  /* 0x0000000000407805 */ /* 0x000fe4000001ff00 */
[----:B------:R-:W-:Y:S01]  /*edf0*/  CS2R R66, SRZ ;  /* 0x0000000000427805 */ /* 0x000fe2000001ff00 */
[--C-:B------:R-:W-:Y:S01]  /*ee00*/  @!P5 IMAD.X R7, R7, 0x1, R12.reuse, P2 ;  /* 0x000000010707d824 */ /* 0x100fe200010e060c */
[----:B------:R1:W5:Y:S01]  /*ee10*/  @!P4 LD.E.128 R60, desc[UR60][R10.64] ;  /* 0x0000003c0a3cc980 */ /* 0x000362000c101d00 */
[----:B------:R-:W-:-:S03]  /*ee20*/  @!P5 IMAD.X R9, R9, 0x1, R12, P3 ;  /* 0x000000010909d824 */ /* 0x000fc600018e060c */
[----:B------:R1:W5:Y:S04]  /*ee30*/  @!P4 LD.E.128 R68, desc[UR60][R4.64] ;  /* 0x0000003c0444c980 */ /* 0x000368000c101d00 */
[----:B------:R1:W5:Y:S04]  /*ee40*/  @!P5 LD.E.128 R56, desc[UR60][R6.64] ;  /* 0x0000003c0638d980 */ /* 0x000368000c101d00 */
[----:B------:R1:W5:Y:S02]  /*ee50*/  @!P5 LD.E.128 R64, desc[UR60][R8.64] ;  /* 0x0000003c0840d980 */ /* 0x000364000c101d00 */
.L_x_1709:
[----:B------:R-:W-:Y:S05]  /*ee60*/  BSYNC B1 ;  /* 0x0000000000017941 */ /* 0x000fea0003800000 */
.L_x_1708:
[----:B-1---5:R-:W-:Y:S01]  /*ee70*/  IMAD.MOV.U32 R4, RZ, RZ, R68 ;  /* 0x000000ffff047224 */ /* 0x022fe200078e0044 */
[----:B------:R-:W-:Y:S01]  /*ee80*/  MOV R5, R69 ;  /* 0x0000004500057202 */ /* 0x000fe20000000f00 */
[----:B--2---:R-:W-:Y:S01]  /*ee90*/  IMAD.MOV.U32 R6, RZ, RZ, R70 ;  /* 0x000000ffff067224 */ /* 0x004fe200078e0046 */
        /* <DEDUP_REMOVED lines=25> */
[----:B------:R-:W-:Y:S02]  /*f030*/  PRMT R119, R119, 0x5410, R4 ;  /* 0x0000541077777816 */ /* 0x000fe40000000004 */
[----:B------:R-:W-:Y:S02]  /*f040*/  PRMT R120, R120, 0x5410, R5 ;  /* 0x0000541078787816 */ /* 0x000fe40000000005 */
[----:B------:R-:W-:Y:S02]  /*f050*/  PRMT R118, R118, 0x5410, R6 ;  /* 0x0000541076767816 */ /* 0x000fe40000000006 */
[----:B------:R-:W-:Y:S01]  /*f060*/  PRMT R117, R117, 0x5410, R7 ;  /* 0x0000541075757816 */ /* 0x000fe20000000007 */
[----:B------:R-:W-:Y:S06]  /*f070*/  BRA.DIV UR4, `(.L_x_1710) ;  /* 0x000001e204ec7947 */ /* 0x000fec000b800000 */
[----:B------:R1:W2:Y:S04]  /*f080*/  SHFL.IDX PT, R7, R21, 0x1, 0x181f ;  /* 0x00381f0015077f89 */ /* 0x0002a800000e0000 */
[----:B------:R1:W0:Y:S04]  /*f090*/  SHFL.IDX PT, R6, R20, 0x1, 0x181f ;  /* 0x00381f0014067f89 */ /* 0x00022800000e0000 */
[----:B---3--:R1:W3:Y:S04]  /*f0a0*/  SHFL.IDX PT, R9, R72, 0x1, 0x181f ;  /* 0x00381f0048097f89 */ /* 0x0082e800000e0000 */
[----:B----4-:R1:W4:Y:S02]  /*f0b0*/  SHFL.IDX PT, R14, R3, 0x1, 0x181f ;  /* 0x00381f00030e7f89 */ /* 0x01032400000e0000 */
.L_x_2060:
        /* <DEDUP_REMOVED lines=19> */
[----:B------:R-:W-:Y:S01]  /*f1f0*/  @!P5 IMAD.SHL.U32 R11, R201, 0x2, RZ ;  /* 0x00000002c90bd824 */ /* 0x000fe200078e00ff */
[-C--:B0-----:R-:W-:Y:S02]  /*f200*/  @!P4 IADD3 R10, P0, R6, R5.reuse, RZ ;  /* 0x00000005060ac210 */ /* 0x081fe40007f1e0ff */
[C---:B----4-:R-:W-:Y:S02]  /*f210*/  @!P4 IADD3 R4, P1, R14.reuse, R5, RZ ;  /* 0x000000050e04c210 */ /* 0x050fe40007f3e0ff */
[-C--:B------:R-:W-:Y:S02]  /*f220*/  @!P5 IADD3 R8, P3, R14, R11.reuse, RZ ;  /* 0x0000000b0e08d210 */ /* 0x080fe40007f7e0ff */
[----:B------:R-:W-:Y:S01]  /*f230*/  @!P5 IADD3 R6, P2, R6, R11, RZ ;  /* 0x0000000b0606d210 */ /* 0x000fe20007f5e0ff */
[----:B---3--:R-:W-:Y:S01]  /*f240*/  @!P4 IMAD.X R5, R9, 0x1, R12, P1 ;  /* 0x000000010905c824 */ /* 0x008fe200008e060c */
[----:B------:R-:W-:Y:S02]  /*f250*/  @!P5 SHF.L.U64.HI R14, R201, 0x1, R224 ;  /* 0x00000001c90ed819 */ /* 0x000fe400000102e0 */
[----:B------:R-:W-:-:S02]  /*f260*/  CS2R R54, SRZ ;  /* 0x0000000000367805 */ /* 0x000fc4000001ff00 */
[C---:B--2---:R-:W-:Y:S02]  /*f270*/  @!P4 IADD3.X R11, R7.reuse, R12, RZ, P0, !PT ;  /* 0x0000000c070bc210 */ /* 0x044fe400007fe4ff */
        /* <DEDUP_REMOVED lines=10> */
.L_x_1712:
[----:B------:R-:W-:Y:S05]  /*f320*/  BSYNC B1 ;  /* 0x0000000000017941 */ /* 0x000fea0003800000 */
.L_x_1711:
[----:B0----5:R-:W-:Y:S01]  /*f330*/  IMAD.MOV.U32 R4, RZ, RZ, R52 ;  /* 0x000000ffff047224 */ /* 0x021fe200078e0034 */
[----:B------:R-:W-:Y:S01]  /*f340*/  MOV R6, R54 ;  /* 0x0000003600067202 */ /* 0x000fe20000000f00 */
[----:B------:R-:W-:Y:S01]  /*f350*/  IMAD.MOV.U32 R5, RZ, RZ, R53 ;  /* 0x000000ffff057224 */ /* 0x000fe200078e0035 */
[----:B------:R-:W-:Y:S01]  /*f360*/  UMOV UR4, 0xffffffff ;  /* 0xffffffff00047882 */ /* 0x000fe20000000000 */
[----:B--2---:R-:W-:-:S03]  /*f370*/  IMAD.MOV.U32 R7, RZ, RZ, R55 ;  /* 0x000000ffff077224 */ /* 0x004fc600078e0037 */
[----:B------:R-:W-:Y:S01]  /*f380*/  PRMT R116, R5, 0x5410, R4 ;  /* 0x0000541005747816 */ /* 0x000fe20000000004 */
[----:B------:R-:W-:Y:S01]  /*f390*/  IMAD.MOV.U32 R4, RZ, RZ, R48 ;  /* 0x000000ffff047224 */ /* 0x000fe200078e0030 */
[----:B------:R-:W-:Y:S01]  /*f3a0*/  PRMT R115, R7, 0x5410, R6 ;  /* 0x0000541007737816 */ /* 0x000fe20000000006 */
[----:B------:R-:W-:Y:S02]  /*f3b0*/  IMAD.MOV.U32 R5, RZ, RZ, R49 ;  /* 0x000000ffff057224 */ /* 0x000fe400078e0031 */
[----:B------:R-:W-:Y:S02]  /*f3c0*/  IMAD.MOV.U32 R6, RZ, RZ, R50 ;  /* 0x000000ffff067224 */ /* 0x000fe400078e0032 */
[----:B------:R-:W-:Y:S01]  /*f3d0*/  IMAD.MOV.U32 R7, RZ, RZ, R51 ;  /* 0x000000ffff077224 */ /* 0x000fe200078e0033 */
[----:B------:R-:W-:Y:S01]  /*f3e0*/  PRMT R109, R4, 0x5410, R5 ;  /* 0x00005410046d7816 */ /* 0x000fe20000000005 */
[----:B------:R-:W-:Y:S01]  /*f3f0*/  IMAD.MOV.U32 R5, RZ, RZ, R45 ;  /* 0x000000ffff057224 */ /* 0x000fe200078e002d */
[----:B------:R-:W-:-:S02]  /*f400*/  MOV R4, R44 ;  /* 0x0000002c00047202 */ /* 0x000fc40000000f00 */
        /* <DEDUP_REMOVED lines=9> */
[----:B------:R-:W-:Y:S02]  /*f4a0*/  PRMT R111, R4, 0x5410, R5 ;  /* 0x00005410046f7816 */ /* 0x000fe40000000005 */
[----:B------:R-:W-:Y:S01]  /*f4b0*/  PRMT R112, R6, 0x5410, R7 ;  /* 0x0000541006707816 */ /* 0x000fe20000000007 */
[----:B------:R-:W-:Y:S06]  /*f4c0*/  BRA.DIV UR4, `(.L_x_1713) ;  /* 0x000001e204487947 */ /* 0x000fec000b800000 */
[----:B------:R0:W2:Y:S04]  /*f4d0*/  SHFL.IDX PT, R7, R21, 0x2, 0x181f ;  /* 0x00581f0015077f89 */ /* 0x0000a800000e0000 */
[----:B------:R0:W0:Y:S04]  /*f4e0*/  SHFL.IDX PT, R6, R20, 0x2, 0x181f ;  /* 0x00581f0014067f89 */ /* 0x00002800000e0000 */
[----:B---3--:R3:W0:Y:S04]  /*f4f0*/  SHFL.IDX PT, R9, R72, 0x2, 0x181f ;  /* 0x00581f0048097f89 */ /* 0x00862800000e0000 */
[----:B----4-:R3:W4:Y:S02]  /*f500*/  SHFL.IDX PT, R14, R3, 0x2, 0x181f ;  /* 0x00581f00030e7f89 */ /* 0x01072400000e0000 */
.L_x_2066:
        /* <DEDUP_REMOVED lines=25> */
[----:B--2---:R-:W-:Y:S01]  /*f6a0*/  @!P4 IMAD.X R11, R7, 0x1, R12, P0 ;  /* 0x00000001070bc824 */ /* 0x004fe200000e060c */
[----:B------:R-:W-:Y:S02]  /*f6b0*/  @!P5 SHF.L.U64.HI R14, R201, 0x1, R224 ;  /* 0x00000001c90ed819 */ /* 0x000fe400000102e0 */
[----:B------:R-:W-:-:S02]  /*f6c0*/  CS2R R38, SRZ ;  /* 0x0000000000267805 */ /* 0x000fc4000001ff00 */
[----:B------:R-:W-:Y:S02]  /*f6d0*/  @!P4 IADD3.X R5, R9, R12, RZ, P1, !PT ;  /* 0x0000000c0905c210 */ /* 0x000fe40000ffe4ff */
        /* <DEDUP_REMOVED lines=10> */
.L_x_1715:
[----:B------:R-:W-:Y:S05]  /*f780*/  BSYNC B1 ;  /* 0x0000000000017941 */ /* 0x000fea0003800000 */
.L_x_1714:
[----:B0----5:R-:W-:Y:S01]  /*f790*/  IMAD.MOV.U32 R4, RZ, RZ, R36 ;  /* 0x000000ffff047224 */ /* 0x021fe200078e0024 */
[----:B--2---:R-:W-:Y:S01]  /*f7a0*/  MOV R7, R39 ;  /* 0x0000002700077202 */ /* 0x004fe20000000f00 */
[----:B------:R-:W-:Y:S01]  /*f7b0*/  IMAD.MOV.U32 R5, RZ, RZ, R37 ;  /* 0x000000ffff057224 */ /* 0x000fe200078e0025 */
[----:B------:R-:W-:Y:S01]  /*f7c0*/  UMOV UR4, 0xffffffff ;  /* 0xffffffff00047882 */ /* 0x000fe20000000000 */
[----:B------:R-:W-:-:S03]  /*f7d0*/  IMAD.MOV.U32 R6, RZ, RZ, R38 ;  /* 0x000000ffff067224 */ /* 0x000fc600078e0026 */
[----:B------:R-:W-:Y:S01]  /*f7e0*/  PRMT R105, R4, 0x5410, R5 ;  /* 0x0000541004697816 */ /* 0x000fe20000000005 */
[----:B------:R-:W-:Y:S01]  /*f7f0*/  IMAD.MOV.U32 R5, RZ, RZ, R34 ;  /* 0x000000ffff057224 */ /* 0x000fe200078e0022 */
[----:B------:R-:W-:Y:S01]  /*f800*/  PRMT R106, R6, 0x5410, R7 ;  /* 0x00005410066a7816 */ /* 0x000fe20000000007 */
[----:B------:R-:W-:Y:S02]  /*f810*/  IMAD.MOV.U32 R4, RZ, RZ, R35 ;  /* 0x000000ffff047224 */ /* 0x000fe400078e0023 */
        /* <DEDUP_REMOVED lines=11> */
[----:B------:R-:W-:Y:S01]  /*f8d0*/  IMAD.MOV.U32 R7, RZ, RZ, R24 ;  /* 0x000000ffff077224 */ /* 0x000fe200078e0018 */
[----:B------:R-:W-:Y:S01]  /*f8e0*/  MOV R4, R27 ;  /* 0x0000001b00047202 */ /* 0x000fe20000000f00 */
[----:B------:R-:W-:-:S03]  /*f8f0*/  IMAD.MOV.U32 R6, RZ, RZ, R25 ;  /* 0x000000ffff067224 */ /* 0x000fc600078e0019 */
[----:B------:R-:W-:Y:S02]  /*f900*/  PRMT R97, R5, 0x5410, R4 ;  /* 0x0000541005617816 */ /* 0x000fe40000000004 */
[----:B------:R-:W-:Y:S02]  /*f910*/  CS2R R4, SRZ ;  /* 0x0000000000047805 */ /* 0x000fe4000001ff00 */
[----:B------:R-:W-:Y:S01]  /*f920*/  PRMT R96, R7, 0x5410, R6 ;  /* 0x0000541007607816 */ /* 0x000fe20000000006 */
[----:B------:R-:W-:Y:S06]  /*f930*/  BRA.DIV UR4, `(.L_x_1716) ;  /* 0x000001de049c7947 */ /* 0x000fec000b800000 */
[----:B-1----:R-:W0:Y:S04]  /*f940*/  SHFL.IDX PT, R21, R21, 0x3, 0x181f ;  /* 0x00781f0015157f89 */ /* 0x002e2800000e0000 */
[----:B------:R-:W1:Y:S04]  /*f950*/  SHFL.IDX PT, R20, R20, 0x3, 0x181f ;  /* 0x00781f0014147f89 */ /* 0x000e6800000e0000 */
[----:B------:R2:W0:Y:S04]  /*f960*/  SHFL.IDX PT, R77, R72, 0x3, 0x181f ;  /* 0x00781f00484d7f89 */ /* 0x00042800000e0000 */
[----:B---3--:R-:W3:Y:S02]  /*f970*/  SHFL.IDX PT, R3, R3, 0x3, 0x181f ;  /* 0x00781f0003037f89 */ /* 0x008ee400000e0000 */
.L_x_2072:
[----:B------:R-:W-:Y:S01]  /*f980*/  VIADD R7, R0, 0x60 ;  /* 0x0000006000077836 */ /* 0x000fe20000000000 */
[----:B------:R-:W-:Y:S01]  /*f990*/  BSSY B1, `(.L_x_1717) ;  /* 0x0000025000017945 */ /* 0x000fe20003800000 */
[----:B------:R-:W-:Y:S02]  /*f9a0*/  CS2R R8, SRZ ;  /* 0x0000000000087805 */ /* 0x000fe4000001ff00 */
[----:B------:R-:W-:Y:S02]  /*f9b0*/  CS2R R10, SRZ ;  /* 0x00000000000a7805 */ /* 0x000fe4000001ff00 */
[----:B------:R-:W-:Y:S02]  /*f9c0*/  CS2R R12, SRZ ;  /* 0x00000000000c7805 */ /* 0x000fe4000001ff00 */
[----:B------:R-:W-:Y:S02]  /*f9d0*/  ISETP.GE.AND P0, PT, R7, R76, PT ;  /* 0x0000004c0700720c */ /* 0x000fe40003f06270 */
[----:B------:R-:W-:-:S02]  /*f9e0*/  CS2R R6, SRZ ;  /* 0x0000000000067805 */ /* 0x000fc4000001ff00 */
[----:B----4-:R-:W-:Y:S02]  /*f9f0*/  CS2R R14, SRZ ;  /* 0x00000000000e7805 */ /* 0x010fe4000001ff00 */
[----:B--2---:R-:W-:Y:S02]  /*fa00*/  CS2R R72, SRZ ;  /* 0x0000000000487805 */ /* 0x004fe4000001ff00 */
        /* <DEDUP_REMOVED lines=11> */
[CC--:B-1----:R-:W-:Y:S02]  /*fac0*/  @!P4 IADD3 R10, P0, R20.reuse, R72.reuse, RZ ;  /* 0x00000048140ac210 */ /* 0x0c2fe40007f1e0ff */
[----:B---3--:R-:W-:Y:S02]  /*fad0*/  @!P4 IADD3 R72, P1, R3, R72, RZ ;  /* 0x000000480348c210 */ /* 0x008fe40007f3e0ff */
[-C--:B------:R-:W-:Y:S01]  /*fae0*/  @!P5 IADD3 R8, P2, R20, R4.reuse, RZ ;  /* 0x000000041408d210 */ /* 0x080fe20007f5e0ff */
[--C-:B0-----:R-:W-:Y:S01]  /*faf0*/  @!P4 IMAD.X R11, R21, 0x1, R0.reuse, P0 ;  /* 0x00000001150bc824 */ /* 0x101fe200000e0600 */
[----:B------:R-:W-:Y:S02]  /*fb00*/  @!P5 IADD3 R20, P3, R3, R4, RZ ;  /* 0x000000040314d210 */ /* 0x000fe40007f7e0ff */
[----:B------:R-:W-:Y:S01]  /*fb10*/  CS2R R4, SRZ ;  /* 0x0000000000047805 */ /* 0x000fe2000001ff00 */
[----:B------:R-:W-:Y:S01]  /*fb20*/  @!P4 IMAD.X R73, R77, 0x1, R0, P1 ;  /* 0x000000014d49c824 */ /* 0x000fe200008e0600 */
[----:B------:R-:W-:-:S02]  /*fb30*/  @!P5 SHF.L.U64.HI R0, R201, 0x1, R224 ;  /* 0x00000001c900d819 */ /* 0x000fc400000102e0 */
[----:B------:R-:W-:Y:S01]  /*fb40*/  CS2R R74, SRZ ;  /* 0x00000000004a7805 */ /* 0x000fe2000001ff00 */
[----:B------:R-:W5:Y:S01]  /*fb50*/  @!P4 LD.E.128 R12, desc[UR60][R10.64] ;  /* 0x0000003c0a0cc980 */ /* 0x000f62000c101d00 */
[----:B------:R-:W-:-:S03]  /*fb60*/  @!P5 IADD3.X R9, R21, R0, RZ, P2, !PT ;  /* 0x000000001509d210 */ /* 0x000fc600017fe4ff */
[----:B------:R0:W5:Y:S01]  /*fb70*/  @!P4 LD.E.128 R4, desc[UR60][R72.64] ;  /* 0x0000003c4804c980 */ /* 0x000162000c101d00 */
[----:B------:R-:W-:Y:S01]  /*fb80*/  @!P5 IMAD.X R21, R77, 0x1, R0, P3 ;  /* 0x000000014d15d824 */ /* 0x000fe200018e0600 */
[----:B0-----:R-:W-:Y:S02]  /*fb90*/  CS2R R72, SRZ ;  /* 0x0000000000487805 */ /* 0x001fe4000001ff00 */
[----:B------:R-:W-:-:S04]  /*fba0*/  CS2R R10, SRZ ;  /* 0x00000000000a7805 */ /* 0x000fc8000001ff00 */
[----:B------:R0:W5:Y:S02]  /*fbb0*/  @!P5 LD.E.128 R72, desc[UR60][R8.64] ;  /* 0x0000003c0848d980 */ /* 0x000164000c101d00 */
[----:B0-----:R-:W-:-:S06]  /*fbc0*/  CS2R R8, SRZ ;  /* 0x0000000000087805 */ /* 0x001fcc000001ff00 */
[----:B------:R2:W5:Y:S02]  /*fbd0*/  @!P5 LD.E.128 R8, desc[UR60][R20.64] ;  /* 0x0000003c1408d980 */ /* 0x000564000c101d00 */
.L_x_1718:
[----:B------:R-:W-:Y:S05]  /*fbe0*/  BSYNC B1 ;  /* 0x0000000000017941 */ /* 0x000fea0003800000 */
.L_x_1717:
[----:B---3--:R-:W3:Y:S01]  /*fbf0*/  LDL R3, [R1+0x8c] ;  /* 0x00008c0001037983 */ /* 0x008ee20000100800 */
[----:B------:R-:W-:Y:S01]  /*fc00*/  BSSY B1, `(.L_x_1719) ;  /* 0x0000007000017945 */ /* 0x000fe20003800000 */
[----:B---3--:R-:W-:-:S04]  /*fc10*/  LEA.HI R0, R3, R3, RZ, 0x1 ;  /* 0x0000000303007211 */ /* 0x008fc800078f08ff */
[----:B------:R-:W-:-:S05]  /*fc20*/  LOP3.LUT R0, R0, 0xfffffffe, RZ, 0xc0, !PT ;  /* 0xfffffffe00007812 */ /* 0x000fca00078ec0ff */
[----:B------:R-:W-:-:S05]  /*fc30*/  IMAD.IADD R0, R3, 0x1, -R0 ;  /* 0x0000000103007824 */ /* 0x000fca00078e0a00 */
[----:B------:R-:W-:-:S04]  /*fc40*/  SHF.L.U32 R0, R0, 0x1f, RZ ;  /* 0x0000001f00007819 */ /* 0x000fc800000006ff */
[----:B------:R-:W3:Y:S02]  /*fc50*/  SYNCS.PHASECHK.TRANS64.TRYWAIT P0, [R17+URZ+0x30800], R0 ;  /* 0x03080000110075a7 */ /* 0x000ee4000800017f */
[----:B---3--:R-:W-:Y:S05]  /*fc60*/  @!P0 BRA `(.L_x_1720) ;  /* 0x000001dc00448947 */ /* 0x008fea0003800000 */
.L_x_2073:
[----:B------:R-:W-:Y:S05]  /*fc70*/  BSYNC B1 ;  /* 0x0000000000017941 */ /* 0x000fea0003800000 */
.L_x_1719:
[----:B-12---:R-:W2:Y:S04]  /*fc80*/  LDL R20, [R1+0x58] ;  /* 0x0000580001147983 */ /* 0x006ea80000100800 */
[----:B------:R-:W4:Y:S01]  /*fc90*/  LDL R121, [R1+0xc] ;  /* 0x00000c0001797983 */ /* 0x000f220000100800 */
[----:B-----5:R-:W-:Y:S01]  /*fca0*/  IMAD.MOV.U32 R3, RZ, RZ, R4 ;  /* 0x000000ffff037224 */ /* 0x020fe200078e0004 */
[----:B------:R-:W-:Y:S01]  /*fcb0*/  BSSY B1, `(.L_x_1721) ;  /* 0x00000e5000017945 */ /* 0x000fe20003800000 */
[----:B---3--:R-:W-:-:S05]  /*fcc0*/  IMAD.MOV.U32 R0, RZ, RZ, R5 ;  /* 0x000000ffff007224 */ /* 0x008fca00078e0005 */
        /* <DEDUP_REMOVED lines=16> */
[----:B------:R-:W-:Y:S01]  /*fdd0*/  IMAD.MOV.U32 R3, RZ, RZ, R73 ;  /* 0x000000ffff037224 */ /* 0x000fe200078e0049 */
[----:B--2---:R-:W-:Y:S01]  /*fde0*/  VIADDMNMX R0, R76, -R20, 0x80, PT ;  /* 0x000000804c007446 */ /* 0x004fe20003800914 */
[----:B------:R-:W-:-:S03]  /*fdf0*/  IMAD.MOV.U32 R20, RZ, RZ, R72 ;  /* 0x000000ffff147224 */ /* 0x000fc600078e0048 */
[----:B----4-:R-:W-:Y:S02]  /*fe00*/  ISETP.GE.AND P0, PT, R121, R0, PT ;  /* 0x000000007900720c */ /* 0x010fe40003f06270 */
[----:B------:R-:W-:Y:S01]  /*fe10*/  PRMT R88, R20, 0x5410, R3 ;  /* 0x0000541014587816 */ /* 0x000fe20000000003 */
[----:B------:R-:W-:Y:S01]  /*fe20*/  IMAD.MOV.U32 R20, RZ, RZ, R74 ;  /* 0x000000ffff147224 */ /* 0x000fe200078e004a */
[----:B------:R-:W-:-:S04]  /*fe30*/  MOV R3, R75 ;  /* 0x0000004b00037202 */ /* 0x000fc80000000f00 */
[----:B------:R-:W-:-:S05]  /*fe40*/  PRMT R89, R20, 0x5410, R3 ;  /* 0x0000541014597816 */ /* 0x000fca0000000003 */
[----:B------:R-:W-:Y:S05]  /*fe50*/  @P0 BRA `(.L_x_1722) ;  /* 0x0000000c00280947 */ /* 0x000fea0003800000 */
[----:B------:R1:W5:Y:S01]  /*fe60*/  LDL R124, [R1+0x60] ;  /* 0x00006000017c7983 */ /* 0x0003620000100800 */
[----:B------:R-:W2:Y:S03]  /*fe70*/  LDC R3, c[0x0][0x3f4] ;  /* 0x0000fd00ff037b82 */ /* 0x000ea60000000800 */
[----:B------:R1:W5:Y:S04]  /*fe80*/  LDL R123, [R1+0xcc] ;  /* 0x0000cc00017b7983 */ /* 0x0003680000100800 */
[----:B------:R1:W5:Y:S01]  /*fe90*/  LDL R122, [R1+0x6c] ;  /* 0x00006c00017a7983 */ /* 0x0003620000100800 */
[----:B------:R-:W-:Y:S01]  /*fea0*/  BSSY B2, `(.L_x_1723) ;  /* 0x0000063000027945 */ /* 0x000fe20003800000 */
[----:B--2---:R-:W-:-:S13]  /*feb0*/  ISETP.GE.AND P0, PT, R18, R3, PT ;  /* 0x000000031200720c */ /* 0x004fda0003f06270 */
[----:B-1----:R-:W-:Y:S05]  /*fec0*/  @P0 BRA `(.L_x_1724) ;  /* 0x0000000400800947 */ /* 0x002fea0003800000 */
[----:B0-----:R-:W2:Y:S04]  /*fed0*/  LDL R21, [R1+0x80] ;  /* 0x0000800001157983 */ /* 0x001ea80000100800 */
[----:B------:R-:W3:Y:S01]  /*fee0*/  LDL R125, [R1+0x70] ;  /* 0x00007000017d7983 */ /* 0x000ee20000100800 */
[----:B------:R-:W-:Y:S01]  /*fef0*/  HADD2.F32 R90, -RZ, R90.H0_H0 ;  /* 0x2000005aff5a7230 */ /* 0x000fe20000004100 */
[----:B------:R-:W-:Y:S01]  /*ff00*/  SHF.R.U64 R60, R60, 0x10, R61 ;  /* 0x000000103c3c7819 */ /* 0x000fe2000000123d */
[----:B------:R-:W-:Y:S01]  /*ff10*/  HADD2.F32 R104, -RZ, R104.H0_H0 ;  /* 0x20000068ff687230 */ /* 0x000fe20000004100 */
[----:B------:R-:W-:-:S03]  /*ff20*/  SHF.R.U64 R62, R62, 0x10, R63 ;  /* 0x000000103e3e7819 */ /* 0x000fc6000000123f */
[----:B------:R-:W-:Y:S02]  /*ff30*/  HADD2.F32 R60, -RZ, R60.H0_H0 ;  /* 0x2000003cff3c7230 */ /* 0x000fe40000004100 */
[----:B------:R-:W-:Y:S01]  /*ff40*/  HADD2.F32 R62, -RZ, R62.H0_H0 ;  /* 0x2000003eff3e7230 */ /* 0x000fe20000004100 */
[----:B--2---:R-:W-:-:S04]  /*ff50*/  LEA.HI R20, R3, R21, RZ, 0x1d ;  /* 0x0000001503147211 */ /* 0x004fc800078fe8ff */
[----:B------:R-:W-:Y:S01]  /*ff60*/  SHF.R.S32.HI R21, RZ, 0x1f, R20 ;  /* 0x0000001fff157819 */ /* 0x000fe20000011414 */
[----:B---3--:R-:W0:Y:S03]  /*ff70*/  LDS.128 R80, [R125] ;  /* 0x000000007d507984 */ /* 0x008e260000000c00 */
[----:B------:R-:W-:Y:S01]  /*ff80*/  LEA.HI R21, R21, R20, RZ, 0x3 ;  /* 0x0000001415157211 */ /* 0x000fe200078f18ff */
[----:B------:R-:W-:-:S04]  /*ff90*/  IMAD.SHL.U32 R20, R20, 0x8, RZ ;  /* 0x0000000814147824 */ /* 0x000fc800078e00ff */
[----:B------:R-:W-:Y:S01]  /*ffa0*/  IMAD.SHL.U32 R21, R21, 0x400, RZ ;  /* 0x0000040015157824 */ /* 0x000fe200078e00ff */
[----:B-----5:R-:W-:-:S04]  /*ffb0*/  LOP3.LUT R20, R124, 0x38, R20, 0xf8, !PT ;  /* 0x000000387c147812 */ /* 0x020fc800078ef814 */
[----:B------:R-:W-:Y:S02]  /*ffc0*/  LOP3.LUT R20, R20, R123, RZ, 0x3c, !PT ;  /* 0x0000007b14147212 */ /* 0x000fe400078e3cff */
[----:B------:R-:W-:-:S04]  /*ffd0*/  LOP3.LUT R21, R21, 0x7fffe000, RZ, 0xc0, !PT ;  /* 0x7fffe00015157812 */ /* 0x000fc800078ec0ff */
[----:B------:R-:W-:Y:S01]  /*ffe0*/  IADD3 R20, R20, R21, R122 ;  /* 0x0000001514147210 */ /* 0x000fe20007ffe07a */
[----:B------:R-:W-:-:S04]  /*fff0*/  HADD2.F32 R21, -RZ, R84.H0_H0 ;  /* 0x20000054ff157230 */ /* 0x000fc80000004100 */
[----:B------:R-:W-:-:S05]  /*10000*/  IMAD R20, R20, 0x2, R17 ;  /* 0x0000000214147824 */ /* 0x000fca00078e0211 */
[----:B------:R-:W1:Y:S01]  /*10010*/  LDS.128 R76, [R20+0x10400] ;  /* 0x01040000144c7984 */ /* 0x000e620000000c00 */
[--C-:B0-----:R-:W-:Y:S02]  /*10020*/  HADD2.F32 R85, -RZ, R81.reuse.H0_H0 ;  /* 0x20000051ff557230 */ /* 0x101fe40000004100 */
[----:B------:R-:W-:Y:S02]  /*10030*/  HADD2.F32 R81, -RZ, R81.H1_H1 ;  /* 0x30000051ff517230 */ /* 0x000fe40000004100 */
[--C-:B-1----:R-:W-:Y:S02]  /*10040*/  HADD2.F32 R91, -RZ, R77.reuse.H0_H0 ;  /* 0x2000004dff5b7230 */ /* 0x102fe40000004100 */
[----:B------:R-:W-:-:S03]  /*10050*/  HADD2.F32 R77, -RZ, R77.H1_H1 ;  /* 0x3000004dff4d7230 */ /* 0x000fc60000004100 */
[----:B------:R-:W-:-:S04]  /*10060*/  FMUL.FTZ R84, R91, R90 ;  /* 0x0000005a5b547220 */ /* 0x000fc80000410000 */
[-C--:B------:R-:W-:Y:S01]  /*10070*/  FFMA.FTZ R84, R85, R21.reuse, -R84 ;  /* 0x0000001555547223 */ /* 0x080fe20000010854 */
[----:B------:R-:W-:Y:S01]  /*10080*/  FMUL.FTZ R21, R91, R21 ;  /* 0x000000155b157220 */ /* 0x000fe20000410000 */
[--C-:B------:R-:W-:Y:S02]  /*10090*/  HADD2.F32 R91, -RZ, R76.reuse.H0_H0 ;  /* 0x2000004cff5b7230 */ /* 0x100fe40000004100 */
[----:B------:R-:W-:Y:S02]  /*100a0*/  HADD2.F32 R76, -RZ, R76.H1_H1 ;  /* 0x3000004cff4c7230 */ /* 0x000fe40000004100 */
[----:B------:R-:W-:Y:S01]  /*100b0*/  FFMA.FTZ R21, R85, R90, R21 ;  /* 0x0000005a55157223 */ /* 0x000fe20000010015 */
[----:B------:R-:W-:Y:S02]  /*100c0*/  SHF.R.U32.HI R90, RZ, 0x10, R69 ;  /* 0x00000010ff5a7819 */ /* 0x000fe40000011645 */
[----:B------:R-:W-:Y:S02]  /*100d0*/  SHF.R.U32.HI R85, RZ, 0x10, R61 ;  /* 0x00000010ff557819 */ /* 0x000fe4000001163d */
[----:B------:R-:W-:Y:S01]  /*100e0*/  SHF.R.U64 R61, R68, 0x10, R69 ;  /* 0x00000010443d7819 */ /* 0x000fe20000001245 */
[----:B------:R-:W-:-:S02]  /*100f0*/  HADD2.F32 R69, -RZ, R90.H0_H0 ;  /* 0x2000005aff457230 */ /* 0x000fc40000004100 */
[----:B------:R-:W-:Y:S02]  /*10100*/  HADD2.F32 R85, -RZ, R85.H0_H0 ;  /* 0x20000055ff557230 */ /* 0x000fe40000004100 */
[----:B------:R-:W-:Y:S02]  /*10110*/  HADD2.F32 R68, -RZ, R102.H0_H0 ;  /* 0x20000066ff447230 */ /* 0x000fe40000004100 */
[C---:B------:R-:W-:Y:S01]  /*10120*/  FMUL.FTZ R90, R77.reuse, R69 ;  /* 0x000000454d5a7220 */ /* 0x040fe20000410000 */
[----:B------:R-:W-:Y:S02]  /*10130*/  HADD2.F32 R61, -RZ, R61.H0_H0 ;  /* 0x2000003dff3d7230 */ /* 0x000fe40000004100 */
[-C--:B------:R-:W-:Y:S01]  /*10140*/  FMUL.FTZ R77, R77, R85.reuse ;  /* 0x000000554d4d7220 */ /* 0x080fe20000410000 */
[----:B------:R-:W-:-:S03]  /*10150*/  FFMA.FTZ R90, R81, R85, -R90 ;  /* 0x00000055515a7223 */ /* 0x000fc6000001085a */
[----:B------:R-:W-:Y:S01]  /*10160*/  FFMA.FTZ R69, R81, R69, R77 ;  /* 0x0000004551457223 */ /* 0x000fe2000001004d */
[----:B------:R-:W-:Y:S02]  /*10170*/  HADD2.F32 R81, -RZ, R92.H0_H0 ;  /* 0x2000005cff517230 */ /* 0x000fe40000004100 */
[--C-:B------:R-:W-:Y:S02]  /*10180*/  HADD2.F32 R77, -RZ, R80.reuse.H0_H0 ;  /* 0x20000050ff4d7230 */ /* 0x100fe40000004100 */
[----:B------:R-:W-:Y:S02]  /*10190*/  HADD2.F32 R80, -RZ, R80.H1_H1 ;  /* 0x30000050ff507230 */ /* 0x000fe40000004100 */
[----:B------:R-:W-:Y:S01]  /*101a0*/  FMUL.FTZ R85, R91, R81 ;  /* 0x000000515b557220 */ /* 0x000fe20000410000 */
[----:B------:R-:W-:-:S03]  /*101b0*/  F2FP.F16.F32.PACK_AB R69, R69, R21 ;  /* 0x000000154545723e */ /* 0x000fc600000000ff */
[-C--:B------:R-:W-:Y:S01]  /*101c0*/  FFMA.FTZ R85, R77, R68.reuse, -R85 ;  /* 0x000000444d557223 */ /* 0x080fe20000010855 */
[----:B------:R-:W-:Y:S01]  /*101d0*/  FMUL.FTZ R68, R91, R68 ;  /* 0x000000445b447220 */ /* 0x000fe20000410000 */
[--C-:B------:R-:W-:Y:S02]  /*101e0*/  HADD2.F32 R91, -RZ, R78.reuse.H0_H0 ;  /* 0x2000004eff5b7230 */ /* 0x100fe40000004100 */
[----:B------:R-:W-:Y:S02]  /*101f0*/  HADD2.F32 R78, -RZ, R78.H1_H1 ;  /* 0x3000004eff4e7230 */ /* 0x000fe40000004100 */
[----:B------:R-:W-:Y:S01]  /*10200*/  FFMA.FTZ R68, R77, R81, R68 ;  /* 0x000000514d447223 */ /* 0x000fe20000010044 */
[----:B------:R-:W-:Y:S02]  /*10210*/  HADD2.F32 R77, -RZ, R92.H1_H1 ;  /* 0x3000005cff4d7230 */ /* 0x000fe40000004100 */
[----:B------:R-:W-:Y:S02]  /*10220*/  HADD2.F32 R92, -RZ, R102.H1_H1 ;  /* 0x30000066ff5c7230 */ /* 0x000fe40000004100 */
[----:B------:R-:W-:-:S02]  /*10230*/  HADD2.F32 R102, -RZ, R82.H0_H0 ;  /* 0x20000052ff667230 */ /* 0x000fc40000004100 */
[CC--:B------:R-:W-:Y:S01]  /*10240*/  FMUL.FTZ R81, R91.reuse, R77.reuse ;  /* 0x0000004d5b517220 */ /* 0x0c0fe20000410000 */
[----:B------:R-:W-:Y:S02]  /*10250*/  HADD2.F32 R82, -RZ, R82.H1_H1 ;  /* 0x30000052ff527230 */ /* 0x000fe40000004100 */
[-C--:B------:R-:W-:Y:S01]  /*10260*/  FMUL.FTZ R91, R91, R92.reuse ;  /* 0x0000005c5b5b7220 */ /* 0x080fe20000410000 */
[C---:B------:R-:W-:Y:S01]  /*10270*/  FFMA.FTZ R81, R102.reuse, R92, -R81 ;  /* 0x0000005c66517223 */ /* 0x040fe20000010851 */
[----:B------:R-:W-:Y:S02]  /*10280*/  HADD2.F32 R92, -RZ, R103.H0_H0 ;  /* 0x20000067ff5c7230 */ /* 0x000fe40000004100 */
[----:B------:R-:W-:Y:S01]  /*10290*/  FFMA.FTZ R77, R102, R77, R91 ;  /* 0x0000004d664d7223 */ /* 0x000fe2000001005b */
[----:B------:R-:W-:Y:S02]  /*102a0*/  HADD2.F32 R103, -RZ, R79.H0_H0 ;  /* 0x2000004fff677230 */ /* 0x000fe40000004100 */
[----:B------:R-:W-:-:S02]  /*102b0*/  HADD2.F32 R102, -RZ, R83.H0_H0 ;  /* 0x20000053ff667230 */ /* 0x000fc40000004100 */
[----:B------:R-:W-:Y:S02]  /*102c0*/  HADD2.F32 R79, -RZ, R79.H1_H1 ;  /* 0x3000004fff4f7230 */ /* 0x000fe40000004100 */
[C---:B------:R-:W-:Y:S01]  /*102d0*/  FMUL.FTZ R91, R103.reuse, R92 ;  /* 0x0000005c675b7220 */ /* 0x040fe20000410000 */
[-C--:B------:R-:W-:Y:S01]  /*102e0*/  FMUL.FTZ R103, R103, R104.reuse ;  /* 0x0000006867677220 */ /* 0x080fe20000410000 */
[----:B------:R-:W-:Y:S02]  /*102f0*/  HADD2.F32 R83, -RZ, R83.H1_H1 ;  /* 0x30000053ff537230 */ /* 0x000fe40000004100 */
[C---:B------:R-:W-:Y:S01]  /*10300*/  FFMA.FTZ R91, R102.reuse, R104, -R91 ;  /* 0x00000068665b7223 */ /* 0x040fe2000001085b */
[----:B------:R-:W-:Y:S01]  /*10310*/  FFMA.FTZ R92, R102, R92, R103 ;  /* 0x0000005c665c7223 */ /* 0x000fe20000010067 */
[----:B------:R-:W-:Y:S02]  /*10320*/  SHF.R.U32.HI R102, RZ, 0x10, R63 ;  /* 0x00000010ff667819 */ /* 0x000fe4000001163f */
[----:B------:R-:W-:-:S02]  /*10330*/  SHF.R.U64 R63, R70, 0x10, R71 ;  /* 0x00000010463f7819 */ /* 0x000fc40000001247 */
[----:B------:R-:W-:Y:S01]  /*10340*/  SHF.R.U32.HI R70, RZ, 0x10, R71 ;  /* 0x00000010ff467819 */ /* 0x000fe20000011647 */
[----:B------:R-:W-:Y:S02]  /*10350*/  HADD2.F32 R102, -RZ, R102.H0_H0 ;  /* 0x20000066ff667230 */ /* 0x000fe40000004100 */
[----:B------:R-:W-:Y:S02]  /*10360*/  HADD2.F32 R63, -RZ, R63.H0_H0 ;  /* 0x2000003fff3f7230 */ /* 0x000fe40000004100 */
[----:B------:R-:W-:-:S05]  /*10370*/  HADD2.F32 R70, -RZ, R70.H0_H0 ;  /* 0x20000046ff467230 */ /* 0x000fca0000004100 */
[C---:B------:R-:W-:Y:S01]  /*10380*/  FMUL.FTZ R71, R79.reuse, R70 ;  /* 0x000000464f477220 */ /* 0x040fe20000410000 */
[----:B------:R-:W-:-:S03]  /*10390*/  FMUL.FTZ R79, R79, R102 ;  /* 0x000000664f4f7220 */ /* 0x000fc60000410000 */
[C---:B------:R-:W-:Y:S01]  /*103a0*/  FFMA.FTZ R71, R83.reuse, R102, -R71 ;  /* 0x0000006653477223 */ /* 0x040fe20000010847 */
[----:B------:R-:W-:Y:S01]  /*103b0*/  FFMA.FTZ R70, R83, R70, R79 ;  /* 0x0000004653467223 */ /* 0x000fe2000001004f */
[C---:B------:R-:W-:Y:S01]  /*103c0*/  FMUL.FTZ R79, R76.reuse, R61 ;  /* 0x0000003d4c4f7220 */ /* 0x040fe20000410000 */
[----:B------:R-:W-:-:S03]  /*103d0*/  FMUL.FTZ R76, R76, R60 ;  /* 0x0000003c4c4c7220 */ /* 0x000fc60000410000 */
[C---:B------:R-:W-:Y:S01]  /*103e0*/  FFMA.FTZ R60, R80.reuse, R60, -R79 ;  /* 0x0000003c503c7223 */ /* 0x040fe2000001084f */
[----:B------:R-:W-:Y:S01]  /*103f0*/  FFMA.FTZ R76, R80, R61, R76 ;  /* 0x0000003d504c7223 */ /* 0x000fe2000001004c */
[C---:B------:R-:W-:Y:S01]  /*10400*/  FMUL.FTZ R61, R78.reuse, R63 ;  /* 0x0000003f4e3d7220 */ /* 0x040fe20000410000 */
[-C--:B------:R-:W-:Y:S02]  /*10410*/  FMUL.FTZ R78, R78, R62.reuse ;  /* 0x0000003e4e4e7220 */ /* 0x080fe40000410000 */
[----:B------:R-:W-:Y:S01]  /*10420*/  F2FP.F16.F32.PACK_AB R60, R60, R85 ;  /* 0x000000553c3c723e */ /* 0x000fe200000000ff */
        /* <DEDUP_REMOVED lines=8> */
[----:B------:R1:W-:Y:S04]  /*104b0*/  STS.128 [R125], R60 ;  /* 0x0000003c7d007388 */ /* 0x0003e80000000c00 */
[----:B------:R1:W-:Y:S02]  /*104c0*/  STS.128 [R20+0x10400], R68 ;  /* 0x0104004414007388 */ /* 0x0003e40000000c00 */
.L_x_1724:
[----:B------:R-:W-:Y:S05]  /*104d0*/  BSYNC B2 ;  /* 0x0000000000027941 */ /* 0x000fea0003800000 */
.L_x_1723:
[----:B------:R-:W-:-:S13]  /*104e0*/  ISETP.GE.AND P0, PT, R203, R3, PT ;  /* 0x00000003cb00720c */ /* 0x000fda0003f06270 */
[----:B------:R-:W-:Y:S05]  /*104f0*/  @P0 BRA `(.L_x_1722) ;  /* 0x0000000400800947 */ /* 0x000fea0003800000 */
[----:B-1----:R-:W2:Y:S04]  /*10500*/  LDL R20, [R1+0xa0] ;  /* 0x0000a00001147983 */ /* 0x002ea80000100800 */
[----:B------:R-:W3:Y:S01]  /*10510*/  LDL R85, [R1+0xc0] ;  /* 0x0000c00001557983 */ /* 0x000ee20000100800 */
[----:B------:R-:W-:Y:S01]  /*10520*/  HADD2.F32 R78, -RZ, R120.H1_H1 ;  /* 0x30000078ff4e7230 */ /* 0x000fe20000004100 */
[----:B------:R-:W-:Y:S02]  /*10530*/  SHF.R.U32.HI R79, RZ, 0x10, R57 ;  /* 0x00000010ff4f7819 */ /* 0x000fe40000011639 */
[----:B------:R-:W-:Y:S02]  /*10540*/  SHF.R.U64 R64, R64, 0x10, R65 ;  /* 0x0000001040407819 */ /* 0x000fe40000001241 */
[----:B------:R-:W-:Y:S01]  /*10550*/  SHF.R.U64 R56, R56, 0x10, R57 ;  /* 0x0000001038387819 */ /* 0x000fe20000001239 */
[----:B------:R-:W-:Y:S01]  /*10560*/  HADD2.F32 R79, -RZ, R79.H0_H0 ;  /* 0x2000004fff4f7230 */ /* 0x000fe20000004100 */
[----:B------:R-:W-:Y:S01]  /*10570*/  SHF.R.U64 R66, R66, 0x10, R67 ;  /* 0x0000001042427819 */ /* 0x000fe20000001243 */
[----:B------:R-:W-:Y:S01]  /*10580*/  HADD2.F32 R64, -RZ, R64.H0_H0 ;  /* 0x20000040ff407230 */ /* 0x000fe20000004100 */
[----:B------:R-:W-:Y:S01]  /*10590*/  SHF.R.U64 R58, R58, 0x10, R59 ;  /* 0x000000103a3a7819 */ /* 0x000fe2000000123b */
[----:B------:R-:W-:-:S02]  /*105a0*/  HADD2.F32 R56, -RZ, R56.H0_H0 ;  /* 0x20000038ff387230 */ /* 0x000fc40000004100 */
[----:B------:R-:W-:Y:S02]  /*105b0*/  HADD2.F32 R66, -RZ, R66.H0_H0 ;  /* 0x20000042ff427230 */ /* 0x000fe40000004100 */
[----:B------:R-:W-:Y:S01]  /*105c0*/  HADD2.F32 R58, -RZ, R58.H0_H0 ;  /* 0x2000003aff3a7230 */ /* 0x000fe20000004100 */
[----:B--2---:R-:W-:-:S04]  /*105d0*/  LEA.HI R3, R3, R20, RZ, 0x1d ;  /* 0x0000001403037211 */ /* 0x004fc800078fe8ff */
[----:B------:R-:W-:Y:S01]  /*105e0*/  SHF.R.S32.HI R20, RZ, 0x1f, R3 ;  /* 0x0000001fff147819 */ /* 0x000fe20000011403 */
[----:B0-----:R-:W-:Y:S01]  /*105f0*/  IMAD.SHL.U32 R21, R3, 0x8, RZ ;  /* 0x0000000803157824 */ /* 0x001fe200078e00ff */
[----:B---3--:R-:W0:Y:S02]  /*10600*/  LDS.128 R68, [R85] ;  /* 0x0000000055447984 */ /* 0x008e240000000c00 */
[----:B------:R-:W-:Y:S02]  /*10610*/  LEA.HI R20, R20, R3, RZ, 0x3 ;  /* 0x0000000314147211 */ /* 0x000fe400078f18ff */
[----:B-----5:R-:W-:-:S03]  /*10620*/  LOP3.LUT R21, R124, 0x38, R21, 0xf8, !PT ;  /* 0x000000387c157812 */ /* 0x020fc600078ef815 */
[----:B------:R-:W-:Y:S01]  /*10630*/  IMAD.SHL.U32 R20, R20, 0x400, RZ ;  /* 0x0000040014147824 */ /* 0x000fe200078e00ff */
[----:B------:R-:W-:-:S04]  /*10640*/  LOP3.LUT R21, R21, R123, RZ, 0x3c, !PT ;  /* 0x0000007b15157212 */ /* 0x000fc800078e3cff */
[----:B------:R-:W-:-:S04]  /*10650*/  LOP3.LUT R20, R20, 0x7fffe000, RZ, 0xc0, !PT ;  /* 0x7fffe00014147812 */ /* 0x000fc800078ec0ff */
[----:B------:R-:W-:Y:S01]  /*10660*/  IADD3 R3, R21, R20, R122 ;  /* 0x0000001415037210 */ /* 0x000fe20007ffe07a */
[----:B------:R-:W-:-:S03]  /*10670*/  HADD2.F32 R20, -RZ, R120.H0_H0 ;  /* 0x20000078ff147230 */ /* 0x000fc60000004100 */
[----:B------:R-:W-:-:S05]  /*10680*/  LEA R3, R3, R17, 0x1 ;  /* 0x0000001103037211 */ /* 0x000fca00078e08ff */
[----:B------:R-:W1:Y:S01]  /*10690*/  LDS.128 R60, [R3+0x10400] ;  /* 0x01040000033c7984 */ /* 0x000e620000000c00 */
[----:B0-----:R-:W-:Y:S02]  /*106a0*/  HADD2.F32 R76, -RZ, R69.H0_H0 ;  /* 0x20000045ff4c7230 */ /* 0x001fe40000004100 */
[----:B-1----:R-:W-:Y:S02]  /*106b0*/  HADD2.F32 R21, -RZ, R61.H0_H0 ;  /* 0x2000003dff157230 */ /* 0x002fe40000004100 */
[--C-:B------:R-:W-:Y:S02]  /*106c0*/  HADD2.F32 R81, -RZ, R62.reuse.H0_H0 ;  /* 0x2000003eff517230 */ /* 0x100fe40000004100 */
[----:B------:R-:W-:Y:S02]  /*106d0*/  HADD2.F32 R83, -RZ, R63.H0_H0 ;  /* 0x2000003fff537230 */ /* 0x000fe40000004100 */
[C---:B------:R-:W-:Y:S01]  /*106e0*/  FMUL.FTZ R77, R21.reuse, R20 ;  /* 0x00000014154d7220 */ /* 0x040fe20000410000 */
[----:B------:R-:W-:Y:S01]  /*106f0*/  FMUL.FTZ R21, R21, R78 ;  /* 0x0000004e15157220 */ /* 0x000fe20000410000 */
[----:B------:R-:W-:-:S02]  /*10700*/  HADD2.F32 R62, -RZ, R62.H1_H1 ;  /* 0x3000003eff3e7230 */ /* 0x000fc40000004100 */
[C---:B------:R-:W-:Y:S01]  /*10710*/  FFMA.FTZ R78, R76.reuse, R78, -R77 ;  /* 0x0000004e4c4e7223 */ /* 0x040fe2000001084d */
[----:B------:R-:W-:Y:S01]  /*10720*/  FFMA.FTZ R76, R76, R20, R21 ;  /* 0x000000144c4c7223 */ /* 0x000fe20000010015 */
[----:B------:R-:W-:Y:S01]  /*10730*/  SHF.R.U32.HI R20, RZ, 0x10, R65 ;  /* 0x00000010ff147819 */ /* 0x000fe20000011641 */
[----:B------:R-:W-:Y:S02]  /*10740*/  HADD2.F32 R21, -RZ, R61.H1_H1 ;  /* 0x3000003dff157230 */ /* 0x000fe40000004100 */
[----:B------:R-:W-:Y:S02]  /*10750*/  HADD2.F32 R61, -RZ, R69.H1_H1 ;  /* 0x30000045ff3d7230 */ /* 0x000fe40000004100 */
[----:B------:R-:W-:Y:S02]  /*10760*/  HADD2.F32 R20, -RZ, R20.H0_H0 ;  /* 0x20000014ff147230 */ /* 0x000fe40000004100 */
[----:B------:R-:W-:-:S03]  /*10770*/  HADD2.F32 R77, -RZ, R119.H1_H1 ;  /* 0x30000077ff4d7230 */ /* 0x000fc60000004100 */
[C---:B------:R-:W-:Y:S01]  /*10780*/  FMUL.FTZ R69, R21.reuse, R20 ;  /* 0x0000001415457220 */ /* 0x040fe20000410000 */
[----:B------:R-:W-:-:S03]  /*10790*/  FMUL.FTZ R21, R21, R79 ;  /* 0x0000004f15157220 */ /* 0x000fc60000410000 */
[C---:B------:R-:W-:Y:S01]  /*107a0*/  FFMA.FTZ R79, R61.reuse, R79, -R69 ;  /* 0x0000004f3d4f7223 */ /* 0x040fe20000010845 */
[----:B------:R-:W-:Y:S01]  /*107b0*/  FFMA.FTZ R61, R61, R20, R21 ;  /* 0x000000143d3d7223 */ /* 0x000fe20000010015 */
[----:B------:R-:W-:Y:S02]  /*107c0*/  HADD2.F32 R20, -RZ, R119.H0_H0 ;  /* 0x20000077ff147230 */ /* 0x000fe40000004100 */
[----:B------:R-:W-:Y:S02]  /*107d0*/  HADD2.F32 R21, -RZ, R60.H0_H0 ;  /* 0x2000003cff157230 */ /* 0x000fe40000004100 */
[----:B------:R-:W-:Y:S01]  /*107e0*/  HADD2.F32 R69, -RZ, R68.H0_H0 ;  /* 0x20000044ff457230 */ /* 0x000fe20000004100 */
[----:B------:R-:W-:Y:S01]  /*107f0*/  F2FP.F16.F32.PACK_AB R61, R61, R76 ;  /* 0x0000004c3d3d723e */ /* 0x000fe200000000ff */
[----:B------:R-:W-:Y:S02]  /*10800*/  HADD2.F32 R60, -RZ, R60.H1_H1 ;  /* 0x3000003cff3c7230 */ /* 0x000fe40000004100 */
[C---:B------:R-:W-:Y:S01]  /*10810*/  FMUL.FTZ R80, R21.reuse, R20 ;  /* 0x0000001415507220 */ /* 0x040fe20000410000 */
[----:B------:R-:W-:Y:S01]  /*10820*/  FMUL.FTZ R21, R21, R77 ;  /* 0x0000004d15157220 */ /* 0x000fe20000410000 */
[----:B------:R-:W-:-:S02]  /*10830*/  HADD2.F32 R68, -RZ, R68.H1_H1 ;  /* 0x30000044ff447230 */ /* 0x000fc40000004100 */
[C---:B------:R-:W-:Y:S01]  /*10840*/  FFMA.FTZ R77, R69.reuse, R77, -R80 ;  /* 0x0000004d454d7223 */ /* 0x040fe20000010850 */
[----:B------:R-:W-:Y:S01]  /*10850*/  FFMA.FTZ R69, R69, R20, R21 ;  /* 0x0000001445457223 */ /* 0x000fe20000010015 */
[--C-:B------:R-:W-:Y:S02]  /*10860*/  HADD2.F32 R80, -RZ, R118.reuse.H0_H0 ;  /* 0x20000076ff507230 */ /* 0x100fe40000004100 */
[C---:B------:R-:W-:Y:S01]  /*10870*/  FMUL.FTZ R57, R60.reuse, R64 ;  /* 0x000000403c397220 */ /* 0x040fe20000410000 */
[----:B------:R-:W-:Y:S02]  /*10880*/  HADD2.F32 R21, -RZ, R118.H1_H1 ;  /* 0x30000076ff157230 */ /* 0x000fe40000004100 */
[----:B------:R-:W-:Y:S01]  /*10890*/  FMUL.FTZ R60, R60, R56 ;  /* 0x000000383c3c7220 */ /* 0x000fe20000410000 */
[--C-:B------:R-:W-:Y:S02]  /*108a0*/  HADD2.F32 R20, -RZ, R70.reuse.H0_H0 ;  /* 0x20000046ff147230 */ /* 0x100fe40000004100 */
[C---:B------:R-:W-:Y:S01]  /*108b0*/  FMUL.FTZ R82, R81.reuse, R80 ;  /* 0x0000005051527220 */ /* 0x040fe20000410000 */
[----:B------:R-:W-:Y:S01]  /*108c0*/  FFMA.FTZ R56, R68, R56, -R57 ;  /* 0x0000003844387223 */ /* 0x000fe20000010839 */
[----:B------:R-:W-:Y:S01]  /*108d0*/  FMUL.FTZ R81, R81, R21 ;  /* 0x0000001551517220 */ /* 0x000fe20000410000 */
[----:B------:R-:W-:-:S02]  /*108e0*/  HADD2.F32 R70, -RZ, R70.H1_H1 ;  /* 0x30000046ff467230 */ /* 0x000fc40000004100 */
[C---:B------:R-:W-:Y:S01]  /*108f0*/  FFMA.FTZ R21, R20.reuse, R21, -R82 ;  /* 0x0000001514157223 */ /* 0x040fe20000010852 */
[--C-:B------:R-:W-:Y:S02]  /*10900*/  HADD2.F32 R82, -RZ, R117.reuse.H0_H0 ;  /* 0x20000075ff527230 */ /* 0x100fe40000004100 */
[----:B------:R-:W-:Y:S01]  /*10910*/  FFMA.FTZ R20, R20, R80, R81 ;  /* 0x0000005014147223 */ /* 0x000fe20000010051 */
[----:B------:R-:W-:Y:S02]  /*10920*/  HADD2.F32 R80, -RZ, R117.H1_H1 ;  /* 0x30000075ff507230 */ /* 0x000fe40000004100 */
[----:B------:R-:W-:Y:S01]  /*10930*/  FMUL.FTZ R57, R62, R66 ;  /* 0x000000423e397220 */ /* 0x000fe20000410000 */
[--C-:B------:R-:W-:Y:S02]  /*10940*/  HADD2.F32 R81, -RZ, R71.reuse.H0_H0 ;  /* 0x20000047ff517230 */ /* 0x100fe40000004100 */
[----:B------:R-:W-:Y:S01]  /*10950*/  FMUL.FTZ R84, R83, R82 ;  /* 0x0000005253547220 */ /* 0x000fe20000410000 */
[----:B------:R-:W-:-:S02]  /*10960*/  HADD2.F32 R71, -RZ, R71.H1_H1 ;  /* 0x30000047ff477230 */ /* 0x000fc40000004100 */
[----:B------:R-:W-:Y:S01]  /*10970*/  FMUL.FTZ R83, R83, R80 ;  /* 0x0000005053537220 */ /* 0x000fe20000410000 */
[----:B------:R-:W-:Y:S01]  /*10980*/  FMUL.FTZ R62, R62, R58 ;  /* 0x0000003a3e3e7220 */ /* 0x000fe20000410000 */
[C---:B------:R-:W-:Y:S01]  /*10990*/  FFMA.FTZ R80, R81.reuse, R80, -R84 ;  /* 0x0000005051507223 */ /* 0x040fe20000010854 */
[----:B------:R-:W-:Y:S01]  /*109a0*/  SHF.R.U32.HI R84, RZ, 0x10, R59 ;  /* 0x00000010ff547819 */ /* 0x000fe2000001163b */
[----:B------:R-:W-:Y:S01]  /*109b0*/  FFMA.FTZ R81, R81, R82, R83 ;  /* 0x0000005251517223 */ /* 0x000fe20000010053 */
[----:B------:R-:W-:Y:S01]  /*109c0*/  SHF.R.U32.HI R82, RZ, 0x10, R67 ;  /* 0x00000010ff527819 */ /* 0x000fe20000011643 */
[----:B------:R-:W-:Y:S02]  /*109d0*/  HADD2.F32 R83, -RZ, R63.H1_H1 ;  /* 0x3000003fff537230 */ /* 0x000fe40000004100 */
[----:B------:R-:W-:Y:S01]  /*109e0*/  FFMA.FTZ R58, R70, R58, -R57 ;  /* 0x0000003a463a7223 */ /* 0x000fe20000010839 */
[----:B------:R-:W-:Y:S02]  /*109f0*/  HADD2.F32 R63, -RZ, R84.H0_H0 ;  /* 0x20000054ff3f7230 */ /* 0x000fe40000004100 */
[----:B------:R-:W-:Y:S01]  /*10a00*/  FFMA.FTZ R60, R68, R64, R60 ;  /* 0x00000040443c7223 */ /* 0x000fe2000001003c */
[----:B------:R-:W-:-:S02]  /*10a10*/  HADD2.F32 R82, -RZ, R82.H0_H0 ;  /* 0x20000052ff527230 */ /* 0x000fc40000004100 */
[----:B------:R-:W-:Y:S01]  /*10a20*/  FFMA.FTZ R62, R70, R66, R62 ;  /* 0x00000042463e7223 */ /* 0x000fe2000001003e */
[----:B------:R-:W-:Y:S02]  /*10a30*/  F2FP.F16.F32.PACK_AB R57, R79, R78 ;  /* 0x0000004e4f39723e */ /* 0x000fe400000000ff */
[----:B------:R-:W-:Y:S01]  /*10a40*/  F2FP.F16.F32.PACK_AB R56, R56, R77 ;  /* 0x0000004d3838723e */ /* 0x000fe200000000ff */
[CC--:B------:R-:W-:Y:S01]  /*10a50*/  FMUL.FTZ R84, R83.reuse, R82.reuse ;  /* 0x0000005253547220 */ /* 0x0c0fe20000410000 */
[----:B------:R-:W-:Y:S01]  /*10a60*/  FMUL.FTZ R83, R83, R63 ;  /* 0x0000003f53537220 */ /* 0x000fe20000410000 */
[----:B------:R-:W-:Y:S02]  /*10a70*/  F2FP.F16.F32.PACK_AB R58, R58, R21 ;  /* 0x000000153a3a723e */ /* 0x000fe400000000ff */
[C---:B------:R-:W-:Y:S01]  /*10a80*/  FFMA.FTZ R84, R71.reuse, R63, -R84 ;  /* 0x0000003f47547223 */ /* 0x040fe20000010854 */
[----:B------:R-:W-:Y:S01]  /*10a90*/  FFMA.FTZ R63, R71, R82, R83 ;  /* 0x00000052473f7223 */ /* 0x000fe20000010053 */
[----:B------:R-:W-:-:S02]  /*10aa0*/  F2FP.F16.F32.PACK_AB R60, R60, R69 ;  /* 0x000000453c3c723e */ /* 0x000fc400000000ff */
[----:B------:R-:W-:Y:S02]  /*10ab0*/  F2FP.F16.F32.PACK_AB R62, R62, R20 ;  /* 0x000000143e3e723e */ /* 0x000fe400000000ff */
[----:B------:R-:W-:Y:S02]  /*10ac0*/  F2FP.F16.F32.PACK_AB R59, R84, R80 ;  /* 0x00000050543b723e */ /* 0x000fe400000000ff */
[----:B------:R-:W-:-:S03]  /*10ad0*/  F2FP.F16.F32.PACK_AB R63, R63, R81 ;  /* 0x000000513f3f723e */ /* 0x000fc600000000ff */
[----:B------:R2:W-:Y:S04]  /*10ae0*/  STS.128 [R85], R56 ;  /* 0x0000003855007388 */ /* 0x0005e80000000c00 */
[----:B------:R2:W-:Y:S02]  /*10af0*/  STS.128 [R3+0x10400], R60 ;  /* 0x0104003c03007388 */ /* 0x0005e40000000c00 */
.L_x_1722:
[----:B------:R-:W-:Y:S05]  /*10b00*/  BSYNC B1 ;  /* 0x0000000000017941 */ /* 0x000fea0003800000 */
.L_x_1721:
[----:B--2---:R-:W2:Y:S01]  /*10b10*/  LDL R3, [R1+0xc4] ;  /* 0x0000c40001037983 */ /* 0x004ea20000100800 */
[----:B------:R-:W-:Y:S01]  /*10b20*/  BSSY B1, `(.L_x_1725) ;  /* 0x00000cd000017945 */ /* 0x000fe20003800000 */
[----:B--2---:R-:W-:-:S13]  /*10b30*/  ISETP.GE.AND P0, PT, R3, R0, PT ;  /* 0x000000000300720c */ /* 0x004fda0003f06270 */
[----:B------:R-:W-:Y:S05]  /*10b40*/  @P0 BRA `(.L_x_1726) ;  /* 0x0000000c00280947 */ /* 0x000fea0003800000 */
[----:B------:R2:W5:Y:S01]  /*10b50*/  LDL R78, [R1+0x5c] ;  /* 0x00005c00014e7983 */ /* 0x0005620000100800 */
[----:B------:R-:W3:Y:S03]  /*10b60*/  LDC R3, c[0x0][0x3f4] ;  /* 0x0000fd00ff037b82 */ /* 0x000ee60000000800 */
[----:B0-----:R2:W5:Y:S04]  /*10b70*/  LDL R77, [R1+0xc8] ;  /* 0x0000c800014d7983 */ /* 0x0015680000100800 */
[----:B------:R2:W5:Y:S01]  /*10b80*/  LDL R76, [R1+0x68] ;  /* 0x00006800014c7983 */ /* 0x0005620000100800 */
[----:B------:R-:W-:Y:S01]  /*10b90*/  BSSY B2, `(.L_x_1727) ;  /* 0x0000064000027945 */ /* 0x000fe20003800000 */
[----:B---3--:R-:W-:-:S02]  /*10ba0*/  ISETP.GE.AND P0, PT, R18, R3, PT ;  /* 0x000000031200720c */ /* 0x008fc40003f06270 */
[----:B------:R-:W-:-:S11]  /*10bb0*/  ISETP.GE.AND P1, PT, R203, R3, PT ;  /* 0x00000003cb00720c */ /* 0x000fd60003f26270 */
[----:B--2---:R-:W-:Y:S05]  /*10bc0*/  @P0 BRA `(.L_x_1728) ;  /* 0x0000000400800947 */ /* 0x004fea0003800000 */
[----:B-1----:R-:W2:Y:S04]  /*10bd0*/  LDL R20, [R1+0x80] ;  /* 0x0000800001147983 */ /* 0x002ea80000100800 */
[----:B------:R-:W3:Y:S01]  /*10be0*/  LDL R79, [R1+0xbc] ;  /* 0x0000bc00014f7983 */ /* 0x000ee20000100800 */
[----:B------:R-:W-:Y:S01]  /*10bf0*/  HADD2.F32 R64, -RZ, R116.H0_H0 ;  /* 0x20000074ff407230 */ /* 0x000fe20000004100 */
[--C-:B------:R-:W-:Y:S01]  /*10c00*/  SHF.R.U64 R46, R46, 0x10, R47.reuse ;  /* 0x000000102e2e7819 */ /* 0x100fe2000000122f */
[----:B------:R-:W-:Y:S01]  /*10c10*/  HADD2.F32 R65, -RZ, R114.H0_H0 ;  /* 0x20000072ff417230 */ /* 0x000fe20000004100 */
[----:B------:R-:W-:Y:S01]  /*10c20*/  SHF.R.U32.HI R66, RZ, 0x10, R47 ;  /* 0x00000010ff427819 */ /* 0x000fe2000001162f */
[----:B------:R-:W-:Y:S02]  /*10c30*/  HADD2.F32 R116, -RZ, R116.H1_H1 ;  /* 0x30000074ff747230 */ /* 0x000fe40000004100 */
[----:B------:R-:W-:-:S02]  /*10c40*/  HADD2.F32 R114, -RZ, R114.H1_H1 ;  /* 0x30000072ff727230 */ /* 0x000fc40000004100 */
[----:B------:R-:W-:Y:S02]  /*10c50*/  HADD2.F32 R66, -RZ, R66.H0_H0 ;  /* 0x20000042ff427230 */ /* 0x000fe40000004100 */
[----:B------:R-:W-:Y:S01]  /*10c60*/  HADD2.F32 R46, -RZ, R46.H0_H0 ;  /* 0x2000002eff2e7230 */ /* 0x000fe20000004100 */
[----:B--2---:R-:W-:-:S04]  /*10c70*/  LEA.HI R20, R3, R20, RZ, 0x1d ;  /* 0x0000001403147211 */ /* 0x004fc800078fe8ff */
[----:B------:R-:W-:Y:S01]  /*10c80*/  SHF.R.S32.HI R57, RZ, 0x1f, R20 ;  /* 0x0000001fff397819 */ /* 0x000fe20000011414 */
[----:B------:R-:W-:Y:S01]  /*10c90*/  IMAD.SHL.U32 R21, R20, 0x8, RZ ;  /* 0x0000000814157824 */ /* 0x000fe200078e00ff */
[----:B---3--:R-:W0:Y:S02]  /*10ca0*/  LDS.128 R60, [R79] ;  /* 0x000000004f3c7984 */ /* 0x008e240000000c00 */
[----:B------:R-:W-:Y:S02]  /*10cb0*/  LEA.HI R57, R57, R20, RZ, 0x3 ;  /* 0x0000001439397211 */ /* 0x000fe400078f18ff */
[----:B-----5:R-:W-:Y:S02]  /*10cc0*/  LOP3.LUT R20, R78, 0x38, R21, 0xf8, !PT ;  /* 0x000000384e147812 */ /* 0x020fe400078ef815 */
[----:B------:R-:W-:Y:S01]  /*10cd0*/  SHF.R.U64 R21, R44, 0x10, R45 ;  /* 0x000000102c157819 */ /* 0x000fe2000000122d */
[----:B------:R-:W-:Y:S01]  /*10ce0*/  IMAD.SHL.U32 R57, R57, 0x400, RZ ;  /* 0x0000040039397824 */ /* 0x000fe200078e00ff */
[----:B------:R-:W-:-:S02]  /*10cf0*/  LOP3.LUT R20, R20, R77, RZ, 0x3c, !PT ;  /* 0x0000004d14147212 */ /* 0x000fc400078e3cff */
[--C-:B------:R-:W-:Y:S01]  /*10d00*/  SHF.R.U64 R44, R52, 0x10, R53.reuse ;  /* 0x00000010342c7819 */ /* 0x100fe20000001235 */
[----:B------:R-:W-:Y:S01]  /*10d10*/  HADD2.F32 R21, -RZ, R21.H0_H0 ;  /* 0x20000015ff157230 */ /* 0x000fe20000004100 */
[----:B------:R-:W-:Y:S02]  /*10d20*/  LOP3.LUT R57, R57, 0x7fffe000, RZ, 0xc0, !PT ;  /* 0x7fffe00039397812 */ /* 0x000fe400078ec0ff */
[----:B------:R-:W-:Y:S01]  /*10d30*/  SHF.R.U32.HI R52, RZ, 0x10, R53 ;  /* 0x00000010ff347819 */ /* 0x000fe20000011635 */
[----:B------:R-:W-:Y:S01]  /*10d40*/  HADD2.F32 R44, -RZ, R44.H0_H0 ;  /* 0x2000002cff2c7230 */ /* 0x000fe20000004100 */
[----:B------:R-:W-:Y:S02]  /*10d50*/  IADD3 R20, R20, R57, R76 ;  /* 0x0000003914147210 */ /* 0x000fe40007ffe04c */
[----:B------:R-:W-:Y:S01]  /*10d60*/  SHF.R.U32.HI R45, RZ, 0x10, R45 ;  /* 0x00000010ff2d7819 */ /* 0x000fe2000001162d */
[----:B------:R-:W-:Y:S02]  /*10d70*/  HADD2.F32 R52, -RZ, R52.H0_H0 ;  /* 0x20000034ff347230 */ /* 0x000fe40000004100 */
[----:B------:R-:W-:-:S05]  /*10d80*/  IMAD R20, R20, 0x2, R17 ;  /* 0x0000000214147824 */ /* 0x000fca00078e0211 */
[----:B------:R-:W1:Y:S01]  /*10d90*/  LDS.128 R56, [R20+0x10400] ;  /* 0x0104000014387984 */ /* 0x000e620000000c00 */
[----:B0-----:R-:W-:Y:S02]  /*10da0*/  HADD2.F32 R67, -RZ, R61.H0_H0 ;  /* 0x2000003dff437230 */ /* 0x001fe40000004100 */
[--C-:B------:R-:W-:Y:S02]  /*10db0*/  HADD2.F32 R69, -RZ, R63.reuse.H0_H0 ;  /* 0x2000003fff457230 */ /* 0x100fe40000004100 */
[----:B------:R-:W-:Y:S02]  /*10dc0*/  HADD2.F32 R63, -RZ, R63.H1_H1 ;  /* 0x3000003fff3f7230 */ /* 0x000fe40000004100 */
[--C-:B-1----:R-:W-:Y:S02]  /*10dd0*/  HADD2.F32 R53, -RZ, R57.reuse.H0_H0 ;  /* 0x20000039ff357230 */ /* 0x102fe40000004100 */
[----:B------:R-:W-:-:S03]  /*10de0*/  HADD2.F32 R57, -RZ, R57.H1_H1 ;  /* 0x30000039ff397230 */ /* 0x000fc60000004100 */
[CC--:B------:R-:W-:Y:S01]  /*10df0*/  FMUL.FTZ R47, R53.reuse, R64.reuse ;  /* 0x00000040352f7220 */ /* 0x0c0fe20000410000 */
[-C--:B------:R-:W-:Y:S01]  /*10e00*/  FMUL.FTZ R68, R53, R65.reuse ;  /* 0x0000004135447220 */ /* 0x080fe20000410000 */
[----:B------:R-:W-:Y:S02]  /*10e10*/  SHF.R.U64 R53, R54, 0x10, R55 ;  /* 0x0000001036357819 */ /* 0x000fe40000001237 */
[C---:B------:R-:W-:Y:S01]  /*10e20*/  FFMA.FTZ R65, R67.reuse, R65, -R47 ;  /* 0x0000004143417223 */ /* 0x040fe2000001082f */
[----:B------:R-:W-:Y:S01]  /*10e30*/  HADD2.F32 R47, -RZ, R45.H0_H0 ;  /* 0x2000002dff2f7230 */ /* 0x000fe20000004100 */
[----:B------:R-:W-:Y:S01]  /*10e40*/  SHF.R.U32.HI R54, RZ, 0x10, R55 ;  /* 0x00000010ff367819 */ /* 0x000fe20000011637 */
[----:B------:R-:W-:Y:S02]  /*10e50*/  HADD2.F32 R45, -RZ, R56.H0_H0 ;  /* 0x20000038ff2d7230 */ /* 0x000fe40000004100 */
[----:B------:R-:W-:Y:S01]  /*10e60*/  FFMA.FTZ R68, R67, R64, R68 ;  /* 0x0000004043447223 */ /* 0x000fe20000010044 */
[----:B------:R-:W-:-:S02]  /*10e70*/  HADD2.F32 R64, -RZ, R61.H1_H1 ;  /* 0x3000003dff407230 */ /* 0x000fc40000004100 */
[C---:B------:R-:W-:Y:S01]  /*10e80*/  FMUL.FTZ R55, R57.reuse, R52 ;  /* 0x0000003439377220 */ /* 0x040fe20000410000 */
[----:B------:R-:W-:Y:S02]  /*10e90*/  HADD2.F32 R61, -RZ, R60.H0_H0 ;  /* 0x2000003cff3d7230 */ /* 0x000fe40000004100 */
[-C--:B------:R-:W-:Y:S01]  /*10ea0*/  FMUL.FTZ R57, R57, R47.reuse ;  /* 0x0000002f39397220 */ /* 0x080fe20000410000 */
[C---:B------:R-:W-:Y:S01]  /*10eb0*/  FMUL.FTZ R67, R45.reuse, R116 ;  /* 0x000000742d437220 */ /* 0x040fe20000410000 */
[----:B------:R-:W-:Y:S01]  /*10ec0*/  FMUL.FTZ R45, R45, R114 ;  /* 0x000000722d2d7220 */ /* 0x000fe20000410000 */
[C---:B------:R-:W-:Y:S01]  /*10ed0*/  FFMA.FTZ R55, R64.reuse, R47, -R55 ;  /* 0x0000002f40377223 */ /* 0x040fe20000010837 */
[----:B------:R-:W-:Y:S01]  /*10ee0*/  FFMA.FTZ R57, R64, R52, R57 ;  /* 0x0000003440397223 */ /* 0x000fe20000010039 */
[C---:B------:R-:W-:Y:S01]  /*10ef0*/  FFMA.FTZ R67, R61.reuse, R114, -R67 ;  /* 0x000000723d437223 */ /* 0x040fe20000010843 */
[----:B------:R-:W-:Y:S01]  /*10f00*/  FFMA.FTZ R52, R61, R116, R45 ;  /* 0x000000743d347223 */ /* 0x000fe2000001002d */
[----:B------:R-:W-:-:S02]  /*10f10*/  HADD2.F32 R45, -RZ, R115.H1_H1 ;  /* 0x30000073ff2d7230 */ /* 0x000fc40000004100 */
[----:B------:R-:W-:Y:S02]  /*10f20*/  HADD2.F32 R61, -RZ, R58.H0_H0 ;  /* 0x2000003aff3d7230 */ /* 0x000fe40000004100 */
[----:B------:R-:W-:Y:S02]  /*10f30*/  HADD2.F32 R64, -RZ, R113.H1_H1 ;  /* 0x30000071ff407230 */ /* 0x000fe40000004100 */
[----:B------:R-:W-:Y:S02]  /*10f40*/  HADD2.F32 R47, -RZ, R60.H1_H1 ;  /* 0x3000003cff2f7230 */ /* 0x000fe40000004100 */
[C---:B------:R-:W-:Y:S01]  /*10f50*/  FMUL.FTZ R70, R61.reuse, R45 ;  /* 0x0000002d3d467220 */ /* 0x040fe20000410000 */
[----:B------:R-:W-:Y:S02]  /*10f60*/  HADD2.F32 R60, -RZ, R62.H0_H0 ;  /* 0x2000003eff3c7230 */ /* 0x000fe40000004100 */
[----:B------:R-:W-:Y:S01]  /*10f70*/  FMUL.FTZ R71, R61, R64 ;  /* 0x000000403d477220 */ /* 0x000fe20000410000 */
[----:B------:R-:W-:-:S02]  /*10f80*/  HADD2.F32 R54, -RZ, R54.H0_H0 ;  /* 0x20000036ff367230 */ /* 0x000fc40000004100 */
[----:B------:R-:W-:Y:S02]  /*10f90*/  HADD2.F32 R115, -RZ, R115.H0_H0 ;  /* 0x20000073ff737230 */ /* 0x000fe40000004100 */
[C---:B------:R-:W-:Y:S01]  /*10fa0*/  FFMA.FTZ R61, R60.reuse, R64, -R70 ;  /* 0x000000403c3d7223 */ /* 0x040fe20000010846 */
[----:B------:R-:W-:Y:S01]  /*10fb0*/  FFMA.FTZ R60, R60, R45, R71 ;  /* 0x0000002d3c3c7223 */ /* 0x000fe20000010047 */
[--C-:B------:R-:W-:Y:S02]  /*10fc0*/  HADD2.F32 R45, -RZ, R59.reuse.H0_H0 ;  /* 0x2000003bff2d7230 */ /* 0x100fe40000004100 */
[----:B------:R-:W-:Y:S02]  /*10fd0*/  HADD2.F32 R59, -RZ, R59.H1_H1 ;  /* 0x3000003bff3b7230 */ /* 0x000fe40000004100 */
[----:B------:R-:W-:Y:S02]  /*10fe0*/  HADD2.F32 R113, -RZ, R113.H0_H0 ;  /* 0x20000071ff717230 */ /* 0x000fe40000004100 */
[----:B------:R-:W-:Y:S01]  /*10ff0*/  FMUL.FTZ R64, R45, R115 ;  /* 0x000000732d407220 */ /* 0x000fe20000410000 */
[----:B------:R-:W-:-:S02]  /*11000*/  HADD2.F32 R56, -RZ, R56.H1_H1 ;  /* 0x30000038ff387230 */ /* 0x000fc40000004100 */
[C---:B------:R-:W-:Y:S01]  /*11010*/  FMUL.FTZ R70, R59.reuse, R54 ;  /* 0x000000363b467220 */ /* 0x040fe20000410000 */
[----:B------:R-:W-:Y:S01]  /*11020*/  FMUL.FTZ R59, R59, R66 ;  /* 0x000000423b3b7220 */ /* 0x000fe20000410000 */
[-C--:B------:R-:W-:Y:S01]  /*11030*/  FMUL.FTZ R45, R45, R113.reuse ;  /* 0x000000712d2d7220 */ /* 0x080fe20000410000 */
[----:B------:R-:W-:Y:S02]  /*11040*/  HADD2.F32 R58, -RZ, R58.H1_H1 ;  /* 0x3000003aff3a7230 */ /* 0x000fe40000004100 */
[----:B------:R-:W-:Y:S01]  /*11050*/  FFMA.FTZ R64, R69, R113, -R64 ;  /* 0x0000007145407223 */ /* 0x000fe20000010840 */
[----:B------:R-:W-:Y:S02]  /*11060*/  HADD2.F32 R53, -RZ, R53.H0_H0 ;  /* 0x20000035ff357230 */ /* 0x000fe40000004100 */
[----:B------:R-:W-:Y:S01]  /*11070*/  FFMA.FTZ R59, R63, R54, R59 ;  /* 0x000000363f3b7223 */ /* 0x000fe2000001003b */
[----:B------:R-:W-:Y:S02]  /*11080*/  HADD2.F32 R62, -RZ, R62.H1_H1 ;  /* 0x3000003eff3e7230 */ /* 0x000fe40000004100 */
[----:B------:R-:W-:Y:S01]  /*11090*/  FFMA.FTZ R69, R69, R115, R45 ;  /* 0x0000007345457223 */ /* 0x000fe2000001002d */
[C---:B------:R-:W-:Y:S01]  /*110a0*/  FMUL.FTZ R54, R56.reuse, R44 ;  /* 0x0000002c38367220 */ /* 0x040fe20000410000 */
[----:B------:R-:W-:Y:S01]  /*110b0*/  FMUL.FTZ R56, R56, R21 ;  /* 0x0000001538387220 */ /* 0x000fe20000410000 */
[C---:B------:R-:W-:Y:S01]  /*110c0*/  FMUL.FTZ R45, R58.reuse, R53 ;  /* 0x000000353a2d7220 */ /* 0x040fe20000410000 */
[----:B------:R-:W-:Y:S01]  /*110d0*/  FMUL.FTZ R58, R58, R46 ;  /* 0x0000002e3a3a7220 */ /* 0x000fe20000410000 */
[----:B------:R-:W-:Y:S01]  /*110e0*/  FFMA.FTZ R21, R47, R21, -R54 ;  /* 0x000000152f157223 */ /* 0x000fe20000010836 */
[----:B------:R-:W-:Y:S01]  /*110f0*/  FFMA.FTZ R70, R63, R66, -R70 ;  /* 0x000000423f467223 */ /* 0x000fe20000010846 */
        /* <DEDUP_REMOVED lines=13> */
.L_x_1728:
[----:B------:R-:W-:Y:S05]  /*111d0*/  BSYNC B2 ;  /* 0x0000000000027941 */ /* 0x000fea0003800000 */
.L_x_1727:
[----:B------:R-:W-:Y:S05]  /*111e0*/  @P1 BRA `(.L_x_1726) ;  /* 0x0000000400801947 */ /* 0x000fea0003800000 */
[----:B01----:R-:W2:Y:S04]  /*111f0*/  LDL R20, [R1+0xa0] ;  /* 0x0000a00001147983 */ /* 0x003ea80000100800 */
[----:B------:R-:W3:Y:S01]  /*11200*/  LDL R69, [R1+0xb8] ;  /* 0x0000b80001457983 */ /* 0x000ee20000100800 */
[----:B------:R-:W-:Y:S01]  /*11210*/  HADD2.F32 R62, -RZ, R109.H1_H1 ;  /* 0x3000006dff3e7230 */ /* 0x000fe20000004100 */
[--C-:B------:R-:W-:Y:S01]  /*11220*/  SHF.R.U64 R21, R48, 0x10, R49.reuse ;  /* 0x0000001030157819 */ /* 0x100fe20000001231 */
[----:B------:R-:W-:Y:S01]  /*11230*/  HADD2.F32 R64, -RZ, R111.H1_H1 ;  /* 0x3000006fff407230 */ /* 0x000fe20000004100 */
[----:B------:R-:W-:Y:S01]  /*11240*/  SHF.R.U32.HI R48, RZ, 0x10, R49 ;  /* 0x00000010ff307819 */ /* 0x000fe20000011631 */
[--C-:B------:R-:W-:Y:S02]  /*11250*/  HADD2.F32 R65, -RZ, R110.reuse.H0_H0 ;  /* 0x2000006eff417230 */ /* 0x100fe40000004100 */
[----:B------:R-:W-:-:S02]  /*11260*/  HADD2.F32 R110, -RZ, R110.H1_H1 ;  /* 0x3000006eff6e7230 */ /* 0x000fc40000004100 */
[----:B------:R-:W-:Y:S01]  /*11270*/  HADD2.F32 R63, -RZ, R48.H0_H0 ;  /* 0x20000030ff3f7230 */ /* 0x000fe20000004100 */
[----:B--2---:R-:W-:-:S04]  /*11280*/  LEA.HI R3, R3, R20, RZ, 0x1d ;  /* 0x0000001403037211 */ /* 0x004fc800078fe8ff */
[----:B------:R-:W-:Y:S01]  /*11290*/  SHF.R.S32.HI R44, RZ, 0x1f, R3 ;  /* 0x0000001fff2c7819 */ /* 0x000fe20000011403 */
[----:B------:R-:W-:-:S03]  /*112a0*/  IMAD.SHL.U32 R20, R3, 0x8, RZ ;  /* 0x0000000803147824 */ /* 0x000fc600078e00ff */
[----:B------:R-:W-:Y:S02]  /*112b0*/  LEA.HI R44, R44, R3, RZ, 0x3 ;  /* 0x000000032c2c7211 */ /* 0x000fe400078f18ff */
[----:B-----5:R-:W-:-:S03]  /*112c0*/  LOP3.LUT R3, R78, 0x38, R20, 0xf8, !PT ;  /* 0x000000384e037812 */ /* 0x020fc600078ef814 */
[----:B------:R-:W-:Y:S01]  /*112d0*/  IMAD.SHL.U32 R44, R44, 0x400, RZ ;  /* 0x000004002c2c7824 */ /* 0x000fe200078e00ff */
[----:B------:R-:W-:-:S04]  /*112e0*/  LOP3.LUT R3, R3, R77, RZ, 0x3c, !PT ;  /* 0x0000004d03037212 */ /* 0x000fc800078e3cff */
[----:B------:R-:W-:Y:S02]  /*112f0*/  LOP3.LUT R20, R44, 0x7fffe000, RZ, 0xc0, !PT ;  /* 0x7fffe0002c147812 */ /* 0x000fe400078ec0ff */
[----:B---3--:R-:W0:Y:S02]  /*11300*/  LDS.128 R44, [R69] ;  /* 0x00000000452c7984 */ /* 0x008e240000000c00 */
[----:B------:R-:W-:-:S04]  /*11310*/  IADD3 R20, R3, R20, R76 ;  /* 0x0000001403147210 */ /* 0x000fc80007ffe04c */
[----:B------:R-:W-:Y:S02]  /*11320*/  LEA R3, R20, R17, 0x1 ;  /* 0x0000001114037211 */ /* 0x000fe400078e08ff */
[--C-:B------:R-:W-:Y:S02]  /*11330*/  SHF.R.U64 R20, R40, 0x10, R41.reuse ;  /* 0x0000001028147819 */ /* 0x100fe40000001229 */
[----:B------:R-:W-:Y:S01]  /*11340*/  SHF.R.U32.HI R40, RZ, 0x10, R41 ;  /* 0x00000010ff287819 */ /* 0x000fe20000011629 */
[----:B------:R-:W1:Y:S01]  /*11350*/  LDS.128 R52, [R3+0x10400] ;  /* 0x0104000003347984 */ /* 0x000e620000000c00 */
[----:B------:R-:W-:Y:S02]  /*11360*/  SHF.R.U64 R41, R42, 0x10, R43 ;  /* 0x000000102a297819 */ /* 0x000fe4000000122b */
[--C-:B------:R-:W-:Y:S01]  /*11370*/  SHF.R.U64 R42, R50, 0x10, R51.reuse ;  /* 0x00000010322a7819 */ /* 0x100fe20000001233 */
[----:B------:R-:W-:Y:S01]  /*11380*/  HADD2.F32 R40, -RZ, R40.H0_H0 ;  /* 0x20000028ff287230 */ /* 0x000fe20000004100 */
[----:B------:R-:W-:Y:S01]  /*11390*/  SHF.R.U32.HI R50, RZ, 0x10, R51 ;  /* 0x00000010ff327819 */ /* 0x000fe20000011633 */
[----:B------:R-:W-:Y:S01]  /*113a0*/  HADD2.F32 R41, -RZ, R41.H0_H0 ;  /* 0x20000029ff297230 */ /* 0x000fe20000004100 */
[----:B------:R-:W-:-:S03]  /*113b0*/  SHF.R.U32.HI R43, RZ, 0x10, R43 ;  /* 0x00000010ff2b7819 */ /* 0x000fc6000001162b */
[----:B------:R-:W-:Y:S02]  /*113c0*/  HADD2.F32 R50, -RZ, R50.H0_H0 ;  /* 0x20000032ff327230 */ /* 0x000fe40000004100 */
[--C-:B0-----:R-:W-:Y:S02]  /*113d0*/  HADD2.F32 R49, -RZ, R45.reuse.H0_H0 ;  /* 0x2000002dff317230 */ /* 0x101fe40000004100 */
[----:B------:R-:W-:Y:S02]  /*113e0*/  HADD2.F32 R51, -RZ, R45.H1_H1 ;  /* 0x3000002dff337230 */ /* 0x000fe40000004100 */
[----:B------:R-:W-:Y:S02]  /*113f0*/  HADD2.F32 R45, -RZ, R44.H0_H0 ;  /* 0x2000002cff2d7230 */ /* 0x000fe40000004100 */
[----:B------:R-:W-:Y:S02]  /*11400*/  HADD2.F32 R57, -RZ, R47.H0_H0 ;  /* 0x2000002fff397230 */ /* 0x000fe40000004100 */
[----:B------:R-:W-:-:S02]  /*11410*/  HADD2.F32 R56, -RZ, R46.H0_H0 ;  /* 0x2000002eff387230 */ /* 0x000fc40000004100 */
[----:B------:R-:W-:Y:S02]  /*11420*/  HADD2.F32 R47, -RZ, R47.H1_H1 ;  /* 0x3000002fff2f7230 */ /* 0x000fe40000004100 */
[--C-:B-1----:R-:W-:Y:S02]  /*11430*/  HADD2.F32 R61, -RZ, R53.reuse.H0_H0 ;  /* 0x20000035ff3d7230 */ /* 0x102fe40000004100 */
[----:B------:R-:W-:Y:S02]  /*11440*/  HADD2.F32 R60, -RZ, R53.H1_H1 ;  /* 0x30000035ff3c7230 */ /* 0x000fe40000004100 */
[----:B------:R-:W-:Y:S02]  /*11450*/  HADD2.F32 R53, -RZ, R52.H0_H0 ;  /* 0x20000034ff357230 */ /* 0x000fe40000004100 */
[C---:B------:R-:W-:Y:S01]  /*11460*/  FMUL.FTZ R66, R61.reuse, R62 ;  /* 0x0000003e3d427220 */ /* 0x040fe20000410000 */
[----:B------:R-:W-:Y:S01]  /*11470*/  FMUL.FTZ R68, R61, R64 ;  /* 0x000000403d447220 */ /* 0x000fe20000410000 */
[----:B------:R-:W-:-:S02]  /*11480*/  HADD2.F32 R58, -RZ, R54.H0_H0 ;  /* 0x20000036ff3a7230 */ /* 0x000fc40000004100 */
[C---:B------:R-:W-:Y:S01]  /*11490*/  FFMA.FTZ R48, R49.reuse, R64, -R66 ;  /* 0x0000004031307223 */ /* 0x040fe20000010842 */
[----:B------:R-:W-:Y:S01]  /*114a0*/  FFMA.FTZ R49, R49, R62, R68 ;  /* 0x0000003e31317223 */ /* 0x000fe20000010044 */
[----:B------:R-:W-:Y:S02]  /*114b0*/  HADD2.F32 R64, -RZ, R109.H0_H0 ;  /* 0x2000006dff407230 */ /* 0x000fe40000004100 */
[C---:B------:R-:W-:Y:S01]  /*114c0*/  FMUL.FTZ R66, R60.reuse, R63 ;  /* 0x0000003f3c427220 */ /* 0x040fe20000410000 */
[----:B------:R-:W-:Y:S02]  /*114d0*/  HADD2.F32 R62, -RZ, R111.H0_H0 ;  /* 0x2000006fff3e7230 */ /* 0x000fe40000004100 */
[----:B------:R-:W-:Y:S01]  /*114e0*/  FMUL.FTZ R68, R60, R40 ;  /* 0x000000283c447220 */ /* 0x000fe20000410000 */
[----:B------:R-:W-:Y:S02]  /*114f0*/  HADD2.F32 R59, -RZ, R55.H0_H0 ;  /* 0x20000037ff3b7230 */ /* 0x000fe40000004100 */
[----:B------:R-:W-:Y:S01]  /*11500*/  FMUL.FTZ R60, R53, R64 ;  /* 0x00000040353c7220 */ /* 0x000fe20000410000 */
[----:B------:R-:W-:Y:S01]  /*11510*/  FFMA.FTZ R61, R51, R40, -R66 ;  /* 0x00000028333d7223 */ /* 0x000fe20000010842 */
[----:B------:R-:W-:Y:S01]  /*11520*/  FMUL.FTZ R67, R53, R62 ;  /* 0x0000003e35437220 */ /* 0x000fe20000410000 */
[----:B------:R-:W-:-:S02]  /*11530*/  HADD2.F32 R53, -RZ, R112.H0_H0 ;  /* 0x20000070ff357230 */ /* 0x000fc40000004100 */
[----:B------:R-:W-:Y:S01]  /*11540*/  FFMA.FTZ R40, R51, R63, R68 ;  /* 0x0000003f33287223 */ /* 0x000fe20000010044 */
[C---:B------:R-:W-:Y:S01]  /*11550*/  FFMA.FTZ R51, R45.reuse, R62, -R60 ;  /* 0x0000003e2d337223 */ /* 0x040fe2000001083c */
[----:B------:R-:W-:Y:S01]  /*11560*/  FFMA.FTZ R64, R45, R64, R67 ;  /* 0x000000402d407223 */ /* 0x000fe20000010043 */
[C---:B------:R-:W-:Y:S01]  /*11570*/  FMUL.FTZ R45, R58.reuse, R65 ;  /* 0x000000413a2d7220 */ /* 0x040fe20000410000 */
[----:B------:R-:W-:Y:S02]  /*11580*/  HADD2.F32 R112, -RZ, R112.H1_H1 ;  /* 0x30000070ff707230 */ /* 0x000fe40000004100 */
[----:B------:R-:W-:Y:S01]  /*11590*/  FMUL.FTZ R63, R58, R53 ;  /* 0x000000353a3f7220 */ /* 0x000fe20000410000 */
[----:B------:R-:W-:Y:S02]  /*115a0*/  HADD2.F32 R55, -RZ, R55.H1_H1 ;  /* 0x30000037ff377230 */ /* 0x000fe40000004100 */
[----:B------:R-:W-:Y:S01]  /*115b0*/  FMUL.FTZ R60, R59, R110 ;  /* 0x0000006e3b3c7220 */ /* 0x000fe20000410000 */
[----:B------:R-:W-:-:S02]  /*115c0*/  HADD2.F32 R58, -RZ, R43.H0_H0 ;  /* 0x2000002bff3a7230 */ /* 0x000fc40000004100 */
[----:B------:R-:W-:Y:S01]  /*115d0*/  FFMA.FTZ R53, R56, R53, -R45 ;  /* 0x0000003538357223 */ /* 0x000fe2000001082d */
[----:B------:R-:W-:Y:S02]  /*115e0*/  HADD2.F32 R52, -RZ, R52.H1_H1 ;  /* 0x30000034ff347230 */ /* 0x000fe40000004100 */
[----:B------:R-:W-:Y:S01]  /*115f0*/  FFMA.FTZ R43, R57, R112, -R60 ;  /* 0x00000070392b7223 */ /* 0x000fe2000001083c */
[C---:B------:R-:W-:Y:S01]  /*11600*/  FMUL.FTZ R62, R55.reuse, R50 ;  /* 0x00000032373e7220 */ /* 0x040fe20000410000 */
[----:B------:R-:W-:Y:S01]  /*11610*/  FMUL.FTZ R60, R55, R58 ;  /* 0x0000003a373c7220 */ /* 0x000fe20000410000 */
[----:B------:R-:W-:Y:S02]  /*11620*/  HADD2.F32 R54, -RZ, R54.H1_H1 ;  /* 0x30000036ff367230 */ /* 0x000fe40000004100 */
[----:B------:R-:W-:Y:S01]  /*11630*/  FMUL.FTZ R59, R59, R112 ;  /* 0x000000703b3b7220 */ /* 0x000fe20000410000 */
[----:B------:R-:W-:Y:S02]  /*11640*/  HADD2.F32 R45, -RZ, R21.H0_H0 ;  /* 0x20000015ff2d7230 */ /* 0x000fe40000004100 */
[----:B------:R-:W-:Y:S01]  /*11650*/  FFMA.FTZ R62, R47, R58, -R62 ;  /* 0x0000003a2f3e7223 */ /* 0x000fe2000001083e */
[----:B------:R-:W-:-:S02]  /*11660*/  HADD2.F32 R55, -RZ, R42.H0_H0 ;  /* 0x2000002aff377230 */ /* 0x000fc40000004100 */
[----:B------:R-:W-:Y:S01]  /*11670*/  FFMA.FTZ R57, R57, R110, R59 ;  /* 0x0000006e39397223 */ /* 0x000fe2000001003b */
[----:B------:R-:W-:Y:S02]  /*11680*/  HADD2.F32 R21, -RZ, R20.H0_H0 ;  /* 0x20000014ff157230 */ /* 0x000fe40000004100 */
[----:B------:R-:W-:Y:S01]  /*11690*/  FFMA.FTZ R60, R47, R50, R60 ;  /* 0x000000322f3c7223 */ /* 0x000fe2000001003c */
[----:B------:R-:W-:Y:S02]  /*116a0*/  HADD2.F32 R44, -RZ, R44.H1_H1 ;  /* 0x3000002cff2c7230 */ /* 0x000fe40000004100 */
[----:B------:R-:W-:Y:S01]  /*116b0*/  FMUL.FTZ R47, R52, R45 ;  /* 0x0000002d342f7220 */ /* 0x000fe20000410000 */
[----:B------:R-:W-:Y:S02]  /*116c0*/  HADD2.F32 R46, -RZ, R46.H1_H1 ;  /* 0x3000002eff2e7230 */ /* 0x000fe40000004100 */
[----:B------:R-:W-:Y:S01]  /*116d0*/  FMUL.FTZ R59, R54, R55 ;  /* 0x00000037363b7220 */ /* 0x000fe20000410000 */
[----:B------:R-:W-:Y:S01]  /*116e0*/  FMUL.FTZ R52, R52, R21 ;  /* 0x0000001534347220 */ /* 0x000fe20000410000 */
[----:B------:R-:W-:Y:S01]  /*116f0*/  FMUL.FTZ R54, R54, R41 ;  /* 0x0000002936367220 */ /* 0x000fe20000410000 */
[----:B------:R-:W-:Y:S01]  /*11700*/  FFMA.FTZ R20, R44, R21, -R47 ;  /* 0x000000152c147223 */ /* 0x000fe2000001082f */
        /* <DEDUP_REMOVED lines=14> */
.L_x_1726:
[----:B------:R-:W-:Y:S05]  /*117f0*/  BSYNC B1 ;  /* 0x0000000000017941 */ /* 0x000fea0003800000 */
.L_x_1725:
[----:B--2---:R-:W-:Y:S01]  /*11800*/  VIADD R3, R121, 0x40 ;  /* 0x0000004079037836 */ /* 0x004fe20000000000 */
[----:B------:R-:W-:Y:S04]  /*11810*/  BSSY B1, `(.L_x_1729) ;  /* 0x00000d8000017945 */ /* 0x000fe80003800000 */
[----:B------:R-:W-:-:S13]  /*11820*/  ISETP.GE.AND P0, PT, R3, R0, PT ;  /* 0x000000000300720c */ /* 0x000fda0003f06270 */
[----:B------:R-:W-:Y:S05]  /*11830*/  @P0 BRA `(.L_x_1730) ;  /* 0x0000000c00540947 */ /* 0x000fea0003800000 */
[----:B01----:R-:W0:Y:S01]  /*11840*/  LDC R20, c[0x0][0x3f4] ;  /* 0x0000fd00ff147b82 */ /* 0x003e220000000800 */
[----:B------:R-:W-:Y:S01]  /*11850*/  BSSY B2, `(.L_x_1731) ;  /* 0x000006b000027945 */ /* 0x000fe20003800000 */
[-C--:B0-----:R-:W-:Y:S02]  /*11860*/  ISETP.GE.AND P0, PT, R18, R20.reuse, PT ;  /* 0x000000141200720c */ /* 0x081fe40003f06270 */
[----:B------:R-:W-:-:S11]  /*11870*/  ISETP.GE.AND P1, PT, R203, R20, PT ;  /* 0x00000014cb00720c */ /* 0x000fd60003f26270 */
[----:B------:R-:W-:Y:S05]  /*11880*/  @P0 BRA `(.L_x_1732) ;  /* 0x00000004009c0947 */ /* 0x000fea0003800000 */
[----:B------:R-:W2:Y:S04]  /*11890*/  LDL R21, [R1+0x80] ;  /* 0x0000800001157983 */ /* 0x000ea80000100800 */
[----:B------:R-:W3:Y:S01]  /*118a0*/  LDL R61, [R1+0xb4] ;  /* 0x0000b400013d7983 */ /* 0x000ee20000100800 */
[----:B------:R-:W-:Y:S01]  /*118b0*/  IMAD.SHL.U32 R40, R3, 0x40, RZ ;  /* 0x0000004003287824 */ /* 0x000fe200078e00ff */
[----:B------:R-:W-:Y:S01]  /*118c0*/  SHF.R.S32.HI R44, RZ, 0x1f, R3 ;  /* 0x0000001fff2c7819 */ /* 0x000fe20000011403 */
[----:B------:R-:W-:Y:S01]  /*118d0*/  HADD2.F32 R56, -RZ, R107.H1_H1 ;  /* 0x3000006bff387230 */ /* 0x000fe20000004100 */
[--C-:B------:R-:W-:Y:S01]  /*118e0*/  SHF.R.U64 R28, R28, 0x10, R29.reuse ;  /* 0x000000101c1c7819 */ /* 0x100fe2000000121d */
[--C-:B------:R-:W-:Y:S01]  /*118f0*/  HADD2.F32 R58, -RZ, R105.reuse.H1_H1 ;  /* 0x30000069ff3a7230 */ /* 0x100fe20000004100 */
[----:B------:R-:W-:Y:S01]  /*11900*/  LOP3.LUT R41, R40, 0x1c0, RZ, 0xc0, !PT ;  /* 0x000001c028297812 */ /* 0x000fe200078ec0ff */
[----:B------:R-:W-:Y:S01]  /*11910*/  HADD2.F32 R105, -RZ, R105.H0_H0 ;  /* 0x20000069ff697230 */ /* 0x000fe20000004100 */
[----:B------:R-:W-:Y:S01]  /*11920*/  LEA.HI R44, R44, R3, RZ, 0x3 ;  /* 0x000000032c2c7211 */ /* 0x000fe200078f18ff */
[----:B------:R-:W-:Y:S01]  /*11930*/  HADD2.F32 R107, -RZ, R107.H0_H0 ;  /* 0x2000006bff6b7230 */ /* 0x000fe20000004100 */
[----:B------:R-:W-:-:S02]  /*11940*/  SHF.R.U32.HI R52, RZ, 0x10, R29 ;  /* 0x00000010ff347819 */ /* 0x000fc4000001161d */
[--C-:B------:R-:W-:Y:S01]  /*11950*/  SHF.R.U64 R29, R36, 0x10, R37.reuse ;  /* 0x00000010241d7819 */ /* 0x100fe20000001225 */
[----:B------:R-:W-:Y:S01]  /*11960*/  IMAD.SHL.U32 R44, R44, 0x40, RZ ;  /* 0x000000402c2c7824 */ /* 0x000fe200078e00ff */
[----:B------:R-:W-:Y:S01]  /*11970*/  SHF.R.U32.HI R57, RZ, 0x10, R37 ;  /* 0x00000010ff397819 */ /* 0x000fe20000011625 */
[----:B------:R-:W-:Y:S01]  /*11980*/  HADD2.F32 R52, -RZ, R52.H0_H0 ;  /* 0x20000034ff347230 */ /* 0x000fe20000004100 */
[--C-:B------:R-:W-:Y:S02]  /*11990*/  SHF.R.U64 R30, R30, 0x10, R31.reuse ;  /* 0x000000101e1e7819 */ /* 0x100fe4000000121f */
[----:B------:R-:W-:Y:S01]  /*119a0*/  LOP3.LUT R45, R44, 0xfffffe00, RZ, 0xc0, !PT ;  /* 0xfffffe002c2d7812 */ /* 0x000fe200078ec0ff */
[----:B------:R-:W-:Y:S01]  /*119b0*/  HADD2.F32 R57, -RZ, R57.H0_H0 ;  /* 0x20000039ff397230 */ /* 0x000fe20000004100 */
[----:B------:R-:W-:Y:S02]  /*119c0*/  SHF.R.U32.HI R36, RZ, 0x10, R31 ;  /* 0x00000010ff247819 */ /* 0x000fe4000001161f */
[----:B------:R-:W-:-:S02]  /*119d0*/  SHF.R.U64 R31, R38, 0x10, R39 ;  /* 0x00000010261f7819 */ /* 0x000fc40000001227 */
[----:B------:R-:W-:Y:S01]  /*119e0*/  SHF.R.U32.HI R38, RZ, 0x10, R39 ;  /* 0x00000010ff267819 */ /* 0x000fe20000011627 */
[----:B------:R-:W-:-:S04]  /*119f0*/  HADD2.F32 R36, -RZ, R36.H0_H0 ;  /* 0x20000024ff247230 */ /* 0x000fc80000004100 */
[----:B------:R-:W-:Y:S01]  /*11a00*/  HADD2.F32 R38, -RZ, R38.H0_H0 ;  /* 0x20000026ff267230 */ /* 0x000fe20000004100 */
[----:B--2---:R-:W-:-:S04]  /*11a10*/  LEA.HI R21, R20, R21, RZ, 0x1d ;  /* 0x0000001514157211 */ /* 0x004fc800078fe8ff */
[----:B------:R-:W-:Y:S01]  /*11a20*/  SHF.R.S32.HI R42, RZ, 0x1f, R21 ;  /* 0x0000001fff2a7819 */ /* 0x000fe20000011415 */
[----:B------:R-:W-:-:S03]  /*11a30*/  IMAD.SHL.U32 R40, R21, 0x8, RZ ;  /* 0x0000000815287824 */ /* 0x000fc600078e00ff */
[----:B------:R-:W-:Y:S02]  /*11a40*/  LEA.HI R42, R42, R21, RZ, 0x3 ;  /* 0x000000152a2a7211 */ /* 0x000fe400078f18ff */
[----:B------:R-:W-:Y:S02]  /*11a50*/  LOP3.LUT R21, R41, 0x38, R40, 0xf8, !PT ;  /* 0x0000003829157812 */ /* 0x000fe400078ef828 */
[----:B------:R-:W-:Y:S01]  /*11a60*/  SHF.R.U32.HI R40, RZ, 0x3, R41 ;  /* 0x00000003ff287819 */ /* 0x000fe20000011629 */
[----:B------:R-:W-:-:S03]  /*11a70*/  IMAD.SHL.U32 R42, R42, 0x400, RZ ;  /* 0x000004002a2a7824 */ /* 0x000fc600078e00ff */
[----:B------:R-:W-:Y:S02]  /*11a80*/  LOP3.LUT R21, R21, R40, RZ, 0x3c, !PT ;  /* 0x0000002815157212 */ /* 0x000fe400078e3cff */
[----:B------:R-:W-:Y:S02]  /*11a90*/  LOP3.LUT R44, R42, 0x7fffe000, RZ, 0xc0, !PT ;  /* 0x7fffe0002a2c7812 */ /* 0x000fe400078ec0ff */
[----:B---3--:R-:W0:Y:S02]  /*11aa0*/  LDS.128 R40, [R61] ;  /* 0x000000003d287984 */ /* 0x008e240000000c00 */
[----:B------:R-:W-:-:S04]  /*11ab0*/  IADD3 R44, R21, R44, R45 ;  /* 0x0000002c152c7210 */ /* 0x000fc80007ffe02d */
[----:B------:R-:W-:-:S05]  /*11ac0*/  LEA R21, R44, R17, 0x1 ;  /* 0x000000112c157211 */ /* 0x000fca00078e08ff */
[----:B------:R-:W1:Y:S01]  /*11ad0*/  LDS.128 R44, [R21+0x10400] ;  /* 0x01040000152c7984 */ /* 0x000e620000000c00 */
[--C-:B0-----:R-:W-:Y:S02]  /*11ae0*/  HADD2.F32 R53, -RZ, R41.reuse.H0_H0 ;  /* 0x20000029ff357230 */ /* 0x101fe40000004100 */
[----:B------:R-:W-:Y:S02]  /*11af0*/  HADD2.F32 R50, -RZ, R41.H1_H1 ;  /* 0x30000029ff327230 */ /* 0x000fe40000004100 */
[----:B------:R-:W-:Y:S02]  /*11b00*/  HADD2.F32 R48, -RZ, R40.H0_H0 ;  /* 0x20000028ff307230 */ /* 0x000fe40000004100 */
[----:B------:R-:W-:Y:S02]  /*11b10*/  HADD2.F32 R37, -RZ, R42.H0_H0 ;  /* 0x2000002aff257230 */ /* 0x000fe40000004100 */
[--C-:B------:R-:W-:Y:S02]  /*11b20*/  HADD2.F32 R39, -RZ, R43.reuse.H0_H0 ;  /* 0x2000002bff277230 */ /* 0x100fe40000004100 */
[----:B------:R-:W-:-:S02]  /*11b30*/  HADD2.F32 R43, -RZ, R43.H1_H1 ;  /* 0x3000002bff2b7230 */ /* 0x000fc40000004100 */
[--C-:B-1----:R-:W-:Y:S02]  /*11b40*/  HADD2.F32 R41, -RZ, R45.reuse.H0_H0 ;  /* 0x2000002dff297230 */ /* 0x102fe40000004100 */
[----:B------:R-:W-:Y:S02]  /*11b50*/  HADD2.F32 R54, -RZ, R44.H0_H0 ;  /* 0x2000002cff367230 */ /* 0x000fe40000004100 */
[----:B------:R-:W-:Y:S02]  /*11b60*/  HADD2.F32 R55, -RZ, R45.H1_H1 ;  /* 0x3000002dff377230 */ /* 0x000fe40000004100 */
[C---:B------:R-:W-:Y:S01]  /*11b70*/  FMUL.FTZ R60, R41.reuse, R58 ;  /* 0x0000003a293c7220 */ /* 0x040fe20000410000 */
[-C--:B------:R-:W-:Y:S01]  /*11b80*/  FMUL.FTZ R62, R41, R56.reuse ;  /* 0x00000038293e7220 */ /* 0x080fe20000410000 */
[----:B------:R-:W-:Y:S02]  /*11b90*/  HADD2.F32 R51, -RZ, R46.H0_H0 ;  /* 0x2000002eff337230 */ /* 0x000fe40000004100 */
[C---:B------:R-:W-:Y:S01]  /*11ba0*/  FFMA.FTZ R41, R53.reuse, R56, -R60 ;  /* 0x0000003835297223 */ /* 0x040fe2000001083c */
[----:B------:R-:W-:Y:S01]  /*11bb0*/  FFMA.FTZ R45, R53, R58, R62 ;  /* 0x0000003a352d7223 */ /* 0x000fe2000001003e */
[----:B------:R-:W-:Y:S01]  /*11bc0*/  FMUL.FTZ R53, R54, R105 ;  /* 0x0000006936357220 */ /* 0x000fe20000410000 */
[----:B------:R-:W-:-:S02]  /*11bd0*/  HADD2.F32 R56, -RZ, R106.H0_H0 ;  /* 0x2000006aff387230 */ /* 0x000fc40000004100 */
[-C--:B------:R-:W-:Y:S01]  /*11be0*/  FMUL.FTZ R58, R54, R107.reuse ;  /* 0x0000006b363a7220 */ /* 0x080fe20000410000 */
[----:B------:R-:W-:Y:S02]  /*11bf0*/  HADD2.F32 R54, -RZ, R108.H0_H0 ;  /* 0x2000006cff367230 */ /* 0x000fe40000004100 */
[C---:B------:R-:W-:Y:S01]  /*11c00*/  FFMA.FTZ R53, R48.reuse, R107, -R53 ;  /* 0x0000006b30357223 */ /* 0x040fe20000010835 */
[----:B------:R-:W-:Y:S02]  /*11c10*/  HADD2.F32 R49, -RZ, R47.H0_H0 ;  /* 0x2000002fff317230 */ /* 0x000fe40000004100 */
[----:B------:R-:W-:Y:S01]  /*11c20*/  FFMA.FTZ R48, R48, R105, R58 ;  /* 0x0000006930307223 */ /* 0x000fe2000001003a */
[C---:B------:R-:W-:Y:S01]  /*11c30*/  FMUL.FTZ R58, R51.reuse, R56 ;  /* 0x00000038333a7220 */ /* 0x040fe20000410000 */
[----:B------:R-:W-:Y:S02]  /*11c40*/  HADD2.F32 R106, -RZ, R106.H1_H1 ;  /* 0x3000006aff6a7230 */ /* 0x000fe40000004100 */
[----:B------:R-:W-:Y:S01]  /*11c50*/  FMUL.FTZ R60, R51, R54 ;  /* 0x00000036333c7220 */ /* 0x000fe20000410000 */
[----:B------:R-:W-:-:S02]  /*11c60*/  HADD2.F32 R108, -RZ, R108.H1_H1 ;  /* 0x3000006cff6c7230 */ /* 0x000fc40000004100 */
[----:B------:R-:W-:Y:S01]  /*11c70*/  FFMA.FTZ R51, R37, R54, -R58 ;  /* 0x0000003625337223 */ /* 0x000fe2000001083a */
[----:B------:R-:W-:Y:S02]  /*11c80*/  HADD2.F32 R47, -RZ, R47.H1_H1 ;  /* 0x3000002fff2f7230 */ /* 0x000fe40000004100 */
[----:B------:R-:W-:Y:S01]  /*11c90*/  FMUL.FTZ R54, R49, R106 ;  /* 0x0000006a31367220 */ /* 0x000fe20000410000 */
[----:B------:R-:W-:Y:S01]  /*11ca0*/  FMUL.FTZ R59, R55, R57 ;  /* 0x00000039373b7220 */ /* 0x000fe20000410000 */
[----:B------:R-:W-:Y:S01]  /*11cb0*/  FMUL.FTZ R49, R49, R108 ;  /* 0x0000006c31317220 */ /* 0x000fe20000410000 */
[----:B------:R-:W-:Y:S01]  /*11cc0*/  FMUL.FTZ R55, R55, R52 ;  /* 0x0000003437377220 */ /* 0x000fe20000410000 */
[----:B------:R-:W-:Y:S01]  /*11cd0*/  FFMA.FTZ R60, R37, R56, R60 ;  /* 0x00000038253c7223 */ /* 0x000fe2000001003c */
[C---:B------:R-:W-:Y:S01]  /*11ce0*/  FFMA.FTZ R54, R39.reuse, R108, -R54 ;  /* 0x0000006c27367223 */ /* 0x040fe20000010836 */
[----:B------:R-:W-:Y:S01]  /*11cf0*/  FFMA.FTZ R49, R39, R106, R49 ;  /* 0x0000006a27317223 */ /* 0x000fe20000010031 */
[----:B------:R-:W-:-:S02]  /*11d00*/  HADD2.F32 R44, -RZ, R44.H1_H1 ;  /* 0x3000002cff2c7230 */ /* 0x000fc40000004100 */
[C---:B------:R-:W-:Y:S01]  /*11d10*/  FMUL.FTZ R56, R47.reuse, R38 ;  /* 0x000000262f387220 */ /* 0x040fe20000410000 */
[----:B------:R-:W-:Y:S02]  /*11d20*/  HADD2.F32 R46, -RZ, R46.H1_H1 ;  /* 0x3000002eff2e7230 */ /* 0x000fe40000004100 */
[----:B------:R-:W-:Y:S01]  /*11d30*/  FMUL.FTZ R58, R47, R36 ;  /* 0x000000242f3a7220 */ /* 0x000fe20000410000 */
[----:B------:R-:W-:Y:S02]  /*11d40*/  HADD2.F32 R37, -RZ, R29.H0_H0 ;  /* 0x2000001dff257230 */ /* 0x000fe40000004100 */
[C---:B------:R-:W-:Y:S01]  /*11d50*/  FFMA.FTZ R52, R50.reuse, R52, -R59 ;  /* 0x0000003432347223 */ /* 0x040fe2000001083b */
[----:B------:R-:W-:Y:S02]  /*11d60*/  HADD2.F32 R39, -RZ, R31.H0_H0 ;  /* 0x2000001fff277230 */ /* 0x000fe40000004100 */
[----:B------:R-:W-:Y:S01]  /*11d70*/  FFMA.FTZ R50, R50, R57, R55 ;  /* 0x0000003932327223 */ /* 0x000fe20000010037 */
[----:B------:R-:W-:-:S02]  /*11d80*/  HADD2.F32 R29, -RZ, R28.H0_H0 ;  /* 0x2000001cff1d7230 */ /* 0x000fc40000004100 */
[C---:B------:R-:W-:Y:S01]  /*11d90*/  FFMA.FTZ R55, R43.reuse, R36, -R56 ;  /* 0x000000242b377223 */ /* 0x040fe20000010838 */
        /* <DEDUP_REMOVED lines=22> */
.L_x_1732:
[----:B------:R-:W-:Y:S05]  /*11f00*/  BSYNC B2 ;  /* 0x0000000000027941 */ /* 0x000fea0003800000 */
.L_x_1731:
[----:B------:R-:W-:Y:S05]  /*11f10*/  @P1 BRA `(.L_x_1730) ;  /* 0x00000004009c1947 */ /* 0x000fea0003800000 */
[----:B0-----:R-:W2:Y:S04]  /*11f20*/  LDL R28, [R1+0xa0] ;  /* 0x0000a000011c7983 */ /* 0x001ea80000100800 */
[----:B------:R-:W3:Y:S01]  /*11f30*/  LDL R51, [R1+0xb0] ;  /* 0x0000b00001337983 */ /* 0x000ee20000100800 */
[----:B------:R-:W-:Y:S01]  /*11f40*/  IMAD.SHL.U32 R21, R3, 0x40, RZ ;  /* 0x0000004003157824 */ /* 0x000fe200078e00ff */
[----:B------:R-:W-:Y:S01]  /*11f50*/  SHF.R.S32.HI R30, RZ, 0x1f, R3 ;  /* 0x0000001fff1e7819 */ /* 0x000fe20000011403 */
[--C-:B------:R-:W-:Y:S01]  /*11f60*/  HADD2.F32 R45, -RZ, R94.reuse.H1_H1 ;  /* 0x3000005eff2d7230 */ /* 0x100fe20000004100 */
[----:B------:R-:W-:Y:S01]  /*11f70*/  SHF.R.U32.HI R44, RZ, 0x10, R33 ;  /* 0x00000010ff2c7819 */ /* 0x000fe20000011621 */
[----:B------:R-:W-:Y:S01]  /*11f80*/  HADD2.F32 R94, -RZ, R94.H0_H0 ;  /* 0x2000005eff5e7230 */ /* 0x000fe20000004100 */
[----:B------:R-:W-:-:S02]  /*11f90*/  LEA.HI R30, R30, R3, RZ, 0x3 ;  /* 0x000000031e1e7211 */ /* 0x000fc400078f18ff */
[----:B------:R-:W-:Y:S01]  /*11fa0*/  SHF.R.U32.HI R46, RZ, 0x10, R25 ;  /* 0x00000010ff2e7819 */ /* 0x000fe20000011619 */
[----:B------:R-:W-:Y:S01]  /*11fb0*/  HADD2.F32 R44, -RZ, R44.H0_H0 ;  /* 0x2000002cff2c7230 */ /* 0x000fe20000004100 */
[----:B------:R-:W-:Y:S01]  /*11fc0*/  SHF.R.U32.HI R50, RZ, 0x10, R27 ;  /* 0x00000010ff327819 */ /* 0x000fe2000001161b */
[----:B------:R-:W-:Y:S01]  /*11fd0*/  IMAD.SHL.U32 R30, R30, 0x40, RZ ;  /* 0x000000401e1e7824 */ /* 0x000fe200078e00ff */
[----:B------:R-:W-:Y:S02]  /*11fe0*/  SHF.R.U32.HI R49, RZ, 0x10, R35 ;  /* 0x00000010ff317819 */ /* 0x000fe40000011623 */
[----:B--2---:R-:W-:Y:S02]  /*11ff0*/  LEA.HI R20, R20, R28, RZ, 0x1d ;  /* 0x0000001c14147211 */ /* 0x004fe400078fe8ff */
[----:B------:R-:W-:Y:S02]  /*12000*/  LOP3.LUT R28, R21, 0x1c0, RZ, 0xc0, !PT ;  /* 0x000001c0151c7812 */ /* 0x000fe400078ec0ff */
[----:B------:R-:W-:Y:S01]  /*12010*/  SHF.R.S32.HI R29, RZ, 0x1f, R20 ;  /* 0x0000001fff1d7819 */ /* 0x000fe20000011414 */
[----:B------:R-:W-:-:S03]  /*12020*/  IMAD.SHL.U32 R21, R20, 0x8, RZ ;  /* 0x0000000814157824 */ /* 0x000fc600078e00ff */
[----:B------:R-:W-:Y:S02]  /*12030*/  LEA.HI R29, R29, R20, RZ, 0x3 ;  /* 0x000000141d1d7211 */ /* 0x000fe400078f18ff */
[----:B------:R-:W-:Y:S02]  /*12040*/  LOP3.LUT R3, R28, 0x38, R21, 0xf8, !PT ;  /* 0x000000381c037812 */ /* 0x000fe400078ef815 */
[----:B------:R-:W-:Y:S01]  /*12050*/  SHF.R.U32.HI R28, RZ, 0x3, R28 ;  /* 0x00000003ff1c7819 */ /* 0x000fe2000001161c */
[----:B------:R-:W-:Y:S01]  /*12060*/  IMAD.SHL.U32 R29, R29, 0x400, RZ ;  /* 0x000004001d1d7824 */ /* 0x000fe200078e00ff */
[----:B------:R-:W-:Y:S02]  /*12070*/  LOP3.LUT R21, R30, 0xfffffe00, RZ, 0xc0, !PT ;  /* 0xfffffe001e157812 */ /* 0x000fe400078ec0ff */
[----:B------:R-:W-:Y:S02]  /*12080*/  LOP3.LUT R3, R3, R28, RZ, 0x3c, !PT ;  /* 0x0000001c03037212 */ /* 0x000fe400078e3cff */
[----:B------:R-:W-:-:S02]  /*12090*/  LOP3.LUT R20, R29, 0x7fffe000, RZ, 0xc0, !PT ;  /* 0x7fffe0001d147812 */ /* 0x000fc400078ec0ff */
[----:B---3--:R-:W0:Y:S02]  /*120a0*/  LDS.128 R28, [R51] ;  /* 0x00000000331c7984 */ /* 0x008e240000000c00 */
[----:B------:R-:W-:Y:S02]  /*120b0*/  IADD3 R20, R3, R20, R21 ;  /* 0x0000001403147210 */ /* 0x000fe40007ffe015 */
[----:B------:R-:W-:-:S03]  /*120c0*/  SHF.R.U64 R21, R26, 0x10, R27 ;  /* 0x000000101a157819 */ /* 0x000fc6000000121b */
[----:B------:R-:W-:Y:S01]  /*120d0*/  IMAD R3, R20, 0x2, R17 ;  /* 0x0000000214037824 */ /* 0x000fe200078e0211 */
[----:B------:R-:W-:Y:S01]  /*120e0*/  SHF.R.U64 R20, R24, 0x10, R25 ;  /* 0x0000001018147819 */ /* 0x000fe20000001219 */
[----:B------:R-:W-:Y:S01]  /*120f0*/  HADD2.F32 R21, -RZ, R21.H0_H0 ;  /* 0x20000015ff157230 */ /* 0x000fe20000004100 */
[----:B------:R-:W-:Y:S02]  /*12100*/  SHF.R.U64 R24, R32, 0x10, R33 ;  /* 0x0000001020187819 */ /* 0x000fe40000001221 */
[----:B------:R-:W1:Y:S01]  /*12110*/  LDS.128 R36, [R3+0x10400] ;  /* 0x0104000003247984 */ /* 0x000e620000000c00 */
[----:B------:R-:W-:-:S05]  /*12120*/  SHF.R.U64 R25, R34, 0x10, R35 ;  /* 0x0000001022197819 */ /* 0x000fca0000001223 */
[----:B------:R-:W-:Y:S02]  /*12130*/  HADD2.F32 R25, -RZ, R25.H0_H0 ;  /* 0x20000019ff197230 */ /* 0x000fe40000004100 */
[--C-:B0-----:R-:W-:Y:S02]  /*12140*/  HADD2.F32 R32, -RZ, R29.reuse.H0_H0 ;  /* 0x2000001dff207230 */ /* 0x101fe40000004100 */
[----:B------:R-:W-:Y:S02]  /*12150*/  HADD2.F32 R33, -RZ, R29.H1_H1 ;  /* 0x3000001dff217230 */ /* 0x000fe40000004100 */
[--C-:B------:R-:W-:Y:S02]  /*12160*/  HADD2.F32 R29, -RZ, R96.reuse.H1_H1 ;  /* 0x30000060ff1d7230 */ /* 0x100fe40000004100 */
[----:B------:R-:W-:Y:S02]  /*12170*/  HADD2.F32 R96, -RZ, R96.H0_H0 ;  /* 0x20000060ff607230 */ /* 0x000fe40000004100 */
[----:B------:R-:W-:-:S02]  /*12180*/  HADD2.F32 R27, -RZ, R28.H0_H0 ;  /* 0x2000001cff1b7230 */ /* 0x000fc40000004100 */
[----:B------:R-:W-:Y:S02]  /*12190*/  HADD2.F32 R34, -RZ, R30.H0_H0 ;  /* 0x2000001eff227230 */ /* 0x000fe40000004100 */
[--C-:B-1----:R-:W-:Y:S02]  /*121a0*/  HADD2.F32 R26, -RZ, R37.reuse.H0_H0 ;  /* 0x20000025ff1a7230 */ /* 0x102fe40000004100 */
[----:B------:R-:W-:Y:S02]  /*121b0*/  HADD2.F32 R40, -RZ, R37.H1_H1 ;  /* 0x30000025ff287230 */ /* 0x000fe40000004100 */
[----:B------:R-:W-:Y:S02]  /*121c0*/  HADD2.F32 R37, -RZ, R36.H0_H0 ;  /* 0x20000024ff257230 */ /* 0x000fe40000004100 */
[C---:B------:R-:W-:Y:S01]  /*121d0*/  FMUL.FTZ R43, R26.reuse, R45 ;  /* 0x0000002d1a2b7220 */ /* 0x040fe20000410000 */
[----:B------:R-:W-:Y:S01]  /*121e0*/  FMUL.FTZ R47, R26, R29 ;  /* 0x0000001d1a2f7220 */ /* 0x000fe20000410000 */
[----:B------:R-:W-:-:S02]  /*121f0*/  HADD2.F32 R41, -RZ, R38.H0_H0 ;  /* 0x20000026ff297230 */ /* 0x000fc40000004100 */
[C---:B------:R-:W-:Y:S01]  /*12200*/  FFMA.FTZ R26, R32.reuse, R29, -R43 ;  /* 0x0000001d201a7223 */ /* 0x040fe2000001082b */
[----:B------:R-:W-:Y:S02]  /*12210*/  HADD2.F32 R43, -RZ, R46.H0_H0 ;  /* 0x2000002eff2b7230 */ /* 0x000fe40000004100 */
[----:B------:R-:W-:Y:S01]  /*12220*/  FFMA.FTZ R29, R32, R45, R47 ;  /* 0x0000002d201d7223 */ /* 0x000fe2000001002f */
[C---:B------:R-:W-:Y:S01]  /*12230*/  FMUL.FTZ R32, R37.reuse, R94 ;  /* 0x0000005e25207220 */ /* 0x040fe20000410000 */
[C---:B------:R-:W-:Y:S01]  /*12240*/  FMUL.FTZ R46, R40.reuse, R44 ;  /* 0x0000002c282e7220 */ /* 0x040fe20000410000 */
[-C--:B------:R-:W-:Y:S01]  /*12250*/  FMUL.FTZ R37, R37, R96.reuse ;  /* 0x0000006025257220 */ /* 0x080fe20000410000 */
[----:B------:R-:W-:Y:S01]  /*12260*/  FMUL.FTZ R48, R40, R43 ;  /* 0x0000002b28307220 */ /* 0x000fe20000410000 */
[----:B------:R-:W-:Y:S02]  /*12270*/  HADD2.F32 R40, -RZ, R95.H0_H0 ;  /* 0x2000005fff287230 */ /* 0x000fe40000004100 */
[----:B------:R-:W-:Y:S01]  /*12280*/  FFMA.FTZ R96, R27, R96, -R32 ;  /* 0x000000601b607223 */ /* 0x000fe20000010820 */
[----:B------:R-:W-:-:S02]  /*12290*/  HADD2.F32 R32, -RZ, R97.H0_H0 ;  /* 0x20000061ff207230 */ /* 0x000fc40000004100 */
[----:B------:R-:W-:Y:S01]  /*122a0*/  FFMA.FTZ R37, R27, R94, R37 ;  /* 0x0000005e1b257223 */ /* 0x000fe20000010025 */
[----:B------:R-:W-:Y:S01]  /*122b0*/  FFMA.FTZ R43, R33, R43, -R46 ;  /* 0x0000002b212b7223 */ /* 0x000fe2000001082e */
[----:B------:R-:W-:Y:S01]  /*122c0*/  FMUL.FTZ R27, R41, R40 ;  /* 0x00000028291b7220 */ /* 0x000fe20000410000 */
[----:B------:R-:W-:Y:S01]  /*122d0*/  FFMA.FTZ R48, R33, R44, R48 ;  /* 0x0000002c21307223 */ /* 0x000fe20000010030 */
[-C--:B------:R-:W-:Y:S01]  /*122e0*/  FMUL.FTZ R33, R41, R32.reuse ;  /* 0x0000002029217220 */ /* 0x080fe20000410000 */
[--C-:B------:R-:W-:Y:S02]  /*122f0*/  HADD2.F32 R42, -RZ, R39.reuse.H0_H0 ;  /* 0x20000027ff2a7230 */ /* 0x100fe40000004100 */
[C---:B------:R-:W-:Y:S01]  /*12300*/  FFMA.FTZ R41, R34.reuse, R32, -R27 ;  /* 0x0000002022297223 */ /* 0x040fe2000001081b */
[----:B------:R-:W-:Y:S02]  /*12310*/  HADD2.F32 R39, -RZ, R39.H1_H1 ;  /* 0x30000027ff277230 */ /* 0x000fe40000004100 */
[----:B------:R-:W-:Y:S01]  /*12320*/  FFMA.FTZ R34, R34, R40, R33 ;  /* 0x0000002822227223 */ /* 0x000fe20000010021 */
[----:B------:R-:W-:Y:S01]  /*12330*/  HADD2.F32 R44, -RZ, R49.H0_H0 ;  /* 0x20000031ff2c7230 */ /* 0x000fe20000004100 */
[----:B------:R-:W-:Y:S01]  /*12340*/  F2FP.F16.F32.PACK_AB R29, R48, R29 ;  /* 0x0000001d301d723e */ /* 0x000fe200000000ff */
[----:B------:R-:W-:-:S02]  /*12350*/  HADD2.F32 R32, -RZ, R50.H0_H0 ;  /* 0x20000032ff207230 */ /* 0x000fc40000004100 */
[----:B------:R-:W-:Y:S02]  /*12360*/  HADD2.F32 R35, -RZ, R31.H0_H0 ;  /* 0x2000001fff237230 */ /* 0x000fe40000004100 */
[C---:B------:R-:W-:Y:S01]  /*12370*/  FMUL.FTZ R40, R39.reuse, R44 ;  /* 0x0000002c27287220 */ /* 0x040fe20000410000 */
[----:B------:R-:W-:Y:S02]  /*12380*/  HADD2.F32 R95, -RZ, R95.H1_H1 ;  /* 0x3000005fff5f7230 */ /* 0x000fe40000004100 */
[----:B------:R-:W-:Y:S01]  /*12390*/  FMUL.FTZ R50, R39, R32 ;  /* 0x0000002027327220 */ /* 0x000fe20000410000 */
[----:B------:R-:W-:Y:S02]  /*123a0*/  HADD2.F32 R31, -RZ, R31.H1_H1 ;  /* 0x3000001fff1f7230 */ /* 0x000fe40000004100 */
[----:B------:R-:W-:Y:S02]  /*123b0*/  HADD2.F32 R97, -RZ, R97.H1_H1 ;  /* 0x30000061ff617230 */ /* 0x000fe40000004100 */
[----:B------:R-:W-:Y:S01]  /*123c0*/  FMUL.FTZ R46, R42, R95 ;  /* 0x0000005f2a2e7220 */ /* 0x000fe20000410000 */
[----:B------:R-:W-:-:S02]  /*123d0*/  HADD2.F32 R36, -RZ, R36.H1_H1 ;  /* 0x30000024ff247230 */ /* 0x000fc40000004100 */
[C---:B------:R-:W-:Y:S01]  /*123e0*/  FFMA.FTZ R45, R31.reuse, R32, -R40 ;  /* 0x000000201f2d7223 */ /* 0x040fe20000010828 */
[----:B------:R-:W-:Y:S02]  /*123f0*/  HADD2.F32 R38, -RZ, R38.H1_H1 ;  /* 0x30000026ff267230 */ /* 0x000fe40000004100 */
[----:B------:R-:W-:Y:S01]  /*12400*/  FMUL.FTZ R42, R42, R97 ;  /* 0x000000612a2a7220 */ /* 0x000fe20000410000 */
[----:B------:R-:W-:Y:S02]  /*12410*/  HADD2.F32 R33, -RZ, R24.H0_H0 ;  /* 0x20000018ff217230 */ /* 0x000fe40000004100 */
[----:B------:R-:W-:Y:S01]  /*12420*/  FFMA.FTZ R47, R31, R44, R50 ;  /* 0x0000002c1f2f7223 */ /* 0x000fe20000010032 */
[----:B------:R-:W-:Y:S02]  /*12430*/  HADD2.F32 R27, -RZ, R20.H0_H0 ;  /* 0x20000014ff1b7230 */ /* 0x000fe40000004100 */
[----:B------:R-:W-:Y:S01]  /*12440*/  FMUL.FTZ R39, R38, R25 ;  /* 0x0000001926277220 */ /* 0x000fe20000410000 */
[----:B------:R-:W-:-:S02]  /*12450*/  HADD2.F32 R28, -RZ, R28.H1_H1 ;  /* 0x3000001cff1c7230 */ /* 0x000fc40000004100 */
[C---:B------:R-:W-:Y:S01]  /*12460*/  FMUL.FTZ R31, R36.reuse, R33 ;  /* 0x00000021241f7220 */ /* 0x040fe20000410000 */
[----:B------:R-:W-:Y:S02]  /*12470*/  HADD2.F32 R30, -RZ, R30.H1_H1 ;  /* 0x3000001eff1e7230 */ /* 0x000fe40000004100 */
[----:B------:R-:W-:Y:S01]  /*12480*/  FMUL.FTZ R36, R36, R27 ;  /* 0x0000001b24247220 */ /* 0x000fe20000410000 */
[----:B------:R-:W-:Y:S01]  /*12490*/  FMUL.FTZ R38, R38, R21 ;  /* 0x0000001526267220 */ /* 0x000fe20000410000 */
[C---:B------:R-:W-:Y:S01]  /*124a0*/  FFMA.FTZ R46, R35.reuse, R97, -R46 ;  /* 0x00000061232e7223 */ /* 0x040fe2000001082e */
[----:B------:R-:W-:Y:S01]  /*124b0*/  FFMA.FTZ R42, R35, R95, R42 ;  /* 0x0000005f232a7223 */ /* 0x000fe2000001002a */
        /* <DEDUP_REMOVED lines=13> */
.L_x_1730:
[----:B------:R-:W-:Y:S05]  /*12590*/  BSYNC B1 ;  /* 0x0000000000017941 */ /* 0x000fea0003800000 */
.L_x_1729:
[----:B--2---:R-:W-:-:S04]  /*125a0*/  IADD3 R3, R121, 0x60, RZ ;  /* 0x0000006079037810 */ /* 0x004fc80007ffe0ff */
[----:B------:R-:W-:-:S13]  /*125b0*/  ISETP.GE.AND P0, PT, R3, R0, PT ;  /* 0x000000000300720c */ /* 0x000fda0003f06270 */
[----:B------:R-:W-:Y:S05]  /*125c0*/  @P0 BRA `(.L_x_1700) ;  /* 0x0000000c00540947 */ /* 0x000fea0003800000 */
[----:B------:R-:W2:Y:S01]  /*125d0*/  LDC R0, c[0x0][0x3f4] ;  /* 0x0000fd00ff007b82 */ /* 0x000ea20000000800 */
[----:B------:R-:W-:Y:S01]  /*125e0*/  BSSY B1, `(.L_x_1733) ;  /* 0x000006b000017945 */ /* 0x000fe20003800000 */
[-C--:B--2---:R-:W-:Y:S02]  /*125f0*/  ISETP.GE.AND P0, PT, R18, R0.reuse, PT ;  /* 0x000000001200720c */ /* 0x084fe40003f06270 */
[----:B------:R-:W-:-:S11]  /*12600*/  ISETP.GE.AND P1, PT, R203, R0, PT ;  /* 0x00000000cb00720c */ /* 0x000fd60003f26270 */
[----:B------:R-:W-:Y:S05]  /*12610*/  @P0 BRA `(.L_x_1734) ;  /* 0x00000004009c0947 */ /* 0x000fea0003800000 */
[----:B01----:R-:W2:Y:S04]  /*12620*/  LDL R20, [R1+0x80] ;  /* 0x0000800001147983 */ /* 0x003ea80000100800 */
[----:B------:R-:W3:Y:S01]  /*12630*/  LDL R47, [R1+0xac] ;  /* 0x0000ac00012f7983 */ /* 0x000ee20000100800 */
[----:B------:R-:W-:Y:S01]  /*12640*/  IMAD.SHL.U32 R21, R3, 0x40, RZ ;  /* 0x0000004003157824 */ /* 0x000fe200078e00ff */
[----:B------:R-:W-:Y:S01]  /*12650*/  SHF.R.S32.HI R26, RZ, 0x1f, R3 ;  /* 0x0000001fff1a7819 */ /* 0x000fe20000011403 */
[----:B------:R-:W-:Y:S01]  /*12660*/  HADD2.F32 R34, -RZ, R98.H1_H1 ;  /* 0x30000062ff227230 */ /* 0x000fe20000004100 */
[----:B------:R-:W-:Y:S01]  /*12670*/  SHF.R.U64 R46, R12, 0x10, R13 ;  /* 0x000000100c2e7819 */ /* 0x000fe2000000120d */
[----:B------:R-:W-:Y:S01]  /*12680*/  HADD2.F32 R32, -RZ, R100.H1_H1 ;  /* 0x30000064ff207230 */ /* 0x000fe20000004100 */
[----:B------:R-:W-:-:S02]  /*12690*/  LOP3.LUT R24, R21, 0x1c0, RZ, 0xc0, !PT ;  /* 0x000001c015187812 */ /* 0x000fc400078ec0ff */
[----:B------:R-:W-:Y:S02]  /*126a0*/  LEA.HI R26, R26, R3, RZ, 0x3 ;  /* 0x000000031a1a7211 */ /* 0x000fe400078f18ff */
[--C-:B------:R-:W-:Y:S02]  /*126b0*/  SHF.R.U64 R43, R4, 0x10, R5.reuse ;  /* 0x00000010042b7819 */ /* 0x100fe40000001205 */
[----:B------:R-:W-:Y:S01]  /*126c0*/  SHF.R.U32.HI R36, RZ, 0x10, R5 ;  /* 0x00000010ff247819 */ /* 0x000fe20000011605 */
[----:B------:R-:W-:Y:S01]  /*126d0*/  IMAD.SHL.U32 R26, R26, 0x40, RZ ;  /* 0x000000401a1a7824 */ /* 0x000fe200078e00ff */
[--C-:B------:R-:W-:Y:S02]  /*126e0*/  SHF.R.U64 R45, R14, 0x10, R15.reuse ;  /* 0x000000100e2d7819 */ /* 0x100fe4000000120f */
[----:B------:R-:W-:Y:S01]  /*126f0*/  SHF.R.U32.HI R44, RZ, 0x10, R15 ;  /* 0x00000010ff2c7819 */ /* 0x000fe2000001160f */
[----:B------:R-:W-:Y:S01]  /*12700*/  HADD2.F32 R36, -RZ, R36.H0_H0 ;  /* 0x20000024ff247230 */ /* 0x000fe20000004100 */
[----:B------:R-:W-:-:S02]  /*12710*/  LOP3.LUT R28, R26, 0xfffffe00, RZ, 0xc0, !PT ;  /* 0xfffffe001a1c7812 */ /* 0x000fc400078ec0ff */
[--C-:B------:R-:W-:Y:S02]  /*12720*/  SHF.R.U32.HI R39, RZ, 0x10, R7.reuse ;  /* 0x00000010ff277819 */ /* 0x100fe40000011607 */
[----:B------:R-:W-:Y:S02]  /*12730*/  SHF.R.U64 R41, R6, 0x10, R7 ;  /* 0x0000001006297819 */ /* 0x000fe40000001207 */
        /* <DEDUP_REMOVED lines=10> */
[----:B------:R-:W-:Y:S02]  /*127e0*/  IADD3 R20, R20, R21, R28 ;  /* 0x0000001514147210 */ /* 0x000fe40007ffe01c */
[----:B------:R-:W-:-:S03]  /*127f0*/  SHF.R.U32.HI R21, RZ, 0x10, R13 ;  /* 0x00000010ff157819 */ /* 0x000fc6000001160d */
[----:B------:R-:W-:-:S05]  /*12800*/  IMAD R20, R20, 0x2, R17 ;  /* 0x0000000214147824 */ /* 0x000fca00078e0211 */
        /* <DEDUP_REMOVED lines=8> */
[----:B------:R-:W-:Y:S02]  /*12890*/  HADD2.F32 R29, -RZ, R29.H1_H1 ;  /* 0x3000001dff1d7230 */ /* 0x000fe40000004100 */
[----:B------:R-:W-:Y:S02]  /*128a0*/  HADD2.F32 R12, -RZ, R28.H0_H0 ;  /* 0x2000001cff0c7230 */ /* 0x000fe40000004100 */
[C---:B------:R-:W-:Y:S01]  /*128b0*/  FMUL.FTZ R38, R13.reuse, R34 ;  /* 0x000000220d267220 */ /* 0x040fe20000410000 */
[----:B------:R-:W-:Y:S01]  /*128c0*/  FMUL.FTZ R40, R13, R32 ;  /* 0x000000200d287220 */ /* 0x000fe20000410000 */
[----:B------:R-:W-:Y:S02]  /*128d0*/  HADD2.F32 R13, -RZ, R98.H0_H0 ;  /* 0x20000062ff0d7230 */ /* 0x000fe40000004100 */
[----:B------:R-:W-:Y:S01]  /*128e0*/  FMUL.FTZ R42, R29, R36 ;  /* 0x000000241d2a7220 */ /* 0x000fe20000410000 */
[----:B------:R-:W-:Y:S01]  /*128f0*/  FFMA.FTZ R38, R5, R32, -R38 ;  /* 0x0000002005267223 */ /* 0x000fe20000010826 */
[----:B------:R-:W-:-:S02]  /*12900*/  HADD2.F32 R32, -RZ, R21.H0_H0 ;  /* 0x20000015ff207230 */ /* 0x000fc40000004100 */
[----:B------:R-:W-:Y:S01]  /*12910*/  FFMA.FTZ R40, R5, R34, R40 ;  /* 0x0000002205287223 */ /* 0x000fe20000010028 */
[----:B------:R-:W-:Y:S02]  /*12920*/  HADD2.F32 R5, -RZ, R100.H0_H0 ;  /* 0x20000064ff057230 */ /* 0x000fe40000004100 */
[----:B------:R-:W-:Y:S02]  /*12930*/  HADD2.F32 R14, -RZ, R30.H0_H0 ;  /* 0x2000001eff0e7230 */ /* 0x000fe40000004100 */
[-C--:B------:R-:W-:Y:S01]  /*12940*/  FMUL.FTZ R34, R29, R32.reuse ;  /* 0x000000201d227220 */ /* 0x080fe20000410000 */
[C---:B------:R-:W-:Y:S01]  /*12950*/  FMUL.FTZ R29, R12.reuse, R13 ;  /* 0x0000000d0c1d7220 */ /* 0x040fe20000410000 */
[-C--:B------:R-:W-:Y:S01]  /*12960*/  FMUL.FTZ R12, R12, R5.reuse ;  /* 0x000000050c0c7220 */ /* 0x080fe20000410000 */
[C---:B------:R-:W-:Y:S01]  /*12970*/  FFMA.FTZ R33, R25.reuse, R32, -R42 ;  /* 0x0000002019217223 */ /* 0x040fe2000001082a */
[----:B------:R-:W-:Y:S01]  /*12980*/  FFMA.FTZ R35, R25, R36, R34 ;  /* 0x0000002419237223 */ /* 0x000fe20000010022 */
[----:B------:R-:W-:Y:S01]  /*12990*/  FFMA.FTZ R29, R4, R5, -R29 ;  /* 0x00000005041d7223 */ /* 0x000fe2000001081d */
[----:B------:R-:W-:-:S02]  /*129a0*/  HADD2.F32 R15, -RZ, R31.H0_H0 ;  /* 0x2000001fff0f7230 */ /* 0x000fc40000004100 */
[----:B------:R-:W-:Y:S01]  /*129b0*/  FFMA.FTZ R25, R4, R13, R12 ;  /* 0x0000000d04197223 */ /* 0x000fe2000001000c */
[----:B------:R-:W-:Y:S02]  /*129c0*/  HADD2.F32 R21, -RZ, R99.H0_H0 ;  /* 0x20000063ff157230 */ /* 0x000fe40000004100 */
[----:B------:R-:W-:Y:S02]  /*129d0*/  HADD2.F32 R5, -RZ, R101.H0_H0 ;  /* 0x20000065ff057230 */ /* 0x000fe40000004100 */
[----:B------:R-:W-:Y:S02]  /*129e0*/  HADD2.F32 R32, -RZ, R99.H1_H1 ;  /* 0x30000063ff207230 */ /* 0x000fe40000004100 */
[C---:B------:R-:W-:Y:S01]  /*129f0*/  FMUL.FTZ R13, R14.reuse, R21 ;  /* 0x000000150e0d7220 */ /* 0x040fe20000410000 */
[----:B------:R-:W-:Y:S02]  /*12a00*/  HADD2.F32 R4, -RZ, R101.H1_H1 ;  /* 0x30000065ff047230 */ /* 0x000fe40000004100 */
[----:B------:R-:W-:Y:S01]  /*12a10*/  FMUL.FTZ R37, R14, R5 ;  /* 0x000000050e257220 */ /* 0x000fe20000410000 */
[----:B------:R-:W-:-:S02]  /*12a20*/  HADD2.F32 R31, -RZ, R31.H1_H1 ;  /* 0x3000001fff1f7230 */ /* 0x000fc40000004100 */
[C---:B------:R-:W-:Y:S01]  /*12a30*/  FMUL.FTZ R36, R15.reuse, R32 ;  /* 0x000000200f247220 */ /* 0x040fe20000410000 */
[----:B------:R-:W-:Y:S02]  /*12a40*/  HADD2.F32 R14, -RZ, R39.H0_H0 ;  /* 0x20000027ff0e7230 */ /* 0x000fe40000004100 */
[-C--:B------:R-:W-:Y:S01]  /*12a50*/  FMUL.FTZ R15, R15, R4.reuse ;  /* 0x000000040f0f7220 */ /* 0x080fe20000410000 */
[----:B------:R-:W-:Y:S02]  /*12a60*/  HADD2.F32 R12, -RZ, R44.H0_H0 ;  /* 0x2000002cff0c7230 */ /* 0x000fe40000004100 */
[C---:B------:R-:W-:Y:S01]  /*12a70*/  FFMA.FTZ R34, R6.reuse, R5, -R13 ;  /* 0x0000000506227223 */ /* 0x040fe2000001080d */
[----:B------:R-:W-:Y:S01]  /*12a80*/  FFMA.FTZ R37, R6, R21, R37 ;  /* 0x0000001506257223 */ /* 0x000fe20000010025 */
[C---:B------:R-:W-:Y:S01]  /*12a90*/  FFMA.FTZ R36, R7.reuse, R4, -R36 ;  /* 0x0000000407247223 */ /* 0x040fe20000010824 */
[----:B------:R-:W-:Y:S01]  /*12aa0*/  FFMA.FTZ R32, R7, R32, R15 ;  /* 0x0000002007207223 */ /* 0x000fe2000001000f */
[----:B------:R-:W-:-:S02]  /*12ab0*/  HADD2.F32 R28, -RZ, R28.H1_H1 ;  /* 0x3000001cff1c7230 */ /* 0x000fc40000004100 */
[C---:B------:R-:W-:Y:S01]  /*12ac0*/  FMUL.FTZ R6, R31.reuse, R14 ;  /* 0x0000000e1f067220 */ /* 0x040fe20000410000 */
[----:B------:R-:W-:Y:S02]  /*12ad0*/  HADD2.F32 R30, -RZ, R30.H1_H1 ;  /* 0x3000001eff1e7230 */ /* 0x000fe40000004100 */
[-C--:B------:R-:W-:Y:S01]  /*12ae0*/  FMUL.FTZ R4, R31, R12.reuse ;  /* 0x0000000c1f047220 */ /* 0x080fe20000410000 */
[----:B------:R-:W-:Y:S02]  /*12af0*/  HADD2.F32 R13, -RZ, R43.H0_H0 ;  /* 0x2000002bff0d7230 */ /* 0x000fe40000004100 */
[C---:B------:R-:W-:Y:S01]  /*12b00*/  FFMA.FTZ R31, R27.reuse, R12, -R6 ;  /* 0x0000000c1b1f7223 */ /* 0x040fe20000010806 */
[----:B------:R-:W-:Y:S02]  /*12b10*/  HADD2.F32 R15, -RZ, R41.H0_H0 ;  /* 0x20000029ff0f7230 */ /* 0x000fe40000004100 */
[----:B------:R-:W-:Y:S01]  /*12b20*/  FFMA.FTZ R39, R27, R14, R4 ;  /* 0x0000000e1b277223 */ /* 0x000fe20000010004 */
[----:B------:R-:W-:-:S02]  /*12b30*/  HADD2.F32 R5, -RZ, R46.H0_H0 ;  /* 0x2000002eff057230 */ /* 0x000fc40000004100 */
[----:B------:R-:W-:Y:S01]  /*12b40*/  FMUL.FTZ R21, R28, R13 ;  /* 0x0000000d1c157220 */ /* 0x000fe20000410000 */
[----:B------:R-:W-:Y:S02]  /*12b50*/  HADD2.F32 R7, -RZ, R45.H0_H0 ;  /* 0x2000002dff077230 */ /* 0x000fe40000004100 */
[----:B------:R-:W-:Y:S01]  /*12b60*/  FMUL.FTZ R27, R30, R15 ;  /* 0x0000000f1e1b7220 */ /* 0x000fe20000410000 */
[----:B------:R-:W-:Y:S02]  /*12b70*/  HADD2.F32 R24, -RZ, R24.H1_H1 ;  /* 0x30000018ff187230 */ /* 0x000fe40000004100 */
[----:B------:R-:W-:Y:S01]  /*12b80*/  FMUL.FTZ R28, R28, R5 ;  /* 0x000000051c1c7220 */ /* 0x000fe20000410000 */
[----:B------:R-:W-:Y:S02]  /*12b90*/  HADD2.F32 R26, -RZ, R26.H1_H1 ;  /* 0x3000001aff1a7230 */ /* 0x000fe40000004100 */
        /* <DEDUP_REMOVED lines=15> */
.L_x_1734:
[----:B------:R-:W-:Y:S05]  /*12c90*/  BSYNC B1 ;  /* 0x0000000000017941 */ /* 0x000fea0003800000 */
.L_x_1733:
[----:B------:R-:W-:Y:S05]  /*12ca0*/  @P1 BRA `(.L_x_1700) ;  /* 0x00000004009c1947 */ /* 0x000fea0003800000 */
[----:B--2---:R-:W2:Y:S04]  /*12cb0*/  LDL R5, [R1+0xa0] ;  /* 0x0000a00001057983 */ /* 0x004ea80000100800 */
[----:B0-----:R-:W3:Y:S01]  /*12cc0*/  LDL R38, [R1+0xa8] ;  /* 0x0000a80001267983 */ /* 0x001ee20000100800 */
[----:B------:R-:W-:Y:S01]  /*12cd0*/  SHF.L.U32 R4, R3, 0x6, RZ ;  /* 0x0000000603047819 */ /* 0x000fe200000006ff */
[----:B------:R-:W-:Y:S01]  /*12ce0*/  HADD2.F32 R25, -RZ, R88.H1_H1 ;  /* 0x30000058ff197230 */ /* 0x000fe20000004100 */
[----:B------:R-:W-:Y:S01]  /*12cf0*/  SHF.R.S32.HI R6, RZ, 0x1f, R3 ;  /* 0x0000001fff067819 */ /* 0x000fe20000011403 */
        /* <DEDUP_REMOVED lines=10> */
[----:B------:R-:W-:Y:S02]  /*12da0*/  SHF.R.U64 R35, R8, 0x10, R9 ;  /* 0x0000001008237819 */ /* 0x000fe40000001209 */
[----:B------:R-:W-:Y:S02]  /*12db0*/  LOP3.LUT R12, R6, 0xfffffe00, RZ, 0xc0, !PT ;  /* 0xfffffe00060c7812 */ /* 0x000fe400078ec0ff */
[--C-:B------:R-:W-:Y:S02]  /*12dc0*/  SHF.R.U64 R34, R10, 0x10, R11.reuse ;  /* 0x000000100a227819 */ /* 0x100fe4000000120b */
[----:B------:R-:W-:-:S02]  /*12dd0*/  SHF.R.U32.HI R33, RZ, 0x10, R11 ;  /* 0x00000010ff217819 */ /* 0x000fc4000001160b */
[--C-:B------:R-:W-:Y:S02]  /*12de0*/  SHF.R.U64 R36, R74, 0x10, R75.reuse ;  /* 0x000000104a247819 */ /* 0x100fe4000000124b */
[----:B------:R-:W-:Y:S02]  /*12df0*/  SHF.R.U32.HI R74, RZ, 0x10, R75 ;  /* 0x00000010ff4a7819 */ /* 0x000fe4000001164b */
        /* <DEDUP_REMOVED lines=10> */
[----:B------:R-:W-:-:S05]  /*12ea0*/  IADD3 R0, R0, R3, R12 ;  /* 0x0000000300007210 */ /* 0x000fca0007ffe00c */
        /* <DEDUP_REMOVED lines=12> */
[-C--:B------:R-:W-:Y:S01]  /*12f70*/  FMUL.FTZ R31, R20, R25.reuse ;  /* 0x00000019141f7220 */ /* 0x080fe20000410000 */
[----:B------:R-:W-:Y:S02]  /*12f80*/  HADD2.F32 R20, -RZ, R72.H0_H0 ;  /* 0x20000048ff147230 */ /* 0x000fe40000004100 */
[----:B------:R-:W-:Y:S01]  /*12f90*/  FMUL.FTZ R28, R13, R26 ;  /* 0x0000001a0d1c7220 */ /* 0x000fe20000410000 */
[C---:B------:R-:W-:Y:S01]  /*12fa0*/  FFMA.FTZ R29, R8.reuse, R25, -R29 ;  /* 0x00000019081d7223 */ /* 0x040fe2000001081d */
[----:B------:R-:W-:Y:S01]  /*12fb0*/  FFMA.FTZ R31, R8, R27, R31 ;  /* 0x0000001b081f7223 */ /* 0x000fe2000001001f */
[----:B------:R-:W-:Y:S01]  /*12fc0*/  FMUL.FTZ R8, R11, R86 ;  /* 0x000000560b087220 */ /* 0x000fe20000410000 */
[-C--:B------:R-:W-:Y:S01]  /*12fd0*/  FMUL.FTZ R30, R13, R20.reuse ;  /* 0x000000140d1e7220 */ /* 0x080fe20000410000 */
[----:B------:R-:W-:Y:S01]  /*12fe0*/  FFMA.FTZ R28, R5, R20, -R28 ;  /* 0x00000014051c7223 */ /* 0x000fe2000001081c */
[----:B------:R-:W-:-:S02]  /*12ff0*/  HADD2.F32 R21, -RZ, R14.H0_H0 ;  /* 0x2000000eff157230 */ /* 0x000fc40000004100 */
[-C--:B------:R-:W-:Y:S01]  /*13000*/  FMUL.FTZ R11, R11, R88.reuse ;  /* 0x000000580b0b7220 */ /* 0x080fe20000410000 */
[----:B------:R-:W-:Y:S02]  /*13010*/  HADD2.F32 R20, -RZ, R87.H0_H0 ;  /* 0x20000057ff147230 */ /* 0x000fe40000004100 */
[----:B------:R-:W-:Y:S01]  /*13020*/  FFMA.FTZ R88, R3, R88, -R8 ;  /* 0x0000005803587223 */ /* 0x000fe20000010808 */
[----:B------:R-:W-:Y:S02]  /*13030*/  HADD2.F32 R8, -RZ, R89.H0_H0 ;  /* 0x20000059ff087230 */ /* 0x000fe40000004100 */
[----:B------:R-:W-:Y:S01]  /*13040*/  FFMA.FTZ R30, R5, R26, R30 ;  /* 0x0000001a051e7223 */ /* 0x000fe2000001001e */
[----:B------:R-:W-:Y:S02]  /*13050*/  HADD2.F32 R24, -RZ, R15.H0_H0 ;  /* 0x2000000fff187230 */ /* 0x000fe40000004100 */
[----:B------:R-:W-:Y:S01]  /*13060*/  FMUL.FTZ R26, R21, R20 ;  /* 0x00000014151a7220 */ /* 0x000fe20000410000 */
[----:B------:R-:W-:-:S02]  /*13070*/  HADD2.F32 R87, -RZ, R87.H1_H1 ;  /* 0x30000057ff577230 */ /* 0x000fc40000004100 */
[----:B------:R-:W-:Y:S01]  /*13080*/  FFMA.FTZ R86, R3, R86, R11 ;  /* 0x0000005603567223 */ /* 0x000fe2000001000b */
[----:B------:R-:W-:Y:S02]  /*13090*/  HADD2.F32 R89, -RZ, R89.H1_H1 ;  /* 0x30000059ff597230 */ /* 0x000fe40000004100 */
[-C--:B------:R-:W-:Y:S01]  /*130a0*/  FMUL.FTZ R32, R21, R8.reuse ;  /* 0x0000000815207220 */ /* 0x080fe20000410000 */
[C---:B------:R-:W-:Y:S01]  /*130b0*/  FFMA.FTZ R21, R9.reuse, R8, -R26 ;  /* 0x0000000809157223 */ /* 0x040fe2000001081a */
[C---:B------:R-:W-:Y:S01]  /*130c0*/  FMUL.FTZ R3, R24.reuse, R87 ;  /* 0x0000005718037220 */ /* 0x040fe20000410000 */
[----:B------:R-:W-:Y:S02]  /*130d0*/  HADD2.F32 R15, -RZ, R15.H1_H1 ;  /* 0x3000000fff0f7230 */ /* 0x000fe40000004100 */
[----:B------:R-:W-:Y:S01]  /*130e0*/  FMUL.FTZ R24, R24, R89 ;  /* 0x0000005918187220 */ /* 0x000fe20000410000 */
[----:B------:R-:W-:Y:S02]  /*130f0*/  HADD2.F32 R26, -RZ, R33.H0_H0 ;  /* 0x20000021ff1a7230 */ /* 0x000fe40000004100 */
[----:B------:R-:W-:Y:S01]  /*13100*/  FFMA.FTZ R32, R9, R20, R32 ;  /* 0x0000001409207223 */ /* 0x000fe20000010020 */
[----:B------:R-:W-:-:S02]  /*13110*/  HADD2.F32 R8, -RZ, R74.H0_H0 ;  /* 0x2000004aff087230 */ /* 0x000fc40000004100 */
[C---:B------:R-:W-:Y:S01]  /*13120*/  FFMA.FTZ R89, R10.reuse, R89, -R3 ;  /* 0x000000590a597223 */ /* 0x040fe20000010803 */
[----:B------:R-:W-:Y:S01]  /*13130*/  FFMA.FTZ R24, R10, R87, R24 ;  /* 0x000000570a187223 */ /* 0x000fe20000010018 */
[----:B------:R-:W-:Y:S02]  /*13140*/  HADD2.F32 R12, -RZ, R12.H1_H1 ;  /* 0x3000000cff0c7230 */ /* 0x000fe40000004100 */
[C---:B------:R-:W-:Y:S01]  /*13150*/  FMUL.FTZ R20, R15.reuse, R26 ;  /* 0x0000001a0f147220 */ /* 0x040fe20000410000 */
[----:B------:R-:W-:Y:S02]  /*13160*/  HADD2.F32 R14, -RZ, R14.H1_H1 ;  /* 0x3000000eff0e7230 */ /* 0x000fe40000004100 */
[-C--:B------:R-:W-:Y:S01]  /*13170*/  FMUL.FTZ R10, R15, R8.reuse ;  /* 0x000000080f0a7220 */ /* 0x080fe20000410000 */
[----:B------:R-:W-:Y:S02]  /*13180*/  HADD2.F32 R9, -RZ, R35.H0_H0 ;  /* 0x20000023ff097230 */ /* 0x000fe40000004100 */
[----:B------:R-:W-:Y:S01]  /*13190*/  FFMA.FTZ R20, R7, R8, -R20 ;  /* 0x0000000807147223 */ /* 0x000fe20000010814 */
[----:B------:R-:W-:-:S02]  /*131a0*/  HADD2.F32 R11, -RZ, R34.H0_H0 ;  /* 0x20000022ff0b7230 */ /* 0x000fc40000004100 */
[----:B------:R-:W-:Y:S01]  /*131b0*/  FFMA.FTZ R25, R7, R26, R10 ;  /* 0x0000001a07197223 */ /* 0x000fe2000001000a */
[----:B------:R-:W-:Y:S02]  /*131c0*/  HADD2.F32 R3, -RZ, R37.H0_H0 ;  /* 0x20000025ff037230 */ /* 0x000fe40000004100 */
[----:B------:R-:W-:Y:S01]  /*131d0*/  FMUL.FTZ R7, R12, R9 ;  /* 0x000000090c077220 */ /* 0x000fe20000410000 */
[----:B------:R-:W-:Y:S02]  /*131e0*/  HADD2.F32 R5, -RZ, R36.H0_H0 ;  /* 0x20000024ff057230 */ /* 0x000fe40000004100 */
[----:B------:R-:W-:Y:S01]  /*131f0*/  FMUL.FTZ R15, R14, R11 ;  /* 0x0000000b0e0f7220 */ /* 0x000fe20000410000 */
[----:B------:R-:W-:Y:S02]  /*13200*/  HADD2.F32 R4, -RZ, R4.H1_H1 ;  /* 0x30000004ff047230 */ /* 0x000fe40000004100 */
[----:B------:R-:W-:Y:S01]  /*13210*/  FMUL.FTZ R12, R12, R3 ;  /* 0x000000030c0c7220 */ /* 0x000fe20000410000 */
[----:B------:R-:W-:-:S02]  /*13220*/  HADD2.F32 R6, -RZ, R6.H1_H1 ;  /* 0x30000006ff067230 */ /* 0x000fc40000004100 */
[----:B------:R-:W-:Y:S01]  /*13230*/  FMUL.FTZ R14, R14, R5 ;  /* 0x000000050e0e7220 */ /* 0x000fe20000410000 */
[C---:B------:R-:W-:Y:S01]  /*13240*/  FFMA.FTZ R3, R4.reuse, R3, -R7 ;  /* 0x0000000304037223 */ /* 0x040fe20000010807 */
[----:B------:R-:W-:Y:S01]  /*13250*/  FFMA.FTZ R13, R4, R9, R12 ;  /* 0x00000009040d7223 */ /* 0x000fe2000001000c */
[C---:B------:R-:W-:Y:S01]  /*13260*/  FFMA.FTZ R10, R6.reuse, R5, -R15 ;  /* 0x00000005060a7223 */ /* 0x040fe2000001080f */
[----:B------:R-:W-:Y:S01]  /*13270*/  FFMA.FTZ R15, R6, R11, R14 ;  /* 0x0000000b060f7223 */ /* 0x000fe2000001000e */
[----:B------:R-:W-:Y:S02]  /*13280*/  F2FP.F16.F32.PACK_AB R7, R20, R89 ;  /* 0x000000591407723e */ /* 0x000fe400000000ff */
[----:B------:R-:W-:Y:S02]  /*13290*/  F2FP.F16.F32.PACK_AB R5, R28, R29 ;  /* 0x0000001d1c05723e */ /* 0x000fe400000000ff */
[----:B------:R-:W-:Y:S02]  /*132a0*/  F2FP.F16.F32.PACK_AB R4, R3, R88 ;  /* 0x000000580304723e */ /* 0x000fe400000000ff */
[----:B------:R-:W-:-:S02]  /*132b0*/  F2FP.F16.F32.PACK_AB R6, R10, R21 ;  /* 0x000000150a06723e */ /* 0x000fc400000000ff */
[----:B------:R-:W-:Y:S02]  /*132c0*/  F2FP.F16.F32.PACK_AB R11, R25, R24 ;  /* 0x00000018190b723e */ /* 0x000fe400000000ff */
[----:B------:R-:W-:Y:S01]  /*132d0*/  F2FP.F16.F32.PACK_AB R9, R30, R31 ;  /* 0x0000001f1e09723e */ /* 0x000fe200000000ff */
[----:B------:R3:W-:Y:S01]  /*132e0*/  STS.128 [R38], R4 ;  /* 0x0000000426007388 */ /* 0x0007e20000000c00 */
[----:B------:R-:W-:Y:S02]  /*132f0*/  F2FP.F16.F32.PACK_AB R8, R13, R86 ;  /* 0x000000560d08723e */ /* 0x000fe400000000ff */
[----:B------:R-:W-:-:S05]  /*13300*/  F2FP.F16.F32.PACK_AB R10, R15, R32 ;  /* 0x000000200f0a723e */ /* 0x000fca00000000ff */
[----:B------:R3:W-:Y:S02]  /*13310*/  STS.128 [R0+0x10400], R8 ;  /* 0x0104000800007388 */ /* 0x0007e40000000c00 */
.L_x_1700:
[----:B------:R-:W-:Y:S05]  /*13320*/  BSYNC B0 ;  /* 0x0000000000007941 */ /* 0x000fea0003800000 */
.L_x_1660:
[----:B------:R-:W-:Y:S01]  /*13330*/  @!PT LDS RZ, [RZ] ;  /* 0x00000000fffff984 */ /* 0x000fe20000000800 */
[----:B------:R-:W-:Y:S01]  /*13340*/  @!PT LDS RZ, [RZ] ;  /* 0x00000000fffff984 */ /* 0x000fe20000000800 */
[----:B------:R-:W-:Y:S01]  /*13350*/  @!PT LDS RZ, [RZ] ;  /* 0x00000000fffff984 */ /* 0x000fe20000000800 */
[----:B------:R-:W-:Y:S01]  /*13360*/  @!PT LDS RZ, [RZ] ;  /* 0x00000000fffff984 */ /* 0x000fe20000000800 */
[----:B------:R1:W-:Y:S06]  /*13370*/  MEMBAR.ALL.CTA ;  /* 0x0000000000007992 */ /* 0x0003ec0000008000 */
[----:B-1----:R-:W1:Y:S01]  /*13380*/  FENCE.VIEW.ASYNC.S ;  /* 0x00000000000073c6 */ /* 0x002e620000000000 */
[----:B------:R-:W-:Y:S05]  /*13390*/  WARPSYNC.ALL ;  /* 0x0000000000007948 */ /* 0x000fea0003800000 */
[----:B-1----:R-:W-:Y:S06]  /*133a0*/  BAR.SYNC.DEFER_BLOCKING 0xd, 0x100 ;  /* 0x0344000000007b1d */ /* 0x002fec0000010000 */
.L_x_1657:
[----:B01-3--:R-:W3:Y:S02]  /*133b0*/  LDL R0, [R1+0x64] ;  /* 0x0000640001007983 */ /* 0x00bee40000100800 */
[----:B---3--:R-:W-:-:S13]  /*133c0*/  R2UR UR4, R0 ;  /* 0x00000000000472ca */ /* 0x008fda00000e0000 */
[----:B------:R-:W-:-:S05]  /*133d0*/  IMAD.U32 R0, RZ, RZ, UR4 ;  /* 0x00000004ff007e24 */ /* 0x000fca000f8e00ff */
[----:B------:R-:W-:-:S13]  /*133e0*/  ISETP.NE.AND P0, PT, R0, 0x3, PT ;  /* 0x000000030000780c */ /* 0x000fda0003f05270 */
[----:B------:R-:W-:Y:S05]  /*133f0*/  @!P0 BRA `(.L_x_1735) ;  /* 0x0000000000048947 */ /* 0x000fea0003800000 */
[----:B------:R-:W-:Y:S01]  /*13400*/  BPT.TRAP 0x1 ;  /* 0x000000040000795c */ /* 0x000fe20000300000 */
.L_x_1735:
[----:B------:R-:W-:Y:S02]  /*13410*/  LEA R0, R202, R17, 0x3 ;  /* 0x00000011ca007211 */ /* 0x000fe400078e18ff */
[----:B--2---:R-:W-:-:S04]  /*13420*/  SHF.L.U32 R5, R218, 0x1f, RZ ;  /* 0x0000001fda057819 */ /* 0x004fc800000006ff */
[----:B------:R0:W1:Y:S01]  /*13430*/  SYNCS.PHASECHK.TRANS64.TRYWAIT P1, [R0+URZ+0x30830], R5 ;  /* 0x03083005000075a7 */ /* 0x000062000802017f */
[----:B------:R-:W-:Y:S05]  /*13440*/  @!P0 BRA `(.L_x_1736) ;  /* 0x0000000000048947 */ /* 0x000fea0003800000 */
[----:B------:R-:W-:Y:S01]  /*13450*/  BPT.TRAP 0x1 ;  /* 0x000000040000795c */ /* 0x000fe20000300000 */
.L_x_1736:
[----:B------:R-:W-:Y:S01]  /*13460*/  VIADD R3, R17, 0x20400 ;  /* 0x0002040011037836 */ /* 0x000fe20000000000 */
[----:B------:R-:W-:Y:S01]  /*13470*/  LOP3.LUT R6, R2, 0x10000, RZ, 0xfc, !PT ;  /* 0x0001000002067812 */ /* 0x000fe200078efcff */
[----:B------:R-:W-:-:S03]  /*13480*/  IMAD.MOV.U32 R7, RZ, RZ, 0x40000040 ;  /* 0x40000040ff077424 */ /* 0x000fc600078e00ff */
[----:B------:R-:W-:-:S04]  /*13490*/  SHF.R.U32.HI R3, RZ, 0x4, R3 ;  /* 0x00000004ff037819 */ /* 0x000fc80000011603 */
[----:B------:R-:W-:-:S04]  /*134a0*/  LOP3.LUT R3, R3, 0x3fff, RZ, 0xc0, !PT ;  /* 0x00003fff03037812 */ /* 0x000fc800078ec0ff */
[----:B------:R-:W-:-:S05]  /*134b0*/  LOP3.LUT R2, R3, 0x10000, RZ, 0xfc, !PT ;  /* 0x0001000003027812 */ /* 0x000fca00078efcff */
[----:B------:R2:W-:Y:S01]  /*134c0*/  STL [R1+0x50], R2 ;  /* 0x0000500201007387 */ /* 0x0005e20000100800 */
[----:B-1----:R-:W-:Y:S05]  /*134d0*/  @P1 BRA `(.L_x_1737) ;  /* 0x0000000000081947 */ /* 0x002fea0003800000 */
[----:B------:R-:W1:Y:S02]  /*134e0*/  SYNCS.PHASECHK.TRANS64.TRYWAIT P1, [R0+URZ+0x30830], R5 ;  /* 0x03083005000075a7 */ /* 0x000e64000802017f */
[----:B-1----:R-:W-:Y:S05]  /*134f0*/  @!P1 BRA `(.L_x_1738) ;  /* 0x000001a400349947 */ /* 0x002fea0003800000 */
.L_x_1737:
[----:B--2---:R-:W2:Y:S01]  /*13500*/  LDL R2, [R1+0x50] ;  /* 0x0000500001027983 */ /* 0x004ea20000100800 */
[----:B------:R-:W-:Y:S01]  /*13510*/  IMAD.MOV.U32 R3, RZ, RZ, 0x40000040 ;  /* 0x40000040ff037424 */ /* 0x000fe200078e00ff */
[----:B------:R-:W-:Y:S05]  /*13520*/  WARPSYNC.ALL ;  /* 0x0000000000007948 */ /* 0x000fea0003800000 */
[C---:B------:R-:W-:Y:S01]  /*13530*/  R2UR UR4, R6.reuse ;  /* 0x00000000060472ca */ /* 0x040fe200000e0000 */
[----:B----45:R-:W-:Y:S01]  /*13540*/  WARPGROUP.ARRIVE ;  /* 0x00000000000079c5 */ /* 0x030fe20000000000 */
[----:B------:R-:W-:Y:S01]  /*13550*/  R2UR UR5, R7 ;  /* 0x00000000070572ca */ /* 0x000fe200000e0000 */
[----:B------:R-:W-:Y:S01]  /*13560*/  VIADD R62, R6, 0x2 ;  /* 0x00000002063e7836 */ /* 0x000fe20000000000 */
[----:B------:R-:W-:Y:S01]  /*13570*/  R2UR UR7, R3 ;  /* 0x00000000030772ca */ /* 0x000fe200000e0000 */
[----:B------:R-:W-:-:S02]  /*13580*/  IMAD.MOV.U32 R63, RZ, RZ, 0x40000040 ;  /* 0x40000040ff3f7424 */ /* 0x000fc400078e00ff */
[----:B01----:R-:W-:Y:S02]  /*13590*/  IMAD.MOV.U32 R5, RZ, RZ, 0x40000040 ;  /* 0x40000040ff057424 */ /* 0x003fe400078e00ff */
[C---:B------:R-:W-:Y:S01]  /*135a0*/  VIADD R60, R6.reuse, 0x4 ;  /* 0x00000004063c7836 */ /* 0x040fe20000000000 */
[----:B------:R0:W-:Y:S01]  /*135b0*/  STL.64 [R1+0x40], R62 ;  /* 0x0000403e01007387 */ /* 0x0001e20000100a00 */
[----:B------:R-:W-:Y:S02]  /*135c0*/  IMAD.MOV.U32 R61, RZ, RZ, 0x40000040 ;  /* 0x40000040ff3d7424 */ /* 0x000fe400078e00ff */
[C---:B------:R-:W-:Y:S02]  /*135d0*/  VIADD R58, R6.reuse, 0x6 ;  /* 0x00000006063a7836 */ /* 0x040fe40000000000 */
[----:B------:R-:W-:Y:S01]  /*135e0*/  IMAD.MOV.U32 R59, RZ, RZ, 0x40000040 ;  /* 0x40000040ff3b7424 */ /* 0x000fe200078e00ff */
[----:B------:R0:W-:Y:S01]  /*135f0*/  STL.64 [R1+0x38], R60 ;  /* 0x0000383c01007387 */ /* 0x0001e20000100a00 */
[----:B------:R-:W-:-:S02]  /*13600*/  VIADD R56, R6, 0x400 ;  /* 0x0000040006387836 */ /* 0x000fc40000000000 */
[----:B------:R-:W-:Y:S01]  /*13610*/  IMAD.MOV.U32 R57, RZ, RZ, 0x40000040 ;  /* 0x40000040ff397424 */ /* 0x000fe200078e00ff */
[----:B------:R0:W-:Y:S01]  /*13620*/  STL.64 [R1+0x28], R58 ;  /* 0x0000283a01007387 */ /* 0x0001e20000100a00 */
[C---:B------:R-:W-:Y:S02]  /*13630*/  VIADD R8, R6.reuse, 0x402 ;  /* 0x0000040206087836 */ /* 0x040fe40000000000 */
[----:B------:R-:W-:Y:S01]  /*13640*/  IMAD.MOV.U32 R9, RZ, RZ, 0x40000040 ;  /* 0x40000040ff097424 */ /* 0x000fe200078e00ff */
[----:B------:R0:W-:Y:S01]  /*13650*/  STL.64 [R1+0x20], R56 ;  /* 0x0000203801007387 */ /* 0x0001e20000100a00 */
[C---:B------:R-:W-:Y:S02]  /*13660*/  VIADD R216, R6.reuse, 0x404 ;  /* 0x0000040406d87836 */ /* 0x040fe40000000000 */
[----:B------:R-:W-:Y:S01]  /*13670*/  IMAD.MOV.U32 R217, RZ, RZ, 0x40000040 ;  /* 0x40000040ffd97424 */ /* 0x000fe200078e00ff */
[----:B------:R0:W-:Y:S01]  /*13680*/  STL.64 [R1+0x18], R8 ;  /* 0x0000180801007387 */ /* 0x0001e20000100a00 */
[----:B------:R-:W-:-:S02]  /*13690*/  VIADD R214, R6, 0x406 ;  /* 0x0000040606d67836 */ /* 0x000fc40000000000 */
[----:B------:R-:W-:Y:S02]  /*136a0*/  IMAD.MOV.U32 R215, RZ, RZ, 0x40000040 ;  /* 0x40000040ffd77424 */ /* 0x000fe400078e00ff */
[C---:B------:R-:W-:Y:S02]  /*136b0*/  VIADD R212, R6.reuse, 0x800 ;  /* 0x0000080006d47836 */ /* 0x040fe40000000000 */
[----:B------:R-:W-:Y:S02]  /*136c0*/  IMAD.MOV.U32 R213, RZ, RZ, 0x40000040 ;  /* 0x40000040ffd57424 */ /* 0x000fe400078e00ff */
[C---:B------:R-:W-:Y:S02]  /*136d0*/  VIADD R210, R6.reuse, 0x802 ;  /* 0x0000080206d27836 */ /* 0x040fe40000000000 */
[----:B------:R-:W-:Y:S02]  /*136e0*/  IMAD.MOV.U32 R211, RZ, RZ, 0x40000040 ;  /* 0x40000040ffd37424 */ /* 0x000fe400078e00ff */
        /* <DEDUP_REMOVED lines=10> */
[----:B------:R-:W-:Y:S02]  /*13790*/  VIADD R10, R6, 0xc06 ;  /* 0x00000c06060a7836 */ /* 0x000fe40000000000 */
[----:B------:R-:W-:Y:S02]  /*137a0*/  IMAD.MOV.U32 R11, RZ, RZ, 0x40000040 ;  /* 0x40000040ff0b7424 */ /* 0x000fe400078e00ff */
[----:B------:R-:W-:-:S02]  /*137b0*/  IMAD.MOV.U32 R3, RZ, RZ, 0x40000040 ;  /* 0x40000040ff037424 */ /* 0x000fc400078e00ff */
[----:B--2---:R-:W-:-:S05]  /*137c0*/  IMAD R2, R202, 0x800, R2 ;  /* 0x00000800ca027824 */ /* 0x004fca00078e0202 */
[C---:B------:R-:W-:Y:S02]  /*137d0*/  R2UR UR6, R2.reuse ;  /* 0x00000000020672ca */ /* 0x040fe400000e0000 */
[----:B------:R-:W-:-:S11]  /*137e0*/  IADD3 R4, R2, 0x2, RZ ;  /* 0x0000000202047810 */ /* 0x000fd60007ffe0ff */
[----:B------:R-:W-:Y:S01]  /*137f0*/  HGMMA.64x64x16.F32 R24, gdesc[UR4], RZ, !UPT, gsb0 ;  /* 0x00e00000041879f0 */ /* 0x000fe2000c0008ff */
[----:B------:R-:W-:Y:S02]  /*13800*/  R2UR UR4, R62 ;  /* 0x000000003e0472ca */ /* 0x000fe400000e0000 */
[----:B------:R-:W-:Y:S02]  /*13810*/  R2UR UR5, R63 ;  /* 0x000000003f0572ca */ /* 0x000fe400000e0000 */
[----:B------:R-:W-:Y:S01]  /*13820*/  R2UR UR6, R4 ;  /* 0x00000000040672ca */ /* 0x000fe200000e0000 */
[----:B------:R-:W-:Y:S01]  /*13830*/  VIADD R4, R2, 0x4 ;  /* 0x0000000402047836 */ /* 0x000fe20000000000 */
[----:B------:R-:W-:Y:S02]  /*13840*/  R2UR UR7, R5 ;  /* 0x00000000050772ca */ /* 0x000fe400000e0000 */
[----:B------:R-:W-:Y:S01]  /*13850*/  MOV R5, 0x40000040 ;  /* 0x4000004000057802 */ /* 0x000fe20000000f00 */
[----:B------:R-:W-:-:S02]  /*13860*/  WARPGROUP.DEPBAR.LE gsb0, 0x0 ;  /* 0x00008000000079c5 */ /* 0x000fc40000010000 */
[----:B------:R-:W-:-:S08]  /*13870*/  WARPGROUP.ARRIVE ;  /* 0x00000000000079c5 */ /* 0x000fd00000000000 */
[----:B------:R-:W-:Y:S01]  /*13880*/  HGMMA.64x64x16.F32 R24, gdesc[UR4], R24, gsb0 ;  /* 0x00e00000041879f0 */ /* 0x000fe20008000818 */
[----:B------:R-:W-:Y:S02]  /*13890*/  R2UR UR4, R60 ;  /* 0x000000003c0472ca */ /* 0x000fe400000e0000 */
[----:B------:R-:W-:Y:S02]  /*138a0*/  R2UR UR5, R61 ;  /* 0x000000003d0572ca */ /* 0x000fe400000e0000 */
[----:B------:R-:W-:Y:S01]  /*138b0*/  R2UR UR6, R4 ;  /* 0x00000000040672ca */ /* 0x000fe200000e0000 */
[----:B------:R-:W-:Y:S01]  /*138c0*/  VIADD R4, R2, 0x6 ;  /* 0x0000000602047836 */ /* 0x000fe20000000000 */
[----:B------:R-:W-:Y:S01]  /*138d0*/  R2UR UR7, R5 ;  /* 0x00000000050772ca */ /* 0x000fe200000e0000 */
[----:B------:R-:W-:Y:S01]  /*138e0*/  IMAD.MOV.U32 R5, RZ, RZ, 0x40000040 ;  /* 0x40000040ff057424 */ /* 0x000fe200078e00ff */
[----:B------:R-:W-:Y:S02]  /*138f0*/  WARPGROUP.DEPBAR.LE gsb0, 0x0 ;  /* 0x00008000000079c5 */ /* 0x000fe40000010000 */
[----:B------:R-:W-:-:S09]  /*13900*/  WARPGROUP.ARRIVE ;  /* 0x00000000000079c5 */ /* 0x000fd20000000000 */
[----:B------:R-:W-:Y:S01]  /*13910*/  HGMMA.64x64x16.F32 R24, gdesc[UR4], R24, gsb0 ;  /* 0x00e00000041879f0 */ /* 0x000fe20008000818 */
[----:B------:R-:W-:Y:S02]  /*13920*/  R2UR UR4, R58 ;  /* 0x000000003a0472ca */ /* 0x000fe400000e0000 */
[----:B------:R-:W-:Y:S02]  /*13930*/  R2UR UR5, R59 ;  /* 0x000000003b0572ca */ /* 0x000fe400000e0000 */
[----:B------:R-:W-:Y:S02]  /*13940*/  R2UR UR6, R4 ;  /* 0x00000000040672ca */ /* 0x000fe400000e0000 */
[----:B------:R-:W-:Y:S01]  /*13950*/  R2UR UR7, R5 ;  /* 0x00000000050772ca */ /* 0x000fe200000e0000 */
[----:B------:R-:W-:Y:S01]  /*13960*/  IMAD.MOV.U32 R5, RZ, RZ, 0x40000040 ;  /* 0x40000040ff057424 */ /* 0x000fe200078e00ff */
[----:B------:R-:W-:Y:S01]  /*13970*/  IADD3 R4, R2, 0x200, RZ ;  /* 0x0000020002047810 */ /* 0x000fe20007ffe0ff */
[----:B------:R-:W-:-:S02]  /*13980*/  WARPGROUP.DEPBAR.LE gsb0, 0x0 ;  /* 0x00008000000079c5 */ /* 0x000fc40000010000 */
[----:B------:R-:W-:-:S08]  /*13990*/  WARPGROUP.ARRIVE ;  /* 0x00000000000079c5 */ /* 0x000fd00000000000 */
[----:B------:R-:W-:Y:S01]  /*139a0*/  HGMMA.64x64x16.F32 R24, gdesc[UR4], R24, gsb0 ;  /* 0x00e00000041879f0 */ /* 0x000fe20008000818 */
        /* <DEDUP_REMOVED lines=84> */
[C---:B------:R-:W-:Y:S01]  /*13ef0*/  VIADD R4, R2.reuse, 0x604 ;  /* 0x0000060402047836 */ /* 0x040fe20000000000 */
[----:B------:R-:W-:Y:S01]  /*13f00*/  R2UR UR7, R5 ;  /* 0x00000000050772ca */ /* 0x000fe200000e0000 */
[----:B------:R-:W-:Y:S01]  /*13f10*/  VIADD R2, R2, 0x606 ;  /* 0x0000060602027836 */ /* 0x000fe20000000000 */
[----:B------:R-:W-:Y:S01]  /*13f20*/  MOV R5, 0x40000040 ;  /* 0x4000004000057802 */ /* 0x000fe20000000f00 */
[----:B------:R-:W-:-:S02]  /*13f30*/  WARPGROUP.DEPBAR.LE gsb0, 0x0 ;  /* 0x00008000000079c5 */ /* 0x000fc40000010000 */
[----:B------:R-:W-:-:S08]  /*13f40*/  WARPGROUP.ARRIVE ;  /* 0x00000000000079c5 */ /* 0x000fd00000000000 */
[----:B------:R-:W-:Y:S01]  /*13f50*/  HGMMA.64x64x16.F32 R24, gdesc[UR4], R24, gsb0 ;  /* 0x00e00000041879f0 */ /* 0x000fe20008000818 */
[----:B------:R-:W-:Y:S02]  /*13f60*/  R2UR UR4, R12 ;  /* 0x000000000c0472ca */ /* 0x000fe400000e0000 */
[----:B------:R-:W-:Y:S02]  /*13f70*/  R2UR UR5, R13 ;  /* 0x000000000d0572ca */ /* 0x000fe400000e0000 */
[----:B------:R-:W-:Y:S02]  /*13f80*/  R2UR UR6, R4 ;  /* 0x00000000040672ca */ /* 0x000fe400000e0000 */
[----:B------:R-:W-:Y:S01]  /*13f90*/  R2UR UR7, R5 ;  /* 0x00000000050772ca */ /* 0x000fe200000e0000 */
[----:B------:R-:W-:Y:S02]  /*13fa0*/  WARPGROUP.DEPBAR.LE gsb0, 0x0 ;  /* 0x00008000000079c5 */ /* 0x000fe40000010000 */
[----:B------:R-:W-:-:S10]  /*13fb0*/  WARPGROUP.ARRIVE ;  /* 0x00000000000079c5 */ /* 0x000fd40000000000 */
[----:B------:R-:W-:Y:S01]  /*13fc0*/  HGMMA.64x64x16.F32 R24, gdesc[UR4], R24, gsb0 ;  /* 0x00e00000041879f0 */ /* 0x000fe20008000818 */
[----:B------:R-:W-:Y:S02]  /*13fd0*/  R2UR UR4, R10 ;  /* 0x000000000a0472ca */ /* 0x000fe400000e0000 */
[----:B------:R-:W-:Y:S02]  /*13fe0*/  R2UR UR5, R11 ;  /* 0x000000000b0572ca */ /* 0x000fe400000e0000 */
[----:B------:R-:W-:Y:S02]  /*13ff0*/  R2UR UR6, R2 ;  /* 0x00000000020672ca */ /* 0x000fe400000e0000 */
[----:B------:R-:W-:Y:S01]  /*14000*/  R2UR UR7, R3 ;  /* 0x00000000030772ca */ /* 0x000fe200000e0000 */
[----:B------:R-:W-:Y:S02]  /*14010*/  WARPGROUP.DEPBAR.LE gsb0, 0x0 ;  /* 0x00008000000079c5 */ /* 0x000fe40000010000 */
[----:B------:R-:W-:-:S10]  /*14020*/  WARPGROUP.ARRIVE ;  /* 0x00000000000079c5 */ /* 0x000fd40000000000 */
[----:B------:R-:W-:Y:S03]  /*14030*/  HGMMA.64x64x16.F32 R24, gdesc[UR4], R24, gsb0 ;  /* 0x00e00000041879f0 */ /* 0x000fe60008000818 */
[----:B------:R-:W-:Y:S02]  /*14040*/  WARPGROUP.DEPBAR.LE gsb0, 0x0 ;  /* 0x00008000000079c5 */ /* 0x000fe40000010000 */
[----:B0-----:R-:W-:Y:S05]  /*14050*/  @!P0 BRA `(.L_x_1739) ;  /* 0x0000000000048947 */ /* 0x001fea0003800000 */
[----:B------:R-:W-:Y:S01]  /*14060*/  BPT.TRAP 0x1 ;  /* 0x000000040000795c */ /* 0x000fe20000300000 */
.L_x_1739:
[----:B------:R-:W2:Y:S01]  /*14070*/  LDL R2, [R1+0x74] ;  /* 0x0000740001027983 */ /* 0x000ea20000100800 */
[----:B------:R-:W0:Y:S03]  /*14080*/  LDC R76, c[0x0][0x448] ;  /* 0x00011200ff4c7b82 */ /* 0x000e260000000800 */
[----:B------:R-:W2:Y:S04]  /*14090*/  LDL R74, [R1+0x58] ;  /* 0x00005800014a7983 */ /* 0x000ea80000100800 */
[----:B------:R-:W3:Y:S01]  /*140a0*/  LDL R8, [R1+0x8] ;  /* 0x0000080001087983 */ /* 0x000ee20000100800 */
[----:B------:R-:W1:Y:S01]  /*140b0*/  LDC.64 R56, c[0x0][0x9e0] ;  /* 0x00027800ff387b82 */ /* 0x000e620000000a00 */
[----:B------:R-:W-:Y:S01]  /*140c0*/  IADD3 R0, R0, 0x30840, RZ ;  /* 0x0003084000007810 */ /* 0x000fe20007ffe0ff */
[----:B------:R-:W-:Y:S01]  /*140d0*/  IMAD.MOV.U32 R64, RZ, RZ, -0x40 ;  /* 0xffffffc0ff407424 */ /* 0x000fe200078e00ff */
[----:B------:R-:W-:Y:S01]  /*140e0*/  LOP3.LUT R16, R16, 0xffffffbf, RZ, 0xc0, !PT ;  /* 0xffffffbf10107812 */ /* 0x000fe200078ec0ff */
[----:B------:R-:W-:Y:S01]  /*140f0*/  ULDC UR4, c[0x0][0x9dc] ;  /* 0x0002770000047ab9 */ /* 0x000fe20000000800 */
[----:B0-----:R-:W-:-:S13]  /*14100*/  ISETP.NE.AND P1, PT, R76, 0x1, PT ;  /* 0x000000014c00780c */ /* 0x001fda0003f25270 */
[----:B------:R-:W0:Y:S08]  /*14110*/  @P1 LDC R3, c[0x0][0x44c] ;  /* 0x00011300ff031b82 */ /* 0x000e300000000800 */
[----:B------:R-:W4:Y:S01]  /*14120*/  @P1 LDC R5, c[0x0][0x450] ;  /* 0x00011400ff051b82 */ /* 0x000f220000000800 */
[----:B------:R-:W-:Y:S01]  /*14130*/  IMAD R64, R93, R64, 0x40 ;  /* 0x000000405d407424 */ /* 0x000fe200078e0240 */
[----:B------:R-:W-:Y:S01]  /*14140*/  @P1 LOP3.LUT R16, R16, 0x40, RZ, 0xfc, !PT ;  /* 0x0000004010101812 */ /* 0x000fe200078efcff */
[----:B------:R-:W-:-:S03]  /*14150*/  IMAD.U32 R223, RZ, RZ, UR4 ;  /* 0x00000004ffdf7e24 */ /* 0x000fc6000f8e00ff */
[----:B------:R-:W-:Y:S02]  /*14160*/  IADD3 R58, -R225, R220, R64 ;  /* 0x000000dce13a7210 */ /* 0x000fe40007ffe140 */
[----:B------:R-:W-:Y:S01]  /*14170*/  LOP3.LUT R16, R16, 0xffffffdf, RZ, 0xc0, !PT ;  /* 0xffffffdf10107812 */ /* 0x000fe200078ec0ff */
[----:B--2---:R-:W-:-:S04]  /*14180*/  IMAD.IADD R4, R2, 0x1, R74 ;  /* 0x0000000102047824 */ /* 0x004fc800078e024a */
[----:B0-----:R-:W-:-:S05]  /*14190*/  @P1 IMAD.HI.U32 R2, R4, R3, RZ ;  /* 0x0000000304021227 */ /* 0x001fca00078e00ff */
[----:B----4-:R-:W-:-:S05]  /*141a0*/  @P1 SHF.R.U32.HI R4, RZ, R5, R2 ;  /* 0x00000005ff041219 */ /* 0x010fca0000011602 */
[----:B------:R-:W0:Y:S01]  /*141b0*/  SHFL.IDX PT, R9, R4, RZ, 0x1c1f ;  /* 0x001c1fff04097589 */ /* 0x000e2200000e0000 */
[----:B---3--:R-:W-:Y:S02]  /*141c0*/  PRMT R0, R8, 0x654, R0 ;  /* 0x0000065408007816 */ /* 0x008fe40000000000 */
[----:B-1----:R-:W-:Y:S02]  /*141d0*/  ISETP.GE.AND P1, PT, R57, 0x1, PT ;  /* 0x000000013900780c */ /* 0x002fe40003f26270 */
[----:B------:R1:W-:Y:S01]  /*141e0*/  SYNCS.ARRIVE.TRANS64.RED.A1T0 RZ, [R0+URZ], RZ ;  /* 0x000000ff00ff79a7 */ /* 0x0003e2000810043f */
[----:B------:R-:W-:Y:S02]  /*141f0*/  LOP3.LUT R8, RZ, R223, RZ, 0x33, !PT ;  /* 0x000000dfff087212 */ /* 0x000fe400078e33ff */
[----:B-1----:R-:W-:-:S04]  /*14200*/  IADD3 R0, -R225, 0x1, R64 ;  /* 0x00000001e1007810 */ /* 0x002fc80007ffe140 */
[----:B------:R-:W-:-:S05]  /*14210*/  IADD3 R5, -R219, R0, R220 ;  /* 0x00000000db057210 */ /* 0x000fca0007ffe1dc */
[C---:B------:R-:W-:Y:S02]  /*14220*/  IMAD.IADD R8, R5.reuse, 0x1, R8 ;  /* 0x0000000105087824 */ /* 0x040fe400078e0208 */
[----:B------:R-:W-:Y:S01]  /*14230*/  IMAD.IADD R5, R5, 0x1, R56 ;  /* 0x0000000105057824 */ /* 0x000fe200078e0238 */
[----:B------:R-:W-:Y:S01]  /*14240*/  @P1 LOP3.LUT R16, R16, 0x20, RZ, 0xfc, !PT ;  /* 0x0000002010101812 */ /* 0x000fe200078efcff */
[----:B0-----:R-:W-:Y:S01]  /*14250*/  IMAD.IADD R62, R8, 0x1, R9 ;  /* 0x00000001083e7824 */ /* 0x001fe200078e0209 */
[----:B------:R-:W-:Y:S02]  /*14260*/  LEA R0, R93, 0xffffffc0, 0x6 ;  /* 0xffffffc05d007811 */ /* 0x000fe400078e30ff */
[----:B------:R-:W-:Y:S01]  /*14270*/  VIADDMNMX R60, R9, R5, R58, PT ;  /* 0x00000005093c7246 */ /* 0x000fe2000380013a */
[----:B------:R-:W-:Y:S06]  /*14280*/  @!P1 BRA `(.L_x_1740) ;  /* 0x0000000000509947 */ /* 0x000fec0003800000 */
[----:B------:R-:W-:Y:S01]  /*14290*/  IADD3 R9, -R219, R220, R9 ;  /* 0x000000dcdb097210 */ /* 0x000fe20007ffe109 */
[----:B------:R-:W-:Y:S03]  /*142a0*/  BSSY B0, `(.L_x_1741) ;  /* 0x000000e000007945 */ /* 0x000fe60003800000 */
        /* <DEDUP_REMOVED lines=9> */
.L_x_1742:
[----:B------:R-:W-:-:S13]  /*14340*/  ISETP.NE.AND P1, PT, R57, 0x1, PT ;  /* 0x000000013900780c */ /* 0x000fda0003f25270 */
[----:B------:R-:W0:Y:S02]  /*14350*/  @P1 LDC.64 R2, c[0x0][0x9e8] ;  /* 0x00027a00ff021b82 */ /* 0x000e240000000a00 */
[----:B0-----:R-:W-:-:S05]  /*14360*/  @P1 IMAD.HI.U32 R2, R9, R2, RZ ;  /* 0x0000000209021227 */ /* 0x001fca00078e00ff */
[----:B------:R-:W-:-:S07]  /*14370*/  @P1 SHF.R.U32.HI R9, RZ, R3, R2 ;  /* 0x00000003ff091219 */ /* 0x000fce0000011602 */
.L_x_1743:
[----:B------:R-:W-:Y:S05]  /*14380*/  BSYNC B0 ;  /* 0x0000000000007941 */ /* 0x000fea0003800000 */
.L_x_1741:
[----:B------:R-:W-:-:S05]  /*14390*/  IMAD R2, R9, R57, -R0 ;  /* 0x0000003909027224 */ /* 0x000fca00078e0a00 */
[----:B------:R-:W-:-:S04]  /*143a0*/  IADD3 R3, -R225, R2, RZ ;  /* 0x00000002e1037210 */ /* 0x000fc80007ffe1ff */
[----:B------:R-:W-:Y:S02]  /*143b0*/  VIMNMX R62, R62, R3, !PT ;  /* 0x000000033e3e7248 */ /* 0x000fe40007fe0100 */
[----:B------:R-:W-:-:S07]  /*143c0*/  VIADDMNMX R60, R3, R57, R60, PT ;  /* 0x00000039033c7246 */ /* 0x000fce000380013c */
.L_x_1740:
        /* <DEDUP_REMOVED lines=10> */
[----:B------:R-:W-:Y:S02]  /*14470*/  FSEL R25, R25, -INF , !P4 ;  /* 0xff80000019197808 */ /* 0x000fe40006000000 */
[----:B------:R-:W-:Y:S02]  /*14480*/  ISETP.LT.OR P3, PT, R60, 0xa, P3 ;  /* 0x0000000a3c00780c */ /* 0x000fe40001f61670 */
[----:B------:R-:W-:-:S02]  /*14490*/  ISETP.GE.AND P4, PT, R64, 0x11, PT ;  /* 0x000000114000780c */ /* 0x000fc40003f86270 */
[----:B------:R-:W-:Y:S01]  /*144a0*/  FSEL R29, R29, -INF , !P3 ;  /* 0xff8000001d1d7808 */ /* 0x000fe20005800000 */
[----:B0-----:R-:W-:Y:S01]  /*144b0*/  IMAD.IADD R8, R8, 0x1, R3 ;  /* 0x0000000108087824 */ /* 0x001fe200078e0203 */
        /* <DEDUP_REMOVED lines=48> */
[C---:B------:R-:W-:Y:S02]  /*147c0*/  ISETP.GE.AND P6, PT, R64.reuse, 0x1, PT ;  /* 0x000000014000780c */ /* 0x040fe40003fc6270 */
[----:B------:R-:W-:Y:S02]  /*147d0*/  FSEL R69, R49, -INF , !P3 ;  /* 0xff80000031457808 */ /* 0x000fe40005800000 */
[----:B------:R-:W-:Y:S02]  /*147e0*/  ISETP.GE.AND P3, PT, R64, 0x39, PT ;  /* 0x000000394000780c */ /* 0x000fe40003f66270 */
[----:B------:R-:W-:Y:S02]  /*147f0*/  P2R R70, PR, RZ, 0x20 ;  /* 0x00000020ff467803 */ /* 0x000fe40000000000 */
[----:B------:R-:W-:-:S02]  /*14800*/  ISETP.GT.AND P4, PT, R62, 0x38, !P3 ;  /* 0x000000383e00780c */ /* 0x000fc40005f84270 */
[----:B------:R-:W-:Y:S02]  /*14810*/  ISETP.GE.AND P5, PT, R64, 0x3a, PT ;  /* 0x0000003a4000780c */ /* 0x000fe40003fa6270 */
[----:B------:R-:W-:Y:S02]  /*14820*/  ISETP.LT.OR P4, PT, R60, 0x39, P4 ;  /* 0x000000393c00780c */ /* 0x000fe40002781670 */
[----:B------:R-:W-:Y:S02]  /*14830*/  VIADDMNMX R58, R3, R5, R58, PT ;  /* 0x00000005033a7246 */ /* 0x000fe4000380013a */
[----:B------:R-:W-:Y:S02]  /*14840*/  FSEL R49, R52, -INF , !P4 ;  /* 0xff80000034317808 */ /* 0x000fe40006000000 */
[----:B------:R-:W-:-:S04]  /*14850*/  ISETP.GT.AND P4, PT, R62, RZ, !P6 ;  /* 0x000000ff3e00720c */ /* 0x000fc80007784270 */
[----:B------:R-:W-:-:S04]  /*14860*/  ISETP.LT.OR P4, PT, R60, 0x1, P4 ;  /* 0x000000013c00780c */ /* 0x000fc80002781670 */
[----:B------:R-:W-:Y:S02]  /*14870*/  FSEL R24, R24, -INF , !P4 ;  /* 0xff80000018187808 */ /* 0x000fe40006000000 */
[----:B------:R-:W-:-:S04]  /*14880*/  ISETP.GT.AND P4, PT, R62, 0x39, !P5 ;  /* 0x000000393e00780c */ /* 0x000fc80006f84270 */
[----:B------:R-:W-:-:S04]  /*14890*/  ISETP.LT.OR P4, PT, R60, 0x3a, P4 ;  /* 0x0000003a3c00780c */ /* 0x000fc80002781670 */
[----:B------:R-:W-:Y:S02]  /*148a0*/  FSEL R53, R53, -INF , !P4 ;  /* 0xff80000035357808 */ /* 0x000fe40006000000 */
[----:B------:R-:W-:-:S13]  /*148b0*/  ISETP.GE.AND P4, PT, R57, 0x1, PT ;  /* 0x000000013900780c */ /* 0x000fda0003f86270 */
[----:B------:R-:W-:Y:S05]  /*148c0*/  @!P4 BRA `(.L_x_1744) ;  /* 0x000000000050c947 */ /* 0x000fea0003800000 */
        /* <DEDUP_REMOVED lines=11> */
.L_x_1746:
[----:B------:R-:W-:-:S13]  /*14980*/  ISETP.NE.AND P4, PT, R57, 0x1, PT ;  /* 0x000000013900780c */ /* 0x000fda0003f85270 */
[----:B------:R-:W0:Y:S02]  /*14990*/  @P4 LDC.64 R2, c[0x0][0x9e8] ;  /* 0x00027a00ff024b82 */ /* 0x000e240000000a00 */
[----:B0-----:R-:W-:-:S05]  /*149a0*/  @P4 IMAD.HI.U32 R2, R5, R2, RZ ;  /* 0x0000000205024227 */ /* 0x001fca00078e00ff */
[----:B------:R-:W-:-:S07]  /*149b0*/  @P4 SHF.R.U32.HI R5, RZ, R3, R2 ;  /* 0x00000003ff054219 */ /* 0x000fce0000011602 */
.L_x_1747:
[----:B------:R-:W-:Y:S05]  /*149c0*/  BSYNC B0 ;  /* 0x0000000000007941 */ /* 0x000fea0003800000 */
.L_x_1745:
[----:B------:R-:W-:-:S04]  /*149d0*/  IMAD R0, R5, R57, -R0 ;  /* 0x0000003905007224 */ /* 0x000fc800078e0a00 */
[----:B------:R-:W-:-:S05]  /*149e0*/  IMAD.IADD R3, R0, 0x1, -R225 ;  /* 0x0000000100037824 */ /* 0x000fca00078e0ae1 */
[----:B------:R-:W-:Y:S02]  /*149f0*/  VIMNMX R8, R8, R3, !PT ;  /* 0x0000000308087248 */ /* 0x000fe40007fe0100 */
[----:B------:R-:W-:-:S07]  /*14a00*/  VIADDMNMX R58, R3, R57, R58, PT ;  /* 0x00000039033a7246 */ /* 0x000fce000380013a */
.L_x_1744:
[----:B------:R-:W-:Y:S01]  /*14a10*/  FMNMX.FTZ R0, R24, R25, !PT ;  /* 0x0000001918007209 */ /* 0x000fe20007810000 */
[----:B------:R-:W-:Y:S01]  /*14a20*/  ULDC UR4, c[0x0][0x988] ;  /* 0x0002620000047ab9 */ /* 0x000fe20000000800 */
[----:B------:R-:W-:Y:S01]  /*14a30*/  ISETP.GT.AND P1, PT, R8, 0x1, !P1 ;  /* 0x000000010800780c */ /* 0x000fe20004f24270 */
[----:B------:R-:W-:Y:S01]  /*14a40*/  IMAD.U32 R2, RZ, RZ, UR4 ;  /* 0x00000004ff027e24 */ /* 0x000fe2000f8e00ff */
        /* <DEDUP_REMOVED lines=13> */
[C---:B------:R-:W-:Y:S02]  /*14b20*/  ISETP.GT.AND P2, PT, R8.reuse, 0x8, !P2 ;  /* 0x000000080800780c */ /* 0x040fe40005744270 */
[----:B------:R-:W-:Y:S02]  /*14b30*/  ISETP.GT.AND P1, PT, R8, 0x10, !P1 ;  /* 0x000000100800780c */ /* 0x000fe40004f24270 */
[----:B------:R-:W-:-:S02]  /*14b40*/  FMNMX.FTZ R0, R63, R0, !PT ;  /* 0x000000003f007209 */ /* 0x000fc40007810000 */
[C---:B------:R-:W-:Y:S02]  /*14b50*/  ISETP.LT.OR P2, PT, R58.reuse, 0x9, P2 ;  /* 0x000000093a00780c */ /* 0x040fe40001741670 */
[----:B------:R-:W-:Y:S02]  /*14b60*/  ISETP.LT.OR P1, PT, R58, 0x11, P1 ;  /* 0x000000113a00780c */ /* 0x000fe40000f21670 */
[----:B------:R-:W-:Y:S02]  /*14b70*/  FMNMX.FTZ R0, R41, R0, !PT ;  /* 0x0000000029007209 */ /* 0x000fe40007810000 */
[----:B------:R-:W-:Y:S02]  /*14b80*/  FSEL R3, R30, -INF , !P2 ;  /* 0xff8000001e037808 */ /* 0x000fe40005000000 */
[----:B------:R-:W-:Y:S02]  /*14b90*/  ISETP.NE.AND P2, PT, R71, RZ, PT ;  /* 0x000000ff4700720c */ /* 0x000fe40003f45270 */
[----:B------:R-:W-:-:S02]  /*14ba0*/  FSEL R71, R34, -INF , !P1 ;  /* 0xff80000022477808 */ /* 0x000fc40004800000 */
[----:B------:R-:W-:Y:S02]  /*14bb0*/  FMNMX.FTZ R0, R65, R0, !PT ;  /* 0x0000000041007209 */ /* 0x000fe40007810000 */
        /* <DEDUP_REMOVED lines=12> */
[----:B------:R-:W-:Y:S01]  /*14c80*/  ISETP.GT.AND P6, PT, R8, RZ, !P6 ;  /* 0x000000ff0800720c */ /* 0x000fe200077c4270 */
[----:B------:R-:W0:Y:S01]  /*14c90*/  SHFL.BFLY PT, R5, R28, 0x2, 0x1f ;  /* 0x0c401f001c057f89 */ /* 0x000e2200000e0000 */
[----:B------:R-:W-:Y:S02]  /*14ca0*/  FSEL R73, R38, -INF , !P1 ;  /* 0xff80000026497808 */ /* 0x000fe40004800000 */
[----:B------:R-:W-:Y:S02]  /*14cb0*/  ISETP.NE.AND P1, PT, R36, RZ, PT ;  /* 0x000000ff2400720c */ /* 0x000fe40003f25270 */
[----:B------:R-:W-:Y:S02]  /*14cc0*/  ISETP.LT.OR P6, PT, R58, 0x1, P6 ;  /* 0x000000013a00780c */ /* 0x000fe400037c1670 */
[----:B------:R-:W-:-:S02]  /*14cd0*/  ISETP.GT.AND P1, PT, R8, 0x19, !P1 ;  /* 0x000000190800780c */ /* 0x000fc40004f24270 */
[----:B------:R-:W-:Y:S02]  /*14ce0*/  FSEL R26, R26, -INF , !P6 ;  /* 0xff8000001a1a7808 */ /* 0x000fe40007000000 */
[----:B------:R-:W-:Y:S02]  /*14cf0*/  ISETP.LT.OR P1, PT, R58, 0x1a, P1 ;  /* 0x0000001a3a00780c */ /* 0x000fe40000f21670 */
[----:B------:R-:W-:Y:S02]  /*14d00*/  FMNMX.FTZ R4, R26, R27, !PT ;  /* 0x0000001b1a047209 */ /* 0x000fe40007810000 */
[----:B------:R-:W-:Y:S02]  /*14d10*/  FSEL R39, R39, -INF , !P1 ;  /* 0xff80000027277808 */ /* 0x000fe40004800000 */
[----:B------:R-:W-:Y:S02]  /*14d20*/  ISETP.NE.AND P1, PT, R68, RZ, PT ;  /* 0x000000ff4400720c */ /* 0x000fe40003f25270 */
[----:B------:R-:W-:-:S02]  /*14d30*/  FMNMX.FTZ R4, R3, R4, !PT ;  /* 0x0000000403047209 */ /* 0x000fc40007810000 */
[----:B------:R-:W-:Y:S02]  /*14d40*/  ISETP.GT.AND P1, PT, R8, 0x20, !P1 ;  /* 0x000000200800780c */ /* 0x000fe40004f24270 */
[----:B------:R-:W-:Y:S02]  /*14d50*/  FMNMX.FTZ R4, R31, R4, !PT ;  /* 0x000000041f047209 */ /* 0x000fe40007810000 */
[----:B------:R-:W-:Y:S02]  /*14d60*/  ISETP.LT.OR P1, PT, R58, 0x21, P1 ;  /* 0x000000213a00780c */ /* 0x000fe40000f21670 */
[----:B0-----:R-:W-:Y:S02]  /*14d70*/  FMNMX.FTZ R30, R28, R5, !PT ;  /* 0x000000051c1e7209 */ /* 0x001fe40007810000 */
[----:B------:R-:W-:Y:S02]  /*14d80*/  FSEL R75, R42, -INF , !P1 ;  /* 0xff8000002a4b7808 */ /* 0x000fe40004800000 */
[----:B------:R-:W-:Y:S01]  /*14d90*/  ISETP.NE.AND P1, PT, R40, RZ, PT ;  /* 0x000000ff2800720c */ /* 0x000fe20003f25270 */
[----:B------:R-:W0:Y:S01]  /*14da0*/  SHFL.BFLY PT, R5, R30, 0x1, 0x1f ;  /* 0x0c201f001e057f89 */ /* 0x000e2200000e0000 */
[----:B------:R-:W-:-:S02]  /*14db0*/  FMNMX.FTZ R4, R71, R4, !PT ;  /* 0x0000000447047209 */ /* 0x000fc40007810000 */
[----:B------:R-:W-:Y:S02]  /*14dc0*/  ISETP.GT.AND P1, PT, R8, 0x21, !P1 ;  /* 0x000000210800780c */ /* 0x000fe40004f24270 */
[----:B------:R-:W-:Y:S02]  /*14dd0*/  ISETP.NE.AND P4, PT, R72, RZ, PT ;  /* 0x000000ff4800720c */ /* 0x000fe40003f85270 */
[----:B------:R-:W-:Y:S02]  /*14de0*/  ISETP.LT.OR P1, PT, R58, 0x22, P1 ;  /* 0x000000223a00780c */ /* 0x000fe40000f21670 */
[----:B------:R-:W-:Y:S02]  /*14df0*/  FMNMX.FTZ R4, R35, R4, !PT ;  /* 0x0000000423047209 */ /* 0x000fe40007810000 */
[----:B------:R-:W-:Y:S02]  /*14e00*/  FSEL R43, R43, -INF , !P1 ;  /* 0xff8000002b2b7808 */ /* 0x000fe40004800000 */
[----:B------:R-:W-:-:S02]  /*14e10*/  ISETP.GT.AND P1, PT, R8, 0x28, !P2 ;  /* 0x000000280800780c */ /* 0x000fc40005724270 */
[----:B------:R-:W-:Y:S02]  /*14e20*/  FMNMX.FTZ R4, R73, R4, !PT ;  /* 0x0000000449047209 */ /* 0x000fe40007810000 */
[----:B------:R-:W-:Y:S02]  /*14e30*/  ISETP.LT.OR P1, PT, R58, 0x29, P1 ;  /* 0x000000293a00780c */ /* 0x000fe40000f21670 */
[----:B------:R-:W-:Y:S02]  /*14e40*/  FMNMX.FTZ R4, R39, R4, !PT ;  /* 0x0000000427047209 */ /* 0x000fe40007810000 */
[----:B------:R-:W-:Y:S02]  /*14e50*/  FSEL R77, R46, -INF , !P1 ;  /* 0xff8000002e4d7808 */ /* 0x000fe40004800000 */
[----:B------:R-:W-:Y:S02]  /*14e60*/  ISETP.GT.AND P1, PT, R8, 0x29, !P4 ;  /* 0x000000290800780c */ /* 0x000fe40006724270 */
[----:B0-----:R-:W-:-:S02]  /*14e70*/  FMNMX.FTZ R5, R30, R5, !PT ;  /* 0x000000051e057209 */ /* 0x001fc40007810000 */
[----:B------:R-:W-:Y:S02]  /*14e80*/  ISETP.LT.OR P1, PT, R58, 0x2a, P1 ;  /* 0x0000002a3a00780c */ /* 0x000fe40000f21670 */
[----:B------:R-:W-:Y:S01]  /*14e90*/  ISETP.NE.AND P2, PT, R44, RZ, PT ;  /* 0x000000ff2c00720c */ /* 0x000fe20003f45270 */
[----:B------:R-:W-:Y:S01]  /*14ea0*/  FMUL.FTZ R0, R5, R2 ;  /* 0x0000000205007220 */ /* 0x000fe20000410000 */
[----:B------:R-:W-:Y:S02]  /*14eb0*/  FSEL R47, R47, -INF , !P1 ;  /* 0xff8000002f2f7808 */ /* 0x000fe40004800000 */
[----:B------:R-:W-:Y:S02]  /*14ec0*/  FSETP.NEU.FTZ.AND P1, PT, R5, -INF , PT ;  /* 0xff8000000500780b */ /* 0x000fe40003f3d000 */
[----:B------:R-:W-:Y:S02]  /*14ed0*/  FMNMX.FTZ R4, R75, R4, !PT ;  /* 0x000000044b047209 */ /* 0x000fe40007810000 */
[----:B------:R-:W-:-:S02]  /*14ee0*/  FSEL R0, R0, RZ, P1 ;  /* 0x000000ff00007208 */ /* 0x000fc40000800000 */
[----:B------:R-:W-:Y:S02]  /*14ef0*/  ISETP.NE.AND P4, PT, R48, RZ, PT ;  /* 0x000000ff3000720c */ /* 0x000fe40003f85270 */
[----:B------:R-:W-:Y:S01]  /*14f00*/  ISETP.GT.AND P1, PT, R8, 0x30, !P2 ;  /* 0x000000300800780c */ /* 0x000fe20005724270 */
[--C-:B------:R-:W-:Y:S01]  /*14f10*/  FFMA.FTZ R196, R24, R2, -R0.reuse ;  /* 0x0000000218c47223 */ /* 0x100fe20000010800 */
[----:B------:R-:W-:Y:S01]  /*14f20*/  FMNMX.FTZ R4, R43, R4, !PT ;  /* 0x000000042b047209 */ /* 0x000fe20007810000 */
[-CC-:B------:R-:W-:Y:S01]  /*14f30*/  FFMA.FTZ R25, R25, R2.reuse, -R0.reuse ;  /* 0x0000000219197223 */ /* 0x180fe20000010800 */
[----:B------:R-:W-:Y:S01]  /*14f40*/  ISETP.GT.AND P2, PT, R8, 0x31, !P4 ;  /* 0x000000310800780c */ /* 0x000fe20006744270 */
[-CC-:B------:R-:W-:Y:S01]  /*14f50*/  FFMA.FTZ R198, R9, R2.reuse, -R0.reuse ;  /* 0x0000000209c67223 */ /* 0x180fe20000010800 */
[----:B------:R-:W-:Y:S01]  /*14f60*/  ISETP.LT.OR P1, PT, R58, 0x31, P1 ;  /* 0x000000313a00780c */ /* 0x000fe20000f21670 */
[--C-:B------:R-:W-:Y:S01]  /*14f70*/  FFMA.FTZ R9, R29, R2, -R0.reuse ;  /* 0x000000021d097223 */ /* 0x100fe20000010800 */
[----:B------:R-:W-:Y:S01]  /*14f80*/  FMNMX.FTZ R4, R77, R4, !PT ;  /* 0x000000044d047209 */ /* 0x000fe20007810000 */
[-CC-:B------:R-:W-:Y:S01]  /*14f90*/  FFMA.FTZ R29, R33, R2.reuse, -R0.reuse ;  /* 0x00000002211d7223 */ /* 0x180fe20000010800 */
[----:B------:R-:W-:Y:S01]  /*14fa0*/  ISETP.GT.AND P3, PT, R8, 0x38, !P3 ;  /* 0x000000380800780c */ /* 0x000fe20005f64270 */
[-CC-:B------:R-:W-:Y:S01]  /*14fb0*/  FFMA.FTZ R33, R37, R2.reuse, -R0.reuse ;  /* 0x0000000225217223 */ /* 0x180fe20000010800 */
[----:B------:R-:W-:Y:S01]  /*14fc0*/  ISETP.LT.OR P2, PT, R58, 0x32, P2 ;  /* 0x000000323a00780c */ /* 0x000fe20001741670 */
[----:B------:R-:W-:Y:S01]  /*14fd0*/  MUFU.EX2 R196, R196 ;  /* 0x000000c400c47308 */ /* 0x000fe20000000800 */
[----:B------:R-:W-:Y:S01]  /*14fe0*/  FSEL R79, R50, -INF , !P1 ;  /* 0xff800000324f7808 */ /* 0x000fe20004800000 */
[--C-:B------:R-:W-:Y:S01]  /*14ff0*/  FFMA.FTZ R37, R41, R2, -R0.reuse ;  /* 0x0000000229257223 */ /* 0x100fe20000010800 */
[----:B------:R-:W-:Y:S01]  /*15000*/  FMNMX.FTZ R4, R47, R4, !PT ;  /* 0x000000042f047209 */ /* 0x000fe20007810000 */
[-CC-:B------:R-:W-:Y:S01]  /*15010*/  FFMA.FTZ R41, R45, R2.reuse, -R0.reuse ;  /* 0x000000022d297223 */ /* 0x180fe20000010800 */
[----:B------:R-:W-:Y:S01]  /*15020*/  ISETP.GT.AND P5, PT, R8, 0x39, !P5 ;  /* 0x000000390800780c */ /* 0x000fe20006fa4270 */
[-CC-:B------:R-:W-:Y:S01]  /*15030*/  FFMA.FTZ R186, R49, R2.reuse, -R0.reuse ;  /* 0x0000000231ba7223 */ /* 0x180fe20000010800 */
[C---:B------:R-:W-:Y:S01]  /*15040*/  ISETP.LT.OR P3, PT, R58.reuse, 0x39, P3 ;  /* 0x000000393a00780c */ /* 0x040fe20001f61670 */
[----:B------:R-:W0:Y:S01]  /*15050*/  MUFU.EX2 R25, R25 ;  /* 0x0000001900197308 */ /* 0x000e220000000800 */
[----:B------:R-:W-:Y:S01]  /*15060*/  FSEL R51, R51, -INF , !P2 ;  /* 0xff80000033337808 */ /* 0x000fe20005000000 */
[--C-:B------:R-:W-:Y:S01]  /*15070*/  FFMA.FTZ R192, R59, R2, -R0.reuse ;  /* 0x000000023bc07223 */ /* 0x100fe20000010800 */
[----:B------:R-:W-:Y:S01]  /*15080*/  FMNMX.FTZ R4, R79, R4, !PT ;  /* 0x000000044f047209 */ /* 0x000fe20007810000 */
[-CC-:B------:R-:W-:Y:S01]  /*15090*/  FFMA.FTZ R194, R61, R2.reuse, -R0.reuse ;  /* 0x000000023dc27223 */ /* 0x180fe20000010800 */
[----:B------:R-:W-:Y:S01]  /*150a0*/  ISETP.LT.OR P5, PT, R58, 0x3a, P5 ;  /* 0x0000003a3a00780c */ /* 0x000fe20002fa1670 */
[-CC-:B------:R-:W-:Y:S01]  /*150b0*/  FFMA.FTZ R188, R63, R2.reuse, -R0.reuse ;  /* 0x000000023fbc7223 */ /* 0x180fe20000010800 */
[----:B------:R-:W-:Y:S01]  /*150c0*/  FSEL R81, R54, -INF , !P3 ;  /* 0xff80000036517808 */ /* 0x000fe20005800000 */
[--C-:B------:R-:W-:Y:S01]  /*150d0*/  FFMA.FTZ R190, R65, R2, -R0.reuse ;  /* 0x0000000241be7223 */ /* 0x100fe20000010800 */
[----:B------:R-:W-:Y:S01]  /*150e0*/  FMNMX.FTZ R4, R51, R4, !PT ;  /* 0x0000000433047209 */ /* 0x000fe20007810000 */
[-CC-:B------:R-:W-:Y:S01]  /*150f0*/  FFMA.FTZ R184, R67, R2.reuse, -R0.reuse ;  /* 0x0000000243b87223 */ /* 0x180fe20000010800 */
[----:B------:R-:W-:Y:S01]  /*15100*/  FSEL R55, R55, -INF , !P5 ;  /* 0xff80000037377808 */ /* 0x000fe20006800000 */
[--C-:B------:R-:W-:Y:S01]  /*15110*/  FFMA.FTZ R45, R69, R2, -R0.reuse ;  /* 0x00000002452d7223 */ /* 0x100fe20000010800 */
[----:B------:R-:W-:Y:S01]  /*15120*/  FMNMX.FTZ R4, R81, R4, !PT ;  /* 0x0000000451047209 */ /* 0x000fe20007810000 */
[----:B------:R-:W-:Y:S01]  /*15130*/  FFMA.FTZ R49, R53, R2, -R0 ;  /* 0x0000000235317223 */ /* 0x000fe20000010800 */
[----:B------:R-:W1:Y:S01]  /*15140*/  MUFU.EX2 R198, R198 ;  /* 0x000000c600c67308 */ /* 0x000e620000000800 */
[----:B------:R-:W-:-:S02]  /*15150*/  ISETP.NE.AND P4, PT, R76, 0x1, PT ;  /* 0x000000014c00780c */ /* 0x000fc40003f85270 */
[----:B------:R-:W-:-:S05]  /*15160*/  FMNMX.FTZ R4, R55, R4, !PT ;  /* 0x0000000437047209 */ /* 0x000fca0007810000 */
[----:B------:R-:W2:Y:S01]  /*15170*/  SHFL.BFLY PT, R83, R4, 0x2, 0x1f ;  /* 0x0c401f0004537f89 */ /* 0x000ea200000e0000 */
[----:B------:R-:W3:Y:S05]  /*15180*/  MUFU.EX2 R9, R9 ;  /* 0x0000000900097308 */ /* 0x000eea0000000800 */
[----:B------:R-:W4:Y:S03]  /*15190*/  @P4 LDC R38, c[0x0][0x450] ;  /* 0x00011400ff264b82 */ /* 0x000f260000000800 */
[----:B------:R-:W5:Y:S08]  /*151a0*/  MUFU.EX2 R192, R192 ;  /* 0x000000c000c07308 */ /* 0x000f700000000800 */
[----:B------:R-:W5:Y:S01]  /*151b0*/  MUFU.EX2 R29, R29 ;  /* 0x0000001d001d7308 */ /* 0x000f620000000800 */
[----:B--2---:R-:W-:-:S07]  /*151c0*/  FMNMX.FTZ R83, R4, R83, !PT ;  /* 0x0000005304537209 */ /* 0x004fce0007810000 */
[----:B------:R-:W2:Y:S01]  /*151d0*/  MUFU.EX2 R194, R194 ;  /* 0x000000c200c27308 */ /* 0x000ea20000000800 */
[----:B------:R-:W0:Y:S07]  /*151e0*/  SHFL.BFLY PT, R4, R83, 0x1, 0x1f ;  /* 0x0c201f0053047f89 */ /* 0x000e2e00000e0000 */
[----:B------:R-:W4:Y:S08]  /*151f0*/  MUFU.EX2 R33, R33 ;  /* 0x0000002100217308 */ /* 0x000f300000000800 */
[----:B------:R-:W-:Y:S08]  /*15200*/  MUFU.EX2 R188, R188 ;  /* 0x000000bc00bc7308 */ /* 0x000ff00000000800 */
[----:B------:R-:W-:Y:S01]  /*15210*/  MUFU.EX2 R37, R37 ;  /* 0x0000002500257308 */ /* 0x000fe20000000800 */
[----:B0-----:R-:W-:-:S04]  /*15220*/  FMNMX.FTZ R4, R83, R4, !PT ;  /* 0x0000000453047209 */ /* 0x001fc80007810000 */
[C---:B------:R-:W-:Y:S01]  /*15230*/  FSETP.NEU.FTZ.AND P1, PT, R4.reuse, -INF , PT ;  /* 0xff8000000400780b */ /* 0x040fe20003f3d000 */
[----:B------:R-:W-:Y:S02]  /*15240*/  FMUL.FTZ R28, R4, R2 ;  /* 0x00000002041c7220 */ /* 0x000fe40000410000 */
[----:B------:R-:W-:Y:S03]  /*15250*/  MUFU.EX2 R190, R190 ;  /* 0x000000be00be7308 */ /* 0x000fe60000000800 */
[----:B------:R-:W-:-:S05]  /*15260*/  FSEL R28, R28, RZ, P1 ;  /* 0x000000ff1c1c7208 */ /* 0x000fca0000800000 */
[----:B------:R-:W-:Y:S01]  /*15270*/  MUFU.EX2 R41, R41 ;  /* 0x0000002900297308 */ /* 0x000fe20000000800 */
[-CC-:B------:R-:W-:Y:S01]  /*15280*/  FFMA.FTZ R197, R26, R2.reuse, -R28.reuse ;  /* 0x000000021ac57223 */ /* 0x180fe2000001081c */
[-CC-:B------:R-:W-:Y:S01]  /*15290*/  FFMA.FTZ R0, R27, R2.reuse, -R28.reuse ;  /* 0x000000021b007223 */ /* 0x180fe2000001081c */
[-CC-:B------:R-:W-:Y:S01]  /*152a0*/  FFMA.FTZ R199, R3, R2.reuse, -R28.reuse ;  /* 0x0000000203c77223 */ /* 0x180fe2000001081c */
[-CC-:B------:R-:W-:Y:S01]  /*152b0*/  FFMA.FTZ R8, R31, R2.reuse, -R28.reuse ;  /* 0x000000021f087223 */ /* 0x180fe2000001081c */
[-CC-:B------:R-:W-:Y:S01]  /*152c0*/  FFMA.FTZ R193, R71, R2.reuse, -R28.reuse ;  /* 0x0000000247c17223 */ /* 0x180fe2000001081c */
[----:B------:R-:W-:Y:S01]  /*152d0*/  FADD.FTZ R3, R196, R25 ;  /* 0x00000019c4037221 */ /* 0x000fe20000010000 */
[-CC-:B------:R-:W-:Y:S01]  /*152e0*/  FFMA.FTZ R24, R35, R2.reuse, -R28.reuse ;  /* 0x0000000223187223 */ /* 0x180fe2000001081c */
[----:B------:R-:W-:Y:S01]  /*152f0*/  MUFU.EX2 R197, R197 ;  /* 0x000000c500c57308 */ /* 0x000fe20000000800 */
[-CC-:B------:R-:W-:Y:S01]  /*15300*/  FFMA.FTZ R195, R73, R2.reuse, -R28.reuse ;  /* 0x0000000249c37223 */ /* 0x180fe2000001081c */
[----:B-1----:R-:W-:Y:S01]  /*15310*/  FADD.FTZ R32, R198, R3 ;  /* 0x00000003c6207221 */ /* 0x002fe20000010000 */
[-CC-:B------:R-:W-:Y:S01]  /*15320*/  FFMA.FTZ R26, R39, R2.reuse, -R28.reuse ;  /* 0x00000002271a7223 */ /* 0x180fe2000001081c */
[-CC-:B------:R-:W-:Y:S01]  /*15330*/  FFMA.FTZ R189, R75, R2.reuse, -R28.reuse ;  /* 0x000000024bbd7223 */ /* 0x180fe2000001081c */
[-C--:B------:R-:W-:Y:S01]  /*15340*/  FFMA.FTZ R30, R43, R2.reuse, -R28 ;  /* 0x000000022b1e7223 */ /* 0x080fe2000001081c */
[----:B---3--:R-:W-:Y:S01]  /*15350*/  FADD.FTZ R3, R9, R32 ;  /* 0x0000002009037221 */ /* 0x008fe20000010000 */
[----:B------:R-:W0:Y:S01]  /*15360*/  @P4 LDC R35, c[0x0][0x44c] ;  /* 0x00011300ff234b82 */ /* 0x000e220000000800 */
[----:B------:R-:W1:Y:S01]  /*15370*/  MUFU.EX2 R0, R0 ;  /* 0x0000000000007308 */ /* 0x000e620000000800 */
[-CC-:B------:R-:W-:Y:S01]  /*15380*/  FFMA.FTZ R191, R77, R2.reuse, -R28.reuse ;  /* 0x000000024dbf7223 */ /* 0x180fe2000001081c */
[----:B-----5:R-:W-:Y:S01]  /*15390*/  FADD.FTZ R36, R192, R3 ;  /* 0x00000003c0247221 */ /* 0x020fe20000010000 */
[-CC-:B------:R-:W-:Y:S01]  /*153a0*/  FFMA.FTZ R32, R47, R2.reuse, -R28.reuse ;  /* 0x000000022f207223 */ /* 0x180fe2000001081c */
[-CC-:B------:R-:W-:Y:S01]  /*153b0*/  FFMA.FTZ R185, R79, R2.reuse, -R28.reuse ;  /* 0x000000024fb97223 */ /* 0x180fe2000001081c */
[----:B------:R-:W-:Y:S01]  /*153c0*/  FFMA.FTZ R51, R51, R2, -R28 ;  /* 0x0000000233337223 */ /* 0x000fe2000001081c */
[----:B------:R-:W-:Y:S01]  /*153d0*/  FADD.FTZ R27, R29, R36 ;  /* 0x000000241d1b7221 */ /* 0x000fe20000010000 */
[----:B------:R-:W-:Y:S01]  /*153e0*/  F2FP.F16.F32.PACK_AB R196, R25, R196 ;  /* 0x000000c419c4723e */ /* 0x000fe200000000ff */
[----:B------:R-:W3:Y:S01]  /*153f0*/  MUFU.EX2 R199, R199 ;  /* 0x000000c700c77308 */ /* 0x000ee20000000800 */
[-CC-:B------:R-:W-:Y:S01]  /*15400*/  FFMA.FTZ R81, R81, R2.reuse, -R28.reuse ;  /* 0x0000000251517223 */ /* 0x180fe2000001081c */
[----:B--2---:R-:W-:Y:S01]  /*15410*/  FADD.FTZ R36, R194, R27 ;  /* 0x0000001bc2247221 */ /* 0x004fe20000010000 */
[----:B------:R-:W-:Y:S01]  /*15420*/  FFMA.FTZ R55, R55, R2, -R28 ;  /* 0x0000000237377223 */ /* 0x000fe2000001081c */
[----:B------:R-:W-:Y:S01]  /*15430*/  F2FP.F16.F32.PACK_AB R198, R9, R198 ;  /* 0x000000c609c6723e */ /* 0x000fe200000000ff */
[----:B------:R-:W-:-:S02]  /*15440*/  IMAD.MOV.U32 R31, RZ, RZ, R74 ;  /* 0x000000ffff1f7224 */ /* 0x000fc400078e004a */
[----:B----4-:R-:W-:Y:S01]  /*15450*/  FADD.FTZ R27, R33, R36 ;  /* 0x00000024211b7221 */ /* 0x010fe20000010000 */
[----:B------:R-:W-:Y:S01]  /*15460*/  F2FP.F16.F32.PACK_AB R192, R29, R192 ;  /* 0x000000c01dc0723e */ /* 0x000fe200000000ff */
[----:B------:R-:W2:Y:S01]  /*15470*/  MUFU.EX2 R8, R8 ;  /* 0x0000000800087308 */ /* 0x000ea20000000800 */
[----:B-1----:R-:W-:Y:S01]  /*15480*/  FADD.FTZ R34, R197, R0 ;  /* 0x00000000c5227221 */ /* 0x002fe20000010000 */
[----:B------:R-:W-:Y:S01]  /*15490*/  FADD.FTZ R36, R188, R27 ;  /* 0x0000001bbc247221 */ /* 0x000fe20000010000 */
[----:B------:R-:W-:Y:S02]  /*154a0*/  F2FP.F16.F32.PACK_AB R197, R0, R197 ;  /* 0x000000c500c5723e */ /* 0x000fe400000000ff */
[----:B------:R-:W-:Y:S01]  /*154b0*/  F2FP.F16.F32.PACK_AB R194, R33, R194 ;  /* 0x000000c221c2723e */ /* 0x000fe200000000ff */
[----:B------:R-:W-:Y:S01]  /*154c0*/  FADD.FTZ R27, R37, R36 ;  /* 0x00000024251b7221 */ /* 0x000fe20000010000 */
[----:B0-----:R-:W-:Y:S01]  /*154d0*/  @P4 IMAD.HI.U32 R35, R74, R35, RZ ;  /* 0x000000234a234227 */ /* 0x001fe200078e00ff */
[----:B------:R-:W0:Y:S03]  /*154e0*/  MUFU.EX2 R193, R193 ;  /* 0x000000c100c17308 */ /* 0x000e260000000800 */
[----:B---3--:R-:W-:Y:S01]  /*154f0*/  FADD.FTZ R3, R199, R34 ;  /* 0x00000022c7037221 */ /* 0x008fe20000010000 */
[----:B------:R-:W-:Y:S01]  /*15500*/  FADD.FTZ R36, R190, R27 ;  /* 0x0000001bbe247221 */ /* 0x000fe20000010000 */
[----:B------:R-:W-:-:S02]  /*15510*/  F2FP.F16.F32.PACK_AB R188, R37, R188 ;  /* 0x000000bc25bc723e */ /* 0x000fc400000000ff */
[----:B------:R-:W-:Y:S01]  /*15520*/  @P4 SHF.R.U32.HI R31, RZ, R38, R35 ;  /* 0x00000026ff1f4219 */ /* 0x000fe20000011623 */
[----:B------:R-:W-:Y:S01]  /*15530*/  FADD.FTZ R27, R41, R36 ;  /* 0x00000024291b7221 */ /* 0x000fe20000010000 */
[----:B------:R-:W-:Y:S01]  /*15540*/  ISETP.GE.AND P4, PT, R57, 0x1, PT ;  /* 0x000000013900780c */ /* 0x000fe20003f86270 */
[----:B------:R-:W1:Y:S01]  /*15550*/  MUFU.EX2 R24, R24 ;  /* 0x0000001800187308 */ /* 0x000e620000000800 */
[C---:B--2---:R-:W-:Y:S01]  /*15560*/  FADD.FTZ R34, R8.reuse, R3 ;  /* 0x0000000308227221 */ /* 0x044fe20000010000 */
[----:B------:R-:W-:Y:S02]  /*15570*/  F2FP.F16.F32.PACK_AB R199, R8, R199 ;  /* 0x000000c708c7723e */ /* 0x000fe400000000ff */
[----:B------:R-:W-:Y:S02]  /*15580*/  F2FP.F16.F32.PACK_AB R190, R41, R190 ;  /* 0x000000be29be723e */ /* 0x000fe400000000ff */
[----:B------:R-:W-:Y:S02]  /*15590*/  IADD3 R8, R93, -0x2, RZ ;  /* 0xfffffffe5d087810 */ /* 0x000fe40007ffe0ff */
[----:B------:R-:W2:Y:S01]  /*155a0*/  MUFU.EX2 R195, R195 ;  /* 0x000000c300c37308 */ /* 0x000ea20000000800 */
[----:B0-----:R-:W-:-:S07]  /*155b0*/  FADD.FTZ R3, R193, R34 ;  /* 0x00000022c1037221 */ /* 0x001fce0000010000 */
[----:B------:R-:W0:Y:S01]  /*155c0*/  MUFU.EX2 R26, R26 ;  /* 0x0000001a001a7308 */ /* 0x000e220000000800 */
[C---:B-1----:R-:W-:Y:S01]  /*155d0*/  FADD.FTZ R34, R24.reuse, R3 ;  /* 0x0000000318227221 */ /* 0x042fe20000010000 */
[----:B------:R-:W-:-:S06]  /*155e0*/  F2FP.F16.F32.PACK_AB R193, R24, R193 ;  /* 0x000000c118c1723e */ /* 0x000fcc00000000ff */
[----:B------:R-:W1:Y:S01]  /*155f0*/  MUFU.EX2 R189, R189 ;  /* 0x000000bd00bd7308 */ /* 0x000e620000000800 */
[----:B--2---:R-:W-:-:S07]  /*15600*/  FADD.FTZ R3, R195, R34 ;  /* 0x00000022c3037221 */ /* 0x004fce0000010000 */
[----:B------:R-:W2:Y:S01]  /*15610*/  MUFU.EX2 R30, R30 ;  /* 0x0000001e001e7308 */ /* 0x000ea20000000800 */
[----:B0-----:R-:W-:Y:S01]  /*15620*/  FADD.FTZ R34, R26, R3 ;  /* 0x000000031a227221 */ /* 0x001fe20000010000 */
[----:B------:R-:W-:Y:S01]  /*15630*/  IMAD.IADD R3, R156, 0x1, R31 ;  /* 0x000000019c037824 */ /* 0x000fe200078e021f */
[----:B------:R-:W-:-:S03]  /*15640*/  F2FP.F16.F32.PACK_AB R195, R26, R195 ;  /* 0x000000c31ac3723e */ /* 0x000fc600000000ff */
[----:B------:R-:W-:Y:S02]  /*15650*/  IMAD.IADD R56, R3, 0x1, R56 ;  /* 0x0000000103387824 */ /* 0x000fe400078e0238 */
[----:B------:R-:W0:Y:S01]  /*15660*/  MUFU.EX2 R184, R184 ;  /* 0x000000b800b87308 */ /* 0x000e220000000800 */
[----:B-1----:R-:W-:-:S07]  /*15670*/  FADD.FTZ R25, R189, R34 ;  /* 0x00000022bd197221 */ /* 0x002fce0000010000 */
[----:B------:R-:W1:Y:S01]  /*15680*/  MUFU.EX2 R191, R191 ;  /* 0x000000bf00bf7308 */ /* 0x000e620000000800 */
[C---:B--2---:R-:W-:Y:S01]  /*15690*/  FADD.FTZ R34, R30.reuse, R25 ;  /* 0x000000191e227221 */ /* 0x044fe20000010000 */
[----:B------:R-:W-:-:S06]  /*156a0*/  F2FP.F16.F32.PACK_AB R189, R30, R189 ;  /* 0x000000bd1ebd723e */ /* 0x000fcc00000000ff */
[----:B------:R-:W2:Y:S01]  /*156b0*/  MUFU.EX2 R45, R45 ;  /* 0x0000002d002d7308 */ /* 0x000ea20000000800 */
[----:B0-----:R-:W-:-:S07]  /*156c0*/  FADD.FTZ R36, R184, R27 ;  /* 0x0000001bb8247221 */ /* 0x001fce0000010000 */
        /* <DEDUP_REMOVED lines=16> */
[----:B-1----:R-:W-:Y:S01]  /*157d0*/  FADD.FTZ R9, R81, R0 ;  /* 0x0000000051097221 */ /* 0x002fe20000010000 */
[C---:B--2---:R-:W-:Y:S01]  /*157e0*/  FADD.FTZ R221, R49.reuse, R38 ;  /* 0x0000002631dd7221 */ /* 0x044fe20000010000 */
[----:B------:R-:W-:Y:S02]  /*157f0*/  F2FP.F16.F32.PACK_AB R186, R49, R186 ;  /* 0x000000ba31ba723e */ /* 0x000fe400000000ff */
[C---:B0-----:R-:W-:Y:S01]  /*15800*/  FADD.FTZ R9, R34.reuse, R9 ;  /* 0x0000000922097221 */ /* 0x041fe20000010000 */
[----:B------:R-:W-:Y:S01]  /*15810*/  F2FP.F16.F32.PACK_AB R187, R34, R81 ;  /* 0x0000005122bb723e */ /* 0x000fe200000000ff */
[----:B------:R-:W-:Y:S06]  /*15820*/  @!P4 BRA `(.L_x_1748) ;  /* 0x000000000048c947 */ /* 0x000fec0003800000 */
        /* <DEDUP_REMOVED lines=11> */
.L_x_1750:
[----:B------:R-:W-:-:S13]  /*158e0*/  ISETP.NE.AND P1, PT, R57, 0x1, PT ;  /* 0x000000013900780c */ /* 0x000fda0003f25270 */
[----:B------:R-:W0:Y:S02]  /*158f0*/  @P1 LDC.64 R24, c[0x0][0x9e8] ;  /* 0x00027a00ff181b82 */ /* 0x000e240000000a00 */
[----:B0-----:R-:W-:-:S05]  /*15900*/  @P1 IMAD.HI.U32 R24, R0, R24, RZ ;  /* 0x0000001800181227 */ /* 0x001fca00078e00ff */
[----:B------:R-:W-:-:S07]  /*15910*/  @P1 SHF.R.U32.HI R0, RZ, R25, R24 ;  /* 0x00000019ff001219 */ /* 0x000fce0000011618 */
.L_x_1751:
[----:B------:R-:W-:Y:S05]  /*15920*/  BSYNC B0 ;  /* 0x0000000000007941 */ /* 0x000fea0003800000 */
.L_x_1749:
[----:B------:R-:W-:-:S05]  /*15930*/  IMAD R57, R0, R57, R57 ;  /* 0x0000003900397224 */ /* 0x000fca00078e0239 */
[----:B------:R-:W-:-:S07]  /*15940*/  VIMNMX R56, R56, R57, PT ;  /* 0x0000003938387248 */ /* 0x000fce0003fe0100 */
.L_x_1748:
[----:B------:R-:W2:Y:S01]  /*15950*/  LDL R25, [R1+0x78] ;  /* 0x0000780001197983 */ /* 0x000ea20000100800 */
[----:B------:R-:W-:Y:S01]  /*15960*/  SHF.R.S32.HI R3, RZ, 0x1f, R56 ;  /* 0x0000001fff037819 */ /* 0x000fe20000011438 */
[----:B------:R-:W-:Y:S01]  /*15970*/  BSSY B1, `(.L_x_1752) ;  /* 0x0000329000017945 */ /* 0x000fe20003800000 */
[----:B------:R-:W-:Y:S01]  /*15980*/  IMAD.MOV.U32 R0, RZ, RZ, 0x3f800000 ;  /* 0x3f800000ff007424 */ /* 0x000fe200078e00ff */
[----:B------:R-:W-:Y:S02]  /*15990*/  CS2R R150, SRZ ;  /* 0x0000000000967805 */ /* 0x000fe4000001ff00 */
[----:B------:R-:W-:Y:S01]  /*159a0*/  LEA.HI R24, R3, R56, RZ, 0x6 ;  /* 0x0000003803187211 */ /* 0x000fe200078f30ff */
[----:B------:R-:W-:Y:S01]  /*159b0*/  IMAD.MOV.U32 R3, RZ, RZ, 0x3f800000 ;  /* 0x3f800000ff037424 */ /* 0x000fe200078e00ff */
[----:B------:R-:W-:Y:S02]  /*159c0*/  CS2R R148, SRZ ;  /* 0x0000000000947805 */ /* 0x000fe4000001ff00 */
[----:B------:R-:W-:-:S02]  /*159d0*/  CS2R R146, SRZ ;  /* 0x0000000000927805 */ /* 0x000fc4000001ff00 */
[----:B------:R-:W-:Y:S02]  /*159e0*/  SHF.R.S32.HI R24, RZ, 0x6, R24 ;  /* 0x00000006ff187819 */ /* 0x000fe40000011418 */
        /* <DEDUP_REMOVED lines=60> */
[----:B--2---:R-:W-:-:S04]  /*15db0*/  VIMNMX R25, R25, R24, !PT ;  /* 0x0000001819197248 */ /* 0x004fc80007fe0100 */
[----:B------:R-:W-:Y:S01]  /*15dc0*/  ISETP.GE.AND P1, PT, R8, R25, PT ;  /* 0x000000190800720c */ /* 0x000fe20003f26270 */
[----:B------:R0:W-:Y:S02]  /*15dd0*/  STL [R1+0x10], R25 ;  /* 0x0000101901007387 */ /* 0x0001e40000100800 */
[----:B0-----:R-:W-:-:S10]  /*15de0*/  CS2R R24, SRZ ;  /* 0x0000000000187805 */ /* 0x001fd4000001ff00 */
[----:B------:R-:W-:Y:S05]  /*15df0*/  @!P1 BRA `(.L_x_1753) ;  /* 0x0000002c00809947 */ /* 0x000fea0003800000 */
[----:B------:R-:W-:Y:S01]  /*15e00*/  BSSY B0, `(.L_x_1754) ;  /* 0x00002db000007945 */ /* 0x000fe20003800000 */
[----:B------:R-:W-:Y:S01]  /*15e10*/  MOV R0, 0x3f800000 ;  /* 0x3f80000000007802 */ /* 0x000fe20000000f00 */
[----:B------:R-:W-:-:S07]  /*15e20*/  IMAD.MOV.U32 R151, RZ, RZ, RZ ;  /* 0x000000ffff977224 */ /* 0x000fce00078e00ff */
.L_x_1775:
[----:B------:R-:W-:-:S05]  /*15e30*/  VIADD R222, R202, 0x1 ;  /* 0x00000001cade7836 */ /* 0x000fca0000000000 */
[----:B------:R-:W-:-:S04]  /*15e40*/  ISETP.NE.AND P1, PT, R222, 0x2, PT ;  /* 0x00000002de00780c */ /* 0x000fc80003f25270 */
[----:B------:R-:W-:Y:S02]  /*15e50*/  SEL R227, RZ, 0x1, P1 ;  /* 0x00000001ffe37807 */ /* 0x000fe40000800000 */
[----:B------:R-:W-:Y:S02]  /*15e60*/  SEL R222, R222, RZ, P1 ;  /* 0x000000ffdede7207 */ /* 0x000fe40000800000 */
[----:B------:R-:W-:Y:S01]  /*15e70*/  LOP3.LUT R227, R218, R227, RZ, 0x3c, !PT ;  /* 0x000000e3dae37212 */ /* 0x000fe200078e3cff */
[----:B------:R-:W-:Y:S06]  /*15e80*/  @!P0 BRA `(.L_x_1755) ;  /* 0x0000000000048947 */ /* 0x000fec0003800000 */
[----:B------:R-:W-:Y:S01]  /*15e90*/  BPT.TRAP 0x1 ;  /* 0x000000040000795c */ /* 0x000fe20000300000 */
.L_x_1755:
[----:B------:R-:W-:Y:S01]  /*15ea0*/  IMAD R223, R222, 0x8, R17 ;  /* 0x00000008dedf7824 */ /* 0x000fe200078e0211 */
[----:B------:R-:W-:-:S04]  /*15eb0*/  SHF.L.U32 R152, R227, 0x1f, RZ ;  /* 0x0000001fe3987819 */ /* 0x000fc800000006ff */
[----:B------:R0:W1:Y:S01]  /*15ec0*/  SYNCS.PHASECHK.TRANS64.TRYWAIT P1, [R223+URZ+0x30830], R152 ;  /* 0x03083098df0075a7 */ /* 0x000062000802017f */
[----:B------:R-:W-:Y:S05]  /*15ed0*/  @!P0 BRA `(.L_x_1756) ;  /* 0x0000000000048947 */ /* 0x000fea0003800000 */
[----:B------:R-:W-:Y:S01]  /*15ee0*/  BPT.TRAP 0x1 ;  /* 0x000000040000795c */ /* 0x000fe20000300000 */
.L_x_1756:
[----:B------:R-:W2:Y:S01]  /*15ef0*/  LDL R2, [R1+0x50] ;  /* 0x0000500001027983 */ /* 0x000ea20000100800 */
[----:B------:R-:W-:Y:S01]  /*15f00*/  BSSY B2, `(.L_x_1757) ;  /* 0x0000007000027945 */ /* 0x000fe20003800000 */
[----:B--2---:R-:W-:-:S04]  /*15f10*/  IMAD R2, R222, 0x800, R2 ;  /* 0x00000800de027824 */ /* 0x004fc800078e0202 */
[C---:B------:R-:W-:Y:S01]  /*15f20*/  VIADD R156, R2.reuse, 0x2 ;  /* 0x00000002029c7836 */ /* 0x040fe20000000000 */
[----:B------:R-:W-:Y:S01]  /*15f30*/  IADD3 R155, R2, 0x4, RZ ;  /* 0x00000004029b7810 */ /* 0x000fe20007ffe0ff */
[----:B-1----:R-:W-:Y:S06]  /*15f40*/  @P1 BRA `(.L_x_1758) ;  /* 0x0000000000081947 */ /* 0x002fec0003800000 */
[----:B------:R-:W1:Y:S02]  /*15f50*/  SYNCS.PHASECHK.TRANS64.TRYWAIT P1, [R223+URZ+0x30830], R152 ;  /* 0x03083098df0075a7 */ /* 0x000e64000802017f */
[----:B-1----:R-:W-:Y:S05]  /*15f60*/  @!P1 BRA `(.L_x_1759) ;  /* 0x0000017800ac9947 */ /* 0x002fea0003800000 */
.L_x_1758:
[----:B------:R-:W-:Y:S05]  /*15f70*/  BSYNC B2 ;  /* 0x0000000000027941 */ /* 0x000fea0003800000 */
.L_x_1757:
[----:B------:R2:W-:Y:S04]  /*15f80*/  STL.64 [R1+0xf8], R18 ;  /* 0x0000f81201007387 */ /* 0x0005e80000100a00 */
[----:B--2---:R-:W2:Y:S04]  /*15f90*/  LDL.64 R18, [R1+0x40] ;  /* 0x0000400001127983 */ /* 0x004ea80000100a00 */
[----:B------:R3:W-:Y:S04]  /*15fa0*/  STL.64 [R1+0xf0], R16 ;  /* 0x0000f01001007387 */ /* 0x0007e80000100a00 */
[----:B---3--:R-:W3:Y:S04]  /*15fb0*/  LDL.64 R16, [R1+0x38] ;  /* 0x0000380001107983 */ /* 0x008ee80000100a00 */
[----:B------:R4:W-:Y:S01]  /*15fc0*/  STL.64 [R1+0xe8], R8 ;  /* 0x0000e80801007387 */ /* 0x0009e20000100a00 */
[----:B01----:R-:W-:-:S03]  /*15fd0*/  IMAD.MOV.U32 R152, RZ, RZ, R2 ;  /* 0x000000ffff987224 */ /* 0x003fc600078e0002 */
[----:B----4-:R-:W4:Y:S02]  /*15fe0*/  LDL.64 R8, [R1+0x28] ;  /* 0x0000280001087983 */ /* 0x010f240000100a00 */
[----:B------:R-:W-:Y:S01]  /*15ff0*/  R2UR UR6, R152 ;  /* 0x00000000980672ca */ /* 0x000fe200000e0000 */
[----:B------:R-:W-:Y:S02]  /*16000*/  IMAD.MOV.U32 R152, RZ, RZ, R156 ;  /* 0x000000ffff987224 */ /* 0x000fe400078e009c */
[----:B------:R-:W-:Y:S01]  /*16010*/  VIADD R154, R2, 0x6 ;  /* 0x00000006029a7836 */ /* 0x000fe20000000000 */
[----:B------:R0:W-:Y:S02]  /*16020*/  STL.64 [R1+0xe0], R4 ;  /* 0x0000e00401007387 */ /* 0x0001e40000100a00 */
[----:B------:R-:W-:Y:S01]  /*16030*/  R2UR UR4, R152 ;  /* 0x00000000980472ca */ /* 0x000fe200000e0000 */
[----:B------:R-:W-:Y:S02]  /*16040*/  IMAD.MOV.U32 R152, RZ, RZ, R155 ;  /* 0x000000ffff987224 */ /* 0x000fe400078e009b */
[----:B------:R-:W-:-:S03]  /*16050*/  IMAD.MOV.U32 R155, RZ, RZ, 0x40000040 ;  /* 0x40000040ff9b7424 */ /* 0x000fc600078e00ff */
[----:B------:R-:W-:Y:S02]  /*16060*/  R2UR UR8, R152 ;  /* 0x00000000980872ca */ /* 0x000fe400000e0000 */
[----:B------:R-:W-:Y:S01]  /*16070*/  IADD3 R152, R2, 0x200, RZ ;  /* 0x0000020002987810 */ /* 0x000fe20007ffe0ff */
[----:B------:R-:W-:Y:S01]  /*16080*/  IMAD.MOV.U32 R153, RZ, RZ, 0x40000040 ;  /* 0x40000040ff997424 */ /* 0x000fe200078e00ff */
[----:B------:R-:W-:Y:S01]  /*16090*/  R2UR UR10, R154 ;  /* 0x000000009a0a72ca */ /* 0x000fe200000e0000 */
[----:B------:R-:W-:Y:S01]  /*160a0*/  VIADD R156, R2, 0x204 ;  /* 0x00000204029c7836 */ /* 0x000fe20000000000 */
[----:B------:R-:W-:Y:S01]  /*160b0*/  R2UR UR14, R152 ;  /* 0x00000000980e72ca */ /* 0x000fe200000e0000 */
[C---:B------:R-:W-:Y:S01]  /*160c0*/  VIADD R152, R2.reuse, 0x206 ;  /* 0x0000020602987836 */ /* 0x040fe20000000000 */
[----:B------:R-:W-:Y:S01]  /*160d0*/  R2UR UR11, R155 ;  /* 0x000000009b0b72ca */ /* 0x000fe200000e0000 */
[----:B------:R-:W-:Y:S01]  /*160e0*/  IMAD.MOV.U32 R157, RZ, RZ, 0x40000040 ;  /* 0x40000040ff9d7424 */ /* 0x000fe200078e00ff */
[C---:B------:R-:W-:Y:S01]  /*160f0*/  R2UR UR5, R153.reuse ;  /* 0x00000000990572ca */ /* 0x040fe200000e0000 */
[----:B------:R-:W-:Y:S01]  /*16100*/  VIADD R154, R2, 0x202 ;  /* 0x00000202029a7836 */ /* 0x000fe20000000000 */
[----:B------:R-:W-:Y:S01]  /*16110*/  R2UR UR26, R152 ;  /* 0x00000000981a72ca */ /* 0x000fe200000e0000 */
[----:B------:R-:W-:Y:S01]  /*16120*/  VIADD R152, R2, 0x404 ;  /* 0x0000040402987836 */ /* 0x000fe20000000000 */
[----:B------:R-:W-:Y:S01]  /*16130*/  R2UR UR22, R156 ;  /* 0x000000009c1672ca */ /* 0x000fe200000e0000 */
[----:B0-----:R-:W4:Y:S01]  /*16140*/  LDL.64 R4, [R1+0x20] ;  /* 0x0000200001047983 */ /* 0x001f220000100a00 */
[----:B------:R-:W-:Y:S01]  /*16150*/  IADD3 R156, R2, 0x400, RZ ;  /* 0x00000400029c7810 */ /* 0x000fe20007ffe0ff */
[-C--:B------:R-:W-:Y:S01]  /*16160*/  FMUL.FTZ R24, R24, R3.reuse ;  /* 0x0000000318187220 */ /* 0x080fe20000410000 */
[----:B------:R-:W-:Y:S01]  /*16170*/  R2UR UR18, R154 ;  /* 0x000000009a1272ca */ /* 0x000fe200000e0000 */
[----:B------:R-:W-:Y:S01]  /*16180*/  VIADD R154, R2, 0x402 ;  /* 0x00000402029a7836 */ /* 0x000fe20000000000 */
[----:B------:R-:W-:Y:S01]  /*16190*/  R2UR UR30, R156 ;  /* 0x000000009c1e72ca */ /* 0x000fe200000e0000 */
[----:B------:R-:W-:Y:S01]  /*161a0*/  VIADD R156, R2, 0x406 ;  /* 0x00000406029c7836 */ /* 0x000fe20000000000 */
[----:B------:R-:W-:Y:S01]  /*161b0*/  R2UR UR38, R152 ;  /* 0x00000000982672ca */ /* 0x000fe200000e0000 */
[----:B------:R-:W-:Y:S01]  /*161c0*/  VIADD R152, R2, 0x600 ;  /* 0x0000060002987836 */ /* 0x000fe20000000000 */
[----:B------:R-:W-:Y:S01]  /*161d0*/  MOV R229, UR11 ;  /* 0x0000000b00e57c02 */ /* 0x000fe20008000f00 */
[----:B------:R-:W-:Y:S01]  /*161e0*/  UMOV UR11, UR5 ;  /* 0x00000005000b7c82 */ /* 0x000fe20008000000 */
[----:B------:R-:W-:Y:S01]  /*161f0*/  MOV R228, UR10 ;  /* 0x0000000a00e47c02 */ /* 0x000fe20008000f00 */
[----:B------:R-:W-:Y:S01]  /*16200*/  UMOV UR10, UR4 ;  /* 0x00000004000a7c82 */ /* 0x000fe20008000000 */
[----:B------:R-:W-:Y:S01]  /*16210*/  R2UR UR7, R153 ;  /* 0x00000000990772ca */ /* 0x000fe200000e0000 */
[-C--:B------:R-:W-:Y:S01]  /*16220*/  FMUL.FTZ R25, R25, R3.reuse ;  /* 0x0000000319197220 */ /* 0x080fe20000410000 */
[----:B------:R-:W-:Y:S01]  /*16230*/  R2UR UR34, R154 ;  /* 0x000000009a2272ca */ /* 0x000fe200000e0000 */
[-C--:B------:R-:W-:Y:S01]  /*16240*/  FMUL.FTZ R28, R28, R3.reuse ;  /* 0x000000031c1c7220 */ /* 0x080fe20000410000 */
[----:B------:R-:W-:Y:S01]  /*16250*/  R2UR UR42, R156 ;  /* 0x000000009c2a72ca */ /* 0x000fe200000e0000 */
[----:B------:R-:W-:Y:S01]  /*16260*/  VIADD R156, R2, 0x602 ;  /* 0x00000602029c7836 */ /* 0x000fe20000000000 */
[----:B------:R-:W-:Y:S01]  /*16270*/  R2UR UR46, R152 ;  /* 0x00000000982e72ca */ /* 0x000fe200000e0000 */
[----:B------:R-:W-:Y:S01]  /*16280*/  VIADD R152, R2, 0x606 ;  /* 0x0000060602987836 */ /* 0x000fe20000000000 */
[----:B------:R-:W-:Y:S01]  /*16290*/  R2UR UR4, R6 ;  /* 0x00000000060472ca */ /* 0x000fe200000e0000 */
[-C--:B------:R-:W-:Y:S01]  /*162a0*/  FMUL.FTZ R29, R29, R3.reuse ;  /* 0x000000031d1d7220 */ /* 0x080fe20000410000 */
[----:B------:R-:W-:Y:S01]  /*162b0*/  R2UR UR5, R7 ;  /* 0x00000000070572ca */ /* 0x000fe200000e0000 */
[-C--:B------:R-:W-:Y:S01]  /*162c0*/  FMUL.FTZ R32, R32, R3.reuse ;  /* 0x0000000320207220 */ /* 0x080fe20000410000 */
[----:B------:R-:W-:Y:S01]  /*162d0*/  IADD3 R154, R2, 0x604, RZ ;  /* 0x00000604029a7810 */ /* 0x000fe20007ffe0ff */
[-C--:B------:R-:W-:Y:S01]  /*162e0*/  FMUL.FTZ R33, R33, R3.reuse ;  /* 0x0000000321217220 */ /* 0x080fe20000410000 */
[C---:B------:R-:W-:Y:S01]  /*162f0*/  R2UR UR9, R153.reuse ;  /* 0x00000000990972ca */ /* 0x040fe200000e0000 */
[-C--:B------:R-:W-:Y:S01]  /*16300*/  FMUL.FTZ R36, R36, R3.reuse ;  /* 0x0000000324247220 */ /* 0x080fe20000410000 */
[----:B------:R-:W-:Y:S01]  /*16310*/  R2UR UR15, R153 ;  /* 0x00000000990f72ca */ /* 0x000fe200000e0000 */
        /* <DEDUP_REMOVED lines=29> */
[----:B------:R-:W-:Y:S01]  /*164f0*/  WARPGROUP.ARRIVE ;  /* 0x00000000000079c5 */ /* 0x000fe20000000000 */
[-C--:B------:R-:W-:Y:S01]  /*16500*/  FMUL.FTZ R68, R68, R3.reuse ;  /* 0x0000000344447220 */ /* 0x080fe20000410000 */
[-C--:B------:R-:W-:Y:S01]  /*16510*/  FMUL.FTZ R69, R69, R3.reuse ;  /* 0x0000000345457220 */ /* 0x080fe20000410000 */
[-C--:B------:R-:W-:Y:S01]  /*16520*/  FMUL.FTZ R72, R72, R3.reuse ;  /* 0x0000000348487220 */ /* 0x080fe20000410000 */
[-C--:B------:R-:W-:Y:S01]  /*16530*/  FMUL.FTZ R73, R73, R3.reuse ;  /* 0x0000000349497220 */ /* 0x080fe20000410000 */
[-C--:B------:R-:W-:Y:S01]  /*16540*/  FMUL.FTZ R76, R76, R3.reuse ;  /* 0x000000034c4c7220 */ /* 0x080fe20000410000 */
[----:B------:R-:W-:Y:S01]  /*16550*/  HGMMA.64x64x16.F32 R152, gdesc[UR4], RZ, !UPT, gsb0 ;  /* 0x00e00000049879f0 */ /* 0x000fe2000c0008ff */
[----:B------:R-:W-:Y:S01]  /*16560*/  UMOV UR6, UR8 ;  /* 0x0000000800067c82 */ /* 0x000fe20008000000 */
[----:B------:R-:W-:Y:S01]  /*16570*/  UMOV UR7, UR9 ;  /* 0x0000000900077c82 */ /* 0x000fe20008000000 */
        /* <DEDUP_REMOVED lines=36> */
[----:B------:R-:W-:-:S02]  /*167c0*/  FMUL.FTZ R149, R149, R3 ;  /* 0x0000000395957220 */ /* 0x000fc40000410000 */
[----:B------:R-:W4:Y:S01]  /*167d0*/  LDL.64 R2, [R1+0x18] ;  /* 0x0000180001027983 */ /* 0x000f220000100a00 */
        /* <DEDUP_REMOVED lines=66> */
[----:B--2---:R-:W-:-:S02]  /*16c00*/  R2UR UR8, R18 ;  /* 0x00000000120872ca */ /* 0x004fc400000e0000 */
[----:B------:R-:W-:Y:S02]  /*16c10*/  R2UR UR9, R19 ;  /* 0x00000000130972ca */ /* 0x000fe400000e0000 */
[----:B------:R-:W-:Y:S01]  /*16c20*/  R2UR UR20, R216 ;  /* 0x00000000d81472ca */ /* 0x000fe200000e0000 */
[----:B------:R0:W5:Y:S10]  /*16c30*/  LDL.LU.64 R18, [R1+0xf8] ;  /* 0x0000f80001127983 */ /* 0x0001740000300a00 */
[----:B------:R-:W-:Y:S01]  /*16c40*/  HGMMA.64x64x16.F32 R152, gdesc[UR8], R152, gsb0 ;  /* 0x00e00000089879f0 */ /* 0x000fe20008000898 */
[----:B---3--:R-:W-:-:S02]  /*16c50*/  R2UR UR4, R16 ;  /* 0x00000000100472ca */ /* 0x008fc400000e0000 */
[----:B------:R-:W-:Y:S02]  /*16c60*/  R2UR UR5, R17 ;  /* 0x00000000110572ca */ /* 0x000fe400000e0000 */
[----:B------:R-:W-:Y:S01]  /*16c70*/  R2UR UR11, R229 ;  /* 0x00000000e50b72ca */ /* 0x000fe200000e0000 */
[----:B------:R0:W5:Y:S01]  /*16c80*/  LDL.LU.64 R16, [R1+0xf0] ;  /* 0x0000f00001107983 */ /* 0x0001620000300a00 */
[----:B------:R-:W-:Y:S01]  /*16c90*/  R2UR UR10, R228 ;  /* 0x00000000e40a72ca */ /* 0x000fe200000e0000 */
[----:B------:R-:W-:Y:S02]  /*16ca0*/  WARPGROUP.DEPBAR.LE gsb0, 0x0 ;  /* 0x00008000000079c5 */ /* 0x000fe40000010000 */
[----:B------:R-:W-:-:S06]  /*16cb0*/  WARPGROUP.ARRIVE ;  /* 0x00000000000079c5 */ /* 0x000fcc0000000000 */
[----:B------:R-:W-:Y:S01]  /*16cc0*/  HGMMA.64x64x16.F32 R152, gdesc[UR4], R152, gsb0 ;  /* 0x00e00000049879f0 */ /* 0x000fe20008000898 */
[----:B----4-:R-:W-:Y:S02]  /*16cd0*/  R2UR UR8, R8 ;  /* 0x00000000080872ca */ /* 0x010fe400000e0000 */
[----:B------:R-:W-:Y:S02]  /*16ce0*/  R2UR UR9, R9 ;  /* 0x00000000090972ca */ /* 0x000fe400000e0000 */
[----:B------:R-:W-:Y:S01]  /*16cf0*/  R2UR UR12, R4 ;  /* 0x00000000040c72ca */ /* 0x000fe200000e0000 */
[----:B------:R0:W5:Y:S01]  /*16d00*/  LDL.LU.64 R8, [R1+0xe8] ;  /* 0x0000e80001087983 */ /* 0x0001620000300a00 */
[----:B------:R-:W-:Y:S02]  /*16d10*/  WARPGROUP.DEPBAR.LE gsb0, 0x0 ;  /* 0x00008000000079c5 */ /* 0x000fe40000010000 */
[----:B------:R-:W-:-:S07]  /*16d20*/  WARPGROUP.ARRIVE ;  /* 0x00000000000079c5 */ /* 0x000fce0000000000 */
[----:B------:R-:W-:Y:S01]  /*16d30*/  HGMMA.64x64x16.F32 R152, gdesc[UR8], R152, gsb0 ;  /* 0x00e00000089879f0 */ /* 0x000fe20008000898 */
[----:B------:R-:W-:Y:S02]  /*16d40*/  R2UR UR13, R5 ;  /* 0x00000000050d72ca */ /* 0x000fe400000e0000 */
[----:B------:R-:W-:Y:S01]  /*16d50*/  R2UR UR16, R2 ;  /* 0x00000000021072ca */ /* 0x000fe200000e0000 */
[----:B------:R0:W5:Y:S01]  /*16d60*/  LDL.LU.64 R4, [R1+0xe0] ;  /* 0x0000e00001047983 */ /* 0x0001620000300a00 */
[----:B------:R-:W-:Y:S02]  /*16d70*/  WARPGROUP.DEPBAR.LE gsb0, 0x0 ;  /* 0x00008000000079c5 */ /* 0x000fe40000010000 */
[----:B------:R-:W-:-:S07]  /*16d80*/  WARPGROUP.ARRIVE ;  /* 0x00000000000079c5 */ /* 0x000fce0000000000 */
[----:B------:R-:W-:Y:S01]  /*16d90*/  HGMMA.64x64x16.F32 R152, gdesc[UR12], R152, gsb0 ;  /* 0x00e000000c9879f0 */ /* 0x000fe20008000898 */
[----:B------:R-:W-:Y:S02]  /*16da0*/  R2UR UR17, R3 ;  /* 0x00000000031172ca */ /* 0x000fe400000e0000 */
[----:B------:R-:W-:Y:S02]  /*16db0*/  WARPGROUP.DEPBAR.LE gsb0, 0x0 ;  /* 0x00008000000079c5 */ /* 0x000fe40000010000 */
[----:B------:R-:W-:-:S09]  /*16dc0*/  WARPGROUP.ARRIVE ;  /* 0x00000000000079c5 */ /* 0x000fd20000000000 */
[----:B------:R-:W-:Y:S01]  /*16dd0*/  HGMMA.64x64x16.F32 R152, gdesc[UR16], R152, gsb0 ;  /* 0x00e00000109879f0 */ /* 0x000fe20008000898 */
[----:B------:R-:W-:Y:S02]  /*16de0*/  R2UR UR21, R217 ;  /* 0x00000000d91572ca */ /* 0x000fe400000e0000 */
[----:B------:R-:W-:Y:S02]  /*16df0*/  WARPGROUP.DEPBAR.LE gsb0, 0x0 ;  /* 0x00008000000079c5 */ /* 0x000fe40000010000 */
[----:B------:R-:W-:-:S09]  /*16e00*/  WARPGROUP.ARRIVE ;  /* 0x00000000000079c5 */ /* 0x000fd20000000000 */
[----:B------:R-:W-:Y:S01]  /*16e10*/  HGMMA.64x64x16.F32 R152, gdesc[UR20], R152, gsb0 ;  /* 0x00e00000149879f0 */ /* 0x000fe20008000898 */
[----:B------:R-:W-:Y:S02]  /*16e20*/  R2UR UR24, R214 ;  /* 0x00000000d61872ca */ /* 0x000fe400000e0000 */
[----:B------:R-:W-:Y:S01]  /*16e30*/  R2UR UR25, R215 ;  /* 0x00000000d71972ca */ /* 0x000fe200000e0000 */
[----:B------:R-:W-:Y:S02]  /*16e40*/  WARPGROUP.DEPBAR.LE gsb0, 0x0 ;  /* 0x00008000000079c5 */ /* 0x000fe40000010000 */
[----:B------:R-:W-:-:S10]  /*16e50*/  WARPGROUP.ARRIVE ;  /* 0x00000000000079c5 */ /* 0x000fd40000000000 */
        /* <DEDUP_REMOVED lines=44> */
.L_x_1760:
[----:B------:R-:W-:Y:S01]  /*17120*/  SHF.L.U32 R0, R218, 0x1f, RZ ;  /* 0x0000001fda007819 */ /* 0x000fe200000006ff */
[----:B-----5:R-:W-:-:S04]  /*17130*/  IMAD R218, R202, 0x8, R17 ;  /* 0x00000008cada7824 */ /* 0x020fc800078e0211 */
[----:B------:R0:W1:Y:S01]  /*17140*/  SYNCS.PHASECHK.TRANS64.TRYWAIT P1, [R218+URZ+0x30850], R0 ;  /* 0x03085000da0075a7 */ /* 0x000062000802017f */
[----:B------:R-:W-:Y:S05]  /*17150*/  @!P0 BRA `(.L_x_1761) ;  /* 0x0000000000048947 */ /* 0x000fea0003800000 */
[----:B------:R-:W-:Y:S01]  /*17160*/  BPT.TRAP 0x1 ;  /* 0x000000040000795c */ /* 0x000fe20000300000 */
.L_x_1761:
[----:B------:R-:W-:Y:S04]  /*17170*/  BSSY B2, `(.L_x_1762) ;  /* 0x0000004000027945 */ /* 0x000fe80003800000 */
[----:B-1----:R-:W-:Y:S05]  /*17180*/  @P1 BRA `(.L_x_1763) ;  /* 0x0000000000081947 */ /* 0x002fea0003800000 */
[----:B------:R-:W1:Y:S02]  /*17190*/  SYNCS.PHASECHK.TRANS64.TRYWAIT P1, [R218+URZ+0x30850], R0 ;  /* 0x03085000da0075a7 */ /* 0x000e64000802017f */
[----:B-1----:R-:W-:Y:S05]  /*171a0*/  @!P1 BRA `(.L_x_1764) ;  /* 0x0000016800309947 */ /* 0x002fea0003800000 */
.L_x_1763:
[----:B------:R-:W-:Y:S05]  /*171b0*/  BSYNC B2 ;  /* 0x0000000000027941 */ /* 0x000fea0003800000 */
.L_x_1762:
[----:B01----:R-:W-:Y:S01]  /*171c0*/  VIADD R0, R17, 0x400 ;  /* 0x0000040011007836 */ /* 0x003fe20000000000 */
[----:B------:R-:W-:Y:S01]  /*171d0*/  WARPGROUP.ARRIVE ;  /* 0x00000000000079c5 */ /* 0x000fe20000000000 */
[----:B------:R-:W-:-:S03]  /*171e0*/  IMAD.MOV.U32 R3, RZ, RZ, 0x40000040 ;  /* 0x40000040ff037424 */ /* 0x000fc600078e00ff */
[----:B------:R-:W-:Y:S02]  /*171f0*/  SHF.R.U32.HI R0, RZ, 0x4, R0 ;  /* 0x00000004ff007819 */ /* 0x000fe40000011600 */
[----:B------:R-:W-:Y:S01]  /*17200*/  R2UR UR7, R3 ;  /* 0x00000000030772ca */ /* 0x000fe200000e0000 */
[----:B------:R-:W-:Y:S01]  /*17210*/  IMAD.MOV.U32 R3, RZ, RZ, 0x40000040 ;  /* 0x40000040ff037424 */ /* 0x000fe200078e00ff */
[----:B------:R-:W-:-:S04]  /*17220*/  LOP3.LUT R0, R0, 0x3fff, RZ, 0xc0, !PT ;  /* 0x00003fff00007812 */ /* 0x000fc800078ec0ff */
[----:B------:R-:W-:-:S05]  /*17230*/  LOP3.LUT R0, R0, 0x2000000, RZ, 0xfc, !PT ;  /* 0x0200000000007812 */ /* 0x000fca00078efcff */
[----:B------:R-:W-:-:S05]  /*17240*/  IMAD R2, R202, 0x800, R0 ;  /* 0x00000800ca027824 */ /* 0x000fca00078e0200 */
[----:B------:R-:W-:-:S13]  /*17250*/  R2UR UR6, R2 ;  /* 0x00000000020672ca */ /* 0x000fda00000e0000 */
[----:B------:R-:W-:Y:S03]  /*17260*/  HGMMA.64x256x16.F32 R24, R196, gdesc[UR4].tnspB, R24, gsb0 ;  /* 0x43e00004c4187df0 */ /* 0x000fe60008000818 */
[----:B------:R-:W-:Y:S02]  /*17270*/  WARPGROUP.DEPBAR.LE gsb0, 0x0 ;  /* 0x00008000000079c5 */ /* 0x000fe40000010000 */
[----:B------:R-:W-:Y:S01]  /*17280*/  IMAD.MOV.U32 R197, RZ, RZ, 0x40000040 ;  /* 0x40000040ffc57424 */ /* 0x000fe200078e00ff */
[----:B------:R-:W-:Y:S01]  /*17290*/  IADD3 R196, R2, 0x80, RZ ;  /* 0x0000008002c47810 */ /* 0x000fe20007ffe0ff */
[----:B------:R-:W-:-:S03]  /*172a0*/  WARPGROUP.ARRIVE ;  /* 0x00000000000079c5 */ /* 0x000fc60000000000 */
[----:B------:R-:W-:Y:S02]  /*172b0*/  R2UR UR6, R196 ;  /* 0x00000000c40672ca */ /* 0x000fe400000e0000 */
[----:B------:R-:W-:-:S15]  /*172c0*/  R2UR UR7, R197 ;  /* 0x00000000c50772ca */ /* 0x000fde00000e0000 */
[----:B------:R-:W-:-:S01]  /*172d0*/  NOP ;  /* 0x0000000000007918 */ /* 0x000fc20000000000 */
[----:B------:R-:W-:Y:S03]  /*172e0*/  HGMMA.64x256x16.F32 R24, R192, gdesc[UR4].tnspB, R24, gsb0 ;  /* 0x43e00004c0187df0 */ /* 0x000fe60008000818 */
[----:B------:R-:W-:Y:S02]  /*172f0*/  WARPGROUP.DEPBAR.LE gsb0, 0x0 ;  /* 0x00008000000079c5 */ /* 0x000fe40000010000 */
[C---:B------:R-:W-:Y:S01]  /*17300*/  VIADD R192, R2.reuse, 0x100 ;  /* 0x0000010002c07836 */ /* 0x040fe20000000000 */
[----:B------:R-:W-:Y:S01]  /*17310*/  WARPGROUP.ARRIVE ;  /* 0x00000000000079c5 */ /* 0x000fe20000000000 */
[----:B------:R-:W-:Y:S02]  /*17320*/  IMAD.MOV.U32 R193, RZ, RZ, 0x40000040 ;  /* 0x40000040ffc17424 */ /* 0x000fe400078e00ff */
[----:B------:R-:W-:Y:S01]  /*17330*/  VIADD R2, R2, 0x180 ;  /* 0x0000018002027836 */ /* 0x000fe20000000000 */
[----:B------:R-:W-:-:S02]  /*17340*/  R2UR UR6, R192 ;  /* 0x00000000c00672ca */ /* 0x000fc400000e0000 */
[----:B------:R-:W-:-:S15]  /*17350*/  R2UR UR7, R193 ;  /* 0x00000000c10772ca */ /* 0x000fde00000e0000 */
[----:B------:R-:W-:-:S01]  /*17360*/  NOP ;  /* 0x0000000000007918 */ /* 0x000fc20000000000 */
        /* <DEDUP_REMOVED lines=10> */
.L_x_1765:
[----:B------:R-:W2:Y:S01]  /*17410*/  LDL R184, [R1+0x58] ;  /* 0x0000580001b87983 */ /* 0x000ea20000100800 */
[----:B------:R-:W0:Y:S01]  /*17420*/  LDC R0, c[0x0][0x448] ;  /* 0x00011200ff007b82 */ /* 0x000e220000000800 */
[----:B------:R-:W-:Y:S02]  /*17430*/  ULDC UR4, c[0x0][0x9dc] ;  /* 0x0002770000047ab9 */ /* 0x000fe40000000800 */
[----:B------:R-:W2:Y:S04]  /*17440*/  LDL R3, [R1+0x74] ;  /* 0x0000740001037983 */ /* 0x000ea80000100800 */
[----:B------:R-:W3:Y:S01]  /*17450*/  LDL R191, [R1+0x8] ;  /* 0x0000080001bf7983 */ /* 0x000ee20000100800 */
[----:B0-----:R-:W-:-:S13]  /*17460*/  ISETP.NE.AND P1, PT, R0, 0x1, PT ;  /* 0x000000010000780c */ /* 0x001fda0003f25270 */
[----:B------:R-:W0:Y:S08]  /*17470*/  @P1 LDC R2, c[0x0][0x44c] ;  /* 0x00011300ff021b82 */ /* 0x000e300000000800 */
[----:B------:R-:W1:Y:S01]  /*17480*/  @P1 LDC R0, c[0x0][0x450] ;  /* 0x00011400ff001b82 */ /* 0x000e620000000800 */
[----:B------:R-:W-:Y:S02]  /*17490*/  LOP3.LUT P5, RZ, R16, 0x20, RZ, 0xc0, !PT ;  /* 0x0000002010ff7812 */ /* 0x000fe400078ac0ff */
[----:B--2---:R-:W-:-:S05]  /*174a0*/  IADD3 R188, R3, R184, RZ ;  /* 0x000000b803bc7210 */ /* 0x004fca0007ffe0ff */
[----:B0-----:R-:W-:-:S05]  /*174b0*/  @P1 IMAD.HI.U32 R2, R188, R2, RZ ;  /* 0x00000002bc021227 */ /* 0x001fca00078e00ff */
[----:B-1----:R-:W-:Y:S01]  /*174c0*/  @P1 SHF.R.U32.HI R188, RZ, R0, R2 ;  /* 0x00000000ffbc1219 */ /* 0x002fe20000011602 */
[----:B------:R-:W-:-:S04]  /*174d0*/  VIADD R0, R223, 0x30840 ;  /* 0x00030840df007836 */ /* 0x000fc80000000000 */
[----:B------:R-:W0:Y:S01]  /*174e0*/  SHFL.IDX PT, R189, R188, RZ, 0x1c1f ;  /* 0x001c1fffbcbd7589 */ /* 0x000e2200000e0000 */
[----:B---3--:R-:W-:-:S04]  /*174f0*/  PRMT R0, R191, 0x654, R0 ;  /* 0x00000654bf007816 */ /* 0x008fc80000000000 */
[----:B------:R1:W-:Y:S01]  /*17500*/  SYNCS.ARRIVE.TRANS64.RED.A1T0 RZ, [R0+URZ], RZ ;  /* 0x000000ff00ff79a7 */ /* 0x0003e2000810043f */
[----:B------:R-:W-:Y:S01]  /*17510*/  IMAD.U32 R223, RZ, RZ, UR4 ;  /* 0x00000004ffdf7e24 */ /* 0x000fe2000f8e00ff */
[----:B------:R-:W-:Y:S01]  /*17520*/  ULDC UR4, c[0x0][0x9e0] ;  /* 0x0002780000047ab9 */ /* 0x000fe20000000800 */
[----:B-1----:R-:W-:-:S03]  /*17530*/  IMAD.SHL.U32 R0, R8, 0x40, RZ ;  /* 0x0000004008007824 */ /* 0x002fc600078e00ff */
[----:B------:R-:W-:Y:S02]  /*17540*/  LOP3.LUT R187, RZ, R223, RZ, 0x33, !PT ;  /* 0x000000dfffbb7212 */ /* 0x000fe400078e33ff */
[----:B------:R-:W-:-:S04]  /*17550*/  IADD3 R186, -R225, 0x1, -R0 ;  /* 0x00000001e1ba7810 */ /* 0x000fc80007ffe900 */
[----:B------:R-:W-:-:S05]  /*17560*/  IADD3 R186, -R219, R186, R220 ;  /* 0x000000badbba7210 */ /* 0x000fca0007ffe1dc */
[----:B------:R-:W-:Y:S02]  /*17570*/  IMAD.IADD R187, R187, 0x1, R186 ;  /* 0x00000001bbbb7824 */ /* 0x000fe400078e02ba */
[----:B------:R-:W-:Y:S02]  /*17580*/  VIADD R186, R186, UR4 ;  /* 0x00000004baba7c36 */ /* 0x000fe40008000000 */
[----:B0-----:R-:W-:-:S03]  /*17590*/  IMAD.IADD R184, R187, 0x1, R189 ;  /* 0x00000001bbb87824 */ /* 0x001fc600078e02bd */
[----:B------:R-:W-:Y:S01]  /*175a0*/  IADD3 R185, R186, R189, RZ ;  /* 0x000000bdbab97210 */ /* 0x000fe20007ffe0ff */
[----:B------:R-:W-:Y:S06]  /*175b0*/  @!P5 BRA `(.L_x_1766) ;  /* 0x000000000060d947 */ /* 0x000fec0003800000 */
[----:B------:R-:W-:Y:S01]  /*175c0*/  IADD3 R189, -R219, R220, R189 ;  /* 0x000000dcdbbd7210 */ /* 0x000fe20007ffe1bd */
[----:B------:R-:W-:Y:S03]  /*175d0*/  BSSY B2, `(.L_x_1767) ;  /* 0x0000012000027945 */ /* 0x000fe60003800000 */
        /* <DEDUP_REMOVED lines=11> */
.L_x_1768:
[----:B------:R-:W-:Y:S02]  /*17690*/  ULDC UR4, c[0x0][0x9e4] ;  /* 0x0002790000047ab9 */ /* 0x000fe40000000800 */
[----:B------:R-:W-:-:S05]  /*176a0*/  IMAD.U32 R190, RZ, RZ, UR4 ;  /* 0x00000004ffbe7e24 */ /* 0x000fca000f8e00ff */
[----:B------:R-:W-:-:S13]  /*176b0*/  ISETP.NE.AND P1, PT, R190, 0x1, PT ;  /* 0x00000001be00780c */ /* 0x000fda0003f25270 */
[----:B------:R-:W0:Y:S02]  /*176c0*/  @P1 LDC.64 R2, c[0x0][0x9e8] ;  /* 0x00027a00ff021b82 */ /* 0x000e240000000a00 */
[----:B0-----:R-:W-:-:S05]  /*176d0*/  @P1 IMAD.HI.U32 R2, R189, R2, RZ ;  /* 0x00000002bd021227 */ /* 0x001fca00078e00ff */
[----:B------:R-:W-:-:S07]  /*176e0*/  @P1 SHF.R.U32.HI R189, RZ, R3, R2 ;  /* 0x00000003ffbd1219 */ /* 0x000fce0000011602 */
.L_x_1769:
[----:B------:R-:W-:Y:S05]  /*176f0*/  BSYNC B2 ;  /* 0x0000000000027941 */ /* 0x000fea0003800000 */
.L_x_1767:
[----:B------:R-:W-:-:S04]  /*17700*/  IMAD R189, R189, R190, -R0 ;  /* 0x000000bebdbd7224 */ /* 0x000fc800078e0a00 */
[----:B------:R-:W-:-:S05]  /*17710*/  IMAD.IADD R189, R189, 0x1, -R225 ;  /* 0x00000001bdbd7824 */ /* 0x000fca00078e0ae1 */
[----:B------:R-:W-:Y:S02]  /*17720*/  VIMNMX R184, R184, R189, !PT ;  /* 0x000000bdb8b87248 */ /* 0x000fe40007fe0100 */
[----:B------:R-:W-:-:S07]  /*17730*/  VIADDMNMX R185, R189, R190, R185, PT ;  /* 0x000000bebdb97246 */ /* 0x000fce00038001b9 */
.L_x_1766:
[----:B------:R-:W-:Y:S01]  /*17740*/  ISETP.GT.AND P1, PT, R8, -0x1, PT ;  /* 0xffffffff0800780c */ /* 0x000fe20003f24270 */
[----:B------:R-:W0:Y:S03]  /*17750*/  SHFL.IDX PT, R188, R188, 0x1, 0x1c1f ;  /* 0x003c1f00bcbc7f89 */ /* 0x000e2600000e0000 */
[C---:B------:R-:W-:Y:S02]  /*17760*/  ISETP.GT.AND P2, PT, R184.reuse, RZ, P1 ;  /* 0x000000ffb800720c */ /* 0x040fe40000f44270 */
[C---:B------:R-:W-:Y:S02]  /*17770*/  ISETP.GT.AND P4, PT, R184.reuse, 0x1, P1 ;  /* 0x00000001b800780c */ /* 0x040fe40000f84270 */
[----:B------:R-:W-:Y:S02]  /*17780*/  ISETP.LT.OR P3, PT, R185, 0x1, P2 ;  /* 0x00000001b900780c */ /* 0x000fe40001761670 */
[----:B------:R-:W-:-:S02]  /*17790*/  ISETP.GT.AND P2, PT, R184, 0x8, P1 ;  /* 0x00000008b800780c */ /* 0x000fc40000f44270 */
[----:B------:R-:W-:Y:S02]  /*177a0*/  FSEL R152, R152, -INF , !P3 ;  /* 0xff80000098987808 */ /* 0x000fe40005800000 */
[----:B------:R-:W-:Y:S02]  /*177b0*/  ISETP.GT.AND P3, PT, R184, 0x9, P1 ;  /* 0x00000009b800780c */ /* 0x000fe40000f64270 */
[C---:B------:R-:W-:Y:S02]  /*177c0*/  ISETP.LT.OR P4, PT, R185.reuse, 0x2, P4 ;  /* 0x00000002b900780c */ /* 0x040fe40002781670 */
[C---:B------:R-:W-:Y:S02]  /*177d0*/  ISETP.LT.OR P2, PT, R185.reuse, 0x9, P2 ;  /* 0x00000009b900780c */ /* 0x040fe40001741670 */
[----:B------:R-:W-:Y:S02]  /*177e0*/  ISETP.LT.OR P3, PT, R185, 0xa, P3 ;  /* 0x0000000ab900780c */ /* 0x000fe40001f61670 */
[----:B------:R-:W-:-:S02]  /*177f0*/  FSEL R153, R153, -INF , !P4 ;  /* 0xff80000099997808 */ /* 0x000fc40006000000 */
[----:B------:R-:W-:Y:S01]  /*17800*/  FSEL R156, R156, -INF , !P2 ;  /* 0xff8000009c9c7808 */ /* 0x000fe20005000000 */
[----:B0-----:R-:W-:Y:S01]  /*17810*/  IMAD.IADD R186, R186, 0x1, R188 ;  /* 0x00000001baba7824 */ /* 0x001fe200078e02bc */
[----:B------:R-:W-:Y:S02]  /*17820*/  FSEL R157, R157, -INF , !P3 ;  /* 0xff8000009d9d7808 */ /* 0x000fe40005800000 */
[C---:B------:R-:W-:Y:S02]  /*17830*/  ISETP.GT.AND P4, PT, R184.reuse, 0x10, P1 ;  /* 0x00000010b800780c */ /* 0x040fe40000f84270 */
[C---:B------:R-:W-:Y:S02]  /*17840*/  ISETP.GT.AND P2, PT, R184.reuse, 0x11, P1 ;  /* 0x00000011b800780c */ /* 0x040fe40000f44270 */
[----:B------:R-:W-:Y:S02]  /*17850*/  ISETP.GT.AND P3, PT, R184, 0x18, P1 ;  /* 0x00000018b800780c */ /* 0x000fe40000f64270 */
[----:B------:R-:W-:-:S02]  /*17860*/  ISETP.LT.OR P4, PT, R185, 0x11, P4 ;  /* 0x00000011b900780c */ /* 0x000fc40002781670 */
[C---:B------:R-:W-:Y:S02]  /*17870*/  ISETP.LT.OR P2, PT, R185.reuse, 0x12, P2 ;  /* 0x00000012b900780c */ /* 0x040fe40001741670 */
[----:B------:R-:W-:Y:S02]  /*17880*/  ISETP.LT.OR P3, PT, R185, 0x19, P3 ;  /* 0x00000019b900780c */ /* 0x000fe40001f61670 */
[----:B------:R-:W-:Y:S02]  /*17890*/  FSEL R160, R160, -INF , !P4 ;  /* 0xff800000a0a07808 */ /* 0x000fe40006000000 */
[----:B------:R-:W-:Y:S02]  /*178a0*/  FSEL R161, R161, -INF , !P2 ;  /* 0xff800000a1a17808 */ /* 0x000fe40005000000 */
[----:B------:R-:W-:Y:S02]  /*178b0*/  FSEL R164, R164, -INF , !P3 ;  /* 0xff800000a4a47808 */ /* 0x000fe40005800000 */
[----:B------:R-:W-:-:S02]  /*178c0*/  ISETP.GT.AND P4, PT, R184, 0x19, P1 ;  /* 0x00000019b800780c */ /* 0x000fc40000f84270 */
[C---:B------:R-:W-:Y:S02]  /*178d0*/  ISETP.GT.AND P2, PT, R184.reuse, 0x20, P1 ;  /* 0x00000020b800780c */ /* 0x040fe40000f44270 */
[----:B------:R-:W-:Y:S02]  /*178e0*/  ISETP.GT.AND P3, PT, R184, 0x21, P1 ;  /* 0x00000021b800780c */ /* 0x000fe40000f64270 */
[C---:B------:R-:W-:Y:S02]  /*178f0*/  ISETP.LT.OR P4, PT, R185.reuse, 0x1a, P4 ;  /* 0x0000001ab900780c */ /* 0x040fe40002781670 */
[C---:B------:R-:W-:Y:S02]  /*17900*/  ISETP.LT.OR P2, PT, R185.reuse, 0x21, P2 ;  /* 0x00000021b900780c */ /* 0x040fe40001741670 */
[----:B------:R-:W-:Y:S02]  /*17910*/  ISETP.LT.OR P3, PT, R185, 0x22, P3 ;  /* 0x00000022b900780c */ /* 0x000fe40001f61670 */
[----:B------:R-:W-:-:S02]  /*17920*/  FSEL R165, R165, -INF , !P4 ;  /* 0xff800000a5a57808 */ /* 0x000fc40006000000 */
[----:B------:R-:W-:Y:S02]  /*17930*/  FSEL R168, R168, -INF , !P2 ;  /* 0xff800000a8a87808 */ /* 0x000fe40005000000 */
        /* <DEDUP_REMOVED lines=16> */
[----:B------:R-:W-:-:S02]  /*17a40*/  IADD3 R187, R187, R188, RZ ;  /* 0x000000bcbbbb7210 */ /* 0x000fc40007ffe0ff */
[----:B------:R-:W-:Y:S02]  /*17a50*/  FSEL R177, R177, -INF , !P4 ;  /* 0xff800000b1b17808 */ /* 0x000fe40006000000 */
[----:B------:R-:W-:Y:S02]  /*17a60*/  FSEL R180, R180, -INF , !P2 ;  /* 0xff800000b4b47808 */ /* 0x000fe40005000000 */
[----:B------:R-:W-:Y:S01]  /*17a70*/  FSEL R181, R181, -INF , !P3 ;  /* 0xff800000b5b57808 */ /* 0x000fe20005800000 */
        /* <DEDUP_REMOVED lines=14> */
.L_x_1772:
[----:B------:R-:W-:Y:S02]  /*17b60*/  ULDC UR4, c[0x0][0x9e4] ;  /* 0x0002790000047ab9 */ /* 0x000fe40000000800 */
[----:B------:R-:W-:-:S05]  /*17b70*/  IMAD.U32 R184, RZ, RZ, UR4 ;  /* 0x00000004ffb87e24 */ /* 0x000fca000f8e00ff */
[----:B------:R-:W-:-:S13]  /*17b80*/  ISETP.NE.AND P2, PT, R184, 0x1, PT ;  /* 0x00000001b800780c */ /* 0x000fda0003f45270 */
[----:B------:R-:W0:Y:S02]  /*17b90*/  @P2 LDC.64 R2, c[0x0][0x9e8] ;  /* 0x00027a00ff022b82 */ /* 0x000e240000000a00 */
[----:B0-----:R-:W-:-:S05]  /*17ba0*/  @P2 IMAD.HI.U32 R2, R188, R2, RZ ;  /* 0x00000002bc022227 */ /* 0x001fca00078e00ff */
[----:B------:R-:W-:-:S07]  /*17bb0*/  @P2 SHF.R.U32.HI R188, RZ, R3, R2 ;  /* 0x00000003ffbc2219 */ /* 0x000fce0000011602 */
.L_x_1773:
[----:B------:R-:W-:Y:S05]  /*17bc0*/  BSYNC B2 ;  /* 0x0000000000027941 */ /* 0x000fea0003800000 */
.L_x_1771:
[----:B------:R-:W-:-:S04]  /*17bd0*/  IMAD R0, R188, R184, -R0 ;  /* 0x000000b8bc007224 */ /* 0x000fc800078e0a00 */
[----:B------:R-:W-:-:S05]  /*17be0*/  IMAD.IADD R0, R0, 0x1, -R225 ;  /* 0x0000000100007824 */ /* 0x000fca00078e0ae1 */
[----:B------:R-:W-:Y:S02]  /*17bf0*/  VIMNMX R187, R187, R0, !PT ;  /* 0x00000000bbbb7248 */ /* 0x000fe40007fe0100 */
[----:B------:R-:W-:-:S07]  /*17c00*/  VIADDMNMX R186, R0, R184, R186, PT ;  /* 0x000000b800ba7246 */ /* 0x000fce00038001ba */
.L_x_1770:
[----:B------:R-:W-:Y:S01]  /*17c10*/  FMNMX.FTZ R2, R152, R5, !PT ;  /* 0x0000000598027209 */ /* 0x000fe20007810000 */
[----:B------:R-:W-:Y:S01]  /*17c20*/  ULDC UR4, c[0x0][0x988] ;  /* 0x0002620000047ab9 */ /* 0x000fe20000000800 */
[----:B------:R-:W-:Y:S02]  /*17c30*/  LOP3.LUT R16, R16, 0xffffdfff, RZ, 0xc0, !PT ;  /* 0xffffdfff10107812 */ /* 0x000fe400078ec0ff */
[----:B------:R-:W-:Y:S02]  /*17c40*/  FMNMX.FTZ R2, R153, R2, !PT ;  /* 0x0000000299027209 */ /* 0x000fe40007810000 */
[C---:B------:R-:W-:Y:S02]  /*17c50*/  ISETP.GT.AND P2, PT, R187.reuse, 0x1, P1 ;  /* 0x00000001bb00780c */ /* 0x040fe40000f44270 */
[----:B------:R-:W-:Y:S02]  /*17c60*/  FMNMX.FTZ R2, R156, R2, !PT ;  /* 0x000000029c027209 */ /* 0x000fe40007810000 */
[----:B------:R-:W-:-:S02]  /*17c70*/  ISETP.GT.AND P3, PT, R187, 0x8, P1 ;  /* 0x00000008bb00780c */ /* 0x000fc40000f64270 */
[----:B------:R-:W-:Y:S02]  /*17c80*/  FMNMX.FTZ R2, R157, R2, !PT ;  /* 0x000000029d027209 */ /* 0x000fe40007810000 */
[----:B------:R-:W-:Y:S02]  /*17c90*/  @P0 LOP3.LUT R16, R16, 0x2000, RZ, 0xfc, !PT ;  /* 0x0000200010100812 */ /* 0x000fe400078efcff */
[----:B------:R-:W-:Y:S02]  /*17ca0*/  FMNMX.FTZ R2, R160, R2, !PT ;  /* 0x00000002a0027209 */ /* 0x000fe40007810000 */
[----:B------:R-:W-:Y:S02]  /*17cb0*/  ISETP.GT.AND P0, PT, R187, 0x21, P1 ;  /* 0x00000021bb00780c */ /* 0x000fe40000f04270 */
[----:B------:R-:W-:Y:S02]  /*17cc0*/  FMNMX.FTZ R2, R161, R2, !PT ;  /* 0x00000002a1027209 */ /* 0x000fe40007810000 */
[----:B------:R-:W-:-:S02]  /*17cd0*/  ISETP.LT.OR P2, PT, R186, 0x2, P2 ;  /* 0x00000002ba00780c */ /* 0x000fc40001741670 */
[----:B------:R-:W-:Y:S02]  /*17ce0*/  FMNMX.FTZ R2, R164, R2, !PT ;  /* 0x00000002a4027209 */ /* 0x000fe40007810000 */
[----:B------:R-:W-:Y:S02]  /*17cf0*/  ISETP.LT.OR P3, PT, R186, 0x9, P3 ;  /* 0x00000009ba00780c */ /* 0x000fe40001f61670 */
[----:B------:R-:W-:Y:S02]  /*17d00*/  FMNMX.FTZ R2, R165, R2, !PT ;  /* 0x00000002a5027209 */ /* 0x000fe40007810000 */
[----:B------:R-:W-:Y:S02]  /*17d10*/  FSEL R0, R155, -INF , !P2 ;  /* 0xff8000009b007808 */ /* 0x000fe40005000000 */
[----:B------:R-:W-:Y:S02]  /*17d20*/  FMNMX.FTZ R2, R168, R2, !PT ;  /* 0x00000002a8027209 */ /* 0x000fe40007810000 */
[----:B------:R-:W-:-:S02]  /*17d30*/  FSEL R158, R158, -INF , !P3 ;  /* 0xff8000009e9e7808 */ /* 0x000fc40005800000 */
[----:B------:R-:W-:Y:S02]  /*17d40*/  FMNMX.FTZ R2, R169, R2, !PT ;  /* 0x00000002a9027209 */ /* 0x000fe40007810000 */
[C---:B------:R-:W-:Y:S02]  /*17d50*/  ISETP.GT.AND P4, PT, R187.reuse, 0x9, P1 ;  /* 0x00000009bb00780c */ /* 0x040fe40000f84270 */
[----:B------:R-:W-:Y:S02]  /*17d60*/  FMNMX.FTZ R2, R172, R2, !PT ;  /* 0x00000002ac027209 */ /* 0x000fe40007810000 */
[----:B------:R-:W-:Y:S02]  /*17d70*/  ISETP.GT.AND P2, PT, R187, 0x10, P1 ;  /* 0x00000010bb00780c */ /* 0x000fe40000f44270 */
[----:B------:R-:W-:Y:S02]  /*17d80*/  FMNMX.FTZ R2, R173, R2, !PT ;  /* 0x00000002ad027209 */ /* 0x000fe40007810000 */
[----:B------:R-:W-:-:S02]  /*17d90*/  ISETP.GT.AND P3, PT, R187, 0x11, P1 ;  /* 0x00000011bb00780c */ /* 0x000fc40000f64270 */
[----:B------:R-:W-:Y:S02]  /*17da0*/  FMNMX.FTZ R2, R176, R2, !PT ;  /* 0x00000002b0027209 */ /* 0x000fe40007810000 */
[----:B------:R-:W-:Y:S02]  /*17db0*/  LOP3.LUT R16, R16, 0xffff7fff, RZ, 0xc0, !PT ;  /* 0xffff7fff10107812 */ /* 0x000fe400078ec0ff */
[----:B------:R-:W-:Y:S02]  /*17dc0*/  FMNMX.FTZ R2, R177, R2, !PT ;  /* 0x00000002b1027209 */ /* 0x000fe40007810000 */
[----:B------:R-:W-:Y:S02]  /*17dd0*/  ISETP.LT.OR P4, PT, R186, 0xa, P4 ;  /* 0x0000000aba00780c */ /* 0x000fe40002781670 */
[----:B------:R-:W-:Y:S02]  /*17de0*/  FMNMX.FTZ R2, R180, R2, !PT ;  /* 0x00000002b4027209 */ /* 0x000fe40007810000 */
[----:B------:R-:W-:-:S02]  /*17df0*/  ISETP.LT.OR P2, PT, R186, 0x11, P2 ;  /* 0x00000011ba00780c */ /* 0x000fc40001741670 */
[----:B------:R-:W-:Y:S02]  /*17e00*/  FMNMX.FTZ R2, R181, R2, !PT ;  /* 0x00000002b5027209 */ /* 0x000fe40007810000 */
[----:B------:R-:W-:Y:S02]  /*17e10*/  ISETP.LT.OR P3, PT, R186, 0x12, P3 ;  /* 0x00000012ba00780c */ /* 0x000fe40001f61670 */
[----:B------:R-:W-:Y:S01]  /*17e20*/  @P0 LOP3.LUT R16, R16, 0x8000, RZ, 0xfc, !PT ;  /* 0x0000800010100812 */ /* 0x000fe200078efcff */
[----:B------:R-:W0:Y:S01]  /*17e30*/  SHFL.BFLY PT, R3, R2, 0x2, 0x1f ;  /* 0x0c401f0002037f89 */ /* 0x000e2200000e0000 */
[----:B------:R-:W-:Y:S02]  /*17e40*/  ISETP.GT.AND P0, PT, R187, RZ, P1 ;  /* 0x000000ffbb00720c */ /* 0x000fe40000f04270 */
[----:B------:R-:W-:Y:S02]  /*17e50*/  FSEL R159, R159, -INF , !P4 ;  /* 0xff8000009f9f7808 */ /* 0x000fe40006000000 */
[----:B------:R-:W-:-:S02]  /*17e60*/  FSEL R162, R162, -INF , !P2 ;  /* 0xff800000a2a27808 */ /* 0x000fc40005000000 */
[----:B------:R-:W-:Y:S02]  /*17e70*/  FSEL R163, R163, -INF , !P3 ;  /* 0xff800000a3a37808 */ /* 0x000fe40005800000 */
[C---:B------:R-:W-:Y:S02]  /*17e80*/  ISETP.GT.AND P4, PT, R187.reuse, 0x18, P1 ;  /* 0x00000018bb00780c */ /* 0x040fe40000f84270 */
[C---:B------:R-:W-:Y:S02]  /*17e90*/  ISETP.GT.AND P2, PT, R187.reuse, 0x19, P1 ;  /* 0x00000019bb00780c */ /* 0x040fe40000f44270 */
[----:B------:R-:W-:Y:S02]  /*17ea0*/  ISETP.GT.AND P3, PT, R187, 0x20, P1 ;  /* 0x00000020bb00780c */ /* 0x000fe40000f64270 */
[C---:B------:R-:W-:Y:S02]  /*17eb0*/  ISETP.LT.OR P4, PT, R186.reuse, 0x19, P4 ;  /* 0x00000019ba00780c */ /* 0x040fe40002781670 */
[----:B------:R-:W-:-:S02]  /*17ec0*/  ISETP.LT.OR P2, PT, R186, 0x1a, P2 ;  /* 0x0000001aba00780c */ /* 0x000fc40001741670 */
[----:B------:R-:W-:Y:S02]  /*17ed0*/  ISETP.LT.OR P3, PT, R186, 0x21, P3 ;  /* 0x00000021ba00780c */ /* 0x000fe40001f61670 */
[----:B------:R-:W-:Y:S02]  /*17ee0*/  LOP3.LUT R16, R16, 0xfffffff7, RZ, 0xc0, !PT ;  /* 0xfffffff710107812 */ /* 0x000fe400078ec0ff */
[----:B------:R-:W-:Y:S02]  /*17ef0*/  FSEL R166, R166, -INF , !P4 ;  /* 0xff800000a6a67808 */ /* 0x000fe40006000000 */
[----:B------:R-:W-:Y:S02]  /*17f00*/  FSEL R167, R167, -INF , !P2 ;  /* 0xff800000a7a77808 */ /* 0x000fe40005000000 */
[----:B------:R-:W-:Y:S02]  /*17f10*/  FSEL R170, R170, -INF , !P3 ;  /* 0xff800000aaaa7808 */ /* 0x000fe40005800000 */
[----:B------:R-:W-:-:S02]  /*17f20*/  ISETP.GT.AND P2, PT, R187, 0x28, P1 ;  /* 0x00000028bb00780c */ /* 0x000fc40000f44270 */
[C---:B------:R-:W-:Y:S02]  /*17f30*/  ISETP.GT.AND P3, PT, R187.reuse, 0x29, P1 ;  /* 0x00000029bb00780c */ /* 0x040fe40000f64270 */
[C---:B------:R-:W-:Y:S02]  /*17f40*/  ISETP.GT.AND P4, PT, R187.reuse, 0x30, P1 ;  /* 0x00000030bb00780c */ /* 0x040fe40000f84270 */
[C---:B------:R-:W-:Y:S02]  /*17f50*/  ISETP.GT.AND P5, PT, R187.reuse, 0x31, P1 ;  /* 0x00000031bb00780c */ /* 0x040fe40000fa4270 */
[C---:B------:R-:W-:Y:S02]  /*17f60*/  ISETP.GT.AND P6, PT, R187.reuse, 0x38, P1 ;  /* 0x00000038bb00780c */ /* 0x040fe40000fc4270 */
[----:B------:R-:W-:Y:S02]  /*17f70*/  ISETP.GT.AND P1, PT, R187, 0x39, P1 ;  /* 0x00000039bb00780c */ /* 0x000fe40000f24270 */
[----:B------:R-:W-:-:S02]  /*17f80*/  @P0 LOP3.LUT R16, R16, 0x8, RZ, 0xfc, !PT ;  /* 0x0000000810100812 */ /* 0x000fc400078efcff */
[----:B0-----:R-:W-:Y:S01]  /*17f90*/  FMNMX.FTZ R3, R2, R3, !PT ;  /* 0x0000000302037209 */ /* 0x001fe20007810000 */
[----:B------:R-:W-:Y:S01]  /*17fa0*/  IMAD.U32 R2, RZ, RZ, UR4 ;  /* 0x00000004ff027e24 */ /* 0x000fe2000f8e00ff */
[C---:B------:R-:W-:Y:S02]  /*17fb0*/  LOP3.LUT P0, RZ, R16.reuse, 0x8000, RZ, 0xc0, !PT ;  /* 0x0000800010ff7812 */ /* 0x040fe4000780c0ff */
[----:B------:R-:W-:Y:S01]  /*17fc0*/  LOP3.LUT R16, R16, 0xfffffffd, RZ, 0xc0, !PT ;  /* 0xfffffffd10107812 */ /* 0x000fe200078ec0ff */
[----:B------:R-:W0:Y:S01]  /*17fd0*/  SHFL.BFLY PT, R155, R3, 0x1, 0x1f ;  /* 0x0c201f00039b7f89 */ /* 0x000e2200000e0000 */
[C---:B------:R-:W-:Y:S02]  /*17fe0*/  ISETP.LT.OR P0, PT, R186.reuse, 0x22, P0 ;  /* 0x00000022ba00780c */ /* 0x040fe40000701670 */
[----:B------:R-:W-:Y:S02]  /*17ff0*/  ISETP.LT.OR P4, PT, R186, 0x31, P4 ;  /* 0x00000031ba00780c */ /* 0x000fe40002781670 */
[----:B------:R-:W-:-:S02]  /*18000*/  @P1 LOP3.LUT R16, R16, 0x2, RZ, 0xfc, !PT ;  /* 0x0000000210101812 */ /* 0x000fc400078efcff */
[----:B------:R-:W-:Y:S02]  /*18010*/  ISETP.LT.OR P5, PT, R186, 0x32, P5 ;  /* 0x00000032ba00780c */ /* 0x000fe40002fa1670 */
[C---:B------:R-:W-:Y:S02]  /*18020*/  LOP3.LUT P1, RZ, R16.reuse, 0x8, RZ, 0xc0, !PT ;  /* 0x0000000810ff7812 */ /* 0x040fe4000782c0ff */
[----:B------:R-:W-:Y:S02]  /*18030*/  LOP3.LUT R16, R16, 0xffffffef, RZ, 0xc0, !PT ;  /* 0xffffffef10107812 */ /* 0x000fe400078ec0ff */
[----:B------:R-:W-:Y:S02]  /*18040*/  ISETP.LT.OR P1, PT, R186, 0x1, P1 ;  /* 0x00000001ba00780c */ /* 0x000fe40000f21670 */
[----:B------:R-:W-:Y:S02]  /*18050*/  @P0 LOP3.LUT R16, R16, 0x10, RZ, 0xfc, !PT ;  /* 0x0000001010100812 */ /* 0x000fe400078efcff */
[----:B------:R-:W-:-:S02]  /*18060*/  ISETP.LT.OR P0, PT, R186, 0x29, P2 ;  /* 0x00000029ba00780c */ /* 0x000fc40001701670 */
[C---:B------:R-:W-:Y:S02]  /*18070*/  LOP3.LUT P2, RZ, R16.reuse, 0x2, RZ, 0xc0, !PT ;  /* 0x0000000210ff7812 */ /* 0x040fe4000784c0ff */
[----:B------:R-:W-:Y:S02]  /*18080*/  LOP3.LUT R16, R16, 0xfffffffb, RZ, 0xc0, !PT ;  /* 0xfffffffb10107812 */ /* 0x000fe400078ec0ff */
[----:B------:R-:W-:Y:S02]  /*18090*/  FSEL R154, R154, -INF , !P1 ;  /* 0xff8000009a9a7808 */ /* 0x000fe40004800000 */
[----:B0-----:R-:W-:Y:S02]  /*180a0*/  FMNMX.FTZ R155, R3, R155, !PT ;  /* 0x0000009b039b7209 */ /* 0x001fe40007810000 */
[----:B------:R-:W-:Y:S02]  /*180b0*/  FSEL R178, R178, -INF , !P4 ;  /* 0xff800000b2b27808 */ /* 0x000fe40006000000 */
[----:B------:R-:W-:-:S02]  /*180c0*/  ISETP.LT.OR P6, PT, R186, 0x39, P6 ;  /* 0x00000039ba00780c */ /* 0x000fc400037c1670 */
[----:B------:R-:W-:Y:S02]  /*180d0*/  @P0 LOP3.LUT R16, R16, 0x4, RZ, 0xfc, !PT ;  /* 0x0000000410100812 */ /* 0x000fe400078efcff */
[----:B------:R-:W-:Y:S02]  /*180e0*/  ISETP.LT.OR P0, PT, R186, 0x2a, P3 ;  /* 0x0000002aba00780c */ /* 0x000fe40001f01670 */
[C---:B------:R-:W-:Y:S02]  /*180f0*/  FSETP.NEU.FTZ.AND P3, PT, R155.reuse, -INF , PT ;  /* 0xff8000009b00780b */ /* 0x040fe40003f7d000 */
[----:B------:R-:W-:Y:S02]  /*18100*/  LOP3.LUT R16, R16, 0xffffbfff, RZ, 0xc0, !PT ;  /* 0xffffbfff10107812 */ /* 0x000fe400078ec0ff */
[----:B------:R-:W-:Y:S02]  /*18110*/  FSEL R3, R155, RZ, P3 ;  /* 0x000000ff9b037208 */ /* 0x000fe40001800000 */
[----:B------:R-:W-:-:S02]  /*18120*/  FSEL R179, R179, -INF , !P5 ;  /* 0xff800000b3b37808 */ /* 0x000fc40006800000 */
[----:B------:R-:W-:Y:S01]  /*18130*/  ISETP.LT.OR P2, PT, R186, 0x3a, P2 ;  /* 0x0000003aba00780c */ /* 0x000fe20001741670 */
[----:B------:R-:W-:Y:S01]  /*18140*/  FADD.FTZ R3, -R3, R5 ;  /* 0x0000000503037221 */ /* 0x000fe20000010100 */
[-C--:B------:R-:W-:Y:S01]  /*18150*/  FMUL.FTZ R5, R155, R2.reuse ;  /* 0x000000029b057220 */ /* 0x080fe20000410000 */
[----:B------:R-:W-:Y:S02]  /*18160*/  @P0 LOP3.LUT R16, R16, 0x4000, RZ, 0xfc, !PT ;  /* 0x0000400010100812 */ /* 0x000fe400078efcff */
[----:B------:R-:W-:Y:S01]  /*18170*/  FSEL R182, R182, -INF , !P6 ;  /* 0xff800000b6b67808 */ /* 0x000fe20007000000 */
[-C--:B------:R-:W-:Y:S01]  /*18180*/  FMUL.FTZ R3, R3, R2.reuse ;  /* 0x0000000203037220 */ /* 0x080fe20000410000 */
[----:B------:R-:W-:Y:S02]  /*18190*/  FSEL R5, R5, RZ, P3 ;  /* 0x000000ff05057208 */ /* 0x000fe40001800000 */
[C---:B------:R-:W-:Y:S02]  /*181a0*/  LOP3.LUT P0, RZ, R16.reuse, 0x10, RZ, 0xc0, !PT ;  /* 0x0000001010ff7812 */ /* 0x040fe4000780c0ff */
[----:B------:R-:W-:Y:S01]  /*181b0*/  LOP3.LUT P3, RZ, R16, 0x4, RZ, 0xc0, !PT ;  /* 0x0000000410ff7812 */ /* 0x000fe2000786c0ff */
[-CC-:B------:R-:W-:Y:S01]  /*181c0*/  FFMA.FTZ R152, R152, R2.reuse, -R5.reuse ;  /* 0x0000000298987223 */ /* 0x180fe20000010805 */
        /* <DEDUP_REMOVED lines=14> */
[----:B------:R-:W-:Y:S01]  /*182b0*/  FFMA.FTZ R5, R181, R2, -R5 ;  /* 0x00000002b5057223 */ /* 0x000fe20000010805 */
[----:B------:R-:W-:Y:S01]  /*182c0*/  FMNMX.FTZ R181, R154, R4, !PT ;  /* 0x000000049ab57209 */ /* 0x000fe20007810000 */
[----:B------:R-:W-:Y:S01]  /*182d0*/  MUFU.EX2 R196, R152 ;  /* 0x0000009800c47308 */ /* 0x000fe20000000800 */
[----:B------:R-:W-:-:S02]  /*182e0*/  FSEL R171, R171, -INF , !P0 ;  /* 0xff800000abab7808 */ /* 0x000fc40004000000 */
[----:B------:R-:W-:Y:S02]  /*182f0*/  FMNMX.FTZ R181, R0, R181, !PT ;  /* 0x000000b500b57209 */ /* 0x000fe40007810000 */
[----:B------:R-:W-:Y:S02]  /*18300*/  LOP3.LUT P0, RZ, R16, 0x4000, RZ, 0xc0, !PT ;  /* 0x0000400010ff7812 */ /* 0x000fe4000780c0ff */
[----:B------:R-:W-:Y:S01]  /*18310*/  FMNMX.FTZ R181, R158, R181, !PT ;  /* 0x000000b59eb57209 */ /* 0x000fe20007810000 */
[----:B------:R-:W0:Y:S01]  /*18320*/  MUFU.EX2 R3, R3 ;  /* 0x0000000300037308 */ /* 0x000e220000000800 */
[----:B------:R-:W-:Y:S02]  /*18330*/  FSEL R174, R174, -INF , !P3 ;  /* 0xff800000aeae7808 */ /* 0x000fe40005800000 */
[----:B------:R-:W-:Y:S02]  /*18340*/  FMNMX.FTZ R181, R159, R181, !PT ;  /* 0x000000b59fb57209 */ /* 0x000fe40007810000 */
[----:B------:R-:W-:-:S02]  /*18350*/  FSEL R175, R175, -INF , !P0 ;  /* 0xff800000afaf7808 */ /* 0x000fc40004000000 */
[----:B------:R-:W-:Y:S01]  /*18360*/  FMNMX.FTZ R181, R162, R181, !PT ;  /* 0x000000b5a2b57209 */ /* 0x000fe20007810000 */
[----:B------:R-:W1:Y:S01]  /*18370*/  MUFU.EX2 R153, R153 ;  /* 0x0000009900997308 */ /* 0x000e620000000800 */
[----:B------:R-:W-:Y:S02]  /*18380*/  FSEL R183, R183, -INF , !P2 ;  /* 0xff800000b7b77808 */ /* 0x000fe40005000000 */
[----:B------:R-:W-:Y:S02]  /*18390*/  FMNMX.FTZ R181, R163, R181, !PT ;  /* 0x000000b5a3b57209 */ /* 0x000fe40007810000 */
[----:B------:R-:W-:Y:S02]  /*183a0*/  LOP3.LUT P0, RZ, R16, 0x2000, RZ, 0xc0, !PT ;  /* 0x0000200010ff7812 */ /* 0x000fe4000780c0ff */
[----:B------:R-:W-:Y:S01]  /*183b0*/  FMNMX.FTZ R181, R166, R181, !PT ;  /* 0x000000b5a6b57209 */ /* 0x000fe20007810000 */
[----:B------:R-:W2:Y:S01]  /*183c0*/  MUFU.EX2 R156, R156 ;  /* 0x0000009c009c7308 */ /* 0x000ea20000000800 */
[----:B0-----:R-:W-:-:S02]  /*183d0*/  FFMA.FTZ R221, R3, R221, R196 ;  /* 0x000000dd03dd7223 */ /* 0x001fc400000100c4 */
[----:B------:R-:W-:-:S04]  /*183e0*/  FMNMX.FTZ R181, R167, R181, !PT ;  /* 0x000000b5a7b57209 */ /* 0x000fc80007810000 */
[----:B------:R-:W-:Y:S01]  /*183f0*/  FMNMX.FTZ R181, R170, R181, !PT ;  /* 0x000000b5aab57209 */ /* 0x000fe20007810000 */
[----:B------:R-:W-:Y:S03]  /*18400*/  MUFU.EX2 R157, R157 ;  /* 0x0000009d009d7308 */ /* 0x000fe60000000800 */
        /* <DEDUP_REMOVED lines=20> */
[----:B0-----:R-:W-:-:S04]  /*18550*/  FMNMX.FTZ R152, R181, R184, !PT ;  /* 0x000000b8b5987209 */ /* 0x001fc80007810000 */
[----:B------:R-:W-:-:S03]  /*18560*/  FSETP.NEU.FTZ.AND P1, PT, R152, -INF , PT ;  /* 0xff8000009800780b */ /* 0x000fc60003f3d000 */
[----:B------:R-:W-:Y:S01]  /*18570*/  MUFU.EX2 R180, R180 ;  /* 0x000000b400b47308 */ /* 0x000fe20000000800 */
[----:B------:R-:W-:-:S05]  /*18580*/  FSEL R181, R152, RZ, P1 ;  /* 0x000000ff98b57208 */ /* 0x000fca0000800000 */
[----:B------:R-:W-:Y:S01]  /*18590*/  FADD.FTZ R4, -R181, R4 ;  /* 0x00000004b5047221 */ /* 0x000fe20000010100 */
[-C--:B------:R-:W-:Y:S01]  /*185a0*/  FMUL.FTZ R181, R152, R2.reuse ;  /* 0x0000000298b57220 */ /* 0x080fe20000410000 */
[----:B------:R-:W-:Y:S02]  /*185b0*/  MUFU.EX2 R5, R5 ;  /* 0x0000000500057308 */ /* 0x000fe40000000800 */
[----:B------:R-:W-:Y:S02]  /*185c0*/  FMUL.FTZ R4, R4, R2 ;  /* 0x0000000204047220 */ /* 0x000fe40000410000 */
[----:B------:R-:W-:-:S05]  /*185d0*/  FSEL R181, R181, RZ, P1 ;  /* 0x000000ffb5b57208 */ /* 0x000fca0000800000 */
        /* <DEDUP_REMOVED lines=17> */
[----:B------:R-:W-:-:S04]  /*186f0*/  FFMA.FTZ R181, R183, R2, -R181 ;  /* 0x00000002b7b57223 */ /* 0x000fc800000108b5 */
[----:B------:R1:W0:Y:S08]  /*18700*/  MUFU.EX2 R0, R4 ;  /* 0x0000000400007308 */ /* 0x0002300000000800 */
[----:B------:R-:W3:Y:S01]  /*18710*/  MUFU.EX2 R158, R158 ;  /* 0x0000009e009e7308 */ /* 0x000ee20000000800 */
[----:B-1----:R-:W-:-:S04]  /*18720*/  FADD.FTZ R4, R153, R221 ;  /* 0x000000dd99047221 */ /* 0x002fc80000010000 */
[----:B--2---:R-:W-:-:S03]  /*18730*/  FADD.FTZ R4, R156, R4 ;  /* 0x000000049c047221 */ /* 0x004fc60000010000 */
[----:B------:R-:W1:Y:S01]  /*18740*/  MUFU.EX2 R159, R159 ;  /* 0x0000009f009f7308 */ /* 0x000e620000000800 */
[----:B0-----:R-:W-:Y:S01]  /*18750*/  FFMA.FTZ R9, R0, R9, R154 ;  /* 0x0000000900097223 */ /* 0x001fe2000001009a */
[----:B------:R-:W-:-:S03]  /*18760*/  FADD.FTZ R4, R157, R4 ;  /* 0x000000049d047221 */ /* 0x000fc60000010000 */
[----:B------:R-:W-:Y:S01]  /*18770*/  FADD.FTZ R9, R197, R9 ;  /* 0x00000009c5097221 */ /* 0x000fe20000010000 */
[----:B------:R-:W-:Y:S02]  /*18780*/  FADD.FTZ R4, R160, R4 ;  /* 0x00000004a0047221 */ /* 0x000fe40000010000 */
[----:B------:R-:W0:Y:S01]  /*18790*/  MUFU.EX2 R162, R162 ;  /* 0x000000a200a27308 */ /* 0x000e220000000800 */
[----:B---3--:R-:W-:Y:S01]  /*187a0*/  FADD.FTZ R9, R158, R9 ;  /* 0x000000099e097221 */ /* 0x008fe20000010000 */
[----:B------:R-:W-:-:S04]  /*187b0*/  FADD.FTZ R4, R161, R4 ;  /* 0x00000004a1047221 */ /* 0x000fc80000010000 */
[----:B------:R-:W-:Y:S02]  /*187c0*/  FADD.FTZ R4, R164, R4 ;  /* 0x00000004a4047221 */ /* 0x000fe40000010000 */
[----:B------:R-:W2:Y:S01]  /*187d0*/  MUFU.EX2 R163, R163 ;  /* 0x000000a300a37308 */ /* 0x000ea20000000800 */
[----:B-1----:R-:W-:Y:S01]  /*187e0*/  FADD.FTZ R9, R159, R9 ;  /* 0x000000099f097221 */ /* 0x002fe20000010000 */
[----:B------:R-:W-:-:S04]  /*187f0*/  FADD.FTZ R4, R165, R4 ;  /* 0x00000004a5047221 */ /* 0x000fc80000010000 */
[----:B------:R-:W-:Y:S02]  /*18800*/  FADD.FTZ R4, R168, R4 ;  /* 0x00000004a8047221 */ /* 0x000fe40000010000 */
[----:B------:R-:W1:Y:S01]  /*18810*/  MUFU.EX2 R166, R166 ;  /* 0x000000a600a67308 */ /* 0x000e620000000800 */
[----:B0-----:R-:W-:Y:S01]  /*18820*/  FADD.FTZ R9, R162, R9 ;  /* 0x00000009a2097221 */ /* 0x001fe20000010000 */
[----:B------:R-:W-:-:S04]  /*18830*/  FADD.FTZ R4, R169, R4 ;  /* 0x00000004a9047221 */ /* 0x000fc80000010000 */
[----:B------:R-:W-:Y:S02]  /*18840*/  FADD.FTZ R4, R172, R4 ;  /* 0x00000004ac047221 */ /* 0x000fe40000010000 */
[----:B------:R-:W0:Y:S01]  /*18850*/  MUFU.EX2 R167, R167 ;  /* 0x000000a700a77308 */ /* 0x000e220000000800 */
[----:B--2---:R-:W-:Y:S01]  /*18860*/  FADD.FTZ R9, R163, R9 ;  /* 0x00000009a3097221 */ /* 0x004fe20000010000 */
        /* <DEDUP_REMOVED lines=8> */
[----:B------:R-:W-:-:S06]  /*188f0*/  FADD.FTZ R221, R5, R4 ;  /* 0x0000000405dd7221 */ /* 0x000fcc0000010000 */
        /* <DEDUP_REMOVED lines=11> */
[----:B0-----:R-:W-:-:S04]  /*189b0*/  FADD.FTZ R9, R179, R9 ;  /* 0x00000009b3097221 */ /* 0x001fc80000010000 */
[----:B--2---:R-:W-:-:S04]  /*189c0*/  FADD.FTZ R9, R182, R9 ;  /* 0x00000009b6097221 */ /* 0x004fc80000010000 */
[----:B-1----:R-:W-:Y:S01]  /*189d0*/  FADD.FTZ R9, R181, R9 ;  /* 0x00000009b5097221 */ /* 0x002fe20000010000 */
[----:B------:R-:W-:Y:S06]  /*189e0*/  @!P0 BRA `(.L_x_1774) ;  /* 0x0000000000048947 */ /* 0x000fec0003800000 */
[----:B------:R-:W-:Y:S01]  /*189f0*/  BPT.TRAP 0x1 ;  /* 0x000000040000795c */ /* 0x000fe20000300000 */
.L_x_1774:
        /* <DEDUP_REMOVED lines=12> */
[----:B------:R-:W-:Y:S01]  /*18ac0*/  F2FP.F16.F32.PACK_AB R193, R163, R162 ;  /* 0x000000a2a3c1723e */ /* 0x000fe200000000ff */
[----:B0-----:R-:W-:Y:S01]  /*18ad0*/  IMAD.MOV.U32 R218, RZ, RZ, R227 ;  /* 0x000000ffffda7224 */ /* 0x001fe200078e00e3 */
        /* <DEDUP_REMOVED lines=9> */
[C---:B--2---:R-:W-:Y:S01]  /*18b70*/  ISETP.GT.AND P1, PT, R8.reuse, R4, PT ;  /* 0x000000040800720c */ /* 0x044fe20003f24270 */
[----:B------:R-:W-:Y:S01]  /*18b80*/  IMAD.MOV.U32 R4, RZ, RZ, R152 ;  /* 0x000000ffff047224 */ /* 0x000fe200078e0098 */
[----:B------:R-:W-:-:S11]  /*18b90*/  IADD3 R8, R8, -0x1, RZ ;  /* 0xffffffff08087810 */ /* 0x000fd60007ffe0ff */
[----:B------:R-:W-:Y:S05]  /*18ba0*/  @P1 BRA `(.L_x_1775) ;  /* 0xffffffd000a01947 */ /* 0x000fea000383ffff */
[----:B------:R-:W-:Y:S05]  /*18bb0*/  BSYNC B0 ;  /* 0x0000000000007941 */ /* 0x000fea0003800000 */
.L_x_1754:
[----:B------:R-:W-:Y:S01]  /*18bc0*/  IMAD.MOV.U32 R4, RZ, RZ, R152 ;  /* 0x000000ffff047224 */ /* 0x000fe200078e0098 */
[----:B------:R-:W-:Y:S01]  /*18bd0*/  MOV R5, R155 ;  /* 0x0000009b00057202 */ /* 0x000fe20000000f00 */
[----:B------:R-:W-:Y:S02]  /*18be0*/  IMAD.MOV.U32 R202, RZ, RZ, R222 ;  /* 0x000000ffffca7224 */ /* 0x000fe400078e00de */
[----:B------:R-:W-:-:S07]  /*18bf0*/  IMAD.MOV.U32 R218, RZ, RZ, R227 ;  /* 0x000000ffffda7224 */ /* 0x000fce00078e00e3 */
.L_x_1753:
[----:B------:R-:W-:Y:S05]  /*18c00*/  BSYNC B1 ;  /* 0x0000000000017941 */ /* 0x000fea0003800000 */
.L_x_1752:
[----:B------:R-:W2:Y:S01]  /*18c10*/  LDL R153, [R1+0x58] ;  /* 0x0000580001997983 */ /* 0x000ea20000100800 */
[----:B------:R-:W0:Y:S01]  /*18c20*/  LDC R152, c[0x0][0x448] ;  /* 0x00011200ff987b82 */ /* 0x000e220000000800 */
[----:B------:R-:W-:-:S07]  /*18c30*/  LOP3.LUT R16, R16, 0xffffffdf, RZ, 0xc0, !PT ;  /* 0xffffffdf10107812 */ /* 0x000fce00078ec0ff */
[----:B------:R-:W1:Y:S01]  /*18c40*/  LDC R155, c[0x0][0x9e4] ;  /* 0x00027900ff9b7b82 */ /* 0x000e620000000800 */
[----:B0-----:R-:W-:-:S13]  /*18c50*/  ISETP.NE.AND P1, PT, R152, 0x1, PT ;  /* 0x000000019800780c */ /* 0x001fda0003f25270 */
[----:B------:R-:W0:Y:S01]  /*18c60*/  @P1 LDC R154, c[0x0][0x44c] ;  /* 0x00011300ff9a1b82 */ /* 0x000e220000000800 */
[----:B------:R-:W-:-:S04]  /*18c70*/  @P1 LOP3.LUT R16, R16, 0x20, RZ, 0xfc, !PT ;  /* 0x0000002010101812 */ /* 0x000fc800078efcff */
[----:B------:R-:W-:-:S03]  /*18c80*/  LOP3.LUT R16, R16, 0xffffffbf, RZ, 0xc0, !PT ;  /* 0xffffffbf10107812 */ /* 0x000fc600078ec0ff */
[----:B------:R-:W3:Y:S01]  /*18c90*/  @P1 LDC R152, c[0x0][0x450] ;  /* 0x00011400ff981b82 */ /* 0x000ee20000000800 */
[----:B--2---:R-:W-:-:S04]  /*18ca0*/  VIADD R153, R153, 0x7f ;  /* 0x0000007f99997836 */ /* 0x004fc80000000000 */
[----:B0-----:R-:W-:-:S05]  /*18cb0*/  @P1 IMAD.HI.U32 R154, R153, R154, RZ ;  /* 0x0000009a999a1227 */ /* 0x001fca00078e00ff */
[----:B---3--:R-:W-:Y:S02]  /*18cc0*/  @P1 SHF.R.U32.HI R153, RZ, R152, R154 ;  /* 0x00000098ff991219 */ /* 0x008fe4000001169a */
[----:B-1----:R-:W-:Y:S02]  /*18cd0*/  ISETP.GE.AND P1, PT, R155, 0x1, PT ;  /* 0x000000019b00780c */ /* 0x002fe40003f26270 */
[----:B------:R-:W-:-:S05]  /*18ce0*/  IADD3 R152, R220, 0x1, -R219 ;  /* 0x00000001dc987810 */ /* 0x000fca0007ffe8db */
[----:B------:R-:W-:-:S04]  /*18cf0*/  IMAD.IADD R153, R152, 0x1, R153 ;  /* 0x0000000198997824 */ /* 0x000fc800078e0299 */
[----:B------:R-:W-:Y:S02]  /*18d00*/  IMAD.IADD R223, R153, 0x1, -R223 ;  /* 0x0000000199df7824 */ /* 0x000fe400078e0adf */
[----:B------:R-:W-:Y:S01]  /*18d10*/  @P1 LOP3.LUT R16, R16, 0x40, RZ, 0xfc, !PT ;  /* 0x0000004010101812 */ /* 0x000fe200078efcff */
[----:B------:R-:W-:Y:S06]  /*18d20*/  @!P1 BRA `(.L_x_1776) ;  /* 0x0000000000489947 */ /* 0x000fec0003800000 */
[----:B------:R-:W-:Y:S01]  /*18d30*/  MOV R154, R153 ;  /* 0x00000099009a7202 */ /* 0x000fe20000000f00 */
        /* <DEDUP_REMOVED lines=10> */
.L_x_1778:
[----:B------:R-:W-:-:S13]  /*18de0*/  ISETP.NE.AND P1, PT, R155, 0x1, PT ;  /* 0x000000019b00780c */ /* 0x000fda0003f25270 */
[----:B------:R-:W0:Y:S02]  /*18df0*/  @P1 LDC.64 R152, c[0x0][0x9e8] ;  /* 0x00027a00ff981b82 */ /* 0x000e240000000a00 */
[----:B0-----:R-:W-:-:S05]  /*18e00*/  @P1 IMAD.HI.U32 R152, R154, R152, RZ ;  /* 0x000000989a981227 */ /* 0x001fca00078e00ff */
[----:B------:R-:W-:-:S07]  /*18e10*/  @P1 SHF.R.U32.HI R154, RZ, R153, R152 ;  /* 0x00000099ff9a1219 */ /* 0x000fce0000011698 */
.L_x_1779:
[----:B------:R-:W-:Y:S05]  /*18e20*/  BSYNC B0 ;  /* 0x0000000000007941 */ /* 0x000fea0003800000 */
.L_x_1777:
[----:B------:R-:W-:-:S05]  /*18e30*/  IMAD R154, R154, R155, RZ ;  /* 0x0000009b9a9a7224 */ /* 0x000fca00078e02ff */
[----:B------:R-:W-:-:S07]  /*18e40*/  VIMNMX R223, R223, R154, !PT ;  /* 0x0000009adfdf7248 */ /* 0x000fce0007fe0100 */
.L_x_1776:
[----:B------:R-:W2:Y:S01]  /*18e50*/  LDL R153, [R1+0x78] ;  /* 0x0000780001997983 */ /* 0x000ea20000100800 */
[----:B------:R-:W-:Y:S01]  /*18e60*/  VIADD R223, R223, 0x3f ;  /* 0x0000003fdfdf7836 */ /* 0x000fe20000000000 */
[----:B------:R-:W-:Y:S04]  /*18e70*/  BSSY B0, `(.L_x_1780) ;  /* 0x0000224000007945 */ /* 0x000fe80003800000 */
[----:B------:R-:W-:-:S04]  /*18e80*/  SHF.R.S32.HI R152, RZ, 0x1f, R223 ;  /* 0x0000001fff987819 */ /* 0x000fc800000114df */
[----:B------:R-:W-:-:S04]  /*18e90*/  LEA.HI R152, R152, R223, RZ, 0x6 ;  /* 0x000000df98987211 */ /* 0x000fc800078f30ff */
[----:B------:R-:W-:-:S04]  /*18ea0*/  SHF.R.S32.HI R152, RZ, 0x6, R152 ;  /* 0x00000006ff987819 */ /* 0x000fc80000011498 */
[----:B--2---:R-:W-:-:S04]  /*18eb0*/  VIMNMX R153, R153, R152, !PT ;  /* 0x0000009899997248 */ /* 0x004fc80007fe0100 */
[----:B------:R-:W-:Y:S01]  /*18ec0*/  ISETP.GE.AND P1, PT, R8, R153, PT ;  /* 0x000000990800720c */ /* 0x000fe20003f26270 */
[----:B------:R0:W-:-:S12]  /*18ed0*/  STL [R1+0x54], R153 ;  /* 0x0000549901007387 */ /* 0x0001d80000100800 */
[----:B0-----:R-:W-:Y:S05]  /*18ee0*/  @!P1 BRA `(.L_x_1781) ;  /* 0x0000002000709947 */ /* 0x001fea0003800000 */
[----:B------:R-:W-:Y:S01]  /*18ef0*/  BSSY B1, `(.L_x_1782) ;  /* 0x000021a000017945 */ /* 0x000fe20003800000 */
[----:B------:R-:W-:Y:S01]  /*18f00*/  IMAD.MOV.U32 R228, RZ, RZ, R8 ;  /* 0x000000ffffe47224 */ /* 0x000fe200078e0008 */
[----:B------:R-:W-:Y:S01]  /*18f10*/  MOV R229, R202 ;  /* 0x000000ca00e57202 */ /* 0x000fe20000000f00 */
[----:B------:R-:W-:Y:S02]  /*18f20*/  IMAD.MOV.U32 R227, RZ, RZ, R4 ;  /* 0x000000ffffe37224 */ /* 0x000fe400078e0004 */
[----:B------:R-:W-:Y:S02]  /*18f30*/  IMAD.MOV.U32 R223, RZ, RZ, R5 ;  /* 0x000000ffffdf7224 */ /* 0x000fe400078e0005 */
[----:B------:R-:W-:-:S07]  /*18f40*/  IMAD.MOV.U32 R8, RZ, RZ, R218 ;  /* 0x000000ffff087224 */ /* 0x000fce00078e00da */
.L_x_1795:
[----:B------:R-:W-:-:S04]  /*18f50*/  ISETP.NE.AND P1, PT, R229, 0x1, PT ;  /* 0x00000001e500780c */ /* 0x000fc80003f25270 */
[----:B------:R-:W-:-:S04]  /*18f60*/  SEL R218, RZ, 0x1, P1 ;  /* 0x00000001ffda7807 */ /* 0x000fc80000800000 */
[----:B------:R-:W-:Y:S01]  /*18f70*/  LOP3.LUT R218, R8, R218, RZ, 0x3c, !PT ;  /* 0x000000da08da7212 */ /* 0x000fe200078e3cff */
[----:B------:R-:W-:Y:S06]  /*18f80*/  @!P0 BRA `(.L_x_1783) ;  /* 0x0000000000048947 */ /* 0x000fec0003800000 */
[----:B------:R-:W-:Y:S01]  /*18f90*/  BPT.TRAP 0x1 ;  /* 0x000000040000795c */ /* 0x000fe20000300000 */
.L_x_1783:
[----:B------:R-:W-:Y:S01]  /*18fa0*/  VIADD R202, R229, 0x1 ;  /* 0x00000001e5ca7836 */ /* 0x000fe20000000000 */
[----:B------:R-:W-:-:S04]  /*18fb0*/  SHF.L.U32 R4, R218, 0x1f, RZ ;  /* 0x0000001fda047819 */ /* 0x000fc800000006ff */
[----:B------:R-:W-:-:S04]  /*18fc0*/  ISETP.NE.AND P1, PT, R202, 0x2, PT ;  /* 0x00000002ca00780c */ /* 0x000fc80003f25270 */
[----:B------:R-:W-:-:S05]  /*18fd0*/  SEL R202, R202, RZ, P1 ;  /* 0x000000ffcaca7207 */ /* 0x000fca0000800000 */
[----:B------:R-:W-:-:S04]  /*18fe0*/  IMAD R222, R202, 0x8, R17 ;  /* 0x00000008cade7824 */ /* 0x000fc800078e0211 */
[----:B------:R0:W1:Y:S01]  /*18ff0*/  SYNCS.PHASECHK.TRANS64.TRYWAIT P1, [R222+URZ+0x30830], R4 ;  /* 0x03083004de0075a7 */ /* 0x000062000802017f */
[----:B------:R-:W-:Y:S05]  /*19000*/  @!P0 BRA `(.L_x_1784) ;  /* 0x0000000000048947 */ /* 0x000fea0003800000 */
[----:B------:R-:W-:Y:S01]  /*19010*/  BPT.TRAP 0x1 ;  /* 0x000000040000795c */ /* 0x000fe20000300000 */
.L_x_1784:
[----:B------:R-:W2:Y:S01]  /*19020*/  LDL R2, [R1+0x50] ;  /* 0x0000500001027983 */ /* 0x000ea20000100800 */
[----:B------:R-:W-:Y:S01]  /*19030*/  BSSY B2, `(.L_x_1785) ;  /* 0x0000007000027945 */ /* 0x000fe20003800000 */
[----:B--2---:R-:W-:-:S04]  /*19040*/  IMAD R2, R202, 0x800, R2 ;  /* 0x00000800ca027824 */ /* 0x004fc800078e0202 */
[C---:B------:R-:W-:Y:S02]  /*19050*/  VIADD R154, R2.reuse, 0x2 ;  /* 0x00000002029a7836 */ /* 0x040fe40000000000 */
[----:B------:R-:W-:Y:S01]  /*19060*/  VIADD R153, R2, 0x4 ;  /* 0x0000000402997836 */ /* 0x000fe20000000000 */
[----:B-1----:R-:W-:Y:S06]  /*19070*/  @P1 BRA `(.L_x_1786) ;  /* 0x0000000000081947 */ /* 0x002fec0003800000 */
[----:B------:R-:W1:Y:S02]  /*19080*/  SYNCS.PHASECHK.TRANS64.TRYWAIT P1, [R222+URZ+0x30830], R4 ;  /* 0x03083004de0075a7 */ /* 0x000e64000802017f */
[----:B-1----:R-:W-:Y:S05]  /*19090*/  @!P1 BRA `(.L_x_1787) ;  /* 0x0000014800889947 */ /* 0x002fea0003800000 */
.L_x_1786:
[----:B------:R-:W-:Y:S05]  /*190a0*/  BSYNC B2 ;  /* 0x0000000000027941 */ /* 0x000fea0003800000 */
.L_x_1785:
[----:B------:R-:W-:Y:S04]  /*190b0*/  STL.64 [R1+0xf8], R22 ;  /* 0x0000f81601007387 */ /* 0x000fe80000100a00 */
[----:B------:R-:W-:Y:S04]  /*190c0*/  STL [R1+0xf0], R18 ;  /* 0x0000f01201007387 */ /* 0x000fe80000100800 */
[----:B------:R2:W-:Y:S04]  /*190d0*/  STL.64 [R1+0xe8], R16 ;  /* 0x0000e81001007387 */ /* 0x0005e80000100a00 */
[----:B--2---:R-:W2:Y:S04]  /*190e0*/  LDL.64 R16, [R1+0x38] ;  /* 0x0000380001107983 */ /* 0x004ea80000100a00 */
[----:B------:R3:W-:Y:S04]  /*190f0*/  STL.64 [R1+0xe0], R8 ;  /* 0x0000e00801007387 */ /* 0x0007e80000100a00 */
[----:B------:R-:W4:Y:S01]  /*19100*/  LDL.64 R22, [R1+0x40] ;  /* 0x0000400001167983 */ /* 0x000f220000100a00 */
[----:B01----:R-:W-:-:S04]  /*19110*/  MOV R4, R2 ;  /* 0x0000000200047202 */ /* 0x003fc80000000f00 */
[----:B------:R-:W-:Y:S01]  /*19120*/  R2UR UR6, R4 ;  /* 0x00000000040672ca */ /* 0x000fe200000e0000 */
[----:B------:R-:W-:Y:S02]  /*19130*/  IMAD.MOV.U32 R4, RZ, RZ, R154 ;  /* 0x000000ffff047224 */ /* 0x000fe400078e009a */
[----:B------:R-:W-:Y:S01]  /*19140*/  VIADD R152, R2, 0x6 ;  /* 0x0000000602987836 */ /* 0x000fe20000000000 */
[----:B---3--:R-:W3:Y:S01]  /*19150*/  LDL.64 R8, [R1+0x28] ;  /* 0x0000280001087983 */ /* 0x008ee20000100a00 */
[----:B------:R-:W-:Y:S01]  /*19160*/  IMAD.MOV.U32 R5, RZ, RZ, 0x40000040 ;  /* 0x40000040ff057424 */ /* 0x000fe200078e00ff */
[----:B------:R-:W-:Y:S01]  /*19170*/  R2UR UR4, R4 ;  /* 0x00000000040472ca */ /* 0x000fe200000e0000 */
[----:B------:R-:W-:Y:S01]  /*19180*/  IMAD.MOV.U32 R4, RZ, RZ, R153 ;  /* 0x000000ffff047224 */ /* 0x000fe200078e0099 */
[----:B------:R-:W-:Y:S01]  /*19190*/  MOV R153, 0x40000040 ;  /* 0x4000004000997802 */ /* 0x000fe20000000f00 */
[----:B------:R-:W-:Y:S01]  /*191a0*/  VIADD R154, R2, 0x204 ;  /* 0x00000204029a7836 */ /* 0x000fe20000000000 */
[----:B------:R-:W-:-:S02]  /*191b0*/  R2UR UR10, R152 ;  /* 0x00000000980a72ca */ /* 0x000fc400000e0000 */
[----:B------:R-:W-:Y:S01]  /*191c0*/  R2UR UR8, R4 ;  /* 0x00000000040872ca */ /* 0x000fe200000e0000 */
[----:B------:R-:W-:Y:S01]  /*191d0*/  VIADD R4, R2, 0x200 ;  /* 0x0000020002047836 */ /* 0x000fe20000000000 */
[----:B------:R-:W-:Y:S01]  /*191e0*/  R2UR UR11, R153 ;  /* 0x00000000990b72ca */ /* 0x000fe200000e0000 */
[-C--:B------:R-:W-:Y:S01]  /*191f0*/  FMUL.FTZ R24, R24, R3.reuse ;  /* 0x0000000318187220 */ /* 0x080fe20000410000 */
[C---:B------:R-:W-:Y:S02]  /*19200*/  R2UR UR7, R5.reuse ;  /* 0x00000000050772ca */ /* 0x040fe400000e0000 */
[----:B------:R-:W-:Y:S01]  /*19210*/  R2UR UR14, R4 ;  /* 0x00000000040e72ca */ /* 0x000fe200000e0000 */
[----:B------:R-:W-:Y:S01]  /*19220*/  VIADD R4, R2, 0x206 ;  /* 0x0000020602047836 */ /* 0x000fe20000000000 */
[----:B------:R-:W-:Y:S01]  /*19230*/  R2UR UR5, R5 ;  /* 0x00000000050572ca */ /* 0x000fe200000e0000 */
[----:B------:R-:W-:Y:S01]  /*19240*/  FMUL.FTZ R25, R25, R3 ;  /* 0x0000000319197220 */ /* 0x000fe20000410000 */
[----:B------:R-:W-:-:S02]  /*19250*/  R2UR UR9, R5 ;  /* 0x00000000050972ca */ /* 0x000fc400000e0000 */
[----:B------:R-:W-:Y:S01]  /*19260*/  R2UR UR26, R4 ;  /* 0x00000000041a72ca */ /* 0x000fe200000e0000 */
[----:B------:R-:W-:Y:S02]  /*19270*/  VIADD R4, R2, 0x404 ;  /* 0x0000040402047836 */ /* 0x000fe40000000000 */
[----:B------:R-:W-:Y:S02]  /*19280*/  MOV R152, UR11 ;  /* 0x0000000b00987c02 */ /* 0x000fe40008000f00 */
[----:B------:R-:W-:Y:S01]  /*19290*/  R2UR UR22, R154 ;  /* 0x000000009a1672ca */ /* 0x000fe200000e0000 */
[----:B------:R-:W-:Y:S01]  /*192a0*/  VIADD R154, R2, 0x400 ;  /* 0x00000400029a7836 */ /* 0x000fe20000000000 */
[----:B------:R-:W-:Y:S01]  /*192b0*/  R2UR UR38, R4 ;  /* 0x00000000042672ca */ /* 0x000fe200000e0000 */
[----:B------:R0:W-:Y:S01]  /*192c0*/  STL [R1+0x14], R152 ;  /* 0x0000149801007387 */ /* 0x0001e20000100800 */
[----:B------:R-:W-:Y:S02]  /*192d0*/  VIADD R4, R2, 0x600 ;  /* 0x0000060002047836 */ /* 0x000fe40000000000 */
[----:B------:R-:W-:Y:S01]  /*192e0*/  R2UR UR30, R154 ;  /* 0x000000009a1e72ca */ /* 0x000fe200000e0000 */
[----:B------:R-:W-:-:S02]  /*192f0*/  VIADD R154, R2, 0x406 ;  /* 0x00000406029a7836 */ /* 0x000fc40000000000 */
[----:B0-----:R-:W-:Y:S01]  /*19300*/  VIADD R152, R2, 0x202 ;  /* 0x0000020202987836 */ /* 0x001fe20000000000 */
[----:B------:R-:W-:Y:S02]  /*19310*/  R2UR UR46, R4 ;  /* 0x00000000042e72ca */ /* 0x000fe400000e0000 */
[----:B------:R-:W-:Y:S02]  /*19320*/  IADD3 R4, R2, 0x606, RZ ;  /* 0x0000060602047810 */ /* 0x000fe40007ffe0ff */
[----:B------:R-:W-:Y:S02]  /*19330*/  R2UR UR18, R152 ;  /* 0x00000000981272ca */ /* 0x000fe400000e0000 */
[----:B------:R-:W-:Y:S01]  /*19340*/  IADD3 R152, R2, 0x402, RZ ;  /* 0x0000040202987810 */ /* 0x000fe20007ffe0ff */
[-C--:B------:R-:W-:Y:S01]  /*19350*/  FMUL.FTZ R28, R28, R3.reuse ;  /* 0x000000031c1c7220 */ /* 0x080fe20000410000 */
[----:B------:R-:W-:Y:S01]  /*19360*/  R2UR UR42, R154 ;  /* 0x000000009a2a72ca */ /* 0x000fe200000e0000 */
[----:B------:R-:W-:Y:S01]  /*19370*/  VIADD R154, R2, 0x602 ;  /* 0x00000602029a7836 */ /* 0x000fe20000000000 */
[----:B------:R-:W-:Y:S01]  /*19380*/  R2UR UR34, R152 ;  /* 0x00000000982272ca */ /* 0x000fe200000e0000 */
[----:B------:R-:W-:Y:S01]  /*19390*/  VIADD R152, R2, 0x604 ;  /* 0x0000060402987836 */ /* 0x000fe20000000000 */
[----:B------:R-:W-:Y:S01]  /*193a0*/  R2UR UR15, R5 ;  /* 0x00000000050f72ca */ /* 0x000fe200000e0000 */
        /* <DEDUP_REMOVED lines=66> */
[----:B------:R-:W3:Y:S01]  /*197d0*/  LDL.64 R4, [R1+0x18] ;  /* 0x0000180001047983 */ /* 0x000ee20000100a00 */
[-C--:B------:R-:W-:Y:S01]  /*197e0*/  FMUL.FTZ R26, R26, R0.reuse ;  /* 0x000000001a1a7220 */ /* 0x080fe20000410000 */
[-C--:B------:R-:W-:Y:S01]  /*197f0*/  FMUL.FTZ R27, R27, R0.reuse ;  /* 0x000000001b1b7220 */ /* 0x080fe20000410000 */
[-C--:B------:R-:W-:Y:S01]  /*19800*/  FMUL.FTZ R30, R30, R0.reuse ;  /* 0x000000001e1e7220 */ /* 0x080fe20000410000 */
[----:B------:R-:W3:Y:S01]  /*19810*/  LDL.64 R2, [R1+0x20] ;  /* 0x0000200001027983 */ /* 0x000ee20000100a00 */
        /* <DEDUP_REMOVED lines=61> */
[----:B------:R-:W3:Y:S01]  /*19bf0*/  LDL.LU R0, [R1+0x14] ;  /* 0x0000140001007983 */ /* 0x000ee20000300800 */
[----:B------:R-:W-:Y:S01]  /*19c00*/  MOV R18, UR10 ;  /* 0x0000000a00127c02 */ /* 0x000fe20008000f00 */
[----:B------:R-:W-:Y:S01]  /*19c10*/  UMOV UR10, UR4 ;  /* 0x00000004000a7c82 */ /* 0x000fe20008000000 */
[----:B------:R-:W-:Y:S01]  /*19c20*/  UMOV UR11, UR5 ;  /* 0x00000005000b7c82 */ /* 0x000fe20008000000 */
[----:B------:R-:W-:Y:S01]  /*19c30*/  R2UR UR4, R6 ;  /* 0x00000000060472ca */ /* 0x000fe200000e0000 */
[----:B------:R-:W-:Y:S01]  /*19c40*/  IMAD.MOV.U32 R155, RZ, RZ, 0x40000040 ;  /* 0x40000040ff9b7424 */ /* 0x000fe200078e00ff */
[----:B------:R-:W-:Y:S02]  /*19c50*/  R2UR UR5, R7 ;  /* 0x00000000070572ca */ /* 0x000fe400000e0000 */
[----:B------:R-:W-:Y:S02]  /*19c60*/  R2UR UR19, R153 ;  /* 0x00000000991372ca */ /* 0x000fe400000e0000 */
[----:B------:R-:W-:-:S02]  /*19c70*/  R2UR UR23, R155 ;  /* 0x000000009b1772ca */ /* 0x000fc400000e0000 */
[----:B------:R-:W-:Y:S02]  /*19c80*/  R2UR UR31, R155 ;  /* 0x000000009b1f72ca */ /* 0x000fe400000e0000 */
[----:B------:R-:W-:Y:S02]  /*19c90*/  R2UR UR35, R153 ;  /* 0x00000000992372ca */ /* 0x000fe400000e0000 */
[C---:B------:R-:W-:Y:S02]  /*19ca0*/  R2UR UR43, R155.reuse ;  /* 0x000000009b2b72ca */ /* 0x040fe400000e0000 */
[----:B------:R-:W-:Y:S02]  /*19cb0*/  R2UR UR50, R154 ;  /* 0x000000009a3272ca */ /* 0x000fe400000e0000 */
[----:B------:R-:W-:Y:S02]  /*19cc0*/  R2UR UR51, R155 ;  /* 0x000000009b3372ca */ /* 0x000fe400000e0000 */
[----:B------:R-:W-:-:S02]  /*19cd0*/  R2UR UR54, R152 ;  /* 0x00000000983672ca */ /* 0x000fc400000e0000 */
[----:B------:R-:W-:Y:S02]  /*19ce0*/  R2UR UR55, R153 ;  /* 0x00000000993772ca */ /* 0x000fe400000e0000 */
[----:B------:R-:W-:-:S06]  /*19cf0*/  WARPGROUP.ARRIVE ;  /* 0x00000000000079c5 */ /* 0x000fcc0000000000 */
[----:B------:R-:W-:Y:S01]  /*19d00*/  HGMMA.64x64x16.F32 R152, gdesc[UR4], RZ, !UPT, gsb0 ;  /* 0x00e00000049879f0 */ /* 0x000fe2000c0008ff */
[----:B------:R-:W-:Y:S01]  /*19d10*/  UMOV UR6, UR8 ;  /* 0x0000000800067c82 */ /* 0x000fe20008000000 */
[----:B------:R-:W-:Y:S01]  /*19d20*/  UMOV UR7, UR9 ;  /* 0x0000000900077c82 */ /* 0x000fe20008000000 */
[----:B----4-:R-:W-:Y:S02]  /*19d30*/  R2UR UR8, R22 ;  /* 0x00000000160872ca */ /* 0x010fe400000e0000 */
[----:B------:R-:W-:Y:S01]  /*19d40*/  R2UR UR9, R23 ;  /* 0x00000000170972ca */ /* 0x000fe200000e0000 */
[----:B------:R-:W-:Y:S02]  /*19d50*/  WARPGROUP.DEPBAR.LE gsb0, 0x0 ;  /* 0x00008000000079c5 */ /* 0x000fe40000010000 */
[----:B------:R-:W-:Y:S01]  /*19d60*/  WARPGROUP.ARRIVE ;  /* 0x00000000000079c5 */ /* 0x000fe20000000000 */
[----:B--2---:R-:W-:Y:S01]  /*19d70*/  R2UR UR4, R16 ;  /* 0x00000000100472ca */ /* 0x004fe200000e0000 */
[----:B------:R0:W5:Y:S08]  /*19d80*/  LDL.LU.64 R22, [R1+0xf8] ;  /* 0x0000f80001167983 */ /* 0x0001700000300a00 */
[----:B------:R-:W-:Y:S01]  /*19d90*/  HGMMA.64x64x16.F32 R152, gdesc[UR8], R152, gsb0 ;  /* 0x00e00000089879f0 */ /* 0x000fe20008000898 */
[----:B------:R-:W-:-:S02]  /*19da0*/  R2UR UR5, R17 ;  /* 0x00000000110572ca */ /* 0x000fc400000e0000 */
[----:B------:R-:W-:Y:S02]  /*19db0*/  WARPGROUP.DEPBAR.LE gsb0, 0x0 ;  /* 0x00008000000079c5 */ /* 0x000fe40000010000 */
[----:B------:R-:W-:-:S09]  /*19dc0*/  WARPGROUP.ARRIVE ;  /* 0x00000000000079c5 */ /* 0x000fd20000000000 */
[----:B------:R-:W-:Y:S01]  /*19dd0*/  HGMMA.64x64x16.F32 R152, gdesc[UR4], R152, gsb0 ;  /* 0x00e00000049879f0 */ /* 0x000fe20008000898 */
[----:B------:R-:W-:Y:S02]  /*19de0*/  R2UR UR10, R18 ;  /* 0x00000000120a72ca */ /* 0x000fe400000e0000 */
[----:B---3--:R-:W-:Y:S01]  /*19df0*/  R2UR UR8, R8 ;  /* 0x00000000080872ca */ /* 0x008fe200000e0000 */
[----:B------:R0:W5:Y:S01]  /*19e00*/  LDL.LU R18, [R1+0xf0] ;  /* 0x0000f00001127983 */ /* 0x0001620000300800 */
[----:B------:R-:W-:Y:S02]  /*19e10*/  R2UR UR9, R9 ;  /* 0x00000000090972ca */ /* 0x000fe400000e0000 */
[----:B------:R-:W-:Y:S01]  /*19e20*/  R2UR UR20, R216 ;  /* 0x00000000d81472ca */ /* 0x000fe200000e0000 */
[----:B------:R0:W5:Y:S01]  /*19e30*/  LDL.LU.64 R16, [R1+0xe8] ;  /* 0x0000e80001107983 */ /* 0x0001620000300a00 */
[----:B------:R-:W-:Y:S02]  /*19e40*/  R2UR UR21, R217 ;  /* 0x00000000d91572ca */ /* 0x000fe400000e0000 */
[----:B------:R-:W-:Y:S01]  /*19e50*/  R2UR UR24, R214 ;  /* 0x00000000d61872ca */ /* 0x000fe200000e0000 */
[----:B------:R0:W5:Y:S01]  /*19e60*/  LDL.LU.64 R8, [R1+0xe0] ;  /* 0x0000e00001087983 */ /* 0x0001620000300a00 */
[----:B------:R-:W-:-:S02]  /*19e70*/  WARPGROUP.DEPBAR.LE gsb0, 0x0 ;  /* 0x00008000000079c5 */ /* 0x000fc40000010000 */
[----:B------:R-:W-:Y:S01]  /*19e80*/  WARPGROUP.ARRIVE ;  /* 0x00000000000079c5 */ /* 0x000fe20000000000 */
[----:B------:R-:W-:-:S13]  /*19e90*/  R2UR UR11, R0 ;  /* 0x00000000000b72ca */ /* 0x000fda00000e0000 */
        /* <DEDUP_REMOVED lines=12> */
[----:B------:R-:W-:-:S06]  /*19f60*/  WARPGROUP.ARRIVE ;  /* 0x00000000000079c5 */ /* 0x000fcc0000000000 */
        /* <DEDUP_REMOVED lines=48> */
.L_x_1788:
[----:B-----5:R-:W-:Y:S01]  /*1a270*/  SHF.L.U32 R0, R8, 0x1f, RZ ;  /* 0x0000001f08007819 */ /* 0x020fe200000006ff */
[----:B------:R-:W-:-:S04]  /*1a280*/  IMAD R8, R229, 0x8, R17 ;  /* 0x00000008e5087824 */ /* 0x000fc800078e0211 */
[----:B------:R0:W1:Y:S01]  /*1a290*/  SYNCS.PHASECHK.TRANS64.TRYWAIT P1, [R8+URZ+0x30850], R0 ;  /* 0x03085000080075a7 */ /* 0x000062000802017f */
[----:B------:R-:W-:Y:S05]  /*1a2a0*/  @!P0 BRA `(.L_x_1789) ;  /* 0x0000000000048947 */ /* 0x000fea0003800000 */
[----:B------:R-:W-:Y:S01]  /*1a2b0*/  BPT.TRAP 0x1 ;  /* 0x000000040000795c */ /* 0x000fe20000300000 */
.L_x_1789:
[----:B------:R-:W-:Y:S04]  /*1a2c0*/  BSSY B2, `(.L_x_1790) ;  /* 0x0000004000027945 */ /* 0x000fe80003800000 */
[----:B-1----:R-:W-:Y:S05]  /*1a2d0*/  @P1 BRA `(.L_x_1791) ;  /* 0x0000000000081947 */ /* 0x002fea0003800000 */
[----:B------:R-:W1:Y:S02]  /*1a2e0*/  SYNCS.PHASECHK.TRANS64.TRYWAIT P1, [R8+URZ+0x30850], R0 ;  /* 0x03085000080075a7 */ /* 0x000e64000802017f */
[----:B-1----:R-:W-:Y:S05]  /*1a2f0*/  @!P1 BRA `(.L_x_1792) ;  /* 0x0000013800049947 */ /* 0x002fea0003800000 */
.L_x_1791:
[----:B------:R-:W-:Y:S05]  /*1a300*/  BSYNC B2 ;  /* 0x0000000000027941 */ /* 0x000fea0003800000 */
.L_x_1790:
[----:B01----:R-:W-:Y:S01]  /*1a310*/  VIADD R0, R17, 0x400 ;  /* 0x0000040011007836 */ /* 0x003fe20000000000 */
[----:B------:R-:W-:Y:S01]  /*1a320*/  WARPGROUP.ARRIVE ;  /* 0x00000000000079c5 */ /* 0x000fe20000000000 */
[----:B------:R-:W-:Y:S01]  /*1a330*/  IMAD.MOV.U32 R3, RZ, RZ, 0x40000040 ;  /* 0x40000040ff037424 */ /* 0x000fe200078e00ff */
[----:B------:R-:W-:Y:S02]  /*1a340*/  MOV R5, 0x40000040 ;  /* 0x4000004000057802 */ /* 0x000fe40000000f00 */
[----:B------:R-:W-:Y:S02]  /*1a350*/  SHF.R.U32.HI R0, RZ, 0x4, R0 ;  /* 0x00000004ff007819 */ /* 0x000fe40000011600 */
[----:B------:R-:W-:Y:S01]  /*1a360*/  R2UR UR7, R3 ;  /* 0x00000000030772ca */ /* 0x000fe200000e0000 */
[----:B------:R-:W-:Y:S01]  /*1a370*/  IMAD.MOV.U32 R3, RZ, RZ, 0x40000040 ;  /* 0x40000040ff037424 */ /* 0x000fe200078e00ff */
[----:B------:R-:W-:-:S04]  /*1a380*/  LOP3.LUT R0, R0, 0x3fff, RZ, 0xc0, !PT ;  /* 0x00003fff00007812 */ /* 0x000fc800078ec0ff */
[----:B------:R-:W-:-:S05]  /*1a390*/  LOP3.LUT R0, R0, 0x2000000, RZ, 0xfc, !PT ;  /* 0x0200000000007812 */ /* 0x000fca00078efcff */
[----:B------:R-:W-:-:S04]  /*1a3a0*/  IMAD R2, R229, 0x800, R0 ;  /* 0x00000800e5027824 */ /* 0x000fc800078e0200 */
[C---:B------:R-:W-:Y:S01]  /*1a3b0*/  VIADD R4, R2.reuse, 0x80 ;  /* 0x0000008002047836 */ /* 0x040fe20000000000 */
[----:B------:R-:W-:-:S13]  /*1a3c0*/  R2UR UR6, R2 ;  /* 0x00000000020672ca */ /* 0x000fda00000e0000 */
        /* <DEDUP_REMOVED lines=25> */
.L_x_1793:
[----:B------:R-:W2:Y:S01]  /*1a560*/  LDL R185, [R1+0x8] ;  /* 0x0000080001b97983 */ /* 0x000ea20000100800 */
[----:B------:R-:W-:Y:S01]  /*1a570*/  FMNMX.FTZ R0, R152, R223, !PT ;  /* 0x000000df98007209 */ /* 0x000fe20007810000 */
[----:B------:R-:W-:Y:S01]  /*1a580*/  ULDC UR4, c[0x0][0x988] ;  /* 0x0002620000047ab9 */ /* 0x000fe20000000800 */
[----:B------:R-:W-:Y:S02]  /*1a590*/  VIADD R222, R222, 0x30840 ;  /* 0x00030840dede7836 */ /* 0x000fe40000000000 */
        /* <DEDUP_REMOVED lines=27> */
[----:B------:R-:W-:Y:S01]  /*1a750*/  FADD.FTZ R3, -R5, R223 ;  /* 0x000000df05037221 */ /* 0x000fe20000010100 */
        /* <DEDUP_REMOVED lines=9> */
[----:B0-----:R-:W-:-:S05]  /*1a7f0*/  FMNMX.FTZ R2, R0, R2, !PT ;  /* 0x0000000200027209 */ /* 0x001fca0007810000 */
[----:B------:R-:W0:Y:S02]  /*1a800*/  SHFL.BFLY PT, R4, R2, 0x1, 0x1f ;  /* 0x0c201f0002047f89 */ /* 0x000e2400000e0000 */
[----:B0-----:R-:W-:Y:S02]  /*1a810*/  FMNMX.FTZ R4, R2, R4, !PT ;  /* 0x0000000402047209 */ /* 0x001fe40007810000 */
[----:B------:R-:W-:-:S03]  /*1a820*/  MOV R2, UR4 ;  /* 0x0000000400027c02 */ /* 0x000fc60008000f00 */
[----:B------:R-:W-:Y:S02]  /*1a830*/  FADD.FTZ R0, -R4, R227 ;  /* 0x000000e304007221 */ /* 0x000fe40000010100 */
[-C--:B------:R-:W-:Y:S01]  /*1a840*/  FMUL.FTZ R184, R5, R2.reuse ;  /* 0x0000000205b87220 */ /* 0x080fe20000410000 */
[-C--:B------:R-:W-:Y:S01]  /*1a850*/  FMUL.FTZ R3, R3, R2.reuse ;  /* 0x0000000203037220 */ /* 0x080fe20000410000 */
[-C--:B------:R-:W-:Y:S02]  /*1a860*/  FMUL.FTZ R0, R0, R2.reuse ;  /* 0x0000000200007220 */ /* 0x080fe40000410000 */
        /* <DEDUP_REMOVED lines=15> */
[-C--:B------:R-:W-:Y:S01]  /*1a960*/  FFMA.FTZ R181, R181, R2.reuse, -R184 ;  /* 0x00000002b5b57223 */ /* 0x080fe200000108b8 */
[-C--:B------:R-:W-:Y:S01]  /*1a970*/  FMUL.FTZ R184, R4, R2.reuse ;  /* 0x0000000204b87220 */ /* 0x080fe20000410000 */
[----:B------:R-:W-:Y:S03]  /*1a980*/  MUFU.EX2 R3, R3 ;  /* 0x0000000300037308 */ /* 0x000fe60000000800 */
[-CC-:B------:R-:W-:Y:S01]  /*1a990*/  FFMA.FTZ R154, R154, R2.reuse, -R184.reuse ;  /* 0x000000029a9a7223 */ /* 0x180fe200000108b8 */
[-CC-:B------:R-:W-:Y:S01]  /*1a9a0*/  FFMA.FTZ R155, R155, R2.reuse, -R184.reuse ;  /* 0x000000029b9b7223 */ /* 0x180fe200000108b8 */
[-CC-:B------:R-:W-:Y:S01]  /*1a9b0*/  FFMA.FTZ R158, R158, R2.reuse, -R184.reuse ;  /* 0x000000029e9e7223 */ /* 0x180fe200000108b8 */
[-CC-:B------:R-:W-:Y:S01]  /*1a9c0*/  FFMA.FTZ R159, R159, R2.reuse, -R184.reuse ;  /* 0x000000029f9f7223 */ /* 0x180fe200000108b8 */
[-CC-:B------:R-:W-:Y:S01]  /*1a9d0*/  FFMA.FTZ R162, R162, R2.reuse, -R184.reuse ;  /* 0x00000002a2a27223 */ /* 0x180fe200000108b8 */
[----:B------:R-:W0:Y:S01]  /*1a9e0*/  MUFU.EX2 R152, R152 ;  /* 0x0000009800987308 */ /* 0x000e220000000800 */
        /* <DEDUP_REMOVED lines=12> */
[----:B------:R-:W1:Y:S01]  /*1aab0*/  MUFU.EX2 R197, R154 ;  /* 0x0000009a00c57308 */ /* 0x000e620000000800 */
[----:B0-----:R-:W-:-:S07]  /*1aac0*/  FFMA.FTZ R221, R3, R221, R152 ;  /* 0x000000dd03dd7223 */ /* 0x001fce0000010098 */
[----:B------:R-:W0:Y:S08]  /*1aad0*/  MUFU.EX2 R153, R153 ;  /* 0x0000009900997308 */ /* 0x000e300000000800 */
[----:B------:R-:W3:Y:S01]  /*1aae0*/  MUFU.EX2 R155, R155 ;  /* 0x0000009b009b7308 */ /* 0x000ee20000000800 */
[----:B-1----:R-:W-:-:S07]  /*1aaf0*/  FFMA.FTZ R9, R0, R9, R197 ;  /* 0x0000000900097223 */ /* 0x002fce00000100c5 */
[----:B------:R-:W1:Y:S01]  /*1ab00*/  MUFU.EX2 R156, R156 ;  /* 0x0000009c009c7308 */ /* 0x000e620000000800 */
[----:B0-----:R-:W-:-:S07]  /*1ab10*/  FADD.FTZ R221, R153, R221 ;  /* 0x000000dd99dd7221 */ /* 0x001fce0000010000 */
[----:B------:R-:W0:Y:S01]  /*1ab20*/  MUFU.EX2 R158, R158 ;  /* 0x0000009e009e7308 */ /* 0x000e220000000800 */
[----:B---3--:R-:W-:Y:S01]  /*1ab30*/  FADD.FTZ R154, R155, R9 ;  /* 0x000000099b9a7221 */ /* 0x008fe20000010000 */
[----:B--2---:R-:W-:-:S06]  /*1ab40*/  PRMT R222, R185, 0x654, R222 ;  /* 0x00000654b9de7816 */ /* 0x004fcc00000000de */
[----:B------:R-:W2:Y:S01]  /*1ab50*/  MUFU.EX2 R157, R157 ;  /* 0x0000009d009d7308 */ /* 0x000ea20000000800 */
[----:B-1----:R-:W-:Y:S01]  /*1ab60*/  FADD.FTZ R9, R156, R221 ;  /* 0x000000dd9c097221 */ /* 0x002fe20000010000 */
[----:B------:R1:W-:Y:S06]  /*1ab70*/  SYNCS.ARRIVE.TRANS64.RED.A1T0 RZ, [R222+URZ], RZ ;  /* 0x000000ffdeff79a7 */ /* 0x0003ec000810043f */
[----:B------:R-:W3:Y:S01]  /*1ab80*/  MUFU.EX2 R159, R159 ;  /* 0x0000009f009f7308 */ /* 0x000ee20000000800 */
[----:B0-----:R-:W-:-:S07]  /*1ab90*/  FADD.FTZ R154, R158, R154 ;  /* 0x0000009a9e9a7221 */ /* 0x001fce0000010000 */
[----:B------:R-:W0:Y:S01]  /*1aba0*/  MUFU.EX2 R160, R160 ;  /* 0x000000a000a07308 */ /* 0x000e220000000800 */
[----:B--2---:R-:W-:-:S07]  /*1abb0*/  FADD.FTZ R9, R157, R9 ;  /* 0x000000099d097221 */ /* 0x004fce0000010000 */
[----:B------:R-:W2:Y:S01]  /*1abc0*/  MUFU.EX2 R162, R162 ;  /* 0x000000a200a27308 */ /* 0x000ea20000000800 */
[----:B---3--:R-:W-:-:S07]  /*1abd0*/  FADD.FTZ R154, R159, R154 ;  /* 0x0000009a9f9a7221 */ /* 0x008fce0000010000 */
        /* <DEDUP_REMOVED lines=43> */
[----:B0-----:R-:W-:Y:S01]  /*1ae90*/  FADD.FTZ R182, R187, R182 ;  /* 0x000000b6bbb67221 */ /* 0x001fe20000010000 */
[----:B--2---:R-:W-:-:S03]  /*1aea0*/  FADD.FTZ R221, R181, R9 ;  /* 0x00000009b5dd7221 */ /* 0x004fc60000010000 */
[----:B---3--:R-:W-:Y:S01]  /*1aeb0*/  FADD.FTZ R9, R154, R182 ;  /* 0x000000b69a097221 */ /* 0x008fe20000010000 */
[----:B-1----:R-:W-:Y:S06]  /*1aec0*/  @!P0 BRA `(.L_x_1794) ;  /* 0x0000000000048947 */ /* 0x002fec0003800000 */
[----:B------:R-:W-:Y:S01]  /*1aed0*/  BPT.TRAP 0x1 ;  /* 0x000000040000795c */ /* 0x000fe20000300000 */
.L_x_1794:
        /* <DEDUP_REMOVED lines=23> */
[----:B------:R-:W-:Y:S02]  /*1b050*/  MOV R229, R202 ;  /* 0x000000ca00e57202 */ /* 0x000fe40000000f00 */
[C---:B--2---:R-:W-:Y:S01]  /*1b060*/  ISETP.GT.AND P1, PT, R228.reuse, R182, PT ;  /* 0x000000b6e400720c */ /* 0x044fe20003f24270 */
[----:B------:R-:W-:-:S12]  /*1b070*/  VIADD R228, R228, 0xffffffff ;  /* 0xffffffffe4e47836 */ /* 0x000fd80000000000 */
[----:B------:R-:W-:Y:S05]  /*1b080*/  @P1 BRA `(.L_x_1795) ;  /* 0xffffffdc00b01947 */ /* 0x000fea000383ffff */
[----:B------:R-:W-:Y:S05]  /*1b090*/  BSYNC B1 ;  /* 0x0000000000017941 */ /* 0x000fea0003800000 */
.L_x_1782:
[----:B------:R-:W-:-:S07]  /*1b0a0*/  IMAD.MOV.U32 R8, RZ, RZ, R228 ;  /* 0x000000ffff087224 */ /* 0x000fce00078e00e4 */
.L_x_1781:
[----:B------:R-:W-:Y:S05]  /*1b0b0*/  BSYNC B0 ;  /* 0x0000000000007941 */ /* 0x000fea0003800000 */
.L_x_1780:
[----:B------:R-:W2:Y:S01]  /*1b0c0*/  LDL R152, [R1+0x78] ;  /* 0x0000780001987983 */ /* 0x000ea20000100800 */
[----:B------:R-:W-:Y:S01]  /*1b0d0*/  BSSY B0, `(.L_x_1796) ;  /* 0x00002e2000007945 */ /* 0x000fe20003800000 */
[----:B--2---:R-:W-:-:S13]  /*1b0e0*/  ISETP.GE.AND P1, PT, R8, R152, PT ;  /* 0x000000980800720c */ /* 0x004fda0003f26270 */
[----:B------:R-:W-:Y:S05]  /*1b0f0*/  @!P1 BRA `(.L_x_1797) ;  /* 0x0000002c007c9947 */ /* 0x000fea0003800000 */
[----:B------:R-:W-:Y:S02]  /*1b100*/  IMAD.MOV.U32 R228, RZ, RZ, R4 ;  /* 0x000000ffffe47224 */ /* 0x000fe400078e0004 */
[----:B------:R-:W-:Y:S02]  /*1b110*/  IMAD.MOV.U32 R227, RZ, RZ, R5 ;  /* 0x000000ffffe37224 */ /* 0x000fe400078e0005 */
[----:B------:R-:W-:Y:S02]  /*1b120*/  IMAD.MOV.U32 R222, RZ, RZ, R218 ;  /* 0x000000ffffde7224 */ /* 0x000fe400078e00da */
[----:B------:R-:W-:-:S07]  /*1b130*/  IMAD.MOV.U32 R229, RZ, RZ, R202 ;  /* 0x000000ffffe57224 */ /* 0x000fce00078e00ca */
.L_x_1818:
[----:B------:R-:W-:-:S04]  /*1b140*/  ISETP.NE.AND P1, PT, R229, 0x1, PT ;  /* 0x00000001e500780c */ /* 0x000fc80003f25270 */
[----:B------:R-:W-:-:S04]  /*1b150*/  SEL R218, RZ, 0x1, P1 ;  /* 0x00000001ffda7807 */ /* 0x000fc80000800000 */
[----:B------:R-:W-:Y:S01]  /*1b160*/  LOP3.LUT R218, R222, R218, RZ, 0x3c, !PT ;  /* 0x000000dadeda7212 */ /* 0x000fe200078e3cff */
[----:B-1----:R-:W-:Y:S06]  /*1b170*/  @!P0 BRA `(.L_x_1798) ;  /* 0x0000000000048947 */ /* 0x002fec0003800000 */
[----:B------:R-:W-:Y:S01]  /*1b180*/  BPT.TRAP 0x1 ;  /* 0x000000040000795c */ /* 0x000fe20000300000 */
.L_x_1798:
[----:B------:R-:W-:Y:S02]  /*1b190*/  IADD3 R202, R229, 0x1, RZ ;  /* 0x00000001e5ca7810 */ /* 0x000fe40007ffe0ff */
[----:B------:R-:W-:Y:S02]  /*1b1a0*/  SHF.L.U32 R4, R218, 0x1f, RZ ;  /* 0x0000001fda047819 */ /* 0x000fe400000006ff */
[----:B------:R-:W-:-:S04]  /*1b1b0*/  ISETP.NE.AND P1, PT, R202, 0x2, PT ;  /* 0x00000002ca00780c */ /* 0x000fc80003f25270 */
[----:B------:R-:W-:-:S05]  /*1b1c0*/  SEL R202, R202, RZ, P1 ;  /* 0x000000ffcaca7207 */ /* 0x000fca0000800000 */
[----:B------:R-:W-:-:S04]  /*1b1d0*/  IMAD R223, R202, 0x8, R17 ;  /* 0x00000008cadf7824 */ /* 0x000fc800078e0211 */
[----:B------:R0:W1:Y:S01]  /*1b1e0*/  SYNCS.PHASECHK.TRANS64.TRYWAIT P1, [R223+URZ+0x30830], R4 ;  /* 0x03083004df0075a7 */ /* 0x000062000802017f */
[----:B------:R-:W-:Y:S05]  /*1b1f0*/  @!P0 BRA `(.L_x_1799) ;  /* 0x0000000000048947 */ /* 0x000fea0003800000 */
[----:B------:R-:W-:Y:S01]  /*1b200*/  BPT.TRAP 0x1 ;  /* 0x000000040000795c */ /* 0x000fe20000300000 */
.L_x_1799:
        /* <DEDUP_REMOVED lines=8> */
.L_x_1801:
[----:B------:R-:W-:Y:S05]  /*1b290*/  BSYNC B1 ;  /* 0x0000000000017941 */ /* 0x000fea0003800000 */
.L_x_1800:
[----:B------:R-:W-:Y:S04]  /*1b2a0*/  STL.64 [R1+0xf8], R22 ;  /* 0x0000f81601007387 */ /* 0x000fe80000100a00 */
[----:B------:R-:W-:Y:S04]  /*1b2b0*/  STL [R1+0xf0], R18 ;  /* 0x0000f01201007387 */ /* 0x000fe80000100800 */
[----:B------:R2:W-:Y:S04]  /*1b2c0*/  STL.64 [R1+0xe8], R16 ;  /* 0x0000e81001007387 */ /* 0x0005e80000100a00 */
[----:B--2---:R-:W2:Y:S04]  /*1b2d0*/  LDL.64 R16, [R1+0x38] ;  /* 0x0000380001107983 */ /* 0x004ea80000100a00 */
[----:B------:R3:W-:Y:S04]  /*1b2e0*/  STL.64 [R1+0xe0], R8 ;  /* 0x0000e00801007387 */ /* 0x0007e80000100a00 */
[----:B------:R-:W4:Y:S01]  /*1b2f0*/  LDL.64 R22, [R1+0x40] ;  /* 0x0000400001167983 */ /* 0x000f220000100a00 */
[----:B01----:R-:W-:-:S05]  /*1b300*/  IMAD.MOV.U32 R4, RZ, RZ, R2 ;  /* 0x000000ffff047224 */ /* 0x003fca00078e0002 */
[----:B------:R-:W-:Y:S01]  /*1b310*/  R2UR UR6, R4 ;  /* 0x00000000040672ca */ /* 0x000fe200000e0000 */
[----:B------:R-:W-:Y:S01]  /*1b320*/  IMAD.MOV.U32 R4, RZ, RZ, R154 ;  /* 0x000000ffff047224 */ /* 0x000fe200078e009a */
[----:B---3--:R-:W3:Y:S01]  /*1b330*/  LDL.64 R8, [R1+0x28] ;  /* 0x0000280001087983 */ /* 0x008ee20000100a00 */
[----:B------:R-:W-:Y:S01]  /*1b340*/  VIADD R152, R2, 0x6 ;  /* 0x0000000602987836 */ /* 0x000fe20000000000 */
[----:B------:R-:W-:Y:S02]  /*1b350*/  MOV R5, 0x40000040 ;  /* 0x4000004000057802 */ /* 0x000fe40000000f00 */
[----:B------:R-:W-:Y:S01]  /*1b360*/  R2UR UR4, R4 ;  /* 0x00000000040472ca */ /* 0x000fe200000e0000 */
[----:B------:R-:W-:Y:S01]  /*1b370*/  IMAD.MOV.U32 R4, RZ, RZ, R153 ;  /* 0x000000ffff047224 */ /* 0x000fe200078e0099 */
[----:B------:R-:W-:Y:S01]  /*1b380*/  R2UR UR10, R152 ;  /* 0x00000000980a72ca */ /* 0x000fe200000e0000 */
[----:B------:R-:W-:Y:S01]  /*1b390*/  IMAD.MOV.U32 R153, RZ, RZ, 0x40000040 ;  /* 0x40000040ff997424 */ /* 0x000fe200078e00ff */
[----:B------:R-:W-:-:S02]  /*1b3a0*/  R2UR UR7, R5 ;  /* 0x00000000050772ca */ /* 0x000fc400000e0000 */
[----:B------:R-:W-:Y:S01]  /*1b3b0*/  R2UR UR8, R4 ;  /* 0x00000000040872ca */ /* 0x000fe200000e0000 */
[C---:B------:R-:W-:Y:S01]  /*1b3c0*/  VIADD R4, R2.reuse, 0x200 ;  /* 0x0000020002047836 */ /* 0x040fe20000000000 */
[----:B------:R-:W-:Y:S01]  /*1b3d0*/  R2UR UR11, R153 ;  /* 0x00000000990b72ca */ /* 0x000fe200000e0000 */
[----:B------:R-:W-:Y:S01]  /*1b3e0*/  VIADD R154, R2, 0x204 ;  /* 0x00000204029a7836 */ /* 0x000fe20000000000 */
[C---:B------:R-:W-:Y:S02]  /*1b3f0*/  R2UR UR5, R5.reuse ;  /* 0x00000000050572ca */ /* 0x040fe400000e0000 */
[----:B------:R-:W-:Y:S01]  /*1b400*/  R2UR UR14, R4 ;  /* 0x00000000040e72ca */ /* 0x000fe200000e0000 */
[----:B------:R-:W-:Y:S01]  /*1b410*/  VIADD R4, R2, 0x206 ;  /* 0x0000020602047836 */ /* 0x000fe20000000000 */
[----:B------:R-:W-:Y:S01]  /*1b420*/  R2UR UR22, R154 ;  /* 0x000000009a1672ca */ /* 0x000fe200000e0000 */
[----:B------:R-:W-:Y:S01]  /*1b430*/  FMUL.FTZ R24, R24, R3 ;  /* 0x0000000318187220 */ /* 0x000fe20000410000 */
[----:B------:R-:W-:-:S02]  /*1b440*/  R2UR UR9, R5 ;  /* 0x00000000050972ca */ /* 0x000fc400000e0000 */
[----:B------:R-:W-:Y:S02]  /*1b450*/  R2UR UR26, R4 ;  /* 0x00000000041a72ca */ /* 0x000fe400000e0000 */
[C---:B------:R-:W-:Y:S02]  /*1b460*/  IADD3 R4, R2.reuse, 0x404, RZ ;  /* 0x0000040402047810 */ /* 0x040fe40007ffe0ff */
[----:B------:R-:W-:Y:S01]  /*1b470*/  MOV R152, UR11 ;  /* 0x0000000b00987c02 */ /* 0x000fe20008000f00 */
[----:B------:R-:W-:Y:S01]  /*1b480*/  VIADD R154, R2, 0x400 ;  /* 0x00000400029a7836 */ /* 0x000fe20000000000 */
[----:B------:R-:W-:Y:S01]  /*1b490*/  R2UR UR38, R4 ;  /* 0x00000000042672ca */ /* 0x000fe200000e0000 */
[----:B------:R-:W-:Y:S02]  /*1b4a0*/  VIADD R4, R2, 0x600 ;  /* 0x0000060002047836 */ /* 0x000fe40000000000 */
[----:B------:R0:W-:Y:S01]  /*1b4b0*/  STL [R1+0x14], R152 ;  /* 0x0000149801007387 */ /* 0x0001e20000100800 */
[----:B------:R-:W-:Y:S01]  /*1b4c0*/  R2UR UR30, R154 ;  /* 0x000000009a1e72ca */ /* 0x000fe200000e0000 */
[----:B------:R-:W-:Y:S01]  /*1b4d0*/  VIADD R154, R2, 0x406 ;  /* 0x00000406029a7836 */ /* 0x000fe20000000000 */
[----:B------:R-:W-:Y:S01]  /*1b4e0*/  R2UR UR46, R4 ;  /* 0x00000000042e72ca */ /* 0x000fe200000e0000 */
[C---:B------:R-:W-:Y:S01]  /*1b4f0*/  VIADD R4, R2.reuse, 0x606 ;  /* 0x0000060602047836 */ /* 0x040fe20000000000 */
[----:B0-----:R-:W-:-:S04]  /*1b500*/  IADD3 R152, R2, 0x202, RZ ;  /* 0x0000020202987810 */ /* 0x001fc80007ffe0ff */
[----:B------:R-:W-:Y:S01]  /*1b510*/  R2UR UR18, R152 ;  /* 0x00000000981272ca */ /* 0x000fe200000e0000 */
[----:B------:R-:W-:Y:S01]  /*1b520*/  VIADD R152, R2, 0x402 ;  /* 0x0000040202987836 */ /* 0x000fe20000000000 */
[----:B------:R-:W-:Y:S01]  /*1b530*/  R2UR UR42, R154 ;  /* 0x000000009a2a72ca */ /* 0x000fe200000e0000 */
[----:B------:R-:W-:Y:S01]  /*1b540*/  VIADD R154, R2, 0x602 ;  /* 0x00000602029a7836 */ /* 0x000fe20000000000 */
[----:B------:R-:W-:Y:S01]  /*1b550*/  R2UR UR15, R5 ;  /* 0x00000000050f72ca */ /* 0x000fe200000e0000 */
[-C--:B------:R-:W-:Y:S01]  /*1b560*/  FMUL.FTZ R25, R25, R3.reuse ;  /* 0x0000000319197220 */ /* 0x080fe20000410000 */
[----:B------:R-:W-:Y:S01]  /*1b570*/  R2UR UR34, R152 ;  /* 0x00000000982272ca */ /* 0x000fe200000e0000 */
[----:B------:R-:W-:Y:S01]  /*1b580*/  VIADD R152, R2, 0x604 ;  /* 0x0000060402987836 */ /* 0x000fe20000000000 */
        /* <DEDUP_REMOVED lines=237> */
.L_x_1803:
[----:B------:R-:W-:Y:S02]  /*1c460*/  SHF.L.U32 R0, R222, 0x1f, RZ ;  /* 0x0000001fde007819 */ /* 0x000fe400000006ff */
[----:B-----5:R-:W-:-:S04]  /*1c470*/  LEA R222, R229, R17, 0x3 ;  /* 0x00000011e5de7211 */ /* 0x020fc800078e18ff */
[----:B------:R0:W1:Y:S01]  /*1c480*/  SYNCS.PHASECHK.TRANS64.TRYWAIT P1, [R222+URZ+0x30850], R0 ;  /* 0x03085000de0075a7 */ /* 0x000062000802017f */
[----:B------:R-:W-:Y:S05]  /*1c490*/  @!P0 BRA `(.L_x_1804) ;  /* 0x0000000000048947 */ /* 0x000fea0003800000 */
[----:B------:R-:W-:Y:S01]  /*1c4a0*/  BPT.TRAP 0x1 ;  /* 0x000000040000795c */ /* 0x000fe20000300000 */
.L_x_1804:
[----:B------:R-:W-:Y:S04]  /*1c4b0*/  BSSY B1, `(.L_x_1805) ;  /* 0x0000004000017945 */ /* 0x000fe80003800000 */
[----:B-1----:R-:W-:Y:S05]  /*1c4c0*/  @P1 BRA `(.L_x_1806) ;  /* 0x0000000000081947 */ /* 0x002fea0003800000 */
[----:B------:R-:W1:Y:S02]  /*1c4d0*/  SYNCS.PHASECHK.TRANS64.TRYWAIT P1, [R222+URZ+0x30850], R0 ;  /* 0x03085000de0075a7 */ /* 0x000e64000802017f */
[----:B-1----:R-:W-:Y:S05]  /*1c4e0*/  @!P1 BRA `(.L_x_1807) ;  /* 0x0000011400b09947 */ /* 0x002fea0003800000 */
.L_x_1806:
[----:B------:R-:W-:Y:S05]  /*1c4f0*/  BSYNC B1 ;  /* 0x0000000000017941 */ /* 0x000fea0003800000 */
.L_x_1805:
[----:B01----:R-:W-:Y:S01]  /*1c500*/  VIADD R0, R17, 0x400 ;  /* 0x0000040011007836 */ /* 0x003fe20000000000 */
[----:B------:R-:W-:Y:S01]  /*1c510*/  WARPGROUP.ARRIVE ;  /* 0x00000000000079c5 */ /* 0x000fe20000000000 */
[----:B------:R-:W-:Y:S02]  /*1c520*/  IMAD.MOV.U32 R3, RZ, RZ, 0x40000040 ;  /* 0x40000040ff037424 */ /* 0x000fe400078e00ff */
[----:B------:R-:W-:Y:S01]  /*1c530*/  IMAD.MOV.U32 R5, RZ, RZ, 0x40000040 ;  /* 0x40000040ff057424 */ /* 0x000fe200078e00ff */
        /* <DEDUP_REMOVED lines=9> */
[----:B------:R-:W-:Y:S02]  /*1c5d0*/  R2UR UR6, R4 ;  /* 0x00000000040672ca */ /* 0x000fe400000e0000 */
[----:B------:R-:W-:Y:S01]  /*1c5e0*/  R2UR UR7, R5 ;  /* 0x00000000050772ca */ /* 0x000fe200000e0000 */
[----:B------:R-:W-:Y:S01]  /*1c5f0*/  IMAD.MOV.U32 R5, RZ, RZ, 0x40000040 ;  /* 0x40000040ff057424 */ /* 0x000fe200078e00ff */
[C---:B------:R-:W-:Y:S01]  /*1c600*/  IADD3 R4, R2.reuse, 0x100, RZ ;  /* 0x0000010002047810 */ /* 0x040fe20007ffe0ff */
        /* <DEDUP_REMOVED lines=20> */
.L_x_1808:
[----:B------:R-:W2:Y:S01]  /*1c750*/  LDL R4, [R1+0x58] ;  /* 0x0000580001047983 */ /* 0x000ea20000100800 */
[----:B------:R-:W0:Y:S03]  /*1c760*/  LDC R0, c[0x0][0x448] ;  /* 0x00011200ff007b82 */ /* 0x000e260000000800 */
[----:B------:R-:W2:Y:S04]  /*1c770*/  LDL R3, [R1+0x74] ;  /* 0x0000740001037983 */ /* 0x000ea80000100800 */
[----:B------:R-:W3:Y:S01]  /*1c780*/  LDL R189, [R1+0x8] ;  /* 0x0000080001bd7983 */ /* 0x000ee20000100800 */
[----:B------:R-:W-:Y:S01]  /*1c790*/  VIADD R223, R223, 0x30840 ;  /* 0x00030840dfdf7836 */ /* 0x000fe20000000000 */
[----:B------:R-:W-:Y:S01]  /*1c7a0*/  ULDC UR4, c[0x0][0x9dc] ;  /* 0x0002770000047ab9 */ /* 0x000fe20000000800 */
[----:B------:R-:W-:Y:S01]  /*1c7b0*/  ULDC UR5, c[0x0][0x9e0] ;  /* 0x0002780000057ab9 */ /* 0x000fe20000000800 */
[----:B0-----:R-:W-:-:S13]  /*1c7c0*/  ISETP.NE.AND P1, PT, R0, 0x1, PT ;  /* 0x000000010000780c */ /* 0x001fda0003f25270 */
[----:B------:R-:W0:Y:S08]  /*1c7d0*/  @P1 LDC R2, c[0x0][0x44c] ;  /* 0x00011300ff021b82 */ /* 0x000e300000000800 */
[----:B------:R-:W1:Y:S01]  /*1c7e0*/  @P1 LDC R0, c[0x0][0x450] ;  /* 0x00011400ff001b82 */ /* 0x000e620000000800 */
[----:B------:R-:W-:Y:S01]  /*1c7f0*/  ULOP3.LUT UR4, URZ, UR4, URZ, 0x33, !UPT ;  /* 0x000000043f047292 */ /* 0x000fe2000f8e333f */
[----:B--2---:R-:W-:-:S06]  /*1c800*/  IMAD.IADD R186, R3, 0x1, R4 ;  /* 0x0000000103ba7824 */ /* 0x004fcc00078e0204 */
[----:B------:R-:W2:Y:S01]  /*1c810*/  LDC R3, c[0x0][0x9e4] ;  /* 0x00027900ff037b82 */ /* 0x000ea20000000800 */
[----:B0-----:R-:W-:-:S05]  /*1c820*/  @P1 IMAD.HI.U32 R2, R186, R2, RZ ;  /* 0x00000002ba021227 */ /* 0x001fca00078e00ff */
[----:B-1----:R-:W-:-:S05]  /*1c830*/  @P1 SHF.R.U32.HI R186, RZ, R0, R2 ;  /* 0x00000000ffba1219 */ /* 0x002fca0000011602 */
[----:B------:R-:W0:Y:S01]  /*1c840*/  SHFL.IDX PT, R187, R186, RZ, 0x1c1f ;  /* 0x001c1fffbabb7589 */ /* 0x000e2200000e0000 */
[----:B------:R-:W-:-:S04]  /*1c850*/  SHF.L.U32 R0, R8, 0x6, RZ ;  /* 0x0000000608007819 */ /* 0x000fc800000006ff */
[----:B------:R-:W-:Y:S02]  /*1c860*/  IADD3 R184, -R225, 0x1, -R0 ;  /* 0x00000001e1b87810 */ /* 0x000fe40007ffe900 */
[----:B--2---:R-:W-:Y:S02]  /*1c870*/  ISETP.GE.AND P5, PT, R3, 0x1, PT ;  /* 0x000000010300780c */ /* 0x004fe40003fa6270 */
[----:B------:R-:W-:Y:S02]  /*1c880*/  IADD3 R184, -R219, R184, R220 ;  /* 0x000000b8dbb87210 */ /* 0x000fe40007ffe1dc */
[----:B---3--:R-:W-:-:S03]  /*1c890*/  PRMT R223, R189, 0x654, R223 ;  /* 0x00000654bddf7816 */ /* 0x008fc600000000df */
[C---:B------:R-:W-:Y:S01]  /*1c8a0*/  VIADD R185, R184.reuse, UR5 ;  /* 0x00000005b8b97c36 */ /* 0x040fe20008000000 */
[----:B------:R1:W-:Y:S01]  /*1c8b0*/  SYNCS.ARRIVE.TRANS64.RED.A1T0 RZ, [R223+URZ], RZ ;  /* 0x000000ffdfff79a7 */ /* 0x0003e2000810043f */
[----:B------:R-:W-:Y:S02]  /*1c8c0*/  VIADD R184, R184, UR4 ;  /* 0x00000004b8b87c36 */ /* 0x000fe40008000000 */
[--C-:B0-----:R-:W-:Y:S02]  /*1c8d0*/  IMAD.IADD R5, R185, 0x1, R187.reuse ;  /* 0x00000001b9057824 */ /* 0x101fe400078e02bb */
[----:B------:R-:W-:Y:S01]  /*1c8e0*/  IMAD.IADD R4, R184, 0x1, R187 ;  /* 0x00000001b8047824 */ /* 0x000fe200078e02bb */
        /* <DEDUP_REMOVED lines=14> */
.L_x_1811:
[----:B------:R-:W-:Y:S02]  /*1c9d0*/  ULDC UR4, c[0x0][0x9e4] ;  /* 0x0002790000047ab9 */ /* 0x000fe40000000800 */
[----:B------:R-:W-:-:S04]  /*1c9e0*/  MOV R188, UR4 ;  /* 0x0000000400bc7c02 */ /* 0x000fc80008000f00 */
[----:B------:R-:W-:-:S13]  /*1c9f0*/  ISETP.NE.AND P1, PT, R188, 0x1, PT ;  /* 0x00000001bc00780c */ /* 0x000fda0003f25270 */
[----:B------:R-:W0:Y:S02]  /*1ca00*/  @P1 LDC.64 R2, c[0x0][0x9e8] ;  /* 0x00027a00ff021b82 */ /* 0x000e240000000a00 */
[----:B0-----:R-:W-:-:S05]  /*1ca10*/  @P1 IMAD.HI.U32 R2, R187, R2, RZ ;  /* 0x00000002bb021227 */ /* 0x001fca00078e00ff */
[----:B------:R-:W-:-:S07]  /*1ca20*/  @P1 SHF.R.U32.HI R187, RZ, R3, R2 ;  /* 0x00000003ffbb1219 */ /* 0x000fce0000011602 */
.L_x_1812:
[----:B------:R-:W-:Y:S05]  /*1ca30*/  BSYNC B1 ;  /* 0x0000000000017941 */ /* 0x000fea0003800000 */
.L_x_1810:
[----:B------:R-:W-:-:S04]  /*1ca40*/  IMAD R187, R187, R188, -R0 ;  /* 0x000000bcbbbb7224 */ /* 0x000fc800078e0a00 */
[----:B------:R-:W-:-:S05]  /*1ca50*/  IMAD.IADD R187, R187, 0x1, -R225 ;  /* 0x00000001bbbb7824 */ /* 0x000fca00078e0ae1 */
[----:B------:R-:W-:Y:S02]  /*1ca60*/  VIMNMX R4, R4, R187, !PT ;  /* 0x000000bb04047248 */ /* 0x000fe40007fe0100 */
[----:B------:R-:W-:-:S07]  /*1ca70*/  VIADDMNMX R5, R187, R188, R5, PT ;  /* 0x000000bcbb057246 */ /* 0x000fce0003800105 */
.L_x_1809:
        /* <DEDUP_REMOVED lines=13> */
[--C-:B0-----:R-:W-:Y:S01]  /*1cb50*/  IMAD.IADD R185, R185, 0x1, R186.reuse ;  /* 0x00000001b9b97824 */ /* 0x101fe200078e02ba */
[----:B------:R-:W-:Y:S01]  /*1cb60*/  FSEL R157, R157, -INF , !P3 ;  /* 0xff8000009d9d7808 */ /* 0x000fe20005800000 */
[----:B------:R-:W-:Y:S01]  /*1cb70*/  IMAD.IADD R184, R184, 0x1, R186 ;  /* 0x00000001b8b87824 */ /* 0x000fe200078e02ba */
        /* <DEDUP_REMOVED lines=50> */
.L_x_1815:
[----:B------:R-:W-:Y:S02]  /*1cea0*/  ULDC UR4, c[0x0][0x9e4] ;  /* 0x0002790000047ab9 */ /* 0x000fe40000000800 */
[----:B------:R-:W-:-:S05]  /*1ceb0*/  IMAD.U32 R4, RZ, RZ, UR4 ;  /* 0x00000004ff047e24 */ /* 0x000fca000f8e00ff */
[----:B------:R-:W-:-:S13]  /*1cec0*/  ISETP.NE.AND P2, PT, R4, 0x1, PT ;  /* 0x000000010400780c */ /* 0x000fda0003f45270 */
[----:B------:R-:W0:Y:S02]  /*1ced0*/  @P2 LDC.64 R2, c[0x0][0x9e8] ;  /* 0x00027a00ff022b82 */ /* 0x000e240000000a00 */
[----:B0-----:R-:W-:-:S05]  /*1cee0*/  @P2 IMAD.HI.U32 R2, R186, R2, RZ ;  /* 0x00000002ba022227 */ /* 0x001fca00078e00ff */
[----:B------:R-:W-:-:S07]  /*1cef0*/  @P2 SHF.R.U32.HI R186, RZ, R3, R2 ;  /* 0x00000003ffba2219 */ /* 0x000fce0000011602 */
.L_x_1816:
[----:B------:R-:W-:Y:S05]  /*1cf00*/  BSYNC B1 ;  /* 0x0000000000017941 */ /* 0x000fea0003800000 */
.L_x_1814:
[----:B------:R-:W-:-:S05]  /*1cf10*/  IMAD R0, R186, R4, -R0 ;  /* 0x00000004ba007224 */ /* 0x000fca00078e0a00 */
[----:B------:R-:W-:-:S04]  /*1cf20*/  IADD3 R0, -R225, R0, RZ ;  /* 0x00000000e1007210 */ /* 0x000fc80007ffe1ff */
[----:B------:R-:W-:Y:S02]  /*1cf30*/  VIMNMX R184, R184, R0, !PT ;  /* 0x00000000b8b87248 */ /* 0x000fe40007fe0100 */
[----:B------:R-:W-:-:S07]  /*1cf40*/  VIADDMNMX R185, R0, R4, R185, PT ;  /* 0x0000000400b97246 */ /* 0x000fce00038001b9 */
.L_x_1813:
[----:B------:R-:W-:Y:S01]  /*1cf50*/  FMNMX.FTZ R0, R152, R227, !PT ;  /* 0x000000e398007209 */ /* 0x000fe20007810000 */
[----:B------:R-:W-:Y:S01]  /*1cf60*/  ULDC UR4, c[0x0][0x988] ;  /* 0x0002620000047ab9 */ /* 0x000fe20000000800 */
[----:B------:R-:W-:Y:S02]  /*1cf70*/  LOP3.LUT R16, R16, 0xffffdfff, RZ, 0xc0, !PT ;  /* 0xffffdfff10107812 */ /* 0x000fe400078ec0ff */
[----:B------:R-:W-:Y:S02]  /*1cf80*/  FMNMX.FTZ R0, R153, R0, !PT ;  /* 0x0000000099007209 */ /* 0x000fe40007810000 */
[----:B------:R-:W-:Y:S02]  /*1cf90*/  ISETP.GT.AND P2, PT, R184, 0x1, P1 ;  /* 0x00000001b800780c */ /* 0x000fe40000f44270 */
[----:B------:R-:W-:Y:S02]  /*1cfa0*/  FMNMX.FTZ R0, R156, R0, !PT ;  /* 0x000000009c007209 */ /* 0x000fe40007810000 */
[----:B------:R-:W-:-:S02]  /*1cfb0*/  ISETP.GT.AND P3, PT, R184, 0x8, P1 ;  /* 0x00000008b800780c */ /* 0x000fc40000f64270 */
[----:B------:R-:W-:Y:S02]  /*1cfc0*/  FMNMX.FTZ R0, R157, R0, !PT ;  /* 0x000000009d007209 */ /* 0x000fe40007810000 */
[----:B------:R-:W-:Y:S02]  /*1cfd0*/  @P0 LOP3.LUT R16, R16, 0x2000, RZ, 0xfc, !PT ;  /* 0x0000200010100812 */ /* 0x000fe400078efcff */
[----:B------:R-:W-:Y:S02]  /*1cfe0*/  FMNMX.FTZ R0, R160, R0, !PT ;  /* 0x00000000a0007209 */ /* 0x000fe40007810000 */
[----:B------:R-:W-:Y:S02]  /*1cff0*/  ISETP.LT.OR P2, PT, R185, 0x2, P2 ;  /* 0x00000002b900780c */ /* 0x000fe40001741670 */
[----:B------:R-:W-:Y:S02]  /*1d000*/  FMNMX.FTZ R0, R161, R0, !PT ;  /* 0x00000000a1007209 */ /* 0x000fe40007810000 */
[----:B------:R-:W-:-:S02]  /*1d010*/  ISETP.LT.OR P3, PT, R185, 0x9, P3 ;  /* 0x00000009b900780c */ /* 0x000fc40001f61670 */
[----:B------:R-:W-:Y:S02]  /*1d020*/  FMNMX.FTZ R0, R164, R0, !PT ;  /* 0x00000000a4007209 */ /* 0x000fe40007810000 */
[----:B------:R-:W-:Y:S02]  /*1d030*/  ISETP.GT.AND P0, PT, R184, 0x21, P1 ;  /* 0x00000021b800780c */ /* 0x000fe40000f04270 */
[----:B------:R-:W-:Y:S02]  /*1d040*/  FMNMX.FTZ R0, R165, R0, !PT ;  /* 0x00000000a5007209 */ /* 0x000fe40007810000 */
[----:B------:R-:W-:Y:S02]  /*1d050*/  FSEL R155, R155, -INF , !P2 ;  /* 0xff8000009b9b7808 */ /* 0x000fe40005000000 */
[----:B------:R-:W-:Y:S02]  /*1d060*/  FMNMX.FTZ R0, R168, R0, !PT ;  /* 0x00000000a8007209 */ /* 0x000fe40007810000 */
[----:B------:R-:W-:-:S02]  /*1d070*/  FSEL R158, R158, -INF , !P3 ;  /* 0xff8000009e9e7808 */ /* 0x000fc40005800000 */
[----:B------:R-:W-:Y:S02]  /*1d080*/  FMNMX.FTZ R0, R169, R0, !PT ;  /* 0x00000000a9007209 */ /* 0x000fe40007810000 */
[----:B------:R-:W-:Y:S02]  /*1d090*/  ISETP.GT.AND P4, PT, R184, 0x9, P1 ;  /* 0x00000009b800780c */ /* 0x000fe40000f84270 */
[----:B------:R-:W-:Y:S02]  /*1d0a0*/  FMNMX.FTZ R0, R172, R0, !PT ;  /* 0x00000000ac007209 */ /* 0x000fe40007810000 */
[C---:B------:R-:W-:Y:S02]  /*1d0b0*/  ISETP.GT.AND P2, PT, R184.reuse, 0x10, P1 ;  /* 0x00000010b800780c */ /* 0x040fe40000f44270 */
[----:B------:R-:W-:Y:S02]  /*1d0c0*/  FMNMX.FTZ R0, R173, R0, !PT ;  /* 0x00000000ad007209 */ /* 0x000fe40007810000 */
[----:B------:R-:W-:-:S02]  /*1d0d0*/  ISETP.GT.AND P3, PT, R184, 0x11, P1 ;  /* 0x00000011b800780c */ /* 0x000fc40000f64270 */
[----:B------:R-:W-:Y:S02]  /*1d0e0*/  FMNMX.FTZ R0, R176, R0, !PT ;  /* 0x00000000b0007209 */ /* 0x000fe40007810000 */
[----:B------:R-:W-:Y:S02]  /*1d0f0*/  ISETP.LT.OR P4, PT, R185, 0xa, P4 ;  /* 0x0000000ab900780c */ /* 0x000fe40002781670 */
[----:B------:R-:W-:Y:S02]  /*1d100*/  FMNMX.FTZ R0, R177, R0, !PT ;  /* 0x00000000b1007209 */ /* 0x000fe40007810000 */
[C---:B------:R-:W-:Y:S02]  /*1d110*/  ISETP.LT.OR P2, PT, R185.reuse, 0x11, P2 ;  /* 0x00000011b900780c */ /* 0x040fe40001741670 */
[----:B------:R-:W-:Y:S02]  /*1d120*/  ISETP.LT.OR P3, PT, R185, 0x12, P3 ;  /* 0x00000012b900780c */ /* 0x000fe40001f61670 */
[----:B------:R-:W-:-:S02]  /*1d130*/  LOP3.LUT R16, R16, 0xffff7fff, RZ, 0xc0, !PT ;  /* 0xffff7fff10107812 */ /* 0x000fc400078ec0ff */
[----:B------:R-:W-:Y:S02]  /*1d140*/  FMNMX.FTZ R0, R180, R0, !PT ;  /* 0x00000000b4007209 */ /* 0x000fe40007810000 */
[----:B------:R-:W-:Y:S02]  /*1d150*/  FSEL R159, R159, -INF , !P4 ;  /* 0xff8000009f9f7808 */ /* 0x000fe40006000000 */
[----:B------:R-:W-:Y:S02]  /*1d160*/  FSEL R162, R162, -INF , !P2 ;  /* 0xff800000a2a27808 */ /* 0x000fe40005000000 */
[----:B------:R-:W-:Y:S02]  /*1d170*/  FSEL R163, R163, -INF , !P3 ;  /* 0xff800000a3a37808 */ /* 0x000fe40005800000 */
[C---:B------:R-:W-:Y:S02]  /*1d180*/  ISETP.GT.AND P4, PT, R184.reuse, 0x18, P1 ;  /* 0x00000018b800780c */ /* 0x040fe40000f84270 */
[----:B------:R-:W-:-:S02]  /*1d190*/  ISETP.GT.AND P2, PT, R184, 0x19, P1 ;  /* 0x00000019b800780c */ /* 0x000fc40000f44270 */
[----:B------:R-:W-:Y:S02]  /*1d1a0*/  ISETP.GT.AND P3, PT, R184, 0x20, P1 ;  /* 0x00000020b800780c */ /* 0x000fe40000f64270 */
[----:B------:R-:W-:Y:S02]  /*1d1b0*/  @P0 LOP3.LUT R16, R16, 0x8000, RZ, 0xfc, !PT ;  /* 0x0000800010100812 */ /* 0x000fe400078efcff */
[----:B------:R-:W-:Y:S02]  /*1d1c0*/  ISETP.GT.AND P0, PT, R184, RZ, P1 ;  /* 0x000000ffb800720c */ /* 0x000fe40000f04270 */
[----:B------:R-:W-:Y:S02]  /*1d1d0*/  FMNMX.FTZ R0, R181, R0, !PT ;  /* 0x00000000b5007209 */ /* 0x000fe40007810000 */
[C---:B------:R-:W-:Y:S02]  /*1d1e0*/  ISETP.LT.OR P4, PT, R185.reuse, 0x19, P4 ;  /* 0x00000019b900780c */ /* 0x040fe40002781670 */
[C---:B------:R-:W-:Y:S01]  /*1d1f0*/  ISETP.LT.OR P2, PT, R185.reuse, 0x1a, P2 ;  /* 0x0000001ab900780c */ /* 0x040fe20001741670 */
[----:B------:R-:W0:Y:S01]  /*1d200*/  SHFL.BFLY PT, R2, R0, 0x2, 0x1f ;  /* 0x0c401f0000027f89 */ /* 0x000e2200000e0000 */
[----:B------:R-:W-:-:S02]  /*1d210*/  ISETP.LT.OR P3, PT, R185, 0x21, P3 ;  /* 0x00000021b900780c */ /* 0x000fc40001f61670 */
[----:B------:R-:W-:Y:S02]  /*1d220*/  FSEL R166, R166, -INF , !P4 ;  /* 0xff800000a6a67808 */ /* 0x000fe40006000000 */
[----:B------:R-:W-:Y:S02]  /*1d230*/  FSEL R167, R167, -INF , !P2 ;  /* 0xff800000a7a77808 */ /* 0x000fe40005000000 */
[----:B------:R-:W-:Y:S02]  /*1d240*/  FSEL R170, R170, -INF , !P3 ;  /* 0xff800000aaaa7808 */ /* 0x000fe40005800000 */
[C---:B------:R-:W-:Y:S02]  /*1d250*/  ISETP.GT.AND P2, PT, R184.reuse, 0x28, P1 ;  /* 0x00000028b800780c */ /* 0x040fe40000f44270 */
[C---:B------:R-:W-:Y:S02]  /*1d260*/  ISETP.GT.AND P3, PT, R184.reuse, 0x29, P1 ;  /* 0x00000029b800780c */ /* 0x040fe40000f64270 */
[----:B------:R-:W-:-:S02]  /*1d270*/  ISETP.GT.AND P4, PT, R184, 0x30, P1 ;  /* 0x00000030b800780c */ /* 0x000fc40000f84270 */
[C---:B------:R-:W-:Y:S02]  /*1d280*/  ISETP.GT.AND P5, PT, R184.reuse, 0x31, P1 ;  /* 0x00000031b800780c */ /* 0x040fe40000fa4270 */
[----:B------:R-:W-:Y:S02]  /*1d290*/  ISETP.GT.AND P6, PT, R184, 0x38, P1 ;  /* 0x00000038b800780c */ /* 0x000fe40000fc4270 */
[----:B------:R-:W-:Y:S02]  /*1d2a0*/  LOP3.LUT R16, R16, 0xfffffff7, RZ, 0xc0, !PT ;  /* 0xfffffff710107812 */ /* 0x000fe400078ec0ff */
[----:B------:R-:W-:Y:S02]  /*1d2b0*/  ISETP.GT.AND P1, PT, R184, 0x39, P1 ;  /* 0x00000039b800780c */ /* 0x000fe40000f24270 */
[----:B------:R-:W-:Y:S02]  /*1d2c0*/  @P0 LOP3.LUT R16, R16, 0x8, RZ, 0xfc, !PT ;  /* 0x0000000810100812 */ /* 0x000fe400078efcff */
[----:B0-----:R-:W-:-:S02]  /*1d2d0*/  FMNMX.FTZ R2, R0, R2, !PT ;  /* 0x0000000200027209 */ /* 0x001fc40007810000 */
[C---:B------:R-:W-:Y:S02]  /*1d2e0*/  LOP3.LUT P0, RZ, R16.reuse, 0x8000, RZ, 0xc0, !PT ;  /* 0x0000800010ff7812 */ /* 0x040fe4000780c0ff */
[----:B------:R-:W-:Y:S01]  /*1d2f0*/  LOP3.LUT R16, R16, 0xfffffffd, RZ, 0xc0, !PT ;  /* 0xfffffffd10107812 */ /* 0x000fe200078ec0ff */
[----:B------:R-:W0:Y:S01]  /*1d300*/  SHFL.BFLY PT, R5, R2, 0x1, 0x1f ;  /* 0x0c201f0002057f89 */ /* 0x000e2200000e0000 */
[C---:B------:R-:W-:Y:S02]  /*1d310*/  ISETP.LT.OR P0, PT, R185.reuse, 0x22, P0 ;  /* 0x00000022b900780c */ /* 0x040fe40000701670 */
[C---:B------:R-:W-:Y:S02]  /*1d320*/  ISETP.LT.OR P4, PT, R185.reuse, 0x31, P4 ;  /* 0x00000031b900780c */ /* 0x040fe40002781670 */
[----:B------:R-:W-:Y:S02]  /*1d330*/  @P1 LOP3.LUT R16, R16, 0x2, RZ, 0xfc, !PT ;  /* 0x0000000210101812 */ /* 0x000fe400078efcff */
[----:B------:R-:W-:-:S02]  /*1d340*/  ISETP.LT.OR P5, PT, R185, 0x32, P5 ;  /* 0x00000032b900780c */ /* 0x000fc40002fa1670 */
[C---:B------:R-:W-:Y:S02]  /*1d350*/  LOP3.LUT P1, RZ, R16.reuse, 0x8, RZ, 0xc0, !PT ;  /* 0x0000000810ff7812 */ /* 0x040fe4000782c0ff */
[----:B------:R-:W-:Y:S02]  /*1d360*/  LOP3.LUT R16, R16, 0xffffffef, RZ, 0xc0, !PT ;  /* 0xffffffef10107812 */ /* 0x000fe400078ec0ff */
[C---:B------:R-:W-:Y:S02]  /*1d370*/  ISETP.LT.OR P1, PT, R185.reuse, 0x1, P1 ;  /* 0x00000001b900780c */ /* 0x040fe40000f21670 */
[----:B------:R-:W-:Y:S02]  /*1d380*/  @P0 LOP3.LUT R16, R16, 0x10, RZ, 0xfc, !PT ;  /* 0x0000001010100812 */ /* 0x000fe400078efcff */
[----:B------:R-:W-:Y:S02]  /*1d390*/  FSEL R154, R154, -INF , !P1 ;  /* 0xff8000009a9a7808 */ /* 0x000fe40004800000 */
[----:B------:R-:W-:-:S02]  /*1d3a0*/  ISETP.LT.OR P0, PT, R185, 0x29, P2 ;  /* 0x00000029b900780c */ /* 0x000fc40001701670 */
[----:B------:R-:W-:Y:S02]  /*1d3b0*/  FMNMX.FTZ R4, R154, R228, !PT ;  /* 0x000000e49a047209 */ /* 0x000fe40007810000 */
[C---:B------:R-:W-:Y:S02]  /*1d3c0*/  LOP3.LUT P2, RZ, R16.reuse, 0x2, RZ, 0xc0, !PT ;  /* 0x0000000210ff7812 */ /* 0x040fe4000784c0ff */
[----:B------:R-:W-:Y:S02]  /*1d3d0*/  FMNMX.FTZ R4, R155, R4, !PT ;  /* 0x000000049b047209 */ /* 0x000fe40007810000 */
[----:B------:R-:W-:Y:S02]  /*1d3e0*/  LOP3.LUT R16, R16, 0xfffffffb, RZ, 0xc0, !PT ;  /* 0xfffffffb10107812 */ /* 0x000fe400078ec0ff */
[----:B------:R-:W-:Y:S02]  /*1d3f0*/  FMNMX.FTZ R4, R158, R4, !PT ;  /* 0x000000049e047209 */ /* 0x000fe40007810000 */
[----:B0-----:R-:W-:Y:S01]  /*1d400*/  FMNMX.FTZ R5, R2, R5, !PT ;  /* 0x0000000502057209 */ /* 0x001fe20007810000 */
[----:B------:R-:W-:Y:S01]  /*1d410*/  IMAD.U32 R2, RZ, RZ, UR4 ;  /* 0x00000004ff027e24 */ /* 0x000fe2000f8e00ff */
[----:B------:R-:W-:-:S02]  /*1d420*/  @P0 LOP3.LUT R16, R16, 0x4, RZ, 0xfc, !PT ;  /* 0x0000000410100812 */ /* 0x000fc400078efcff */
[----:B------:R-:W-:Y:S01]  /*1d430*/  ISETP.LT.OR P0, PT, R185, 0x2a, P3 ;  /* 0x0000002ab900780c */ /* 0x000fe20001f01670 */
[----:B------:R-:W-:Y:S01]  /*1d440*/  FMUL.FTZ R3, R5, R2 ;  /* 0x0000000205037220 */ /* 0x000fe20000410000 */
[----:B------:R-:W-:Y:S02]  /*1d450*/  FMNMX.FTZ R4, R159, R4, !PT ;  /* 0x000000049f047209 */ /* 0x000fe40007810000 */
[----:B------:R-:W-:Y:S02]  /*1d460*/  LOP3.LUT R16, R16, 0xffffbfff, RZ, 0xc0, !PT ;  /* 0xffffbfff10107812 */ /* 0x000fe400078ec0ff */
[----:B------:R-:W-:Y:S02]  /*1d470*/  FMNMX.FTZ R4, R162, R4, !PT ;  /* 0x00000004a2047209 */ /* 0x000fe40007810000 */
[----:B------:R-:W-:Y:S02]  /*1d480*/  FSETP.NEU.FTZ.AND P3, PT, R5, -INF , PT ;  /* 0xff8000000500780b */ /* 0x000fe40003f7d000 */
[----:B------:R-:W-:-:S02]  /*1d490*/  FMNMX.FTZ R4, R163, R4, !PT ;  /* 0x00000004a3047209 */ /* 0x000fc40007810000 */
[----:B------:R-:W-:Y:S02]  /*1d4a0*/  FSEL R0, R5, RZ, P3 ;  /* 0x000000ff05007208 */ /* 0x000fe40001800000 */
[----:B------:R-:W-:Y:S02]  /*1d4b0*/  @P0 LOP3.LUT R16, R16, 0x4000, RZ, 0xfc, !PT ;  /* 0x0000400010100812 */ /* 0x000fe400078efcff */
[----:B------:R-:W-:Y:S01]  /*1d4c0*/  FMNMX.FTZ R4, R166, R4, !PT ;  /* 0x00000004a6047209 */ /* 0x000fe20007810000 */
[----:B------:R-:W-:Y:S01]  /*1d4d0*/  FADD.FTZ R0, -R0, R227 ;  /* 0x000000e300007221 */ /* 0x000fe20000010100 */
[----:B------:R-:W-:Y:S02]  /*1d4e0*/  LOP3.LUT P0, RZ, R16, 0x10, RZ, 0xc0, !PT ;  /* 0x0000001010ff7812 */ /* 0x000fe4000780c0ff */
[----:B------:R-:W-:Y:S01]  /*1d4f0*/  FMNMX.FTZ R4, R167, R4, !PT ;  /* 0x00000004a7047209 */ /* 0x000fe20007810000 */
[----:B------:R-:W-:Y:S01]  /*1d500*/  FMUL.FTZ R184, R0, R2 ;  /* 0x0000000200b87220 */ /* 0x000fe20000410000 */
[----:B------:R-:W-:-:S02]  /*1d510*/  FSEL R3, R3, RZ, P3 ;  /* 0x000000ff03037208 */ /* 0x000fc40001800000 */
[----:B------:R-:W-:Y:S02]  /*1d520*/  LOP3.LUT P3, RZ, R16, 0x4, RZ, 0xc0, !PT ;  /* 0x0000000410ff7812 */ /* 0x000fe4000786c0ff */
[----:B------:R-:W-:Y:S01]  /*1d530*/  FSEL R171, R171, -INF , !P0 ;  /* 0xff800000abab7808 */ /* 0x000fe20004000000 */
[--C-:B------:R-:W-:Y:S01]  /*1d540*/  FFMA.FTZ R152, R152, R2, -R3.reuse ;  /* 0x0000000298987223 */ /* 0x100fe20000010803 */
[----:B------:R-:W-:Y:S01]  /*1d550*/  FMNMX.FTZ R4, R170, R4, !PT ;  /* 0x00000004aa047209 */ /* 0x000fe20007810000 */
[-CC-:B------:R-:W-:Y:S01]  /*1d560*/  FFMA.FTZ R153, R153, R2.reuse, -R3.reuse ;  /* 0x0000000299997223 */ /* 0x180fe20000010803 */
[----:B------:R-:W-:Y:S01]  /*1d570*/  LOP3.LUT P0, RZ, R16, 0x4000, RZ, 0xc0, !PT ;  /* 0x0000400010ff7812 */ /* 0x000fe2000780c0ff */
        /* <DEDUP_REMOVED lines=26> */
[----:B------:R-:W-:Y:S01]  /*1d720*/  FFMA.FTZ R3, R181, R2, -R3 ;  /* 0x00000002b5037223 */ /* 0x000fe20000010803 */
[----:B------:R-:W-:Y:S01]  /*1d730*/  FMNMX.FTZ R4, R182, R4, !PT ;  /* 0x00000004b6047209 */ /* 0x000fe20007810000 */
[----:B------:R-:W-:Y:S01]  /*1d740*/  MUFU.EX2 R152, R152 ;  /* 0x0000009800987308 */ /* 0x000fe20000000800 */
[----:B------:R-:W-:-:S02]  /*1d750*/  LOP3.LUT P0, RZ, R16, 0x2000, RZ, 0xc0, !PT ;  /* 0x0000200010ff7812 */ /* 0x000fc4000780c0ff */
[----:B------:R-:W-:-:S05]  /*1d760*/  FMNMX.FTZ R4, R183, R4, !PT ;  /* 0x00000004b7047209 */ /* 0x000fca0007810000 */
[----:B------:R-:W0:Y:S01]  /*1d770*/  SHFL.BFLY PT, R181, R4, 0x2, 0x1f ;  /* 0x0c401f0004b57f89 */ /* 0x000e2200000e0000 */
[----:B------:R2:W-:Y:S08]  /*1d780*/  MUFU.EX2 R186, R3 ;  /* 0x0000000300ba7308 */ /* 0x0005f00000000800 */
        /* <DEDUP_REMOVED lines=9> */
[C---:B------:R-:W-:Y:S01]  /*1d820*/  FSETP.NEU.FTZ.AND P1, PT, R4.reuse, -INF , PT ;  /* 0xff8000000400780b */ /* 0x040fe20003f3d000 */
[C---:B--2---:R-:W-:Y:S02]  /*1d830*/  FMUL.FTZ R3, R4.reuse, R2 ;  /* 0x0000000204037220 */ /* 0x044fe40000410000 */
[----:B------:R-:W-:Y:S01]  /*1d840*/  MUFU.EX2 R165, R165 ;  /* 0x000000a500a57308 */ /* 0x000fe20000000800 */
[----:B------:R-:W-:Y:S02]  /*1d850*/  FSEL R181, R4, RZ, P1 ;  /* 0x000000ff04b57208 */ /* 0x000fe40000800000 */
[----:B------:R-:W-:-:S03]  /*1d860*/  FSEL R0, R3, RZ, P1 ;  /* 0x000000ff03007208 */ /* 0x000fc60000800000 */
[----:B------:R-:W-:Y:S02]  /*1d870*/  FADD.FTZ R181, -R181, R228 ;  /* 0x000000e4b5b57221 */ /* 0x000fe40000010100 */
[----:B------:R-:W0:Y:S01]  /*1d880*/  MUFU.EX2 R3, R184 ;  /* 0x000000b800037308 */ /* 0x000e220000000800 */
[-CC-:B------:R-:W-:Y:S01]  /*1d890*/  FFMA.FTZ R154, R154, R2.reuse, -R0.reuse ;  /* 0x000000029a9a7223 */ /* 0x180fe20000010800 */
[-CC-:B------:R-:W-:Y:S01]  /*1d8a0*/  FFMA.FTZ R155, R155, R2.reuse, -R0.reuse ;  /* 0x000000029b9b7223 */ /* 0x180fe20000010800 */
[-C--:B------:R-:W-:Y:S01]  /*1d8b0*/  FMUL.FTZ R181, R181, R2.reuse ;  /* 0x00000002b5b57220 */ /* 0x080fe20000410000 */
        /* <DEDUP_REMOVED lines=14> */
[----:B------:R-:W-:Y:S01]  /*1d9a0*/  MUFU.EX2 R154, R154 ;  /* 0x0000009a009a7308 */ /* 0x000fe20000000800 */
[----:B0-----:R-:W-:-:S04]  /*1d9b0*/  FFMA.FTZ R221, R3, R221, R152 ;  /* 0x000000dd03dd7223 */ /* 0x001fc80000010098 */
[----:B------:R-:W-:-:S03]  /*1d9c0*/  FADD.FTZ R221, R153, R221 ;  /* 0x000000dd99dd7221 */ /* 0x000fc60000010000 */
[----:B------:R-:W0:Y:S08]  /*1d9d0*/  MUFU.EX2 R0, R181 ;  /* 0x000000b500007308 */ /* 0x000e300000000800 */
[----:B------:R-:W2:Y:S08]  /*1d9e0*/  MUFU.EX2 R155, R155 ;  /* 0x0000009b009b7308 */ /* 0x000eb00000000800 */
[----:B------:R-:W3:Y:S01]  /*1d9f0*/  MUFU.EX2 R158, R158 ;  /* 0x0000009e009e7308 */ /* 0x000ee20000000800 */
[----:B0-----:R-:W-:-:S07]  /*1da00*/  FFMA.FTZ R9, R0, R9, R154 ;  /* 0x0000000900097223 */ /* 0x001fce000001009a */
[----:B------:R-:W0:Y:S01]  /*1da10*/  MUFU.EX2 R159, R159 ;  /* 0x0000009f009f7308 */ /* 0x000e220000000800 */
[----:B--2---:R-:W-:Y:S01]  /*1da20*/  FADD.FTZ R181, R155, R9 ;  /* 0x000000099bb57221 */ /* 0x004fe20000010000 */
[----:B------:R-:W-:-:S04]  /*1da30*/  FADD.FTZ R9, R156, R221 ;  /* 0x000000dd9c097221 */ /* 0x000fc80000010000 */
[----:B------:R-:W-:Y:S02]  /*1da40*/  FADD.FTZ R9, R157, R9 ;  /* 0x000000099d097221 */ /* 0x000fe40000010000 */
[----:B------:R-:W2:Y:S01]  /*1da50*/  MUFU.EX2 R162, R162 ;  /* 0x000000a200a27308 */ /* 0x000ea20000000800 */
[----:B---3--:R-:W-:Y:S01]  /*1da60*/  FADD.FTZ R181, R158, R181 ;  /* 0x000000b59eb57221 */ /* 0x008fe20000010000 */
[----:B------:R-:W-:-:S04]  /*1da70*/  FADD.FTZ R9, R160, R9 ;  /* 0x00000009a0097221 */ /* 0x000fc80000010000 */
[----:B------:R-:W-:Y:S02]  /*1da80*/  FADD.FTZ R9, R161, R9 ;  /* 0x00000009a1097221 */ /* 0x000fe40000010000 */
[----:B------:R-:W3:Y:S01]  /*1da90*/  MUFU.EX2 R163, R163 ;  /* 0x000000a300a37308 */ /* 0x000ee20000000800 */
[----:B0-----:R-:W-:Y:S01]  /*1daa0*/  FADD.FTZ R181, R159, R181 ;  /* 0x000000b59fb57221 */ /* 0x001fe20000010000 */
[----:B------:R-:W-:-:S04]  /*1dab0*/  FADD.FTZ R9, R164, R9 ;  /* 0x00000009a4097221 */ /* 0x000fc80000010000 */
[----:B------:R-:W-:Y:S02]  /*1dac0*/  FADD.FTZ R9, R165, R9 ;  /* 0x00000009a5097221 */ /* 0x000fe40000010000 */
        /* <DEDUP_REMOVED lines=33> */
[----:B---3--:R-:W-:-:S04]  /*1dce0*/  FADD.FTZ R9, R180, R9 ;  /* 0x00000009b4097221 */ /* 0x008fc80000010000 */
[----:B------:R-:W-:Y:S01]  /*1dcf0*/  FADD.FTZ R221, R186, R9 ;  /* 0x00000009badd7221 */ /* 0x000fe20000010000 */
[----:B0-----:R-:W-:-:S04]  /*1dd00*/  FADD.FTZ R181, R182, R181 ;  /* 0x000000b5b6b57221 */ /* 0x001fc80000010000 */
[----:B--2---:R-:W-:Y:S01]  /*1dd10*/  FADD.FTZ R9, R183, R181 ;  /* 0x000000b5b7097221 */ /* 0x004fe20000010000 */
[----:B------:R-:W-:Y:S06]  /*1dd20*/  @!P0 BRA `(.L_x_1817) ;  /* 0x0000000000048947 */ /* 0x000fec0003800000 */
[----:B------:R-:W-:Y:S01]  /*1dd30*/  BPT.TRAP 0x1 ;  /* 0x000000040000795c */ /* 0x000fe20000300000 */
.L_x_1817:
[----:B------:R-:W2:Y:S01]  /*1dd40*/  LDL R181, [R1+0x78] ;  /* 0x0000780001b57983 */ /* 0x000ea20000100800 */
[----:B------:R-:W-:Y:S01]  /*1dd50*/  VIADD R222, R222, 0x30860 ;  /* 0x00030860dede7836 */ /* 0x000fe20000000000 */
[----:B------:R-:W-:Y:S01]  /*1dd60*/  F2FP.F16.F32.PACK_AB R196, R153, R152 ;  /* 0x0000009899c4723e */ /* 0x000fe200000000ff */
[----:B------:R-:W-:Y:S01]  /*1dd70*/  IMAD.MOV.U32 R228, RZ, RZ, R4 ;  /* 0x000000ffffe47224 */ /* 0x000fe200078e0004 */
        /* <DEDUP_REMOVED lines=19> */
[----:B0-----:R-:W-:Y:S02]  /*1deb0*/  MOV R222, R218 ;  /* 0x000000da00de7202 */ /* 0x001fe40000000f00 */
[C---:B--2---:R-:W-:Y:S01]  /*1dec0*/  ISETP.GT.AND P1, PT, R8.reuse, R181, PT ;  /* 0x000000b50800720c */ /* 0x044fe20003f24270 */
[----:B------:R-:W-:-:S12]  /*1ded0*/  VIADD R8, R8, 0xffffffff ;  /* 0xffffffff08087836 */ /* 0x000fd80000000000 */
[----:B------:R-:W-:Y:S05]  /*1dee0*/  @P1 BRA `(.L_x_1818) ;  /* 0xffffffd000941947 */ /* 0x000fea000383ffff */
.L_x_1797:
[----:B------:R-:W-:Y:S05]  /*1def0*/  BSYNC B0 ;  /* 0x0000000000007941 */ /* 0x000fea0003800000 */
.L_x_1796:
        /* <DEDUP_REMOVED lines=131> */
.L_x_1819:
[----:B------:R-:W-:Y:S01]  /*1e730*/  IMAD R3, R202, 0x8, R17 ;  /* 0x00000008ca037824 */ /* 0x000fe200078e0211 */
[----:B------:R-:W-:-:S04]  /*1e740*/  SHF.L.U32 R0, R218, 0x1f, RZ ;  /* 0x0000001fda007819 */ /* 0x000fc800000006ff */
[----:B------:R0:W2:Y:S01]  /*1e750*/  SYNCS.PHASECHK.TRANS64.TRYWAIT P1, [R3+URZ+0x30850], R0 ;  /* 0x03085000030075a7 */ /* 0x0000a2000802017f */
[----:B------:R-:W-:Y:S05]  /*1e760*/  @!P0 BRA `(.L_x_1820) ;  /* 0x0000000000048947 */ /* 0x000fea0003800000 */
[----:B------:R-:W-:Y:S01]  /*1e770*/  BPT.TRAP 0x1 ;  /* 0x000000040000795c */ /* 0x000fe20000300000 */
.L_x_1820:
[----:B------:R-:W-:Y:S04]  /*1e780*/  BSSY B0, `(.L_x_1821) ;  /* 0x0000004000007945 */ /* 0x000fe80003800000 */
[----:B--2---:R-:W-:Y:S05]  /*1e790*/  @P1 BRA `(.L_x_1822) ;  /* 0x0000000000081947 */ /* 0x004fea0003800000 */
[----:B------:R-:W2:Y:S02]  /*1e7a0*/  SYNCS.PHASECHK.TRANS64.TRYWAIT P1, [R3+URZ+0x30850], R0 ;  /* 0x03085000030075a7 */ /* 0x000ea4000802017f */
[----:B--2---:R-:W-:Y:S05]  /*1e7b0*/  @!P1 BRA `(.L_x_1823) ;  /* 0x000000f400109947 */ /* 0x004fea0003800000 */
.L_x_1822:
[----:B------:R-:W-:Y:S05]  /*1e7c0*/  BSYNC B0 ;  /* 0x0000000000007941 */ /* 0x000fea0003800000 */
.L_x_1821:
[----:B------:R-:W-:Y:S01]  /*1e7d0*/  VIADD R17, R17, 0x400 ;  /* 0x0000040011117836 */ /* 0x000fe20000000000 */
[----:B------:R-:W-:Y:S01]  /*1e7e0*/  WARPGROUP.ARRIVE ;  /* 0x00000000000079c5 */ /* 0x000fe20000000000 */
[----:B------:R-:W-:Y:S01]  /*1e7f0*/  IMAD.MOV.U32 R7, RZ, RZ, 0x40000040 ;  /* 0x40000040ff077424 */ /* 0x000fe200078e00ff */
[----:B0-2---:R-:W0:Y:S01]  /*1e800*/  SHFL.BFLY PT, R0, R221, 0x2, 0x1f ;  /* 0x0c401f00dd007f89 */ /* 0x005e2200000e0000 */
[----:B------:R-:W-:Y:S01]  /*1e810*/  IMAD.MOV.U32 R11, RZ, RZ, 0x40000040 ;  /* 0x40000040ff0b7424 */ /* 0x000fe200078e00ff */
[----:B------:R-:W-:Y:S01]  /*1e820*/  SHF.R.U32.HI R17, RZ, 0x4, R17 ;  /* 0x00000004ff117819 */ /* 0x000fe20000011611 */
[----:B------:R-:W-:Y:S01]  /*1e830*/  IMAD.MOV.U32 R154, RZ, RZ, -0x800000 ;  /* 0xff800000ff9a7424 */ /* 0x000fe200078e00ff */
[----:B------:R-:W-:Y:S01]  /*1e840*/  R2UR UR7, R7 ;  /* 0x00000000070772ca */ /* 0x000fe200000e0000 */
[----:B------:R-:W-:Y:S01]  /*1e850*/  IMAD.MOV.U32 R7, RZ, RZ, 0x40000040 ;  /* 0x40000040ff077424 */ /* 0x000fe200078e00ff */
[----:B------:R-:W-:Y:S02]  /*1e860*/  LOP3.LUT R17, R17, 0x3fff, RZ, 0xc0, !PT ;  /* 0x00003fff11117812 */ /* 0x000fe400078ec0ff */
[----:B------:R-:W-:-:S02]  /*1e870*/  MOV R155, 0xff800000 ;  /* 0xff800000009b7802 */ /* 0x000fc40000000f00 */
[----:B------:R-:W-:-:S05]  /*1e880*/  LOP3.LUT R17, R17, 0x2000000, RZ, 0xfc, !PT ;  /* 0x0200000011117812 */ /* 0x000fca00078efcff */
[----:B------:R-:W-:-:S05]  /*1e890*/  IMAD R6, R202, 0x800, R17 ;  /* 0x00000800ca067824 */ /* 0x000fca00078e0211 */
[C---:B------:R-:W-:Y:S02]  /*1e8a0*/  R2UR UR6, R6.reuse ;  /* 0x00000000060672ca */ /* 0x040fe400000e0000 */
[----:B------:R-:W-:Y:S01]  /*1e8b0*/  IADD3 R10, R6, 0x80, RZ ;  /* 0x00000080060a7810 */ /* 0x000fe20007ffe0ff */
[----:B0-----:R-:W-:-:S10]  /*1e8c0*/  FADD.FTZ R0, R0, R221 ;  /* 0x000000dd00007221 */ /* 0x001fd40000010000 */
        /* <DEDUP_REMOVED lines=19> */
[----:B------:R-:W2:Y:S01]  /*1ea00*/  SHFL.BFLY PT, R7, R0, 0x1, 0x1f ;  /* 0x0c201f0000077f89 */ /* 0x000ea200000e0000 */
[----:B0-----:R-:W-:Y:S01]  /*1ea10*/  FADD.FTZ R6, R6, R9 ;  /* 0x0000000906067221 */ /* 0x001fe20000010000 */
[----:B--2---:R-:W-:-:S04]  /*1ea20*/  FADD.FTZ R0, R0, R7 ;  /* 0x0000000700007221 */ /* 0x004fc80000010000 */
[----:B------:R-:W0:Y:S01]  /*1ea30*/  SHFL.BFLY PT, R8, R6, 0x1, 0x1f ;  /* 0x0c201f0006087f89 */ /* 0x000e2200000e0000 */
[----:B------:R-:W-:-:S13]  /*1ea40*/  FSETP.NE.FTZ.AND P1, PT, R0, RZ, PT ;  /* 0x000000ff0000720b */ /* 0x000fda0003f35000 */
[----:B------:R-:W2:Y:S01]  /*1ea50*/  @P1 MUFU.LG2 R7, R0 ;  /* 0x0000000000071308 */ /* 0x000ea20000000c00 */
[----:B0-----:R-:W-:Y:S01]  /*1ea60*/  FADD.FTZ R6, R6, R8 ;  /* 0x0000000806067221 */ /* 0x001fe20000010000 */
[----:B------:R-:W-:-:S04]  /*1ea70*/  @P1 FMUL.FTZ R8, R2, 0.69314718246459960938 ;  /* 0x3f31721802081820 */ /* 0x000fc80000410000 */
[----:B------:R-:W-:Y:S01]  /*1ea80*/  FSETP.NE.FTZ.AND P2, PT, R6, RZ, PT ;  /* 0x000000ff0600720b */ /* 0x000fe20003f55000 */
[----:B--2---:R-:W-:-:S04]  /*1ea90*/  @P1 FMUL.FTZ R7, R7, 0.69314718246459960938 ;  /* 0x3f31721807071820 */ /* 0x004fc80000410000 */
[----:B------:R-:W-:Y:S01]  /*1eaa0*/  @P1 FFMA.FTZ R155, R8, R5, R7 ;  /* 0x00000005089b1223 */ /* 0x000fe20000010007 */
[----:B------:R-:W-:-:S07]  /*1eab0*/  IMAD.MOV.U32 R5, RZ, RZ, RZ ;  /* 0x000000ffff057224 */ /* 0x000fce00078e00ff */
[----:B------:R-:W0:Y:S01]  /*1eac0*/  @P2 MUFU.LG2 R7, R6 ;  /* 0x0000000600072308 */ /* 0x000e220000000c00 */
[----:B------:R-:W-:-:S07]  /*1ead0*/  @P2 FMUL.FTZ R2, R2, 0.69314718246459960938 ;  /* 0x3f31721802022820 */ /* 0x000fce0000410000 */
[----:B------:R2:W3:Y:S02]  /*1eae0*/  @P1 MUFU.RCP R5, R0 ;  /* 0x0000000000051308 */ /* 0x0004e40000001000 */
[----:B--2---:R-:W-:Y:S02]  /*1eaf0*/  IMAD.MOV.U32 R0, RZ, RZ, RZ ;  /* 0x000000ffff007224 */ /* 0x004fe400078e00ff */
[----:B0-----:R-:W-:-:S04]  /*1eb00*/  @P2 FMUL.FTZ R7, R7, 0.69314718246459960938 ;  /* 0x3f31721807072820 */ /* 0x001fc80000410000 */
[----:B------:R-:W-:Y:S01]  /*1eb10*/  @P2 FFMA.FTZ R154, R2, R4, R7 ;  /* 0x00000004029a2223 */ /* 0x000fe20000010007 */
[----:B------:R0:W2:Y:S01]  /*1eb20*/  @P2 MUFU.RCP R0, R6 ;  /* 0x0000000600002308 */ /* 0x0000a20000001000 */
[----:B------:R-:W-:Y:S02]  /*1eb30*/  WARPGROUP.DEPBAR.LE gsb0, 0x0 ;  /* 0x00008000000079c5 */ /* 0x000fe40000010000 */
[----:B------:R-:W-:-:S06]  /*1eb40*/  WARPGROUP.ARRIVE ;  /* 0x00000000000079c5 */ /* 0x000fcc0000000000 */
[----:B------:R-:W-:Y:S03]  /*1eb50*/  HGMMA.64x256x16.F32 R24, R184, gdesc[UR4].tnspB, R24, gsb0 ;  /* 0x43e00004b8187df0 */ /* 0x000fe60008000818 */
[----:B------:R-:W-:Y:S02]  /*1eb60*/  WARPGROUP.DEPBAR.LE gsb0, 0x0 ;  /* 0x00008000000079c5 */ /* 0x000fe40000010000 */
[----:B---3--:R-:W-:Y:S05]  /*1eb70*/  @!P0 BRA `(.L_x_1824) ;  /* 0x0000000000048947 */ /* 0x008fea0003800000 */
[----:B------:R-:W-:Y:S01]  /*1eb80*/  BPT.TRAP 0x1 ;  /* 0x000000040000795c */ /* 0x000fe20000300000 */
.L_x_1824:
[----:B------:R-:W3:Y:S01]  /*1eb90*/  LDL.LU R2, [R1+0x8] ;  /* 0x0000080001027983 */ /* 0x000ee20000300800 */
[----:B------:R-:W-:-:S03]  /*1eba0*/  VIADD R3, R3, 0x30860 ;  /* 0x0003086003037836 */ /* 0x000fc60000000000 */
[----:B0-----:R-:W4:Y:S01]  /*1ebb0*/  LDL.LU R6, [R1+0x8c] ;  /* 0x00008c0001067983 */ /* 0x001f220000300800 */
[----:B------:R-:W-:Y:S02]  /*1ebc0*/  VIADD R202, R202, 0x1 ;  /* 0x00000001caca7836 */ /* 0x000fe40000000000 */
        /* <DEDUP_REMOVED lines=63> */
[-C--:B--2---:R-:W-:Y:S01]  /*1efc0*/  FMUL.FTZ R4, R26, R0.reuse ;  /* 0x000000001a047220 */ /* 0x084fe20000410000 */
        /* <DEDUP_REMOVED lines=64> */
[----:B---3--:R-:W-:Y:S02]  /*1f3d0*/  PRMT R3, R2, 0x654, R3 ;  /* 0x0000065402037816 */ /* 0x008fe40000000003 */
[----:B----4-:R-:W-:Y:S02]  /*1f3e0*/  IADD3 R6, R6, 0x1, RZ ;  /* 0x0000000106067810 */ /* 0x010fe40007ffe0ff */
[----:B------:R0:W-:Y:S03]  /*1f3f0*/  SYNCS.ARRIVE.TRANS64.RED.A1T0 RZ, [R3+URZ], RZ ;  /* 0x000000ff03ff79a7 */ /* 0x0001e6000810043f */
[----:B------:R2:W-:Y:S01]  /*1f400*/  STL [R1+0x8c], R6 ;  /* 0x00008c0601007387 */ /* 0x0005e20000100800 */
[-C--:B------:R-:W-:Y:S01]  /*1f410*/  FMUL.FTZ R2, R92, R5.reuse ;  /* 0x000000055c027220 */ /* 0x080fe20000410000 */
[----:B0-----:R-:W-:Y:S01]  /*1f420*/  FMUL.FTZ R3, R93, R5 ;  /* 0x000000055d037220 */ /* 0x001fe20000410000 */
[----:B------:R-:W-:Y:S01]  /*1f430*/  FMUL.FTZ R5, R27, R0 ;  /* 0x000000001b057220 */ /* 0x000fe20000410000 */
[----:B------:R-:W-:-:S04]  /*1f440*/  SEL R0, RZ, 0x1, P1 ;  /* 0x00000001ff007807 */ /* 0x000fc80000800000 */
[----:B--2---:R-:W-:-:S07]  /*1f450*/  LOP3.LUT R218, R218, R0, RZ, 0x3c, !PT ;  /* 0x00000000dada7212 */ /* 0x004fce00078e3cff */
.L_x_1650:
[----:B------:R-:W0:Y:S08]  /*1f460*/  S2UR UR4, SR_CgaCtaId ;  /* 0x00000000000479c3 */ /* 0x000e300000008800 */
[----:B------:R-:W-:Y:S01]  /*1f470*/  BAR.SYNC.DEFER_BLOCKING 0x5, 0x180 ;  /* 0x0146000000007b1d */ /* 0x000fe20000010000 */
[----:B------:R-:W-:-:S05]  /*1f480*/  MOV R17, 0x400 ;  /* 0x0000040000117802 */ /* 0x000fca0000000f00 */
[----:B------:R-:W-:Y:S01]  /*1f490*/  BSSY B0, `(.L_x_1825) ;  /* 0x0000486000007945 */ /* 0x000fe20003800000 */
[----:B0-----:R-:W-:-:S05]  /*1f4a0*/  IMAD.U32 R0, RZ, RZ, UR4 ;  /* 0x00000004ff007e24 */ /* 0x001fca000f8e00ff */
[----:B------:R0:W-:Y:S01]  /*1f4b0*/  STL [R1+0x8], R0 ;  /* 0x0000080001007387 */ /* 0x0001e20000100800 */
[----:B------:R-:W-:-:S05]  /*1f4c0*/  LEA R17, R0, R17, 0x18 ;  /* 0x0000001100117211 */ /* 0x000fca00078ec0ff */
[----:B------:R0:W2:Y:S01]  /*1f4d0*/  LDS.128 R24, [R17+0x308d0] ;  /* 0x0308d00011187984 */ /* 0x0000a20000000c00 */
[----:B------:R-:W-:Y:S06]  /*1f4e0*/  BAR.ARV 0x4, 0x180 ;  /* 0x0106000000007b1d */ /* 0x000fec0000002000 */
[----:B------:R-:W-:Y:S05]  /*1f4f0*/  @P0 BRA `(.L_x_1826) ;  /* 0x0000003800740947 */ /* 0x000fea0003800000 */
[----:B------:R-:W3:Y:S01]  /*1f500*/  LDL R8, [R1+0xd4] ;  /* 0x0000d40001087983 */ /* 0x000ee20000100800 */
[----:B0-----:R-:W0:Y:S01]  /*1f510*/  S2R R0, SR_SWINHI ;  /* 0x0000000000007919 */ /* 0x001e220000002f00 */
[----:B------:R-:W-:Y:S01]  /*1f520*/  F2FP.F16.F32.PACK_AB R10, R29, R28 ;  /* 0x0000001c1d0a723e */ /* 0x000fe200000000ff */
[----:B------:R-:W-:Y:S01]  /*1f530*/  ULDC.64 UR6, c[0x0][0xc00] ;  /* 0x0003000000067ab9 */ /* 0x000fe20000000a00 */
[----:B------:R-:W-:Y:S01]  /*1f540*/  F2FP.F16.F32.PACK_AB R11, R31, R30 ;  /* 0x0000001e1f0b723e */ /* 0x000fe200000000ff */
[----:B------:R-:W4:Y:S01]  /*1f550*/  LDL.LU R93, [R1+0x84] ;  /* 0x00008400015d7983 */ /* 0x000f220000300800 */
[----:B------:R-:W-:Y:S01]  /*1f560*/  F2FP.F16.F32.PACK_AB R12, R33, R32 ;  /* 0x00000020210c723e */ /* 0x000fe200000000ff */
[----:B------:R-:W-:Y:S01]  /*1f570*/  ULDC.64 UR4, c[0x0][0xc08] ;  /* 0x0003020000047ab9 */ /* 0x000fe20000000a00 */
[----:B------:R-:W-:Y:S01]  /*1f580*/  F2FP.F16.F32.PACK_AB R13, R35, R34 ;  /* 0x00000022230d723e */ /* 0x000fe200000000ff */
[----:B------:R-:W2:Y:S01]  /*1f590*/  LDL R92, [R1+0x88] ;  /* 0x00008800015c7983 */ /* 0x000ea20000100800 */
[----:B------:R-:W-:-:S02]  /*1f5a0*/  MOV R6, R17 ;  /* 0x0000001100067202 */ /* 0x000fc40000000f00 */
[----:B0-----:R-:W-:Y:S02]  /*1f5b0*/  MOV R7, R0 ;  /* 0x0000000000077202 */ /* 0x001fe40000000f00 */
[----:B------:R-:W-:Y:S02]  /*1f5c0*/  F2FP.F16.F32.PACK_AB R14, R37, R36 ;  /* 0x00000024250e723e */ /* 0x000fe400000000ff */
[----:B------:R-:W-:Y:S01]  /*1f5d0*/  F2FP.F16.F32.PACK_AB R15, R39, R38 ;  /* 0x00000026270f723e */ /* 0x000fe200000000ff */
[----:B------:R-:W-:Y:S01]  /*1f5e0*/  BAR.SYNC.DEFER_BLOCKING 0x1, 0x100 ;  /* 0x0044000000007b1d */ /* 0x000fe20000010000 */
[----:B---3--:R-:W-:-:S03]  /*1f5f0*/  IMAD.WIDE R20, R8, 0x2, R6 ;  /* 0x0000000208147825 */ /* 0x008fc600078e0206 */
        /* <DEDUP_REMOVED lines=9> */
[----:B------:R-:W-:Y:S01]  /*1f690*/  LOP3.LUT R0, R8, 0x380, RZ, 0xc0, !PT ;  /* 0x0000038008007812 */ /* 0x000fe200078ec0ff */
[----:B------:R-:W-:-:S03]  /*1f6a0*/  IMAD.X R9, RZ, RZ, R21, P0 ;  /* 0x000000ffff097224 */ /* 0x000fc600000e0615 */
[----:B------:R-:W-:-:S04]  /*1f6b0*/  SHF.R.U64 R0, R0, 0x3, RZ ;  /* 0x0000000300007819 */ /* 0x000fc800000012ff */
        /* <DEDUP_REMOVED lines=146> */
[----:B0-----:R-:W-:Y:S01]  /*1ffe0*/  IADD3 R0, P0, R20, 0xc060, RZ ;  /* 0x0000c06014007810 */ /* 0x001fe20007f1e0ff */
[----:B------:R-:W2:Y:S03]  /*1fff0*/  LDC.64 R10, c[0x0][0xc00] ;  /* 0x00030000ff0a7b82 */ /* 0x000ea60000000a00 */
        /* <DEDUP_REMOVED lines=11> */
[----:B------:R-:W-:-:S04]  /*200b0*/  ISETP.NE.U32.AND P1, PT, RZ, UR6, PT ;  /* 0x00000006ff007c0c */ /* 0x000fc8000bf25070 */
[----:B------:R-:W-:Y:S01]  /*200c0*/  ISETP.NE.AND.EX P1, PT, RZ, UR7, PT, P1 ;  /* 0x00000007ff007c0c */ /* 0x000fe2000bf25310 */
[----:B--2---:R-:W-:Y:S01]  /*200d0*/  IMAD.WIDE R10, R92, 0x4, R10 ;  /* 0x000000045c0a7825 */ /* 0x004fe200078e020a */
[----:B------:R-:W-:-:S11]  /*200e0*/  MOV R0, RZ ;  /* 0x000000ff00007202 */ /* 0x000fd60000000f00 */
[----:B------:R-:W5:Y:S01]  /*200f0*/  @P1 LDG.E R0, desc[UR60][R10.64] ;  /* 0x0000003c0a001981 */ /* 0x000f62000c1e1900 */
[----:B------:R-:W-:-:S04]  /*20100*/  ISETP.NE.U32.AND P0, PT, RZ, UR4, PT ;  /* 0x00000004ff007c0c */ /* 0x000fc8000bf05070 */
[----:B------:R-:W-:-:S13]  /*20110*/  ISETP.NE.AND.EX P0, PT, RZ, UR5, PT, P0 ;  /* 0x00000005ff007c0c */ /* 0x000fda000bf05300 */
[----:B------:R-:W2:Y:S01]  /*20120*/  @P0 LDC.64 R8, c[0x0][0xc08] ;  /* 0x00030200ff080b82 */ /* 0x000ea20000000a00 */
[----:B------:R-:W-:Y:S02]  /*20130*/  ULDC UR4, c[0x0][0xa88] ;  /* 0x0002a20000047ab9 */ /* 0x000fe40000000800 */
[----:B------:R-:W-:Y:S01]  /*20140*/  IMAD.U32 R24, RZ, RZ, UR4 ;  /* 0x00000004ff187e24 */ /* 0x000fe2000f8e00ff */
[----:B----4-:R-:W-:Y:S01]  /*20150*/  ISETP.NE.AND P2, PT, R93, RZ, PT ;  /* 0x000000ff5d00720c */ /* 0x010fe20003f45270 */
[----:B------:R-:W-:Y:S01]  /*20160*/  ULDC UR4, c[0x0][0xad4] ;  /* 0x0002b50000047ab9 */ /* 0x000fe20000000800 */
[----:B0-----:R-:W-:Y:S02]  /*20170*/  IMAD.MOV.U32 R20, RZ, RZ, 0x9b8 ;  /* 0x000009b8ff147424 */ /* 0x001fe400078e00ff */
[----:B--2---:R-:W-:-:S05]  /*20180*/  @P0 IMAD.WIDE R8, R92, 0x4, R8 ;  /* 0x000000045c080825 */ /* 0x004fca00078e0208 */
[----:B------:R0:W5:Y:S02]  /*20190*/  @P0 LDG.E R24, desc[UR60][R8.64] ;  /* 0x0000003c08180981 */ /* 0x000164000c1e1900 */
[----:B0-----:R-:W-:-:S04]  /*201a0*/  SEL R8, R93, UR4, P2 ;  /* 0x000000045d087c07 */ /* 0x001fc80009000000 */
[----:B------:R-:W-:-:S04]  /*201b0*/  ISETP.GT.AND P2, PT, R8, 0x1, PT ;  /* 0x000000010800780c */ /* 0x000fc80003f44270 */
[----:B------:R-:W-:-:S04]  /*201c0*/  SEL R20, R20, 0x978, P2 ;  /* 0x0000097814147807 */ /* 0x000fc80001000000 */
[----:B------:R0:W2:Y:S08]  /*201d0*/  LDC.64 R12, c[0x0][R20+0x220] ;  /* 0x00008800140c7b82 */ /* 0x0000b00000000a00 */
[----:B------:R0:W3:Y:S01]  /*201e0*/  LDC.64 R8, c[0x0][R20+0x218] ;  /* 0x0000860014087b82 */ /* 0x0000e20000000a00 */
[----:B------:R-:W-:Y:S05]  /*201f0*/  @P0 BRA `(.L_x_1827) ;  /* 0x0000000000100947 */ /* 0x000fea0003800000 */
[----:B------:R-:W-:Y:S05]  /*20200*/  @!P1 BRA `(.L_x_1827) ;  /* 0x00000000000c9947 */ /* 0x000fea0003800000 */
[----:B-----5:R-:W4:Y:S04]  /*20210*/  LDG.E R24, desc[UR60][R10.64] ;  /* 0x0000003c0a187981 */ /* 0x020f28000c1e1900 */
[----:B------:R-:W4:Y:S02]  /*20220*/  LDG.E R10, desc[UR60][R10.64+0x4] ;  /* 0x0000043c0a0a7981 */ /* 0x000f24000c1e1900 */
[----:B----4-:R-:W-:-:S07]  /*20230*/  IMAD.IADD R24, R10, 0x1, -R24 ;  /* 0x000000010a187824 */ /* 0x010fce00078e0a18 */
.L_x_1827:
[----:B------:R-:W4:Y:S01]  /*20240*/  LDL R157, [R1+0x90] ;  /* 0x00009000019d7983 */ /* 0x000f220000100800 */
[----:B------:R-:W1:Y:S03]  /*20250*/  LDC R156, c[0x0][0xbe8] ;  /* 0x0002fa00ff9c7b82 */ /* 0x000e660000000800 */
[----:B------:R-:W4:Y:S04]  /*20260*/  LDL R93, [R1+0x74] ;  /* 0x00007400015d7983 */ /* 0x000f280000100800 */
[----:B------:R-:W4:Y:S04]  /*20270*/  LDL R159, [R1+0x58] ;  /* 0x00005800019f7983 */ /* 0x000f280000100800 */
[----:B------:R-:W4:Y:S04]  /*20280*/  LDL R160, [R1+0xd0] ;  /* 0x0000d00001a07983 */ /* 0x000f280000100800 */
[----:B------:R-:W4:Y:S01]  /*20290*/  LDL R158, [R1+0xa4] ;  /* 0x0000a400019e7983 */ /* 0x000f220000100800 */
[----:B------:R-:W0:Y:S01]  /*202a0*/  LDC.64 R14, c[0x0][R20+0x228] ;  /* 0x00008a00140e7b82 */ /* 0x000e220000000a00 */
[----:B------:R-:W-:-:S04]  /*202b0*/  ISETP.NE.U32.AND P0, PT, RZ, UR6, PT ;  /* 0x00000006ff007c0c */ /* 0x000fc8000bf05070 */
[----:B------:R-:W-:Y:S02]  /*202c0*/  ISETP.NE.AND.EX P0, PT, RZ, UR7, PT, P0 ;  /* 0x00000007ff007c0c */ /* 0x000fe4000bf05300 */
[----:B------:R-:W-:Y:S02]  /*202d0*/  SHF.R.S32.HI R11, RZ, 0x1f, R92 ;  /* 0x0000001fff0b7819 */ /* 0x000fe4000001145c */
[----:B------:R-:W-:Y:S02]  /*202e0*/  SEL R10, R92, RZ, !P0 ;  /* 0x000000ff5c0a7207 */ /* 0x000fe40004000000 */
[----:B-1----:R-:W-:Y:S02]  /*202f0*/  ISETP.NE.AND P1, PT, R156, 0x1, PT ;  /* 0x000000019c00780c */ /* 0x002fe40003f25270 */
[----:B------:R-:W-:Y:S01]  /*20300*/  SEL R11, R11, RZ, !P0 ;  /* 0x000000ff0b0b7207 */ /* 0x000fe20004000000 */
[----:B--2---:R-:W-:-:S04]  /*20310*/  IMAD R13, R13, R10, RZ ;  /* 0x0000000a0d0d7224 */ /* 0x004fc800078e02ff */
[C---:B------:R-:W-:Y:S02]  /*20320*/  IMAD R11, R12.reuse, R11, R13 ;  /* 0x0000000b0c0b7224 */ /* 0x040fe400078e020d */
[----:B------:R-:W-:-:S04]  /*20330*/  IMAD.WIDE.U32 R12, R12, R10, RZ ;  /* 0x0000000a0c0c7225 */ /* 0x000fc800078e00ff */
[-C--:B---3--:R-:W-:Y:S02]  /*20340*/  IMAD R21, R9, R226.reuse, RZ ;  /* 0x000000e209157224 */ /* 0x088fe400078e02ff */
[----:B------:R-:W-:-:S04]  /*20350*/  IMAD.WIDE.U32 R8, R8, R226, RZ ;  /* 0x000000e208087225 */ /* 0x000fc800078e00ff */
[----:B------:R-:W-:Y:S02]  /*20360*/  IMAD.IADD R11, R13, 0x1, R11 ;  /* 0x000000010d0b7824 */ /* 0x000fe400078e020b */
[----:B------:R-:W1:Y:S01]  /*20370*/  @P1 LDC R13, c[0x0][0xbec] ;  /* 0x0002fb00ff0d1b82 */ /* 0x000e620000000800 */
[----:B-----5:R-:W-:Y:S01]  /*20380*/  IADD3 R8, P0, P3, R12, R8, R0 ;  /* 0x000000080c087210 */ /* 0x020fe20007b1e000 */
[----:B------:R-:W-:-:S06]  /*20390*/  IMAD.IADD R92, R9, 0x1, R21 ;  /* 0x00000001095c7824 */ /* 0x000fcc00078e0215 */
[----:B------:R-:W2:Y:S01]  /*203a0*/  @P1 LDC R12, c[0x0][0xbf0] ;  /* 0x0002fc00ff0c1b82 */ /* 0x000ea20000000800 */
[----:B----4-:R-:W-:-:S05]  /*203b0*/  SEL R9, R157, RZ, P2 ;  /* 0x000000ff9d097207 */ /* 0x010fca0001000000 */
[-C--:B0-----:R-:W-:Y:S02]  /*203c0*/  IMAD R21, R15, R9.reuse, RZ ;  /* 0x000000090f157224 */ /* 0x081fe400078e02ff */
[----:B------:R-:W-:Y:S01]  /*203d0*/  IMAD.WIDE.U32 R14, R14, R9, RZ ;  /* 0x000000090e0e7225 */ /* 0x000fe200078e00ff */
[----:B------:R-:W-:-:S04]  /*203e0*/  SHF.R.S32.HI R9, RZ, 0x1f, R0 ;  /* 0x0000001fff097819 */ /* 0x000fc80000011400 */
[----:B------:R-:W-:Y:S02]  /*203f0*/  IADD3.X R11, R11, R92, R9, P0, P3 ;  /* 0x0000005c0b0b7210 */ /* 0x000fe400007e6409 */
[----:B------:R-:W-:-:S05]  /*20400*/  IADD3 R92, R93, R159, RZ ;  /* 0x0000009f5d5c7210 */ /* 0x000fca0007ffe0ff */
[----:B-1----:R-:W-:-:S04]  /*20410*/  @P1 IMAD.HI.U32 R13, R92, R13, RZ ;  /* 0x0000000d5c0d1227 */ /* 0x002fc800078e00ff */
[----:B------:R-:W-:Y:S01]  /*20420*/  IMAD.MOV.U32 R93, RZ, RZ, R92 ;  /* 0x000000ffff5d7224 */ /* 0x000fe200078e005c */
[----:B--2---:R-:W-:Y:S02]  /*20430*/  @P1 SHF.R.U32.HI R93, RZ, R12, R13 ;  /* 0x0000000cff5d1219 */ /* 0x004fe4000001160d */
[----:B------:R0:W1:Y:S01]  /*20440*/  LDC.64 R12, c[0x0][R20+0x210] ;  /* 0x00008400140c7b82 */ /* 0x0000620000000a00 */
[----:B------:R-:W-:Y:S01]  /*20450*/  IMAD.IADD R21, R15, 0x1, R21 ;  /* 0x000000010f157824 */ /* 0x000fe200078e0215 */
[----:B------:R-:W-:Y:S02]  /*20460*/  IADD3 R14, P0, P3, R93, R8, R14 ;  /* 0x000000085d0e7210 */ /* 0x000fe40007b1e00e */
[----:B------:R-:W-:-:S04]  /*20470*/  SHF.R.S32.HI R8, RZ, 0x1f, R93 ;  /* 0x0000001fff087819 */ /* 0x000fc8000001145d */
[----:B------:R-:W-:Y:S02]  /*20480*/  IADD3.X R15, R8, R11, R21, P0, P3 ;  /* 0x0000000b080f7210 */ /* 0x000fe400007e6415 */
[----:B0-----:R-:W0:Y:S01]  /*20490*/  LDC.64 R20, c[0x0][0xba8] ;  /* 0x0002ea00ff147b82 */ /* 0x001e220000000a00 */
[----:B------:R-:W-:-:S04]  /*204a0*/  IMAD.MOV R11, RZ, RZ, -R93 ;  /* 0x000000ffff0b7224 */ /* 0x000fc800078e0a5d */
[----:B------:R-:W-:-:S05]  /*204b0*/  IMAD R11, R156, R11, R92 ;  /* 0x0000000b9c0b7224 */ /* 0x000fca00078e025c */
[----:B------:R-:W-:Y:S01]  /*204c0*/  SHF.R.S32.HI R8, RZ, 0x1f, R11 ;  /* 0x0000001fff087819 */ /* 0x000fe2000001140b */
[----:B0-----:R-:W0:Y:S08]  /*204d0*/  @!P2 LDC R20, c[0x0][0xb50] ;  /* 0x0002d400ff14ab82 */ /* 0x001e300000000800 */
[----:B------:R-:W2:Y:S01]  /*204e0*/  @!P2 LDC R21, c[0x0][0xb54] ;  /* 0x0002d500ff15ab82 */ /* 0x000ea20000000800 */
[----:B-1----:R-:W-:-:S02]  /*204f0*/  IMAD R13, R13, R11, RZ ;  /* 0x0000000b0d0d7224 */ /* 0x002fc400078e02ff */
[----:B------:R-:W-:-:S04]  /*20500*/  IMAD.WIDE.U32 R14, R12, R11, R14 ;  /* 0x0000000b0c0e7225 */ /* 0x000fc800078e000e */
[----:B------:R-:W-:-:S04]  /*20510*/  IMAD R8, R12, R8, R13 ;  /* 0x000000080c087224 */ /* 0x000fc800078e020d */
[----:B------:R-:W-:Y:S01]  /*20520*/  IMAD.IADD R8, R15, 0x1, R8 ;  /* 0x000000010f087824 */ /* 0x000fe200078e0208 */
[----:B0-----:R-:W-:-:S04]  /*20530*/  LEA R20, P0, R14, R20, 0x2 ;  /* 0x000000140e147211 */ /* 0x001fc800078010ff */
[----:B--2---:R-:W-:Y:S01]  /*20540*/  LEA.HI.X R8, R14, R21, R8, 0x2, P0 ;  /* 0x000000150e087211 */ /* 0x004fe200000f1408 */
[----:B------:R-:W-:Y:S04]  /*20550*/  SHFL.IDX PT, R12, R20, RZ, 0x1c1f ;  /* 0x001c1fff140c7589 */ /* 0x000fe800000e0000 */
[----:B------:R-:W0:Y:S04]  /*20560*/  SHFL.IDX PT, R13, R8, RZ, 0x1c1f ;  /* 0x001c1fff080d7589 */ /* 0x000e2800000e0000 */
[----:B------:R1:W-:Y:S04]  /*20570*/  SHFL.IDX PT, R14, R20, 0x1, 0x1c1f ;  /* 0x003c1f00140e7f89 */ /* 0x0003e800000e0000 */
[----:B------:R2:W3:Y:S01]  /*20580*/  SHFL.IDX PT, R15, R8, 0x1, 0x1c1f ;  /* 0x003c1f00080f7f89 */ /* 0x0004e200000e0000 */
[----:B-1----:R-:W-:Y:S01]  /*20590*/  IMAD.IADD R20, R160, 0x1, R159 ;  /* 0x00000001a0147824 */ /* 0x002fe200078e029f */
[----:B------:R-:W-:Y:S01]  /*205a0*/  LOP3.LUT P0, RZ, R158, 0x3, RZ, 0xc0, !PT ;  /* 0x000000039eff7812 */ /* 0x000fe2000780c0ff */
[----:B--2---:R-:W-:-:S03]  /*205b0*/  IMAD R8, R24, R156, RZ ;  /* 0x0000009c18087224 */ /* 0x004fc600078e02ff */
[C---:B------:R-:W-:Y:S02]  /*205c0*/  IADD3 R11, R20.reuse, 0x8, RZ ;  /* 0x00000008140b7810 */ /* 0x040fe40007ffe0ff */
[-C--:B------:R-:W-:Y:S02]  /*205d0*/  ISETP.GE.OR P3, PT, R20, R8.reuse, P0 ;  /* 0x000000081400720c */ /* 0x080fe40000766670 */
[----:B------:R-:W-:-:S11]  /*205e0*/  ISETP.GE.OR P0, PT, R11, R8, P0 ;  /* 0x000000080b00720c */ /* 0x000fd60000706670 */
[----:B0-----:R0:W-:Y:S04]  /*205f0*/  @!P3 ST.E desc[UR60][R12.64], R155 ;  /* 0x0000009b0c00b985 */ /* 0x0011e8000c10193c */
[----:B---3--:R0:W-:Y:S01]  /*20600*/  @!P0 ST.E desc[UR60][R14.64], R154 ;  /* 0x0000009a0e008985 */ /* 0x0081e2000c10193c */
[----:B------:R-:W-:Y:S05]  /*20610*/  @P2 BRA `(.L_x_1828) ;  /* 0x0000000c00d42947 */ /* 0x000fea0003800000 */
[----:B------:R-:W2:Y:S01]  /*20620*/  LDL R160, [R1+0x80] ;  /* 0x0000800001a07983 */ /* 0x000ea20000100800 */
[----:B------:R-:W1:Y:S01]  /*20630*/  @P1 LDC R21, c[0x0][0xbec] ;  /* 0x0002fb00ff151b82 */ /* 0x000e620000000800 */
[----:B------:R-:W-:Y:S02]  /*20640*/  ULDC.64 UR4, c[0x0][0xaa0] ;  /* 0x0002a80000047ab9 */ /* 0x000fe40000000a00 */
[----:B------:R-:W2:Y:S04]  /*20650*/  LDL R158, [R1+0xc] ;  /* 0x00000c00019e7983 */ /* 0x000ea80000100800 */
[----:B------:R3:W5:Y:S01]  /*20660*/  LDL R88, [R1+0x4] ;  /* 0x0000040001587983 */ /* 0x0007620000100800 */
[----:B------:R-:W4:Y:S03]  /*20670*/  @P1 LDC R85, c[0x0][0xbf0] ;  /* 0x0002fc00ff551b82 */ /* 0x000f260000000800 */
[----:B------:R3:W5:Y:S01]  /*20680*/  LDL R87, [R1] ;  /* 0x0000000001577983 */ /* 0x0007620000100800 */
[----:B------:R-:W-:-:S04]  /*20690*/  IMAD R9, R9, UR4, RZ ;  /* 0x0000000409097c24 */ /* 0x000fc8000f8e02ff */
[----:B------:R-:W-:Y:S01]  /*206a0*/  IMAD R9, R0, UR5, R9 ;  /* 0x0000000500097c24 */ /* 0x000fe2000f8e0209 */
[----:B------:R-:W-:Y:S01]  /*206b0*/  SHF.R.S32.HI R11, RZ, 0x1f, R10 ;  /* 0x0000001fff0b7819 */ /* 0x000fe2000001140a */
[----:B------:R-:W-:Y:S01]  /*206c0*/  BSSY B1, `(.L_x_1829) ;  /* 0x00000a6000017945 */ /* 0x000fe20003800000 */
[----:B--2---:R-:W-:-:S04]  /*206d0*/  IMAD R3, R158, 0x8, R160 ;  /* 0x000000089e037824 */ /* 0x004fc800078e02a0 */
[----:B------:R-:W-:-:S04]  /*206e0*/  IMAD.SHL.U32 R3, R3, 0x8, RZ ;  /* 0x0000000803037824 */ /* 0x000fc800078e00ff */
[----:B------:R-:W-:-:S03]  /*206f0*/  IMAD.WIDE R6, R3, 0x2, R6 ;  /* 0x0000000203067825 */ /* 0x000fc600078e0206 */
[C---:B------:R-:W-:Y:S02]  /*20700*/  IADD3 R33, P2, R6.reuse, 0x3000, RZ ;  /* 0x0000300006217810 */ /* 0x040fe40007f5e0ff */
[C---:B0-----:R-:W-:Y:S02]  /*20710*/  IADD3 R13, P4, R6.reuse, 0x1000, RZ ;  /* 0x00001000060d7810 */ /* 0x041fe40007f9e0ff */
[----:B------:R-:W-:Y:S02]  /*20720*/  LOP3.LUT R32, R33, 0x380, RZ, 0xc0, !PT ;  /* 0x0000038021207812 */ /* 0x000fe400078ec0ff */
[----:B------:R-:W-:Y:S02]  /*20730*/  IADD3 R29, P3, R6, 0x2000, RZ ;  /* 0x00002000061d7810 */ /* 0x000fe40007f7e0ff */
[----:B------:R-:W-:Y:S02]  /*20740*/  SHF.R.U64 R32, R32, 0x3, RZ ;  /* 0x0000000320207819 */ /* 0x000fe400000012ff */
[----:B------:R-:W-:-:S02]  /*20750*/  LOP3.LUT R12, R13, 0x380, RZ, 0xc0, !PT ;  /* 0x000003800d0c7812 */ /* 0x000fc400078ec0ff */
[----:B------:R-:W-:Y:S01]  /*20760*/  LOP3.LUT R32, R32, R33, RZ, 0x3c, !PT ;  /* 0x0000002120207212 */ /* 0x000fe200078e3cff */
[----:B------:R-:W-:Y:S01]  /*20770*/  IMAD.X R33, RZ, RZ, R7, P2 ;  /* 0x000000ffff217224 */ /* 0x000fe200010e0607 */
[----:B------:R-:W-:Y:S02]  /*20780*/  IADD3 R57, P2, R6, 0x9000, RZ ;  /* 0x0000900006397810 */ /* 0x000fe40007f5e0ff */
[----:B------:R-:W-:Y:S02]  /*20790*/  LOP3.LUT R28, R29, 0x380, RZ, 0xc0, !PT ;  /* 0x000003801d1c7812 */ /* 0x000fe400078ec0ff */
[----:B------:R-:W-:Y:S01]  /*207a0*/  LOP3.LUT R56, R57, 0x380, RZ, 0xc0, !PT ;  /* 0x0000038039387812 */ /* 0x000fe200078ec0ff */
[----:B------:R-:W-:Y:S01]  /*207b0*/  IMAD R20, R160, 0x20, R158 ;  /* 0x00000020a0147824 */ /* 0x000fe200078e029e */
[----:B------:R-:W-:Y:S01]  /*207c0*/  SHF.R.U64 R12, R12, 0x3, RZ ;  /* 0x000000030c0c7819 */ /* 0x000fe200000012ff */
[----:B------:R-:W5:Y:S01]  /*207d0*/  LD.E.128 R32, desc[UR60][R32.64] ;  /* 0x0000003c20207980 */ /* 0x000f62000c101d00 */
[----:B------:R-:W-:-:S02]  /*207e0*/  SHF.R.U64 R56, R56, 0x3, RZ ;  /* 0x0000000338387819 */ /* 0x000fc400000012ff */
[----:B------:R-:W-:Y:S02]  /*207f0*/  SHF.R.U64 R28, R28, 0x3, RZ ;  /* 0x000000031c1c7819 */ /* 0x000fe400000012ff */
[----:B------:R-:W-:Y:S01]  /*20800*/  LOP3.LUT R56, R56, R57, RZ, 0x3c, !PT ;  /* 0x0000003938387212 */ /* 0x000fe200078e3cff */
[--C-:B------:R-:W-:Y:S01]  /*20810*/  IMAD.X R57, RZ, RZ, R7.reuse, P2 ;  /* 0x000000ffff397224 */ /* 0x100fe200010e0607 */
[----:B------:R-:W-:Y:S02]  /*20820*/  IADD3 R3, P2, R6, 0xf000, RZ ;  /* 0x0000f00006037810 */ /* 0x000fe40007f5e0ff */
[----:B------:R-:W-:Y:S01]  /*20830*/  LOP3.LUT R12, R12, R13, RZ, 0x3c, !PT ;  /* 0x0000000d0c0c7212 */ /* 0x000fe200078e3cff */
[----:B------:R-:W-:Y:S01]  /*20840*/  IMAD.X R13, RZ, RZ, R7, P4 ;  /* 0x000000ffff0d7224 */ /* 0x000fe200020e0607 */
[----:B------:R-:W-:Y:S02]  /*20850*/  LOP3.LUT R2, R3, 0x380, RZ, 0xc0, !PT ;  /* 0x0000038003027812 */ /* 0x000fe400078ec0ff */
[----:B------:R-:W-:-:S02]  /*20860*/  IADD3 R37, P0, R6, 0x4000, RZ ;  /* 0x0000400006257810 */ /* 0x000fc40007f1e0ff */
[C---:B------:R-:W-:Y:S02]  /*20870*/  IADD3 R41, P6, R6.reuse, 0x5000, RZ ;  /* 0x0000500006297810 */ /* 0x040fe40007fde0ff */
[----:B------:R-:W-:Y:S01]  /*20880*/  IADD3 R45, P5, R6, 0x6000, RZ ;  /* 0x00006000062d7810 */ /* 0x000fe20007fbe0ff */
[----:B------:R-:W-:Y:S01]  /*20890*/  IMAD.IADD R20, R159, 0x1, R20 ;  /* 0x000000019f147824 */ /* 0x000fe200078e0214 */
[----:B------:R-:W-:Y:S01]  /*208a0*/  LOP3.LUT R28, R28, R29, RZ, 0x3c, !PT ;  /* 0x0000001d1c1c7212 */ /* 0x000fe200078e3cff */
[--C-:B------:R-:W-:Y:S01]  /*208b0*/  IMAD.X R29, RZ, RZ, R7.reuse, P3 ;  /* 0x000000ffff1d7224 */ /* 0x100fe200018e0607 */
[C---:B------:R-:W-:Y:S01]  /*208c0*/  IADD3 R49, P4, R6.reuse, 0x7000, RZ ;  /* 0x0000700006317810 */ /* 0x040fe20007f9e0ff */
[----:B------:R-:W-:Y:S01]  /*208d0*/  IMAD.X R81, RZ, RZ, R7, P2 ;  /* 0x000000ffff517224 */ /* 0x000fe200010e0607 */
[----:B------:R-:W-:Y:S01]  /*208e0*/  IADD3 R53, P3, R6, 0x8000, RZ ;  /* 0x0000800006357810 */ /* 0x000fe20007f7e0ff */
[----:B------:R-:W5:Y:S01]  /*208f0*/  LD.E.128 R12, desc[UR60][R12.64] ;  /* 0x0000003c0c0c7980 */ /* 0x000f62000c101d00 */
[----:B------:R-:W-:-:S02]  /*20900*/  SHF.R.U64 R2, R2, 0x3, RZ ;  /* 0x0000000302027819 */ /* 0x000fc400000012ff */
[----:B------:R-:W-:Y:S01]  /*20910*/  LOP3.LUT R36, R37, 0x380, RZ, 0xc0, !PT ;  /* 0x0000038025247812 */ /* 0x000fe200078ec0ff */
[----:B------:R-:W5:Y:S01]  /*20920*/  LD.E.128 R28, desc[UR60][R28.64] ;  /* 0x0000003c1c1c7980 */ /* 0x000f62000c101d00 */
[----:B------:R-:W-:Y:S02]  /*20930*/  LOP3.LUT R40, R41, 0x380, RZ, 0xc0, !PT ;  /* 0x0000038029287812 */ /* 0x000fe400078ec0ff */
[----:B------:R-:W-:Y:S01]  /*20940*/  LOP3.LUT R44, R45, 0x380, RZ, 0xc0, !PT ;  /* 0x000003802d2c7812 */ /* 0x000fe200078ec0ff */
[----:B------:R-:W5:Y:S01]  /*20950*/  LD.E.128 R56, desc[UR60][R56.64] ;  /* 0x0000003c38387980 */ /* 0x000f62000c101d00 */
[----:B------:R-:W-:Y:S02]  /*20960*/  LOP3.LUT R48, R49, 0x380, RZ, 0xc0, !PT ;  /* 0x0000038031307812 */ /* 0x000fe400078ec0ff */
[----:B------:R-:W-:Y:S02]  /*20970*/  LOP3.LUT R52, R53, 0x380, RZ, 0xc0, !PT ;  /* 0x0000038035347812 */ /* 0x000fe400078ec0ff */
[----:B------:R-:W-:Y:S01]  /*20980*/  LOP3.LUT R80, R2, R3, RZ, 0x3c, !PT ;  /* 0x0000000302507212 */ /* 0x000fe200078e3cff */
[----:B------:R-:W-:Y:S01]  /*20990*/  IMAD.WIDE.U32 R2, R0, UR4, RZ ;  /* 0x0000000400027c25 */ /* 0x000fe2000f8e00ff */
[----:B------:R-:W-:Y:S01]  /*209a0*/  SHF.R.U64 R36, R36, 0x3, RZ ;  /* 0x0000000324247819 */ /* 0x000fe200000012ff */
[----:B------:R-:W-:Y:S01]  /*209b0*/  ULDC.64 UR4, c[0x0][0xae8] ;  /* 0x0002ba0000047ab9 */ /* 0x000fe20000000a00 */
[----:B------:R-:W-:Y:S01]  /*209c0*/  SHF.R.U64 R40, R40, 0x3, RZ ;  /* 0x0000000328287819 */ /* 0x000fe200000012ff */
[----:B------:R-:W-:Y:S01]  /*209d0*/  IMAD.IADD R3, R3, 0x1, R9 ;  /* 0x0000000103037824 */ /* 0x000fe200078e0209 */
[----:B------:R-:W-:Y:S01]  /*209e0*/  SHF.R.U64 R44, R44, 0x3, RZ ;  /* 0x000000032c2c7819 */ /* 0x000fe200000012ff */
[----:B------:R-:W5:Y:S01]  /*209f0*/  LD.E.128 R80, desc[UR60][R80.64] ;  /* 0x0000003c50507980 */ /* 0x000f62000c101d00 */
[----:B------:R-:W-:-:S02]  /*20a00*/  SHF.R.U64 R48, R48, 0x3, RZ ;  /* 0x0000000330307819 */ /* 0x000fc400000012ff */
[----:B------:R-:W-:Y:S01]  /*20a10*/  SHF.R.U64 R52, R52, 0x3, RZ ;  /* 0x0000000334347819 */ /* 0x000fe200000012ff */
[----:B------:R-:W-:Y:S01]  /*20a20*/  IMAD.WIDE.U32 R2, R226, UR4, R2 ;  /* 0x00000004e2027c25 */ /* 0x000fe2000f8e0002 */
[----:B------:R-:W-:Y:S02]  /*20a30*/  LOP3.LUT R36, R36, R37, RZ, 0x3c, !PT ;  /* 0x0000002524247212 */ /* 0x000fe400078e3cff */
        /* <DEDUP_REMOVED lines=8> */
[----:B------:R-:W-:Y:S01]  /*20ac0*/  IADD3.X R37, RZ, R7, RZ, P0, !PT ;  /* 0x00000007ff257210 */ /* 0x000fe200007fe4ff */
[----:B-1----:R-:W-:Y:S01]  /*20ad0*/  @P1 IMAD.HI.U32 R0, R20, R21, RZ ;  /* 0x0000001514001227 */ /* 0x002fe200078e00ff */
[C---:B------:R-:W-:Y:S01]  /*20ae0*/  IADD3 R61, P0, R6.reuse, 0xa000, RZ ;  /* 0x0000a000063d7810 */ /* 0x040fe20007f1e0ff */
[----:B------:R-:W5:Y:S01]  /*20af0*/  LD.E.128 R40, desc[UR60][R40.64] ;  /* 0x0000003c28287980 */ /* 0x000f62000c101d00 */
[----:B------:R-:W-:-:S02]  /*20b00*/  IADD3 R65, P6, R6, 0xb000, RZ ;  /* 0x0000b00006417810 */ /* 0x000fc40007fde0ff */
[----:B------:R-:W-:Y:S01]  /*20b10*/  IADD3 R69, P5, R6, 0xc000, RZ ;  /* 0x0000c00006457810 */ /* 0x000fe20007fbe0ff */
[----:B------:R-:W-:Y:S01]  /*20b20*/  IMAD R3, R226, UR5, R3 ;  /* 0x00000005e2037c24 */ /* 0x000fe2000f8e0203 */
[C---:B------:R-:W-:Y:S01]  /*20b30*/  IADD3 R73, P4, R6.reuse, 0xd000, RZ ;  /* 0x0000d00006497810 */ /* 0x040fe20007f9e0ff */
[----:B------:R-:W-:Y:S01]  /*20b40*/  ULDC.64 UR4, c[0x0][0xaf0] ;  /* 0x0002bc0000047ab9 */ /* 0x000fe20000000a00 */
[C---:B------:R-:W-:Y:S02]  /*20b50*/  IADD3 R77, P3, R6.reuse, 0xe000, RZ ;  /* 0x0000e000064d7810 */ /* 0x040fe40007f7e0ff */
[----:B------:R-:W-:Y:S01]  /*20b60*/  LOP3.LUT R5, R6, 0x380, RZ, 0xc0, !PT ;  /* 0x0000038006057812 */ /* 0x000fe200078ec0ff */
[----:B------:R-:W-:Y:S01]  /*20b70*/  IMAD.MOV.U32 R9, RZ, RZ, R20 ;  /* 0x000000ffff097224 */ /* 0x000fe200078e0014 */
[----:B------:R-:W-:Y:S01]  /*20b80*/  LOP3.LUT R60, R61, 0x380, RZ, 0xc0, !PT ;  /* 0x000003803d3c7812 */ /* 0x000fe200078ec0ff */
[----:B------:R-:W5:Y:S01]  /*20b90*/  LD.E.128 R36, desc[UR60][R36.64] ;  /* 0x0000003c24247980 */ /* 0x000f62000c101d00 */
[----:B------:R-:W-:-:S02]  /*20ba0*/  LOP3.LUT R64, R65, 0x380, RZ, 0xc0, !PT ;  /* 0x0000038041407812 */ /* 0x000fc400078ec0ff */
[----:B------:R-:W-:Y:S01]  /*20bb0*/  LOP3.LUT R68, R69, 0x380, RZ, 0xc0, !PT ;  /* 0x0000038045447812 */ /* 0x000fe200078ec0ff */
[----:B------:R-:W5:Y:S01]  /*20bc0*/  LD.E.128 R44, desc[UR60][R44.64] ;  /* 0x0000003c2c2c7980 */ /* 0x000f62000c101d00 */
[----:B------:R-:W-:Y:S02]  /*20bd0*/  LOP3.LUT R72, R73, 0x380, RZ, 0xc0, !PT ;  /* 0x0000038049487812 */ /* 0x000fe400078ec0ff */
[----:B------:R-:W-:Y:S01]  /*20be0*/  LOP3.LUT R76, R77, 0x380, RZ, 0xc0, !PT ;  /* 0x000003804d4c7812 */ /* 0x000fe200078ec0ff */
[----:B------:R-:W-:Y:S01]  /*20bf0*/  IMAD R11, R11, UR4, RZ ;  /* 0x000000040b0b7c24 */ /* 0x000fe2000f8e02ff */
[----:B----4-:R-:W-:Y:S01]  /*20c00*/  @P1 SHF.R.U32.HI R9, RZ, R85, R0 ;  /* 0x00000055ff091219 */ /* 0x010fe20000011600 */
[----:B------:R-:W5:Y:S01]  /*20c10*/  LD.E.128 R48, desc[UR60][R48.64] ;  /* 0x0000003c30307980 */ /* 0x000f62000c101d00 */
[----:B------:R-:W-:Y:S02]  /*20c20*/  SHF.R.U64 R60, R60, 0x3, RZ ;  /* 0x000000033c3c7819 */ /* 0x000fe400000012ff */
[----:B------:R-:W-:Y:S01]  /*20c30*/  SHF.R.U64 R64, R64, 0x3, RZ ;  /* 0x0000000340407819 */ /* 0x000fe200000012ff */
[----:B------:R-:W5:Y:S01]  /*20c40*/  LD.E.128 R52, desc[UR60][R52.64] ;  /* 0x0000003c34347980 */ /* 0x000f62000c101d00 */
[----:B------:R-:W-:-:S02]  /*20c50*/  SHF.R.U64 R68, R68, 0x3, RZ ;  /* 0x0000000344447819 */ /* 0x000fc400000012ff */
[----:B------:R-:W-:Y:S02]  /*20c60*/  SHF.R.U64 R72, R72, 0x3, RZ ;  /* 0x0000000348487819 */ /* 0x000fe400000012ff */
[----:B------:R-:W-:Y:S02]  /*20c70*/  SHF.R.U64 R76, R76, 0x3, RZ ;  /* 0x000000034c4c7819 */ /* 0x000fe400000012ff */
[----:B------:R-:W-:Y:S01]  /*20c80*/  SHF.R.U64 R5, R5, 0x3, RZ ;  /* 0x0000000305057819 */ /* 0x000fe200000012ff */
[C---:B------:R-:W-:Y:S01]  /*20c90*/  IMAD R11, R10.reuse, UR5, R11 ;  /* 0x000000050a0b7c24 */ /* 0x040fe2000f8e020b */
[----:B------:R-:W-:Y:S01]  /*20ca0*/  SHF.R.S32.HI R0, RZ, 0x1f, R9 ;  /* 0x0000001fff007819 */ /* 0x000fe20000011409 */
[----:B------:R-:W-:Y:S01]  /*20cb0*/  IMAD.WIDE.U32 R2, R10, UR4, R2 ;  /* 0x000000040a027c25 */ /* 0x000fe2000f8e0002 */
[----:B------:R-:W-:Y:S01]  /*20cc0*/  LOP3.LUT R60, R60, R61, RZ, 0x3c, !PT ;  /* 0x0000003d3c3c7212 */ /* 0x000fe200078e3cff */
[----:B------:R-:W-:Y:S01]  /*20cd0*/  ULDC.64 UR4, c[0x0][0xae0] ;  /* 0x0002b80000047ab9 */ /* 0x000fe20000000a00 */
[----:B------:R-:W-:Y:S01]  /*20ce0*/  LOP3.LUT R64, R64, R65, RZ, 0x3c, !PT ;  /* 0x0000004140407212 */ /* 0x000fe200078e3cff */
[----:B------:R-:W-:Y:S01]  /*20cf0*/  IMAD.MOV R21, RZ, RZ, -R9 ;  /* 0x000000ffff157224 */ /* 0x000fe200078e0a09 */
        /* <DEDUP_REMOVED lines=8> */
[-C--:B------:R-:W-:Y:S01]  /*20d80*/  IADD3.X R61, RZ, R7.reuse, RZ, P0, !PT ;  /* 0x00000007ff3d7210 */ /* 0x080fe200007fe4ff */
[----:B------:R-:W-:Y:S01]  /*20d90*/  IMAD R0, R0, UR4, RZ ;  /* 0x0000000400007c24 */ /* 0x000fe2000f8e02ff */
[----:B------:R-:W-:Y:S01]  /*20da0*/  MOV R5, R7 ;  /* 0x0000000700057202 */ /* 0x000fe20000000f00 */
[----:B------:R-:W5:Y:S01]  /*20db0*/  LD.E.128 R64, desc[UR60][R64.64] ;  /* 0x0000003c40407980 */ /* 0x000f62000c101d00 */
[----:B------:R-:W-:Y:S01]  /*20dc0*/  IADD3 R3, R3, R11, RZ ;  /* 0x0000000b03037210 */ /* 0x000fe20007ffe0ff */
[----:B------:R-:W-:-:S02]  /*20dd0*/  IMAD R11, R156, R21, R20 ;  /* 0x000000159c0b7224 */ /* 0x000fc400078e0214 */
[----:B------:R-:W5:Y:S01]  /*20de0*/  LD.E.128 R60, desc[UR60][R60.64] ;  /* 0x0000003c3c3c7980 */ /* 0x000f62000c101d00 */
[----:B------:R-:W-:-:S03]  /*20df0*/  IMAD R21, R9, UR5, R0 ;  /* 0x0000000509157c24 */ /* 0x000fc6000f8e0200 */
[----:B------:R-:W5:Y:S01]  /*20e00*/  LD.E.128 R4, desc[UR60][R4.64] ;  /* 0x0000003c04047980 */ /* 0x000f62000c101d00 */
[----:B------:R-:W-:-:S03]  /*20e10*/  SHF.R.S32.HI R0, RZ, 0x1f, R11 ;  /* 0x0000001fff007819 */ /* 0x000fc6000001140b */
[----:B------:R-:W5:Y:S01]  /*20e20*/  LD.E.128 R68, desc[UR60][R68.64] ;  /* 0x0000003c44447980 */ /* 0x000f62000c101d00 */
[----:B------:R-:W-:Y:S01]  /*20e30*/  IMAD.WIDE.U32 R2, R9, UR4, R2 ;  /* 0x0000000409027c25 */ /* 0x000fe2000f8e0002 */
[----:B------:R-:W-:Y:S02]  /*20e40*/  ULDC.64 UR4, c[0x0][0xad8] ;  /* 0x0002b60000047ab9 */ /* 0x000fe40000000a00 */
[----:B------:R-:W5:Y:S04]  /*20e50*/  LD.E.128 R72, desc[UR60][R72.64] ;  /* 0x0000003c48487980 */ /* 0x000f68000c101d00 */
[----:B------:R-:W5:Y:S01]  /*20e60*/  LD.E.128 R76, desc[UR60][R76.64] ;  /* 0x0000003c4c4c7980 */ /* 0x000f62000c101d00 */
[----:B------:R-:W-:Y:S01]  /*20e70*/  @!PT LDS RZ, [RZ] ;  /* 0x00000000fffff984 */ /* 0x000fe20000000800 */
[----:B------:R-:W-:Y:S01]  /*20e80*/  @!PT LDS RZ, [RZ] ;  /* 0x00000000fffff984 */ /* 0x000fe20000000800 */
[----:B------:R-:W-:Y:S01]  /*20e90*/  @!PT LDS RZ, [RZ] ;  /* 0x00000000fffff984 */ /* 0x000fe20000000800 */
[----:B------:R-:W-:Y:S01]  /*20ea0*/  @!PT LDS RZ, [RZ] ;  /* 0x00000000fffff984 */ /* 0x000fe20000000800 */
[----:B------:R0:W-:Y:S06]  /*20eb0*/  MEMBAR.ALL.CTA ;  /* 0x0000000000007992 */ /* 0x0001ec0000008000 */
[----:B0-----:R-:W0:Y:S01]  /*20ec0*/  FENCE.VIEW.ASYNC.S ;  /* 0x00000000000073c6 */ /* 0x001e220000000000 */
[----:B------:R-:W-:-:S02]  /*20ed0*/  IMAD.IADD R3, R3, 0x1, R21 ;  /* 0x0000000103037824 */ /* 0x000fc400078e0215 */
[----:B------:R-:W-:Y:S02]  /*20ee0*/  IMAD R0, R0, UR4, RZ ;  /* 0x0000000400007c24 */ /* 0x000fe4000f8e02ff */
[----:B------:R-:W-:Y:S02]  /*20ef0*/  IMAD.IADD R9, R158, 0x1, R159 ;  /* 0x000000019e097824 */ /* 0x000fe400078e029f */
[C---:B------:R-:W-:Y:S02]  /*20f00*/  IMAD R85, R11.reuse, UR5, R0 ;  /* 0x000000050b557c24 */ /* 0x040fe4000f8e0200 */
[----:B------:R-:W-:Y:S01]  /*20f10*/  IMAD.WIDE.U32 R2, R11, UR4, R2 ;  /* 0x000000040b027c25 */ /* 0x000fe2000f8e0002 */
[----:B------:R-:W-:Y:S01]  /*20f20*/  ISETP.GE.AND P2, PT, R9, R8, PT ;  /* 0x000000080900720c */ /* 0x000fe20003f46270 */
[----:B------:R-:W-:Y:S02]  /*20f30*/  ULDC.64 UR4, c[0x0][0xa80] ;  /* 0x0002a00000047ab9 */ /* 0x000fe40000000a00 */
[----:B------:R-:W-:Y:S01]  /*20f40*/  VIADD R0, R17, 0x30820 ;  /* 0x0003082011007836 */ /* 0x000fe20000000000 */
[----:B------:R-:W-:-:S02]  /*20f50*/  IADD3 R3, R3, R85, RZ ;  /* 0x0000005503037210 */ /* 0x000fc40007ffe0ff */
[C---:B------:R-:W-:Y:S02]  /*20f60*/  LEA R24, P3, R2.reuse, UR4, 0x1 ;  /* 0x0000000402187c11 */ /* 0x040fe4000f8608ff */
[----:B------:R-:W-:Y:S02]  /*20f70*/  PRMT R0, RZ, 0x654, R0 ;  /* 0x00000654ff007816 */ /* 0x000fe40000000000 */
[----:B------:R-:W-:Y:S01]  /*20f80*/  LEA.HI.X R86, R2, UR5, R3, 0x1, P3 ;  /* 0x0000000502567c11 */ /* 0x000fe200098f0c03 */
[C---:B------:R-:W-:Y:S02]  /*20f90*/  VIADD R21, R9.reuse, 0x20 ;  /* 0x0000002009157836 */ /* 0x040fe40000000000 */
[----:B------:R-:W-:Y:S01]  /*20fa0*/  VIADD R11, R9, 0x40 ;  /* 0x00000040090b7836 */ /* 0x000fe20000000000 */
[----:B0-----:R3:W-:Y:S01]  /*20fb0*/  SYNCS.ARRIVE.TRANS64.RED.A1T0 RZ, [R0+URZ], RZ ;  /* 0x000000ff00ff79a7 */ /* 0x0017e2000810043f */
[----:B------:R3:W0:Y:S01]  /*20fc0*/  SHFL.IDX PT, R84, R24, RZ, 0x181f ;  /* 0x00181fff18547589 */ /* 0x00062200000e0000 */
[----:B------:R-:W-:-:S03]  /*20fd0*/  ISETP.GE.AND P1, PT, R21, R8, PT ;  /* 0x000000081500720c */ /* 0x000fc60003f26270 */
[----:B------:R3:W1:Y:S01]  /*20fe0*/  SHFL.IDX PT, R85, R86, RZ, 0x181f ;  /* 0x00181fff56557589 */ /* 0x00066200000e0000 */
[----:B------:R-:W-:Y:S01]  /*20ff0*/  ISETP.GE.AND P0, PT, R11, R8, PT ;  /* 0x000000080b00720c */ /* 0x000fe20003f06270 */
[----:B------:R-:W-:-:S12]  /*21000*/  @P2 BRA `(.L_x_1830) ;  /* 0x0000000000442947 */ /* 0x000fd80003800000 */
[----:B------:R-:W-:Y:S02]  /*21010*/  ULDC UR4, c[0x0][0xac8] ;  /* 0x0002b20000047ab9 */ /* 0x000fe40000000800 */
[----:B------:R-:W-:Y:S02]  /*21020*/  ISETP.GE.AND P5, PT, R18, UR4, PT ;  /* 0x0000000412007c0c */ /* 0x000fe4000bfa6270 */
[----:B------:R-:W-:Y:S02]  /*21030*/  ISETP.GE.AND P4, PT, R203, UR4, PT ;  /* 0x00000004cb007c0c */ /* 0x000fe4000bf86270 */
[----:B------:R-:W-:Y:S02]  /*21040*/  ISETP.GE.AND P3, PT, R22, UR4, PT ;  /* 0x0000000416007c0c */ /* 0x000fe4000bf66270 */
[----:B------:R-:W-:-:S07]  /*21050*/  ISETP.GE.AND P2, PT, R23, UR4, PT ;  /* 0x0000000417007c0c */ /* 0x000fce000bf46270 */
[----:B0-----:R-:W-:-:S04]  /*21060*/  @!P5 LEA R2, P6, R18, R84, 0x1 ;  /* 0x000000541202d211 */ /* 0x001fc800078c08ff */
[----:B-1----:R-:W-:Y:S02]  /*21070*/  @!P5 LEA.HI.X R3, R18, R85, R19, 0x1, P6 ;  /* 0x000000551203d211 */ /* 0x002fe400030f0c13 */
        /* <DEDUP_REMOVED lines=10> */
.L_x_1830:
[----:B------:R-:W-:Y:S05]  /*21120*/  BSYNC B1 ;  /* 0x0000000000017941 */ /* 0x000fea0003800000 */
.L_x_1829:
[----:B--2---:R2:W4:Y:S01]  /*21130*/  SHFL.IDX PT, R11, R86, 0x1, 0x181f ;  /* 0x00381f00560b7f89 */ /* 0x00452200000e0000 */
        /* <DEDUP_REMOVED lines=8> */
[CC--:B0-----:R-:W-:Y:S02]  /*211c0*/  @!P4 LEA R2, P6, R18.reuse, R10.reuse, 0x1 ;  /* 0x0000000a1202c211 */ /* 0x0c1fe400078c08ff */
[CC--:B-----5:R-:W-:Y:S02]  /*211d0*/  @!P3 LEA R4, P5, R201.reuse, R10.reuse, 0x1 ;  /* 0x0000000ac904b211 */ /* 0x0e0fe400078a08ff */
[-C--:B----4-:R-:W-:Y:S02]  /*211e0*/  @!P4 LEA.HI.X R3, R18, R11.reuse, R19, 0x1, P6 ;  /* 0x0000000b1203c211 */ /* 0x090fe400030f0c13 */
[-C--:B------:R-:W-:Y:S02]  /*211f0*/  @!P2 LEA R6, P6, R22, R10.reuse, 0x1 ;  /* 0x0000000a1606a211 */ /* 0x080fe400078c08ff */
        /* <DEDUP_REMOVED lines=8> */
.L_x_1832:
[----:B------:R-:W-:Y:S05]  /*21280*/  BSYNC B1 ;  /* 0x0000000000017941 */ /* 0x000fea0003800000 */
.L_x_1831:
[----:B0---4-:R0:W4:Y:S01]  /*21290*/  SHFL.IDX PT, R11, R86, 0x2, 0x181f ;  /* 0x00581f00560b7f89 */ /* 0x01112200000e0000 */
        /* <DEDUP_REMOVED lines=9> */
[-C--:B-----5:R-:W-:Y:S02]  /*21330*/  @!P2 LEA R4, P5, R201, R10.reuse, 0x1 ;  /* 0x0000000ac904a211 */ /* 0x0a0fe400078a08ff */
[-C--:B------:R-:W-:Y:S02]  /*21340*/  @!P1 LEA R6, P4, R22, R10.reuse, 0x1 ;  /* 0x0000000a16069211 */ /* 0x080fe400078808ff */
[-C--:B----4-:R-:W-:Y:S02]  /*21350*/  @!P3 LEA.HI.X R3, R18, R11.reuse, R19, 0x1, P6 ;  /* 0x0000000b1203b211 */ /* 0x090fe400030f0c13 */
        /* <DEDUP_REMOVED lines=8> */
.L_x_1834:
[----:B------:R-:W-:Y:S05]  /*213e0*/  BSYNC B1 ;  /* 0x0000000000017941 */ /* 0x000fea0003800000 */
.L_x_1833:
[----:B------:R-:W-:Y:S01]  /*213f0*/  VIADD R9, R9, 0x60 ;  /* 0x0000006009097836 */ /* 0x000fe20000000000 */
[----:B0---4-:R0:W4:Y:S04]  /*21400*/  SHFL.IDX PT, R11, R86, 0x3, 0x181f ;  /* 0x00781f00560b7f89 */ /* 0x01112800000e0000 */
[----:B------:R-:W-:Y:S01]  /*21410*/  ISETP.GE.AND P0, PT, R9, R8, PT ;  /* 0x000000080900720c */ /* 0x000fe20003f06270 */
[----:B--23--:R-:W2:-:S12]  /*21420*/  SHFL.IDX PT, R24, R24, 0x3, 0x181f ;  /* 0x00781f0018187f89 */ /* 0x00ce9800000e0000 */
[----:B0-----:R-:W-:Y:S05]  /*21430*/  @P0 BRA `(.L_x_1835) ;  /* 0x00000028002c0947 */ /* 0x001fea0003800000 */
[----:B------:R-:W-:Y:S02]  /*21440*/  ULDC UR4, c[0x0][0xac8] ;  /* 0x0002b20000047ab9 */ /* 0x000fe40000000800 */
[----:B------:R-:W-:Y:S02]  /*21450*/  ISETP.GE.AND P3, PT, R18, UR4, PT ;  /* 0x0000000412007c0c */ /* 0x000fe4000bf66270 */
[----:B------:R-:W-:Y:S02]  /*21460*/  ISETP.GE.AND P4, PT, R203, UR4, PT ;  /* 0x00000004cb007c0c */ /* 0x000fe4000bf86270 */
[----:B------:R-:W-:-:S09]  /*21470*/  ISETP.GE.AND P5, PT, R22, UR4, PT ;  /* 0x0000000416007c0c */ /* 0x000fd2000bfa6270 */
[-C--:B--2---:R-:W-:Y:S02]  /*21480*/  @!P3 LEA R2, P0, R18, R24.reuse, 0x1 ;  /* 0x000000181202b211 */ /* 0x084fe400078008ff */
[CC--:B-----5:R-:W-:Y:S02]  /*21490*/  @!P4 LEA R4, P1, R201.reuse, R24.reuse, 0x1 ;  /* 0x00000018c904c211 */ /* 0x0e0fe400078208ff */
[----:B------:R-:W-:Y:S02]  /*214a0*/  @!P5 LEA R6, P2, R22, R24, 0x1 ;  /* 0x000000181606d211 */ /* 0x000fe400078408ff */
[-C--:B----4-:R-:W-:Y:S02]  /*214b0*/  @!P3 LEA.HI.X R3, R18, R11.reuse, R19, 0x1, P0 ;  /* 0x0000000b1203b211 */ /* 0x090fe400000f0c13 */
        /* <DEDUP_REMOVED lines=11> */
.L_x_1828:
[----:B------:R-:W1:Y:S01]  /*21570*/  @P1 LDC R7, c[0x0][0xbec] ;  /* 0x0002fb00ff071b82 */ /* 0x000e620000000800 */
[----:B------:R-:W-:Y:S01]  /*21580*/  ULDC.64 UR4, c[0x0][0xb08] ;  /* 0x0002c20000047ab9 */ /* 0x000fe20000000a00 */
[----:B0-----:R-:W-:Y:S01]  /*21590*/  IMAD.MOV.U32 R12, RZ, RZ, R92 ;  /* 0x000000ffff0c7224 */ /* 0x001fe200078e005c */
[----:B------:R-:W-:Y:S01]  /*215a0*/  IADD3 R154, R225, 0xf0, RZ ;  /* 0x000000f0e19a7810 */ /* 0x000fe20007ffe0ff */
[----:B------:R-:W-:Y:S01]  /*215b0*/  IMAD R9, R9, UR4, RZ ;  /* 0x0000000409097c24 */ /* 0x000fe2000f8e02ff */
[C---:B------:R-:W-:Y:S01]  /*215c0*/  IADD3 R160, R225.reuse, 0xd8, RZ ;  /* 0x000000d8e1a07810 */ /* 0x040fe20007ffe0ff */
[C---:B------:R-:W-:Y:S01]  /*215d0*/  VIADD R158, R225.reuse, 0xe0 ;  /* 0x000000e0e19e7836 */ /* 0x040fe20000000000 */
[C---:B------:R-:W-:Y:S01]  /*215e0*/  IADD3 R166, R225.reuse, 0xc0, RZ ;  /* 0x000000c0e1a67810 */ /* 0x040fe20007ffe0ff */
[----:B------:R-:W0:Y:S01]  /*215f0*/  @P1 LDC R6, c[0x0][0xbf0] ;  /* 0x0002fc00ff061b82 */ /* 0x000e220000000800 */
[----:B------:R-:W-:Y:S01]  /*21600*/  IMAD R9, R0, UR5, R9 ;  /* 0x0000000500097c24 */ /* 0x000fe2000f8e0209 */
[C---:B------:R-:W-:Y:S01]  /*21610*/  IADD3 R172, R225.reuse, 0xa8, RZ ;  /* 0x000000a8e1ac7810 */ /* 0x040fe20007ffe0ff */
[C---:B------:R-:W-:Y:S01]  /*21620*/  VIADD R162, R225.reuse, 0xd0 ;  /* 0x000000d0e1a27836 */ /* 0x040fe20000000000 */
        /* <DEDUP_REMOVED lines=11> */
[----:B------:R-:W-:Y:S01]  /*216e0*/  VIADD R180, R225, 0x88 ;  /* 0x00000088e1b47836 */ /* 0x000fe20000000000 */
[----:B------:R-:W-:Y:S01]  /*216f0*/  BSSY B1, `(.L_x_1836) ;  /* 0x00000f6000017945 */ /* 0x000fe20003800000 */
[----:B-1----:R-:W-:Y:S01]  /*21700*/  @P1 IMAD.HI.U32 R7, R92, R7, RZ ;  /* 0x000000075c071227 */ /* 0x002fe200078e00ff */
[----:B------:R-:W-:-:S02]  /*21710*/  SHF.R.S32.HI R154, RZ, 0x1f, R154 ;  /* 0x0000001fff9a7819 */ /* 0x000fc4000001149a */
[----:B------:R-:W-:Y:S01]  /*21720*/  SHF.R.S32.HI R158, RZ, 0x1f, R158 ;  /* 0x0000001fff9e7819 */ /* 0x000fe2000001149e */
[C---:B------:R-:W-:Y:S01]  /*21730*/  VIADD R182, R225.reuse, 0x80 ;  /* 0x00000080e1b67836 */ /* 0x040fe20000000000 */
[----:B------:R-:W-:Y:S01]  /*21740*/  SHF.R.S32.HI R160, RZ, 0x1f, R160 ;  /* 0x0000001fffa07819 */ /* 0x000fe200000114a0 */
[----:B------:R-:W-:Y:S01]  /*21750*/  VIADD R186, R225, 0x70 ;  /* 0x00000070e1ba7836 */ /* 0x000fe20000000000 */
[----:B0-----:R-:W-:Y:S01]  /*21760*/  @P1 SHF.R.U32.HI R12, RZ, R6, R7 ;  /* 0x00000006ff0c1219 */ /* 0x001fe20000011607 */
[----:B------:R-:W-:Y:S01]  /*21770*/  IMAD.WIDE.U32 R6, R0, UR4, RZ ;  /* 0x0000000400067c25 */ /* 0x000fe2000f8e00ff */
[----:B------:R-:W-:Y:S01]  /*21780*/  ULDC.64 UR4, c[0x0][0xb38] ;  /* 0x0002ce0000047ab9 */ /* 0x000fe20000000a00 */
[----:B------:R-:W-:Y:S02]  /*21790*/  SHF.R.S32.HI R0, RZ, 0x1f, R10 ;  /* 0x0000001fff007819 */ /* 0x000fe4000001140a */
[----:B------:R-:W-:Y:S01]  /*217a0*/  IMAD.IADD R7, R7, 0x1, R9 ;  /* 0x0000000107077824 */ /* 0x000fe200078e0209 */
[----:B------:R-:W-:Y:S01]  /*217b0*/  SHF.R.S32.HI R9, RZ, 0x1f, R12 ;  /* 0x0000001fff097819 */ /* 0x000fe2000001140c */
[----:B------:R-:W-:Y:S01]  /*217c0*/  VIADD R188, R225, 0x68 ;  /* 0x00000068e1bc7836 */ /* 0x000fe20000000000 */
[----:B------:R-:W-:Y:S01]  /*217d0*/  SHF.R.S32.HI R162, RZ, 0x1f, R162 ;  /* 0x0000001fffa27819 */ /* 0x000fe200000114a2 */
[----:B------:R-:W-:Y:S01]  /*217e0*/  IMAD.WIDE.U32 R6, R226, UR4, R6 ;  /* 0x00000004e2067c25 */ /* 0x000fe2000f8e0006 */
[----:B------:R-:W-:-:S02]  /*217f0*/  SHF.R.S32.HI R164, RZ, 0x1f, R164 ;  /* 0x0000001fffa47819 */ /* 0x000fc400000114a4 */
[----:B------:R-:W-:Y:S01]  /*21800*/  SHF.R.S32.HI R166, RZ, 0x1f, R166 ;  /* 0x0000001fffa67819 */ /* 0x000fe200000114a6 */
[----:B------:R-:W-:Y:S01]  /*21810*/  IMAD R7, R226, UR5, R7 ;  /* 0x00000005e2077c24 */ /* 0x000fe2000f8e0207 */
[----:B------:R-:W-:Y:S01]  /*21820*/  ULDC.64 UR4, c[0x0][0xb40] ;  /* 0x0002d00000047ab9 */ /* 0x000fe20000000a00 */
[C---:B------:R-:W-:Y:S01]  /*21830*/  VIADD R192, R225.reuse, 0x58 ;  /* 0x00000058e1c07836 */ /* 0x040fe20000000000 */
[----:B------:R-:W-:Y:S01]  /*21840*/  SHF.R.S32.HI R168, RZ, 0x1f, R168 ;  /* 0x0000001fffa87819 */ /* 0x000fe200000114a8 */
[----:B------:R-:W-:Y:S01]  /*21850*/  IMAD R0, R0, UR4, RZ ;  /* 0x0000000400007c24 */ /* 0x000fe2000f8e02ff */
[----:B------:R-:W-:Y:S01]  /*21860*/  SHF.R.S32.HI R170, RZ, 0x1f, R170 ;  /* 0x0000001fffaa7819 */ /* 0x000fe200000114aa */
[C---:B------:R-:W-:Y:S01]  /*21870*/  IMAD.WIDE.U32 R6, R10.reuse, UR4, R6 ;  /* 0x000000040a067c25 */ /* 0x040fe2000f8e0006 */
[----:B------:R-:W-:Y:S02]  /*21880*/  SHF.R.S32.HI R172, RZ, 0x1f, R172 ;  /* 0x0000001fffac7819 */ /* 0x000fe400000114ac */
[----:B------:R-:W-:Y:S01]  /*21890*/  SHF.R.S32.HI R174, RZ, 0x1f, R174 ;  /* 0x0000001fffae7819 */ /* 0x000fe200000114ae */
[----:B------:R-:W-:Y:S01]  /*218a0*/  IMAD R0, R10, UR5, R0 ;  /* 0x000000050a007c24 */ /* 0x000fe2000f8e0200 */
[----:B------:R-:W-:Y:S01]  /*218b0*/  ULDC.64 UR4, c[0x0][0xb48] ;  /* 0x0002d20000047ab9 */ /* 0x000fe20000000a00 */
[----:B------:R-:W-:Y:S01]  /*218c0*/  VIADD R194, R225, 0x50 ;  /* 0x00000050e1c27836 */ /* 0x000fe20000000000 */
[----:B------:R-:W-:Y:S01]  /*218d0*/  SHF.R.S32.HI R176, RZ, 0x1f, R176 ;  /* 0x0000001fffb07819 */ /* 0x000fe200000114b0 */
[----:B------:R-:W-:Y:S01]  /*218e0*/  IMAD.IADD R7, R7, 0x1, R0 ;  /* 0x0000000107077824 */ /* 0x000fe200078e0200 */
[----:B------:R-:W-:Y:S01]  /*218f0*/  SHF.R.S32.HI R178, RZ, 0x1f, R178 ;  /* 0x0000001fffb27819 */ /* 0x000fe200000114b2 */
[----:B------:R-:W-:Y:S01]  /*21900*/  IMAD.MOV R0, RZ, RZ, -R12 ;  /* 0x000000ffff007224 */ /* 0x000fe200078e0a0c */
[----:B------:R-:W-:Y:S01]  /*21910*/  SHF.R.S32.HI R180, RZ, 0x1f, R180 ;  /* 0x0000001fffb47819 */ /* 0x000fe200000114b4 */
[----:B------:R-:W-:Y:S01]  /*21920*/  IMAD.WIDE.U32 R6, R157, UR4, R6 ;  /* 0x000000049d067c25 */ /* 0x000fe2000f8e0006 */
[----:B------:R-:W-:-:S02]  /*21930*/  SHF.R.S32.HI R182, RZ, 0x1f, R182 ;  /* 0x0000001fffb67819 */ /* 0x000fc400000114b6 */
[----:B------:R-:W-:Y:S01]  /*21940*/  SHF.R.S32.HI R184, RZ, 0x1f, R184 ;  /* 0x0000001fffb87819 */ /* 0x000fe200000114b8 */
[----:B------:R-:W-:Y:S01]  /*21950*/  IMAD R7, R157, UR5, R7 ;  /* 0x000000059d077c24 */ /* 0x000fe2000f8e0207 */
[----:B------:R-:W-:Y:S01]  /*21960*/  ULDC.64 UR4, c[0x0][0xb30] ;  /* 0x0002cc0000047ab9 */ /* 0x000fe20000000a00 */
[----:B------:R-:W-:Y:S01]  /*21970*/  IMAD R0, R156, R0, R92 ;  /* 0x000000009c007224 */ /* 0x000fe200078e025c */
        /* <DEDUP_REMOVED lines=10> */
[----:B------:R-:W-:Y:S01]  /*21a20*/  IMAD R10, R10, UR4, RZ ;  /* 0x000000040a0a7c24 */ /* 0x000fe2000f8e02ff */
[----:B------:R-:W-:Y:S01]  /*21a30*/  IADD3 R7, R7, R9, RZ ;  /* 0x0000000907077210 */ /* 0x000fe20007ffe0ff */
[----:B------:R-:W-:Y:S01]  /*21a40*/  VIADD R156, R225, 0xe8 ;  /* 0x000000e8e19c7836 */ /* 0x000fe20000000000 */
[----:B------:R-:W-:Y:S01]  /*21a50*/  SHF.R.S32.HI R92, RZ, 0x1f, R92 ;  /* 0x0000001fff5c7819 */ /* 0x000fe2000001145c */
[C---:B------:R-:W-:Y:S01]  /*21a60*/  IMAD R10, R0.reuse, UR5, R10 ;  /* 0x00000005000a7c24 */ /* 0x040fe2000f8e020a */
[----:B------:R-:W-:Y:S01]  /*21a70*/  SHF.R.S32.HI R194, RZ, 0x1f, R194 ;  /* 0x0000001fffc27819 */ /* 0x000fe200000114c2 */
[----:B------:R-:W-:Y:S01]  /*21a80*/  IMAD.WIDE.U32 R6, R0, UR4, R6 ;  /* 0x0000000400067c25 */ /* 0x000fe2000f8e0006 */
[----:B------:R-:W-:Y:S01]  /*21a90*/  ULDC.64 UR4, c[0x0][0xb00] ;  /* 0x0002c00000047ab9 */ /* 0x000fe20000000a00 */
[----:B------:R-:W-:-:S02]  /*21aa0*/  SHF.R.S32.HI R156, RZ, 0x1f, R156 ;  /* 0x0000001fff9c7819 */ /* 0x000fc4000001149c */
[----:B------:R-:W-:Y:S01]  /*21ab0*/  IMAD.IADD R9, R7, 0x1, R10 ;  /* 0x0000000107097824 */ /* 0x000fe200078e020a */
[C---:B------:R-:W-:Y:S01]  /*21ac0*/  LEA R0, P0, R6.reuse, UR4, 0x2 ;  /* 0x0000000406007c11 */ /* 0x040fe2000f8010ff */
[C---:B------:R-:W-:Y:S01]  /*21ad0*/  VIADD R198, R225.reuse, 0x40 ;  /* 0x00000040e1c67836 */ /* 0x040fe20000000000 */
[----:B------:R-:W-:Y:S01]  /*21ae0*/  SHF.R.S32.HI R196, RZ, 0x1f, R196 ;  /* 0x0000001fffc47819 */ /* 0x000fe200000114c4 */
[----:B------:R-:W-:Y:S01]  /*21af0*/  VIADD R206, R225, 0x38 ;  /* 0x00000038e1ce7836 */ /* 0x000fe20000000000 */
[----:B------:R-:W-:Y:S01]  /*21b00*/  LEA.HI.X R9, R6, UR5, R9, 0x2, P0 ;  /* 0x0000000506097c11 */ /* 0x000fe200080f1409 */
[----:B------:R-:W-:Y:S01]  /*21b10*/  VIADD R6, R17, 0x30820 ;  /* 0x0003082011067836 */ /* 0x000fe20000000000 */
[----:B------:R-:W-:Y:S01]  /*21b20*/  ISETP.GE.AND P0, PT, R20, R8, PT ;  /* 0x000000081400720c */ /* 0x000fe20003f06270 */
[C---:B------:R-:W-:Y:S01]  /*21b30*/  VIADD R210, R225.reuse, 0x28 ;  /* 0x00000028e1d27836 */ /* 0x040fe20000000000 */
[----:B------:R0:W1:Y:S01]  /*21b40*/  SHFL.IDX PT, R20, R0, RZ, 0x1c1f ;  /* 0x001c1fff00147589 */ /* 0x00006200000e0000 */
[C---:B------:R-:W-:Y:S01]  /*21b50*/  VIADD R212, R225.reuse, 0x20 ;  /* 0x00000020e1d47836 */ /* 0x040fe20000000000 */
[----:B------:R-:W-:Y:S01]  /*21b60*/  PRMT R6, RZ, 0x654, R6 ;  /* 0x00000654ff067816 */ /* 0x000fe20000000006 */
[C---:B------:R-:W-:Y:S01]  /*21b70*/  VIADD R216, R225.reuse, 0x10 ;  /* 0x00000010e1d87836 */ /* 0x040fe20000000000 */
[----:B------:R0:W2:Y:S01]  /*21b80*/  SHFL.IDX PT, R10, R9, RZ, 0x1c1f ;  /* 0x001c1fff090a7589 */ /* 0x0000a200000e0000 */
[C---:B------:R-:W-:Y:S01]  /*21b90*/  VIADD R219, R225.reuse, 0x8 ;  /* 0x00000008e1db7836 */ /* 0x040fe20000000000 */
[----:B------:R0:W-:Y:S01]  /*21ba0*/  SYNCS.ARRIVE.TRANS64.RED.A1T0 RZ, [R6+URZ], RZ ;  /* 0x000000ff06ff79a7 */ /* 0x0001e2000810043f */
        /* <DEDUP_REMOVED lines=18> */
[----:B------:R-:W-:-:S02]  /*21cd0*/  VIADD R169, R225, 0xb0 ;  /* 0x000000b0e1a97836 */ /* 0x000fc40000000000 */
[C---:B------:R-:W-:Y:S02]  /*21ce0*/  VIADD R171, R225.reuse, 0xa8 ;  /* 0x000000a8e1ab7836 */ /* 0x040fe40000000000 */
[C---:B------:R-:W-:Y:S02]  /*21cf0*/  VIADD R173, R225.reuse, 0xa0 ;  /* 0x000000a0e1ad7836 */ /* 0x040fe40000000000 */
[C---:B------:R-:W-:Y:S02]  /*21d00*/  VIADD R175, R225.reuse, 0x98 ;  /* 0x00000098e1af7836 */ /* 0x040fe40000000000 */
[C---:B------:R-:W-:Y:S02]  /*21d10*/  VIADD R177, R225.reuse, 0x90 ;  /* 0x00000090e1b17836 */ /* 0x040fe40000000000 */
[C---:B------:R-:W-:Y:S02]  /*21d20*/  VIADD R179, R225.reuse, 0x88 ;  /* 0x00000088e1b37836 */ /* 0x040fe40000000000 */
        /* <DEDUP_REMOVED lines=15> */
[----:B------:R-:W-:Y:S01]  /*21e20*/  VIADD R217, R225, 0x8 ;  /* 0x00000008e1d97836 */ /* 0x000fe20000000000 */
[----:B012---:R-:W-:Y:S06]  /*21e30*/  @P0 BRA `(.L_x_1837) ;  /* 0x0000000800040947 */ /* 0x007fec0003800000 */
[----:B------:R-:W-:Y:S02]  /*21e40*/  ULDC UR4, c[0x0][0xac8] ;  /* 0x0002b20000047ab9 */ /* 0x000fe40000000800 */
[----:B------:R-:W-:Y:S02]  /*21e50*/  ISETP.GE.AND P0, PT, R225, UR4, PT ;  /* 0x00000004e1007c0c */ /* 0x000fe4000bf06270 */
[----:B------:R-:W-:Y:S02]  /*21e60*/  ISETP.GE.AND P5, PT, R191, UR4, PT ;  /* 0x00000004bf007c0c */ /* 0x000fe4000bfa6270 */
[----:B------:R-:W-:Y:S02]  /*21e70*/  ISETP.GE.AND P4, PT, R189, UR4, PT ;  /* 0x00000004bd007c0c */ /* 0x000fe4000bf86270 */
[----:B------:R-:W-:-:S07]  /*21e80*/  ISETP.GE.AND P3, PT, R187, UR4, PT ;  /* 0x00000004bb007c0c */ /* 0x000fce000bf66270 */
[----:B------:R-:W-:-:S04]  /*21e90*/  @!P0 LEA R6, P1, R225, R20, 0x2 ;  /* 0x00000014e1068211 */ /* 0x000fc800078210ff */
[----:B------:R-:W-:-:S05]  /*21ea0*/  @!P0 LEA.HI.X R7, R225, R10, R220, 0x2, P1 ;  /* 0x0000000ae1078211 */ /* 0x000fca00008f14dc */
        /* <DEDUP_REMOVED lines=55> */
[----:B------:R-:W-:Y:S02]  /*22220*/  @!P0 LEA.HI.X R7, R185, R10, R186, 0x2, P4 ;  /* 0x0000000ab9078211 */ /* 0x000fe400020f14ba */
[----:B------:R-:W-:Y:S02]  /*22230*/  ISETP.GE.AND P4, PT, R177, UR4, PT ;  /* 0x00000004b1007c0c */ /* 0x000fe4000bf86270 */
[-C--:B-1----:R-:W-:Y:S01]  /*22240*/  @!P1 LEA R12, P5, R183, R20.reuse, 0x2 ;  /* 0x00000014b70c9211 */ /* 0x082fe200078a10ff */
[----:B------:R0:W-:Y:S01]  /*22250*/  @!P0 ST.E.64 desc[UR60][R6.64], R80 ;  /* 0x0000005006008985 */ /* 0x0001e2000c101b3c */
[----:B--2---:R-:W-:Y:S02]  /*22260*/  @!P2 LEA R14, P6, R181, R20, 0x2 ;  /* 0x00000014b50ea211 */ /* 0x004fe400078c10ff */
        /* <DEDUP_REMOVED lines=12> */
[----:B------:R-:W-:Y:S02]  /*22330*/  ISETP.GE.AND P0, PT, R169, UR4, PT ;  /* 0x00000004a9007c0c */ /* 0x000fe4000bf06270 */
[----:B--2---:R-:W-:Y:S01]  /*22340*/  @!P5 LEA R14, P6, R175, R20, 0x2 ;  /* 0x00000014af0ed211 */ /* 0x004fe200078c10ff */
[----:B------:R1:W-:Y:S01]  /*22350*/  @!P4 ST.E.64 desc[UR60][R12.64], R96 ;  /* 0x000000600c00c985 */ /* 0x0003e2000c101b3c */
[----:B------:R-:W-:Y:S02]  /*22360*/  ISETP.GE.AND P4, PT, R165, UR4, PT ;  /* 0x00000004a5007c0c */ /* 0x000fe4000bf86270 */
[----:B------:R-:W-:Y:S02]  /*22370*/  @!P5 LEA.HI.X R15, R175, R10, R176, 0x2, P6 ;  /* 0x0000000aaf0fd211 */ /* 0x000fe400030f14b0 */
[----:B0-----:R-:W-:-:S03]  /*22380*/  @!P2 LEA R2, P6, R173, R20, 0x2 ;  /* 0x00000014ad02a211 */ /* 0x001fc600078c10ff */
[----:B------:R-:W-:Y:S01]  /*22390*/  @!P5 ST.E.64 desc[UR60][R14.64], R100 ;  /* 0x000000640e00d985 */ /* 0x000fe2000c101b3c */
[----:B------:R-:W-:Y:S02]  /*223a0*/  @!P1 LEA R6, P3, R171, R20, 0x2 ;  /* 0x00000014ab069211 */ /* 0x000fe400078610ff */
[----:B------:R-:W-:Y:S02]  /*223b0*/  ISETP.GE.AND P5, PT, R167, UR4, PT ;  /* 0x00000004a7007c0c */ /* 0x000fe4000bfa6270 */
[----:B------:R-:W-:Y:S02]  /*223c0*/  @!P2 LEA.HI.X R3, R173, R10, R174, 0x2, P6 ;  /* 0x0000000aad03a211 */ /* 0x000fe400030f14ae */
[----:B-1----:R-:W-:Y:S02]  /*223d0*/  @!P0 LEA R12, P6, R169, R20, 0x2 ;  /* 0x00000014a90c8211 */ /* 0x002fe400078c10ff */
        /* <DEDUP_REMOVED lines=8> */
[----:B-1----:R-:W-:-:S02]  /*22460*/  @!P4 LEA R6, P2, R165, R20, 0x2 ;  /* 0x00000014a506c211 */ /* 0x002fc400078410ff */
[----:B------:R-:W-:Y:S02]  /*22470*/  @!P5 LEA.HI.X R3, R167, R10, R168, 0x2, P1 ;  /* 0x0000000aa703d211 */ /* 0x000fe400008f14a8 */
[----:B--2---:R-:W-:Y:S02]  /*22480*/  @!P3 LEA R12, P6, R163, R20, 0x2 ;  /* 0x00000014a30cb211 */ /* 0x004fe400078c10ff */
        /* <DEDUP_REMOVED lines=10> */
[----:B------:R-:W-:Y:S02]  /*22530*/  @!P0 LEA.HI.X R3, R161, R10, R162, 0x2, P5 ;  /* 0x0000000aa1038211 */ /* 0x000fe400028f14a2 */
[----:B------:R-:W-:Y:S02]  /*22540*/  ISETP.GE.AND P5, PT, R24, UR4, PT ;  /* 0x0000000418007c0c */ /* 0x000fe4000bfa6270 */
[C---:B-1----:R-:W-:Y:S01]  /*22550*/  @!P1 LEA R6, P6, R159.reuse, R20, 0x2 ;  /* 0x000000149f069211 */ /* 0x042fe200078c10ff */
[----:B------:R0:W-:Y:S03]  /*22560*/  @!P0 ST.E.64 desc[UR60][R2.64], R128 ;  /* 0x0000008002008985 */ /* 0x0001e6000c101b3c */
[----:B------:R-:W-:Y:S02]  /*22570*/  @!P1 LEA.HI.X R7, R159, R10, R160, 0x2, P6 ;  /* 0x0000000a9f079211 */ /* 0x000fe400030f14a0 */
[----:B--2---:R-:W-:-:S03]  /*22580*/  @!P3 LEA R12, P6, R155, R20, 0x2 ;  /* 0x000000149b0cb211 */ /* 0x004fc600078c10ff */
[----:B------:R1:W-:Y:S01]  /*22590*/  @!P1 ST.E.64 desc[UR60][R6.64], R132 ;  /* 0x0000008406009985 */ /* 0x0003e2000c101b3c */
[----:B------:R-:W-:Y:S02]  /*225a0*/  @!P3 LEA.HI.X R13, R155, R10, R156, 0x2, P6 ;  /* 0x0000000a9b0db211 */ /* 0x000fe400030f149c */
[----:B0-----:R-:W-:-:S04]  /*225b0*/  @!P4 LEA R2, P0, R157, R20, 0x2 ;  /* 0x000000149d02c211 */ /* 0x001fc800078010ff */
[----:B------:R-:W-:Y:S02]  /*225c0*/  @!P4 LEA.HI.X R3, R157, R10, R158, 0x2, P0 ;  /* 0x0000000a9d03c211 */ /* 0x000fe400000f149e */
[----:B-1----:R-:W-:-:S03]  /*225d0*/  @!P2 LEA R6, P1, R93, R20, 0x2 ;  /* 0x000000145d06a211 */ /* 0x002fc600078210ff */
[----:B------:R0:W-:Y:S01]  /*225e0*/  @!P4 ST.E.64 desc[UR60][R2.64], R136 ;  /* 0x000000880200c985 */ /* 0x0001e2000c101b3c */
[C---:B------:R-:W-:Y:S02]  /*225f0*/  @!P5 LEA R20, P0, R24.reuse, R20, 0x2 ;  /* 0x000000141814d211 */ /* 0x040fe400078010ff */
[-C--:B------:R-:W-:Y:S01]  /*22600*/  @!P2 LEA.HI.X R7, R93, R10.reuse, R154, 0x2, P1 ;  /* 0x0000000a5d07a211 */ /* 0x080fe200008f149a */
[----:B------:R0:W-:Y:S01]  /*22610*/  @!P3 ST.E.64 desc[UR60][R12.64], R140 ;  /* 0x0000008c0c00b985 */ /* 0x0001e2000c101b3c */
[----:B------:R-:W-:-:S03]  /*22620*/  @!P5 LEA.HI.X R21, R24, R10, R92, 0x2, P0 ;  /* 0x0000000a1815d211 */ /* 0x000fc600000f145c */
[----:B------:R0:W-:Y:S04]  /*22630*/  @!P2 ST.E.64 desc[UR60][R6.64], R144 ;  /* 0x000000900600a985 */ /* 0x0001e8000c101b3c */
[----:B------:R0:W-:Y:S02]  /*22640*/  @!P5 ST.E.64 desc[UR60][R20.64], R148 ;  /* 0x000000941400d985 */ /* 0x0001e4000c101b3c */
.L_x_1837:
[----:B------:R-:W-:Y:S05]  /*22650*/  BSYNC B1 ;  /* 0x0000000000017941 */ /* 0x000fea0003800000 */
.L_x_1836:
[----:B------:R-:W-:Y:S01]  /*22660*/  ISETP.GE.AND P0, PT, R11, R8, PT ;  /* 0x000000080b00720c */ /* 0x000fe20003f06270 */
[----:B------:R-:W1:Y:S04]  /*22670*/  SHFL.IDX PT, R9, R9, 0x1, 0x1c1f ;  /* 0x003c1f0009097f89 */ /* 0x000e6800000e0000 */
[----:B------:R-:W2:Y:S08]  /*22680*/  SHFL.IDX PT, R0, R0, 0x1, 0x1c1f ;  /* 0x003c1f0000007f89 */ /* 0x000eb000000e0000 */
[----:B------:R-:W-:Y:S05]  /*22690*/  @P0 BRA `(.L_x_1835) ;  /* 0x0000001400940947 */ /* 0x000fea0003800000 */
[----:B------:R-:W-:Y:S02]  /*226a0*/  ULDC UR4, c[0x0][0xac8] ;  /* 0x0002b20000047ab9 */ /* 0x000fe40000000800 */
[----:B------:R-:W-:Y:S02]  /*226b0*/  ISETP.GE.AND P4, PT, R225, UR4, PT ;  /* 0x00000004e1007c0c */ /* 0x000fe4000bf86270 */
[----:B------:R-:W-:Y:S02]  /*226c0*/  ISETP.GE.AND P2, PT, R217, UR4, PT ;  /* 0x00000004d9007c0c */ /* 0x000fe4000bf46270 */
[----:B------:R-:W-:Y:S02]  /*226d0*/  ISETP.GE.AND P1, PT, R215, UR4, PT ;  /* 0x00000004d7007c0c */ /* 0x000fe4000bf26270 */
[----:B------:R-:W-:-:S07]  /*226e0*/  ISETP.GE.AND P0, PT, R213, UR4, PT ;  /* 0x00000004d5007c0c */ /* 0x000fce000bf06270 */
[----:B0-2---:R-:W-:-:S04]  /*226f0*/  @!P4 LEA R2, P3, R225, R0, 0x2 ;  /* 0x00000000e102c211 */ /* 0x005fc800078610ff */
[----:B-1----:R-:W-:Y:S02]  /*22700*/  @!P4 LEA.HI.X R3, R225, R9, R220, 0x2, P3 ;  /* 0x00000009e103c211 */ /* 0x002fe400018f14dc */
[----:B------:R-:W-:-:S03]  /*22710*/  ISETP.GE.AND P3, PT, R211, UR4, PT ;  /* 0x00000004d3007c0c */ /* 0x000fc6000bf66270 */
[----:B------:R0:W-:Y:S01]  /*22720*/  @!P4 ST.E.64 desc[UR60][R2.64], R4 ;  /* 0x000000040200c985 */ /* 0x0001e2000c101b3c */
[----:B------:R-:W-:Y:S02]  /*22730*/  ISETP.GE.AND P4, PT, R209, UR4, PT ;  /* 0x00000004d1007c0c */ /* 0x000fe4000bf86270 */
[-C--:B0-----:R-:W-:Y:S02]  /*22740*/  @!P2 LEA R2, P6, R217, R0.reuse, 0x2 ;  /* 0x00000000d902a211 */ /* 0x081fe400078c10ff */
[-C--:B------:R-:W-:Y:S02]  /*22750*/  @!P1 LEA R4, P5, R215, R0.reuse, 0x2 ;  /* 0x00000000d7049211 */ /* 0x080fe400078a10ff */
[-C--:B------:R-:W-:Y:S02]  /*22760*/  @!P2 LEA.HI.X R3, R217, R9.reuse, R219, 0x2, P6 ;  /* 0x00000009d903a211 */ /* 0x080fe400030f14db */
[----:B------:R-:W-:Y:S02]  /*22770*/  @!P0 LEA R6, P6, R213, R0, 0x2 ;  /* 0x00000000d5068211 */ /* 0x000fe400078c10ff */
        /* <DEDUP_REMOVED lines=9> */
[-C--:B------:R-:W-:Y:S02]  /*22810*/  @!P3 LEA.HI.X R3, R211, R9.reuse, R212, 0x2, P1 ;  /* 0x00000009d303b211 */ /* 0x080fe400008f14d4 */
[----:B------:R-:W-:Y:S02]  /*22820*/  ISETP.GE.AND P1, PT, R197, UR4, PT ;  /* 0x00000004c5007c0c */ /* 0x000fe4000bf26270 */
[----:B------:R-:W-:Y:S01]  /*22830*/  @!P4 LEA.HI.X R5, R209, R9, R210, 0x2, P2 ;  /* 0x00000009d105c211 */ /* 0x000fe200010f14d2 */
[----:B------:R0:W-:Y:S01]  /*22840*/  @!P3 ST.E.64 desc[UR60][R2.64], R42 ;  /* 0x0000002a0200b985 */ /* 0x0001e2000c101b3c */
[----:B------:R-:W-:Y:S02]  /*22850*/  ISETP.GE.AND P2, PT, R195, UR4, PT ;  /* 0x00000004c3007c0c */ /* 0x000fe4000bf46270 */
[----:B--2---:R-:W-:Y:S01]  /*22860*/  @!P5 LEA R6, P6, R207, R0, 0x2 ;  /* 0x00000000cf06d211 */ /* 0x004fe200078c10ff */
[----:B------:R1:W-:Y:S01]  /*22870*/  @!P4 ST.E.64 desc[UR60][R4.64], R46 ;  /* 0x0000002e0400c985 */ /* 0x0003e2000c101b3c */
[----:B------:R-:W-:-:S02]  /*22880*/  ISETP.GE.AND P3, PT, R193, UR4, PT ;  /* 0x00000004c1007c0c */ /* 0x000fc4000bf66270 */
[----:B------:R-:W-:Y:S02]  /*22890*/  @!P5 LEA.HI.X R7, R207, R9, R208, 0x2, P6 ;  /* 0x00000009cf07d211 */ /* 0x000fe400030f14d0 */
[----:B------:R-:W-:-:S03]  /*228a0*/  ISETP.GE.AND P4, PT, R191, UR4, PT ;  /* 0x00000004bf007c0c */ /* 0x000fc6000bf86270 */
[----:B------:R2:W-:Y:S01]  /*228b0*/  @!P5 ST.E.64 desc[UR60][R6.64], R50 ;  /* 0x000000320600d985 */ /* 0x0005e2000c101b3c */
[-C--:B0-----:R-:W-:Y:S02]  /*228c0*/  @!P0 LEA R2, P6, R199, R0.reuse, 0x2 ;  /* 0x00000000c7028211 */ /* 0x081fe400078c10ff */
[-C--:B-1----:R-:W-:Y:S02]  /*228d0*/  @!P1 LEA R4, P5, R197, R0.reuse, 0x2 ;  /* 0x00000000c5049211 */ /* 0x082fe400078a10ff */
[-C--:B------:R-:W-:Y:S02]  /*228e0*/  @!P0 LEA.HI.X R3, R199, R9.reuse, R206, 0x2, P6 ;  /* 0x00000009c7038211 */ /* 0x080fe400030f14ce */
[----:B------:R-:W-:Y:S02]  /*228f0*/  @!P1 LEA.HI.X R5, R197, R9, R198, 0x2, P5 ;  /* 0x00000009c5059211 */ /* 0x000fe400028f14c6 */
[----:B------:R-:W-:Y:S01]  /*22900*/  ISETP.GE.AND P5, PT, R189, UR4, PT ;  /* 0x00000004bd007c0c */ /* 0x000fe2000bfa6270 */
[----:B------:R0:W-:Y:S01]  /*22910*/  @!P0 ST.E.64 desc[UR60][R2.64], R54 ;  /* 0x0000003602008985 */ /* 0x0001e2000c101b3c */
[----:B--2---:R-:W-:-:S02]  /*22920*/  @!P2 LEA R6, P6, R195, R0, 0x2 ;  /* 0x00000000c306a211 */ /* 0x004fc400078c10ff */
[----:B------:R-:W-:Y:S01]  /*22930*/  ISETP.GE.AND P0, PT, R187, UR4, PT ;  /* 0x00000004bb007c0c */ /* 0x000fe2000bf06270 */
[----:B------:R1:W-:Y:S01]  /*22940*/  @!P1 ST.E.64 desc[UR60][R4.64], R58 ;  /* 0x0000003a04009985 */ /* 0x0003e2000c101b3c */
        /* <DEDUP_REMOVED lines=9> */
[----:B--2---:R-:W-:-:S03]  /*229e0*/  @!P5 LEA R6, P6, R189, R0, 0x2 ;  /* 0x00000000bd06d211 */ /* 0x004fc600078c10ff */
[----:B------:R1:W-:Y:S01]  /*229f0*/  @!P4 ST.E.64 desc[UR60][R4.64], R70 ;  /* 0x000000460400c985 */ /* 0x0003e2000c101b3c */
[----:B------:R-:W-:-:S05]  /*22a00*/  @!P5 LEA.HI.X R7, R189, R9, R190, 0x2, P6 ;  /* 0x00000009bd07d211 */ /* 0x000fca00030f14be */
[----:B------:R2:W-:Y:S01]  /*22a10*/  @!P5 ST.E.64 desc[UR60][R6.64], R74 ;  /* 0x0000004a0600d985 */ /* 0x0005e2000c101b3c */
[----:B------:R-:W-:Y:S02]  /*22a20*/  ISETP.GE.AND P5, PT, R181, UR4, PT ;  /* 0x00000004b5007c0c */ /* 0x000fe4000bfa6270 */
[----:B0-----:R-:W-:-:S04]  /*22a30*/  @!P0 LEA R2, P4, R187, R0, 0x2 ;  /* 0x00000000bb028211 */ /* 0x001fc800078810ff */
[-C--:B------:R-:W-:Y:S02]  /*22a40*/  @!P0 LEA.HI.X R3, R187, R9.reuse, R188, 0x2, P4 ;  /* 0x00000009bb038211 */ /* 0x080fe400020f14bc */
        /* <DEDUP_REMOVED lines=16> */
[-C--:B------:R-:W-:Y:S02]  /*22b50*/  @!P4 LEA.HI.X R5, R179, R9.reuse, R180, 0x2, P0 ;  /* 0x00000009b305c211 */ /* 0x080fe400000f14b4 */
[----:B------:R-:W-:Y:S02]  /*22b60*/  ISETP.GE.AND P0, PT, R171, UR4, PT ;  /* 0x00000004ab007c0c */ /* 0x000fe4000bf06270 */
[----:B--2---:R-:W-:Y:S01]  /*22b70*/  @!P3 LEA R6, P6, R177, R0, 0x2 ;  /* 0x00000000b106b211 */ /* 0x004fe200078c10ff */
[----:B------:R1:W-:Y:S01]  /*22b80*/  @!P4 ST.E.64 desc[UR60][R4.64], R94 ;  /* 0x0000005e0400c985 */ /* 0x0003e2000c101b3c */
[----:B------:R-:W-:Y:S02]  /*22b90*/  ISETP.GE.AND P4, PT, R167, UR4, PT ;  /* 0x00000004a7007c0c */ /* 0x000fe4000bf86270 */
[----:B------:R-:W-:-:S02]  /*22ba0*/  @!P3 LEA.HI.X R7, R177, R9, R178, 0x2, P6 ;  /* 0x00000009b107b211 */ /* 0x000fc400030f14b2 */
[----:B0-----:R-:W-:-:S03]  /*22bb0*/  @!P2 LEA R2, P6, R175, R0, 0x2 ;  /* 0x00000000af02a211 */ /* 0x001fc600078c10ff */
[----:B------:R0:W-:Y:S01]  /*22bc0*/  @!P3 ST.E.64 desc[UR60][R6.64], R98 ;  /* 0x000000620600b985 */ /* 0x0001e2000c101b3c */
[----:B------:R-:W-:Y:S02]  /*22bd0*/  @!P2 LEA.HI.X R3, R175, R9, R176, 0x2, P6 ;  /* 0x00000009af03a211 */ /* 0x000fe400030f14b0 */
[----:B-1----:R-:W-:-:S03]  /*22be0*/  @!P1 LEA R4, P3, R173, R0, 0x2 ;  /* 0x00000000ad049211 */ /* 0x002fc600078610ff */
[----:B------:R1:W-:Y:S01]  /*22bf0*/  @!P2 ST.E.64 desc[UR60][R2.64], R102 ;  /* 0x000000660200a985 */ /* 0x0003e2000c101b3c */
[-C--:B------:R-:W-:Y:S02]  /*22c00*/  @!P1 LEA.HI.X R5, R173, R9.reuse, R174, 0x2, P3 ;  /* 0x00000009ad059211 */ /* 0x080fe400018f14ae */
[----:B------:R-:W-:Y:S02]  /*22c10*/  ISETP.GE.AND P3, PT, R165, UR4, PT ;  /* 0x00000004a5007c0c */ /* 0x000fe4000bf66270 */
[CC--:B0-----:R-:W-:Y:S01]  /*22c20*/  @!P0 LEA R6, P6, R171.reuse, R0.reuse, 0x2 ;  /* 0x00000000ab068211 */ /* 0x0c1fe200078c10ff */
[----:B------:R0:W-:Y:S03]  /*22c30*/  @!P1 ST.E.64 desc[UR60][R4.64], R106 ;  /* 0x0000006a04009985 */ /* 0x0001e6000c101b3c */
[----:B------:R-:W-:Y:S02]  /*22c40*/  @!P0 LEA.HI.X R7, R171, R9, R172, 0x2, P6 ;  /* 0x00000009ab078211 */ /* 0x000fe400030f14ac */
[----:B-1----:R-:W-:-:S03]  /*22c50*/  @!P5 LEA R2, P1, R169, R0, 0x2 ;  /* 0x00000000a902d211 */ /* 0x002fc600078210ff */
        /* <DEDUP_REMOVED lines=8> */
[-C--:B-1----:R-:W-:Y:S01]  /*22ce0*/  @!P3 LEA R6, P6, R165, R0.reuse, 0x2 ;  /* 0x00000000a506b211 */ /* 0x082fe200078c10ff */
[----:B------:R1:W-:Y:S01]  /*22cf0*/  @!P4 ST.E.64 desc[UR60][R4.64], R118 ;  /* 0x000000760400c985 */ /* 0x0003e2000c101b3c */
[----:B------:R-:W-:Y:S02]  /*22d00*/  ISETP.GE.AND P4, PT, R159, UR4, PT ;  /* 0x000000049f007c0c */ /* 0x000fe4000bf86270 */
[----:B------:R-:W-:Y:S02]  /*22d10*/  @!P3 LEA.HI.X R7, R165, R9, R166, 0x2, P6 ;  /* 0x00000009a507b211 */ /* 0x000fe400030f14a6 */
[----:B0-----:R-:W-:-:S03]  /*22d20*/  @!P1 LEA R2, P6, R161, R0, 0x2 ;  /* 0x00000000a1029211 */ /* 0x001fc600078c10ff */
[----:B------:R0:W-:Y:S01]  /*22d30*/  @!P3 ST.E.64 desc[UR60][R6.64], R122 ;  /* 0x0000007a0600b985 */ /* 0x0001e2000c101b3c */
[----:B------:R-:W-:Y:S02]  /*22d40*/  ISETP.GE.AND P3, PT, R157, UR4, PT ;  /* 0x000000049d007c0c */ /* 0x000fe4000bf66270 */
[----:B------:R-:W-:Y:S02]  /*22d50*/  @!P1 LEA.HI.X R3, R161, R9, R162, 0x2, P6 ;  /* 0x00000009a1039211 */ /* 0x000fe400030f14a2 */
[----:B-1----:R-:W-:-:S04]  /*22d60*/  @!P0 LEA R4, P5, R163, R0, 0x2 ;  /* 0x00000000a3048211 */ /* 0x002fc800078a10ff */
[----:B------:R-:W-:Y:S02]  /*22d70*/  @!P0 LEA.HI.X R5, R163, R9, R164, 0x2, P5 ;  /* 0x00000009a3058211 */ /* 0x000fe400028f14a4 */
[----:B------:R-:W-:-:S03]  /*22d80*/  ISETP.GE.AND P5, PT, R93, UR4, PT ;  /* 0x000000045d007c0c */ /* 0x000fc6000bfa6270 */
[----:B------:R1:W-:Y:S04]  /*22d90*/  @!P0 ST.E.64 desc[UR60][R4.64], R126 ;  /* 0x0000007e04008985 */ /* 0x0003e8000c101b3c */
[----:B------:R2:W-:Y:S01]  /*22da0*/  @!P1 ST.E.64 desc[UR60][R2.64], R130 ;  /* 0x0000008202009985 */ /* 0x0005e2000c101b3c */
[----:B0-----:R-:W-:-:S04]  /*22db0*/  @!P2 LEA R6, P1, R155, R0, 0x2 ;  /* 0x000000009b06a211 */ /* 0x001fc800078210ff */
[-C--:B------:R-:W-:Y:S02]  /*22dc0*/  @!P2 LEA.HI.X R7, R155, R9.reuse, R156, 0x2, P1 ;  /* 0x000000099b07a211 */ /* 0x080fe400008f149c */
[-C--:B-1----:R-:W-:Y:S02]  /*22dd0*/  @!P4 LEA R4, P0, R159, R0.reuse, 0x2 ;  /* 0x000000009f04c211 */ /* 0x082fe400078010ff */
[-C--:B--2---:R-:W-:Y:S02]  /*22de0*/  @!P3 LEA R2, P6, R157, R0.reuse, 0x2 ;  /* 0x000000009d02b211 */ /* 0x084fe400078c10ff */
[-C--:B------:R-:W-:Y:S02]  /*22df0*/  @!P4 LEA.HI.X R5, R159, R9.reuse, R160, 0x2, P0 ;  /* 0x000000099f05c211 */ /* 0x080fe400000f14a0 */
[----:B------:R-:W-:Y:S02]  /*22e00*/  @!P5 LEA R10, P0, R93, R0, 0x2 ;  /* 0x000000005d0ad211 */ /* 0x000fe400078010ff */
[-C--:B------:R-:W-:Y:S01]  /*22e10*/  @!P3 LEA.HI.X R3, R157, R9.reuse, R158, 0x2, P6 ;  /* 0x000000099d03b211 */ /* 0x080fe200030f149e */
[----:B------:R0:W-:Y:S01]  /*22e20*/  @!P4 ST.E.64 desc[UR60][R4.64], R134 ;  /* 0x000000860400c985 */ /* 0x0001e2000c101b3c */
[----:B------:R-:W-:-:S02]  /*22e30*/  @!P5 LEA.HI.X R11, R93, R9, R154, 0x2, P0 ;  /* 0x000000095d0bd211 */ /* 0x000fc400000f149a */
[----:B------:R-:W-:Y:S01]  /*22e40*/  ISETP.GE.AND P0, PT, R24, UR4, PT ;  /* 0x0000000418007c0c */ /* 0x000fe2000bf06270 */
[----:B------:R0:W-:Y:S04]  /*22e50*/  @!P3 ST.E.64 desc[UR60][R2.64], R138 ;  /* 0x0000008a0200b985 */ /* 0x0001e8000c101b3c */
[----:B------:R0:W-:Y:S04]  /*22e60*/  @!P2 ST.E.64 desc[UR60][R6.64], R142 ;  /* 0x0000008e0600a985 */ /* 0x0001e8000c101b3c */
[----:B------:R0:W-:Y:S04]  /*22e70*/  @!P5 ST.E.64 desc[UR60][R10.64], R146 ;  /* 0x000000920a00d985 */ /* 0x0001e8000c101b3c */
[----:B------:R-:W-:Y:S05]  /*22e80*/  @P0 BRA `(.L_x_1835) ;  /* 0x0000000c00980947 */ /* 0x000fea0003800000 */
[----:B0-----:R-:W-:-:S04]  /*22e90*/  LEA R2, P0, R24, R0, 0x2 ;  /* 0x0000000018027211 */ /* 0x001fc800078010ff */
[----:B------:R-:W-:-:S05]  /*22ea0*/  LEA.HI.X R3, R24, R9, R92, 0x2, P0 ;  /* 0x0000000918037211 */ /* 0x000fca00000f145c */
[----:B------:R0:W-:Y:S01]  /*22eb0*/  ST.E.64 desc[UR60][R2.64], R150 ;  /* 0x0000009602007985 */ /* 0x0001e2000c101b3c */
[----:B------:R-:W-:Y:S05]  /*22ec0*/  BRA `(.L_x_1835) ;  /* 0x0000000c00887947 */ /* 0x000fea0003800000 */
.L_x_1826:
[----:B------:R-:W3:Y:S01]  /*22ed0*/  LDL R8, [R1+0x88] ;  /* 0x0000880001087983 */ /* 0x000ee20000100800 */
[----:B------:R-:W-:Y:S01]  /*22ee0*/  ULDC.64 UR4, c[0x0][0xc08] ;  /* 0x0003020000047ab9 */ /* 0x000fe20000000a00 */
[----:B------:R-:W3:Y:S01]  /*22ef0*/  LDC.64 R2, c[0x0][0xc00] ;  /* 0x00030000ff027b82 */ /* 0x000ee20000000a00 */
[----:B------:R-:W-:Y:S01]  /*22f00*/  ISETP.NE.U32.AND P0, PT, RZ, UR4, PT ;  /* 0x00000004ff007c0c */ /* 0x000fe2000bf05070 */
[----:B------:R-:W4:Y:S01]  /*22f10*/  LDL R7, [R1+0x84] ;  /* 0x0000840001077983 */ /* 0x000f220000100800 */
[----:B------:R-:W-:Y:S02]  /*22f20*/  IMAD.MOV.U32 R15, RZ, RZ, RZ ;  /* 0x000000ffff0f7224 */ /* 0x000fe400078e00ff */
[----:B------:R-:W-:Y:S01]  /*22f30*/  ISETP.NE.AND.EX P1, PT, RZ, UR5, PT, P0 ;  /* 0x00000005ff007c0c */ /* 0x000fe2000bf25300 */
[----:B------:R-:W-:Y:S02]  /*22f40*/  ULDC.64 UR4, c[0x0][0xc00] ;  /* 0x0003000000047ab9 */ /* 0x000fe40000000a00 */
[----:B------:R-:W-:-:S04]  /*22f50*/  ISETP.NE.U32.AND P0, PT, RZ, UR4, PT ;  /* 0x00000004ff007c0c */ /* 0x000fc8000bf05070 */
[----:B------:R-:W-:-:S06]  /*22f60*/  ISETP.NE.AND.EX P0, PT, RZ, UR5, PT, P0 ;  /* 0x00000005ff007c0c */ /* 0x000fcc000bf05300 */
[----:B------:R-:W1:Y:S01]  /*22f70*/  @P1 LDC.64 R4, c[0x0][0xc08] ;  /* 0x00030200ff041b82 */ /* 0x000e620000000a00 */
[----:B------:R-:W-:Y:S02]  /*22f80*/  ULDC UR4, c[0x0][0xa88] ;  /* 0x0002a20000047ab9 */ /* 0x000fe40000000800 */
[----:B0-----:R-:W-:Y:S01]  /*22f90*/  MOV R0, UR4 ;  /* 0x0000000400007c02 */ /* 0x001fe20008000f00 */
[----:B------:R-:W0:Y:S01]  /*22fa0*/  S2R R35, SR_TID.X ;  /* 0x0000000000237919 */ /* 0x000e220000002100 */
[----:B---3--:R-:W-:-:S04]  /*22fb0*/  IMAD.WIDE R2, R8, 0x4, R2 ;  /* 0x0000000408027825 */ /* 0x008fc800078e0202 */
[----:B-1----:R-:W-:Y:S01]  /*22fc0*/  @P1 IMAD.WIDE R4, R8, 0x4, R4 ;  /* 0x0000000408041825 */ /* 0x002fe200078e0204 */
[----:B------:R1:W5:Y:S04]  /*22fd0*/  @P0 LDG.E R15, desc[UR60][R2.64] ;  /* 0x0000003c020f0981 */ /* 0x000368000c1e1900 */
[----:B------:R1:W5:Y:S01]  /*22fe0*/  @P1 LDG.E R0, desc[UR60][R4.64] ;  /* 0x0000003c04001981 */ /* 0x000362000c1e1900 */
[----:B----4-:R-:W-:Y:S01]  /*22ff0*/  ISETP.NE.AND P2, PT, R7, RZ, PT ;  /* 0x000000ff0700720c */ /* 0x010fe20003f45270 */
[----:B0-----:R-:W-:Y:S01]  /*23000*/  VIADD R6, R35, 0xffffff80 ;  /* 0xffffff8023067836 */ /* 0x001fe20000000000 */
[----:B------:R-:W-:-:S04]  /*23010*/  SHF.R.S32.HI R28, RZ, 0x1f, R8 ;  /* 0x0000001fff1c7819 */ /* 0x000fc80000011408 */
[----:B------:R-:W-:-:S07]  /*23020*/  ISETP.GT.AND P3, PT, R6, 0x7f, PT ;  /* 0x0000007f0600780c */ /* 0x000fce0003f64270 */
[----:B------:R-:W0:Y:S02]  /*23030*/  @!P2 LDC R7, c[0x0][0xad4] ;  /* 0x0002b500ff07ab82 */ /* 0x000e240000000800 */
[----:B0-----:R1:W-:Y:S01]  /*23040*/  @!P2 STL [R1+0x84], R7 ;  /* 0x000084070100a387 */ /* 0x0013e20000100800 */
[----:B------:R-:W-:Y:S01]  /*23050*/  ISETP.GT.AND P2, PT, R7, 0x1, PT ;  /* 0x000000010700780c */ /* 0x000fe20003f44270 */
[----:B------:R-:W-:-:S12]  /*23060*/  @P1 BRA `(.L_x_1838) ;  /* 0x0000000000101947 */ /* 0x000fd80003800000 */
[----:B------:R-:W-:Y:S05]  /*23070*/  @!P0 BRA `(.L_x_1838) ;  /* 0x00000000000c8947 */ /* 0x000fea0003800000 */
[----:B-1----:R-:W3:Y:S04]  /*23080*/  LDG.E R5, desc[UR60][R2.64] ;  /* 0x0000003c02057981 */ /* 0x002ee8000c1e1900 */
[----:B-----5:R-:W3:Y:S02]  /*23090*/  LDG.E R0, desc[UR60][R2.64+0x4] ;  /* 0x0000043c02007981 */ /* 0x020ee4000c1e1900 */
[----:B---3--:R-:W-:-:S07]  /*230a0*/  IMAD.IADD R0, R0, 0x1, -R5 ;  /* 0x0000000100007824 */ /* 0x008fce00078e0a05 */
.L_x_1838:
[----:B------:R-:W-:Y:S01]  /*230b0*/  BSSY B1, `(.L_x_1839) ;  /* 0x0000037000017945 */ /* 0x000fe20003800000 */
[----:B------:R-:W-:Y:S02]  /*230c0*/  SEL R33, R8, RZ, !P0 ;  /* 0x000000ff08217207 */ /* 0x000fe40004000000 */
[----:B------:R-:W-:Y:S02]  /*230d0*/  SEL R28, R28, RZ, !P0 ;  /* 0x000000ff1c1c7207 */ /* 0x000fe40004000000 */
[----:B--2--5:R-:W-:Y:S01]  /*230e0*/  SHF.R.S32.HI R24, RZ, 0x1f, R15 ;  /* 0x0000001fff187819 */ /* 0x024fe2000001140f */
[----:B------:R-:W-:Y:S06]  /*230f0*/  @P3 BRA `(.L_x_1840) ;  /* 0x0000000000c83947 */ /* 0x000fec0003800000 */
[----:B-1----:R-:W2:Y:S01]  /*23100*/  LDL R3, [R1+0x58] ;  /* 0x0000580001037983 */ /* 0x002ea20000100800 */
[----:B------:R-:W0:Y:S02]  /*23110*/  LDC R37, c[0x0][0xbe8] ;  /* 0x0002fa00ff257b82 */ /* 0x000e240000000800 */
[----:B0-----:R-:W-:Y:S01]  /*23120*/  IMAD R2, R0, R37, RZ ;  /* 0x0000002500027224 */ /* 0x001fe200078e02ff */
[----:B--2---:R-:W-:-:S04]  /*23130*/  IADD3 R35, R3, -0x80, R35 ;  /* 0xffffff8003237810 */ /* 0x004fc80007ffe023 */
[----:B------:R-:W-:-:S13]  /*23140*/  ISETP.GE.AND P0, PT, R35, R2, PT ;  /* 0x000000022300720c */ /* 0x000fda0003f06270 */
[----:B------:R-:W-:Y:S05]  /*23150*/  @P0 BRA `(.L_x_1840) ;  /* 0x0000000000b00947 */ /* 0x000fea0003800000 */
[----:B------:R-:W2:Y:S01]  /*23160*/  LDL.LU R30, [R1+0x90] ;  /* 0x00009000011e7983 */ /* 0x000ea20000300800 */
[----:B------:R-:W-:Y:S01]  /*23170*/  IMAD.MOV.U32 R20, RZ, RZ, 0x9b8 ;  /* 0x000009b8ff147424 */ /* 0x000fe200078e00ff */
[----:B------:R-:W-:Y:S01]  /*23180*/  ISETP.GT.AND P0, PT, R7, 0x1, PT ;  /* 0x000000010700780c */ /* 0x000fe20003f04270 */
[----:B------:R-:W0:Y:S01]  /*23190*/  LDC.64 R8, c[0x0][0xba8] ;  /* 0x0002ea00ff087b82 */ /* 0x000e220000000a00 */
[----:B------:R-:W-:Y:S01]  /*231a0*/  ISETP.NE.AND P1, PT, R37, 0x1, PT ;  /* 0x000000012500780c */ /* 0x000fe20003f25270 */
[----:B------:R-:W-:Y:S01]  /*231b0*/  IMAD.MOV.U32 R21, RZ, RZ, R35 ;  /* 0x000000ffff157224 */ /* 0x000fe200078e0023 */
[----:B------:R-:W-:-:S05]  /*231c0*/  SEL R20, R20, 0x978, P0 ;  /* 0x0000097814147807 */ /* 0x000fca0000000000 */
[----:B------:R-:W1:Y:S08]  /*231d0*/  LDC.64 R2, c[0x0][R20+0x220] ;  /* 0x0000880014027b82 */ /* 0x000e700000000a00 */
[----:B------:R-:W3:Y:S08]  /*231e0*/  LDC.64 R10, c[0x0][R20+0x218] ;  /* 0x00008600140a7b82 */ /* 0x000ef00000000a00 */
[----:B------:R-:W4:Y:S08]  /*231f0*/  LDC.64 R4, c[0x0][R20+0x228] ;  /* 0x00008a0014047b82 */ /* 0x000f300000000a00 */
[----:B------:R-:W5:Y:S08]  /*23200*/  @P1 LDC R14, c[0x0][0xbec] ;  /* 0x0002fb00ff0e1b82 */ /* 0x000f700000000800 */
[----:B------:R-:W4:Y:S08]  /*23210*/  LDC.64 R6, c[0x0][R20+0x210] ;  /* 0x0000840014067b82 */ /* 0x000f300000000a00 */
[----:B------:R-:W4:Y:S01]  /*23220*/  @P1 LDC R31, c[0x0][0xbf0] ;  /* 0x0002fc00ff1f1b82 */ /* 0x000f220000000800 */
[----:B-----5:R-:W-:-:S07]  /*23230*/  @P1 IMAD.HI.U32 R14, R35, R14, RZ ;  /* 0x0000000e230e1227 */ /* 0x020fce00078e00ff */
[----:B0-----:R-:W0:Y:S01]  /*23240*/  @!P0 LDC R8, c[0x0][0xb50] ;  /* 0x0002d400ff088b82 */ /* 0x001e220000000800 */
[-C--:B-1----:R-:W-:Y:S02]  /*23250*/  IMAD R3, R3, R33.reuse, RZ ;  /* 0x0000002103037224 */ /* 0x082fe400078e02ff */
[----:B------:R-:W-:-:S05]  /*23260*/  IMAD.WIDE.U32 R12, R2, R33, RZ ;  /* 0x00000021020c7225 */ /* 0x000fca00078e00ff */
[----:B------:R-:W1:Y:S01]  /*23270*/  @!P0 LDC R9, c[0x0][0xb54] ;  /* 0x0002d500ff098b82 */ /* 0x000e620000000800 */
[-C--:B---3--:R-:W-:Y:S02]  /*23280*/  IMAD R29, R11, R226.reuse, RZ ;  /* 0x000000e20b1d7224 */ /* 0x088fe400078e02ff */
[----:B------:R-:W-:Y:S01]  /*23290*/  IMAD.WIDE.U32 R10, R10, R226, RZ ;  /* 0x000000e20a0a7225 */ /* 0x000fe200078e00ff */
[----:B----4-:R-:W-:-:S03]  /*232a0*/  @P1 SHF.R.U32.HI R21, RZ, R31, R14 ;  /* 0x0000001fff151219 */ /* 0x010fc6000001160e */
        /* <DEDUP_REMOVED lines=19> */
[----:B------:R-:W-:Y:S02]  /*233e0*/  IMAD.MOV.U32 R3, RZ, RZ, -0x800000 ;  /* 0xff800000ff037424 */ /* 0x000fe400078e00ff */
[----:B------:R-:W-:-:S05]  /*233f0*/  IMAD.IADD R2, R5, 0x1, R11 ;  /* 0x0000000105027824 */ /* 0x000fca00078e020b */
[----:B-1----:R-:W-:-:S05]  /*23400*/  LEA.HI.X R9, R4, R9, R2, 0x2, P0 ;  /* 0x0000000904097211 */ /* 0x002fca00000f1402 */
[----:B------:R0:W-:Y:S02]  /*23410*/  STG.E desc[UR60][R8.64], R3 ;  /* 0x0000000308007986 */ /* 0x0001e4000c10193c */
.L_x_1840:
[----:B------:R-:W-:Y:S05]  /*23420*/  BSYNC B1 ;  /* 0x0000000000017941 */ /* 0x000fea0003800000 */
.L_x_1839:
[----:B------:R-:W-:Y:S05]  /*23430*/  @P2 BRA `(.L_x_1835) ;  /* 0x00000008002c2947 */ /* 0x000fea0003800000 */
[----:B-1----:R-:W2:Y:S01]  /*23440*/  LDL R4, [R1+0x80] ;  /* 0x0000800001047983 */ /* 0x002ea20000100800 */
[----:B------:R-:W1:Y:S01]  /*23450*/  LDC R11, c[0x0][0xbe8] ;  /* 0x0002fa00ff0b7b82 */ /* 0x000e620000000800 */
[----:B------:R-:W-:Y:S01]  /*23460*/  ULDC.64 UR4, c[0x0][0xaa0] ;  /* 0x0002a80000047ab9 */ /* 0x000fe20000000a00 */
[----:B------:R-:W-:Y:S01]  /*23470*/  ULDC.64 UR6, c[0x0][0xaf0] ;  /* 0x0002bc0000067ab9 */ /* 0x000fe20000000a00 */
[----:B------:R-:W3:Y:S04]  /*23480*/  LDL.LU R10, [R1+0x58] ;  /* 0x00005800010a7983 */ /* 0x000ee80000300800 */
[----:B0-----:R-:W2:Y:S01]  /*23490*/  LDL R8, [R1+0xc] ;  /* 0x00000c0001087983 */ /* 0x001ea20000100800 */
[----:B------:R-:W-:-:S03]  /*234a0*/  IMAD R2, R24, UR4, RZ ;  /* 0x0000000418027c24 */ /* 0x000fc6000f8e02ff */
[----:B------:R0:W5:Y:S01]  /*234b0*/  LDL R20, [R1+0x4] ;  /* 0x0000040001147983 */ /* 0x0001620000100800 */
[C---:B------:R-:W-:Y:S02]  /*234c0*/  IMAD R5, R15.reuse, UR5, R2 ;  /* 0x000000050f057c24 */ /* 0x040fe4000f8e0202 */
[----:B------:R-:W-:Y:S01]  /*234d0*/  IMAD.WIDE.U32 R2, R15, UR4, RZ ;  /* 0x000000040f027c25 */ /* 0x000fe2000f8e00ff */
[----:B------:R0:W5:Y:S01]  /*234e0*/  LDL R14, [R1] ;  /* 0x00000000010e7983 */ /* 0x0001620000100800 */
[----:B------:R-:W-:Y:S01]  /*234f0*/  ULDC.64 UR4, c[0x0][0xae8] ;  /* 0x0002ba0000047ab9 */ /* 0x000fe20000000a00 */
[----:B-1----:R-:W-:-:S13]  /*23500*/  ISETP.NE.AND P0, PT, R11, 0x1, PT ;  /* 0x000000010b00780c */ /* 0x002fda0003f05270 */
[----:B------:R-:W1:Y:S08]  /*23510*/  @P0 LDC R6, c[0x0][0xbec] ;  /* 0x0002fb00ff060b82 */ /* 0x000e700000000800 */
[----:B------:R-:W4:Y:S01]  /*23520*/  @P0 LDC R7, c[0x0][0xbf0] ;  /* 0x0002fc00ff070b82 */ /* 0x000f220000000800 */
[----:B------:R-:W-:-:S03]  /*23530*/  IADD3 R3, R3, R5, RZ ;  /* 0x0000000503037210 */ /* 0x000fc60007ffe0ff */
[----:B------:R-:W-:-:S04]  /*23540*/  IMAD.WIDE.U32 R2, R226, UR4, R2 ;  /* 0x00000004e2027c25 */ /* 0x000fc8000f8e0002 */
[----:B------:R-:W-:Y:S01]  /*23550*/  IMAD R3, R226, UR5, R3 ;  /* 0x00000005e2037c24 */ /* 0x000fe2000f8e0203 */
[----:B------:R-:W-:Y:S01]  /*23560*/  ULDC.64 UR4, c[0x0][0xae0] ;  /* 0x0002b80000047ab9 */ /* 0x000fe20000000a00 */
[----:B------:R-:W-:-:S04]  /*23570*/  IMAD.WIDE.U32 R2, R33, UR6, R2 ;  /* 0x0000000621027c25 */ /* 0x000fc8000f8e0002 */
[----:B------:R-:W-:Y:S01]  /*23580*/  IMAD R13, R0, R11, RZ ;  /* 0x0000000b000d7224 */ /* 0x000fe200078e02ff */
[----:B------:R-:W-:Y:S01]  /*23590*/  BSSY B1, `(.L_x_1841) ;  /* 0x0000033000017945 */ /* 0x000fe20003800000 */
[----:B--2---:R-:W-:-:S04]  /*235a0*/  IMAD R4, R4, 0x20, R8 ;  /* 0x0000002004047824 */ /* 0x004fc800078e0208 */
[----:B---3--:R-:W-:-:S04]  /*235b0*/  IMAD.IADD R9, R10, 0x1, R4 ;  /* 0x000000010a097824 */ /* 0x008fc800078e0204 */
[----:B-1----:R-:W-:-:S04]  /*235c0*/  @P0 IMAD.HI.U32 R4, R9, R6, RZ ;  /* 0x0000000609040227 */ /* 0x002fc800078e00ff */
[----:B------:R-:W-:Y:S01]  /*235d0*/  IMAD.MOV.U32 R5, RZ, RZ, R9 ;  /* 0x000000ffff057224 */ /* 0x000fe200078e0009 */
[----:B----4-:R-:W-:Y:S01]  /*235e0*/  @P0 SHF.R.U32.HI R5, RZ, R7, R4 ;  /* 0x00000007ff050219 */ /* 0x010fe20000011604 */
[----:B------:R-:W-:-:S03]  /*235f0*/  IMAD R6, R28, UR6, RZ ;  /* 0x000000061c067c24 */ /* 0x000fc6000f8e02ff */
[--C-:B------:R-:W-:Y:S01]  /*23600*/  SHF.R.S32.HI R4, RZ, 0x1f, R5.reuse ;  /* 0x0000001fff047819 */ /* 0x100fe20000011405 */
[----:B------:R-:W-:Y:S02]  /*23610*/  IMAD R7, R33, UR7, R6 ;  /* 0x0000000721077c24 */ /* 0x000fe4000f8e0206 */
[----:B------:R-:W-:Y:S02]  /*23620*/  IMAD.MOV R6, RZ, RZ, -R5 ;  /* 0x000000ffff067224 */ /* 0x000fe400078e0a05 */
[----:B------:R-:W-:Y:S02]  /*23630*/  IMAD.IADD R3, R3, 0x1, R7 ;  /* 0x0000000103037824 */ /* 0x000fe400078e0207 */
[----:B------:R-:W-:Y:S02]  /*23640*/  IMAD R4, R4, UR4, RZ ;  /* 0x0000000404047c24 */ /* 0x000fe4000f8e02ff */
[----:B------:R-:W-:Y:S02]  /*23650*/  IMAD R7, R11, R6, R9 ;  /* 0x000000060b077224 */ /* 0x000fe400078e0209 */
[----:B------:R-:W-:-:S02]  /*23660*/  IMAD R9, R5, UR5, R4 ;  /* 0x0000000505097c24 */ /* 0x000fc4000f8e0204 */
[----:B------:R-:W-:Y:S01]  /*23670*/  IMAD.WIDE.U32 R2, R5, UR4, R2 ;  /* 0x0000000405027c25 */ /* 0x000fe2000f8e0002 */
[----:B------:R-:W-:Y:S01]  /*23680*/  SHF.R.S32.HI R4, RZ, 0x1f, R7 ;  /* 0x0000001fff047819 */ /* 0x000fe20000011407 */
[----:B------:R-:W-:Y:S02]  /*23690*/  ULDC.64 UR4, c[0x0][0xad8] ;  /* 0x0002b60000047ab9 */ /* 0x000fe40000000a00 */
[----:B------:R-:W-:Y:S02]  /*236a0*/  IMAD.IADD R3, R3, 0x1, R9 ;  /* 0x0000000103037824 */ /* 0x000fe400078e0209 */
[----:B------:R-:W-:Y:S01]  /*236b0*/  IMAD R4, R4, UR4, RZ ;  /* 0x0000000404047c24 */ /* 0x000fe2000f8e02ff */
[----:B------:R-:W-:Y:S01]  /*236c0*/  IADD3 R12, R8, R10, RZ ;  /* 0x0000000a080c7210 */ /* 0x000fe20007ffe0ff */
[----:B------:R-:W-:-:S04]  /*236d0*/  IMAD.WIDE.U32 R2, R7, UR4, R2 ;  /* 0x0000000407027c25 */ /* 0x000fc8000f8e0002 */
[----:B------:R-:W-:Y:S01]  /*236e0*/  IMAD R5, R7, UR5, R4 ;  /* 0x0000000507057c24 */ /* 0x000fe2000f8e0204 */
[----:B------:R-:W-:Y:S01]  /*236f0*/  ISETP.GE.AND P2, PT, R12, R13, PT ;  /* 0x0000000d0c00720c */ /* 0x000fe20003f46270 */
[----:B------:R-:W-:Y:S02]  /*23700*/  ULDC.64 UR4, c[0x0][0xa80] ;  /* 0x0002a00000047ab9 */ /* 0x000fe40000000a00 */
[----:B------:R-:W-:Y:S01]  /*23710*/  IMAD.IADD R3, R3, 0x1, R5 ;  /* 0x0000000103037824 */ /* 0x000fe200078e0205 */
[----:B------:R-:W-:Y:S01]  /*23720*/  LEA R10, P3, R2, UR4, 0x1 ;  /* 0x00000004020a7c11 */ /* 0x000fe2000f8608ff */
[----:B------:R-:W-:-:S03]  /*23730*/  VIADD R0, R12, 0x20 ;  /* 0x000000200c007836 */ /* 0x000fc60000000000 */
[----:B------:R-:W-:Y:S02]  /*23740*/  LEA.HI.X R11, R2, UR5, R3, 0x1, P3 ;  /* 0x00000005020b7c11 */ /* 0x000fe400098f0c03 */
[-C--:B------:R-:W-:Y:S01]  /*23750*/  ISETP.GE.AND P1, PT, R0, R13.reuse, PT ;  /* 0x0000000d0000720c */ /* 0x080fe20003f26270 */
[----:B------:R-:W-:Y:S01]  /*23760*/  VIADD R0, R12, 0x40 ;  /* 0x000000400c007836 */ /* 0x000fe20000000000 */
[----:B------:R0:W1:Y:S04]  /*23770*/  SHFL.IDX PT, R8, R10, RZ, 0x181f ;  /* 0x00181fff0a087589 */ /* 0x00006800000e0000 */
[----:B------:R0:W2:Y:S01]  /*23780*/  SHFL.IDX PT, R9, R11, RZ, 0x181f ;  /* 0x00181fff0b097589 */ /* 0x0000a200000e0000 */
[----:B------:R-:W-:Y:S01]  /*23790*/  ISETP.GE.AND P0, PT, R0, R13, PT ;  /* 0x0000000d0000720c */ /* 0x000fe20003f06270 */
        /* <DEDUP_REMOVED lines=13> */
[----:B-----5:R-:W-:Y:S02]  /*23870*/  @!P3 LEA.HI.X R7, R22, R9, R20, 0x1, P6 ;  /* 0x000000091607b211 */ /* 0x020fe400030f0c14 */
[----:B------:R-:W-:-:S03]  /*23880*/  @!P2 LEA R8, P6, R23, R8, 0x1 ;  /* 0x000000081708a211 */ /* 0x000fc600078c08ff */
[----:B------:R3:W-:Y:S01]  /*23890*/  @!P3 ST.E.128 desc[UR60][R6.64], RZ ;  /* 0x000000ff0600b985 */ /* 0x0007e2000c101d3c */
[----:B------:R-:W-:-:S05]  /*238a0*/  @!P2 LEA.HI.X R9, R23, R9, R14, 0x1, P6 ;  /* 0x000000091709a211 */ /* 0x000fca00030f0c0e */
[----:B------:R3:W-:Y:S04]  /*238b0*/  @!P2 ST.E.128 desc[UR60][R8.64], RZ ;  /* 0x000000ff0800a985 */ /* 0x0007e8000c101d3c */
.L_x_1842:
[----:B------:R-:W-:Y:S05]  /*238c0*/  BSYNC B1 ;  /* 0x0000000000017941 */ /* 0x000fea0003800000 */
.L_x_1841:
[----:B--23--:R2:W3:Y:S01]  /*238d0*/  SHFL.IDX PT, R9, R11, 0x1, 0x181f ;  /* 0x00381f000b097f89 */ /* 0x00c4e200000e0000 */
[----:B------:R-:W-:Y:S03]  /*238e0*/  BSSY B1, `(.L_x_1843) ;  /* 0x0000014000017945 */ /* 0x000fe60003800000 */
[----:B-1----:R2:W1:Y:S01]  /*238f0*/  SHFL.IDX PT, R8, R10, 0x1, 0x181f ;  /* 0x00381f000a087f89 */ /* 0x00246200000e0000 */
[----:B------:R-:W-:Y:S05]  /*23900*/  @P1 BRA `(.L_x_1844) ;  /* 0x0000000000441947 */ /* 0x000fea0003800000 */
[----:B------:R-:W-:Y:S02]  /*23910*/  ULDC UR4, c[0x0][0xac8] ;  /* 0x0002b20000047ab9 */ /* 0x000fe40000000800 */
[----:B------:R-:W-:Y:S02]  /*23920*/  ISETP.GE.AND P4, PT, R18, UR4, PT ;  /* 0x0000000412007c0c */ /* 0x000fe4000bf86270 */
[----:B------:R-:W-:Y:S02]  /*23930*/  ISETP.GE.AND P3, PT, R203, UR4, PT ;  /* 0x00000004cb007c0c */ /* 0x000fe4000bf66270 */
[----:B------:R-:W-:Y:S02]  /*23940*/  ISETP.GE.AND P2, PT, R22, UR4, PT ;  /* 0x0000000416007c0c */ /* 0x000fe4000bf46270 */
[----:B------:R-:W-:-:S07]  /*23950*/  ISETP.GE.AND P1, PT, R23, UR4, PT ;  /* 0x0000000417007c0c */ /* 0x000fce000bf26270 */
[CC--:B-1----:R-:W-:Y:S02]  /*23960*/  @!P4 LEA R2, P6, R18.reuse, R8.reuse, 0x1 ;  /* 0x000000081202c211 */ /* 0x0c2fe400078c08ff */
[CC--:B------:R-:W-:Y:S02]  /*23970*/  @!P3 LEA R4, P5, R201.reuse, R8.reuse, 0x1 ;  /* 0x00000008c904b211 */ /* 0x0c0fe400078a08ff */
[-C--:B---3--:R-:W-:Y:S02]  /*23980*/  @!P4 LEA.HI.X R3, R18, R9.reuse, R19, 0x1, P6 ;  /* 0x000000091203c211 */ /* 0x088fe400030f0c13 */
[-C--:B------:R-:W-:Y:S02]  /*23990*/  @!P2 LEA R6, P6, R22, R8.reuse, 0x1 ;  /* 0x000000081606a211 */ /* 0x080fe400078c08ff */
[----:B------:R-:W-:Y:S01]  /*239a0*/  @!P3 LEA.HI.X R5, R201, R9, R224, 0x1, P5 ;  /* 0x00000009c905b211 */ /* 0x000fe200028f0ce0 */
[----:B------:R4:W-:Y:S01]  /*239b0*/  @!P4 ST.E.128 desc[UR60][R2.64], RZ ;  /* 0x000000ff0200c985 */ /* 0x0009e2000c101d3c */
[----:B------:R-:W-:-:S02]  /*239c0*/  @!P1 LEA R8, P5, R23, R8, 0x1 ;  /* 0x0000000817089211 */ /* 0x000fc400078a08ff */
[-C--:B-----5:R-:W-:Y:S01]  /*239d0*/  @!P2 LEA.HI.X R7, R22, R9.reuse, R20, 0x1, P6 ;  /* 0x000000091607a211 */ /* 0x0a0fe200030f0c14 */
[----:B------:R4:W-:Y:S01]  /*239e0*/  @!P3 ST.E.128 desc[UR60][R4.64], RZ ;  /* 0x000000ff0400b985 */ /* 0x0009e2000c101d3c */
[----:B------:R-:W-:-:S03]  /*239f0*/  @!P1 LEA.HI.X R9, R23, R9, R14, 0x1, P5 ;  /* 0x0000000917099211 */ /* 0x000fc600028f0c0e */
[----:B------:R4:W-:Y:S04]  /*23a00*/  @!P2 ST.E.128 desc[UR60][R6.64], RZ ;  /* 0x000000ff0600a985 */ /* 0x0009e8000c101d3c */
[----:B------:R4:W-:Y:S02]  /*23a10*/  @!P1 ST.E.128 desc[UR60][R8.64], RZ ;  /* 0x000000ff08009985 */ /* 0x0009e4000c101d3c */
.L_x_1844:
[----:B------:R-:W-:Y:S05]  /*23a20*/  BSYNC B1 ;  /* 0x0000000000017941 */ /* 0x000fea0003800000 */
.L_x_1843:
[----:B---34-:R3:W4:Y:S01]  /*23a30*/  SHFL.IDX PT, R9, R11, 0x2, 0x181f ;  /* 0x00581f000b097f89 */ /* 0x01872200000e0000 */
        /* <DEDUP_REMOVED lines=10> */
[-C--:B------:R-:W-:Y:S02]  /*23ae0*/  @!P1 LEA R6, P4, R22, R8.reuse, 0x1 ;  /* 0x0000000816069211 */ /* 0x080fe400078808ff */
[-C--:B----4-:R-:W-:Y:S02]  /*23af0*/  @!P3 LEA.HI.X R3, R18, R9.reuse, R19, 0x1, P6 ;  /* 0x000000091203b211 */ /* 0x090fe400030f0c13 */
[----:B------:R-:W-:Y:S02]  /*23b00*/  @!P0 LEA R8, P6, R23, R8, 0x1 ;  /* 0x0000000817088211 */ /* 0x000fe400078c08ff */
[-C--:B------:R-:W-:Y:S01]  /*23b10*/  @!P2 LEA.HI.X R5, R201, R9.reuse, R224, 0x1, P5 ;  /* 0x00000009c905a211 */ /* 0x080fe200028f0ce0 */
[----:B------:R1:W-:Y:S01]  /*23b20*/  @!P3 ST.E.128 desc[UR60][R2.64], RZ ;  /* 0x000000ff0200b985 */ /* 0x0003e2000c101d3c */
[----:B-----5:R-:W-:-:S02]  /*23b30*/  @!P1 LEA.HI.X R7, R22, R9, R20, 0x1, P4 ;  /* 0x0000000916079211 */ /* 0x020fc400020f0c14 */
[----:B------:R-:W-:Y:S01]  /*23b40*/  @!P0 LEA.HI.X R9, R23, R9, R14, 0x1, P6 ;  /* 0x0000000917098211 */ /* 0x000fe200030f0c0e */
[----:B------:R1:W-:Y:S04]  /*23b50*/  @!P2 ST.E.128 desc[UR60][R4.64], RZ ;  /* 0x000000ff0400a985 */ /* 0x0003e8000c101d3c */
[----:B------:R1:W-:Y:S04]  /*23b60*/  @!P1 ST.E.128 desc[UR60][R6.64], RZ ;  /* 0x000000ff06009985 */ /* 0x0003e8000c101d3c */
[----:B------:R1:W-:Y:S02]  /*23b70*/  @!P0 ST.E.128 desc[UR60][R8.64], RZ ;  /* 0x000000ff08008985 */ /* 0x0003e4000c101d3c */
.L_x_1846:
[----:B------:R-:W-:Y:S05]  /*23b80*/  BSYNC B1 ;  /* 0x0000000000017941 */ /* 0x000fea0003800000 */
.L_x_1845:
[----:B------:R-:W-:Y:S01]  /*23b90*/  VIADD R0, R12, 0x60 ;  /* 0x000000600c007836 */ /* 0x000fe20000000000 */
[----:B0-23--:R-:W0:Y:S04]  /*23ba0*/  SHFL.IDX PT, R11, R11, 0x3, 0x181f ;  /* 0x00781f000b0b7f89 */ /* 0x00de2800000e0000 */
[----:B------:R-:W-:Y:S01]  /*23bb0*/  ISETP.GE.AND P0, PT, R0, R13, PT ;  /* 0x0000000d0000720c */ /* 0x000fe20003f06270 */
[----:B-1----:R1:W2:-:S12]  /*23bc0*/  SHFL.IDX PT, R8, R10, 0x3, 0x181f ;  /* 0x00781f000a087f89 */ /* 0x00229800000e0000 */
[----:B-1----:R-:W-:Y:S05]  /*23bd0*/  @P0 BRA `(.L_x_1835) ;  /* 0x0000000000440947 */ /* 0x002fea0003800000 */
[----:B------:R-:W-:Y:S02]  /*23be0*/  ULDC UR4, c[0x0][0xac8] ;  /* 0x0002b20000047ab9 */ /* 0x000fe40000000800 */
[----:B------:R-:W-:Y:S02]  /*23bf0*/  ISETP.GE.AND P3, PT, R18, UR4, PT ;  /* 0x0000000412007c0c */ /* 0x000fe4000bf66270 */
[----:B------:R-:W-:Y:S02]  /*23c00*/  ISETP.GE.AND P2, PT, R203, UR4, PT ;  /* 0x00000004cb007c0c */ /* 0x000fe4000bf46270 */
[----:B------:R-:W-:Y:S02]  /*23c10*/  ISETP.GE.AND P1, PT, R22, UR4, PT ;  /* 0x0000000416007c0c */ /* 0x000fe4000bf26270 */
[----:B------:R-:W-:-:S07]  /*23c20*/  ISETP.GE.AND P0, PT, R23, UR4, PT ;  /* 0x0000000417007c0c */ /* 0x000fce000bf06270 */
[-C--:B--2---:R-:W-:Y:S02]  /*23c30*/  @!P3 LEA R2, P6, R18, R8.reuse, 0x1 ;  /* 0x000000081202b211 */ /* 0x084fe400078c08ff */
[-C--:B------:R-:W-:Y:S02]  /*23c40*/  @!P2 LEA R4, P5, R201, R8.reuse, 0x1 ;  /* 0x00000008c904a211 */ /* 0x080fe400078a08ff */
[-C--:B------:R-:W-:Y:S02]  /*23c50*/  @!P1 LEA R6, P4, R22, R8.reuse, 0x1 ;  /* 0x0000000816069211 */ /* 0x080fe400078808ff */
[-C--:B0-----:R-:W-:Y:S02]  /*23c60*/  @!P3 LEA.HI.X R3, R18, R11.reuse, R19, 0x1, P6 ;  /* 0x0000000b1203b211 */ /* 0x081fe400030f0c13 */
[----:B------:R-:W-:Y:S02]  /*23c70*/  @!P0 LEA R8, P6, R23, R8, 0x1 ;  /* 0x0000000817088211 */ /* 0x000fe400078c08ff */
[-C--:B------:R-:W-:Y:S01]  /*23c80*/  @!P2 LEA.HI.X R5, R201, R11.reuse, R224, 0x1, P5 ;  /* 0x0000000bc905a211 */ /* 0x080fe200028f0ce0 */
[----:B------:R0:W-:Y:S01]  /*23c90*/  @!P3 ST.E.128 desc[UR60][R2.64], RZ ;  /* 0x000000ff0200b985 */ /* 0x0001e2000c101d3c */
[----:B-----5:R-:W-:-:S02]  /*23ca0*/  @!P1 LEA.HI.X R7, R22, R11, R20, 0x1, P4 ;  /* 0x0000000b16079211 */ /* 0x020fc400020f0c14 */
[----:B----4-:R-:W-:Y:S01]  /*23cb0*/  @!P0 LEA.HI.X R9, R23, R11, R14, 0x1, P6 ;  /* 0x0000000b17098211 */ /* 0x010fe200030f0c0e */
[----:B------:R0:W-:Y:S04]  /*23cc0*/  @!P2 ST.E.128 desc[UR60][R4.64], RZ ;  /* 0x000000ff0400a985 */ /* 0x0001e8000c101d3c */
[----:B------:R0:W-:Y:S04]  /*23cd0*/  @!P1 ST.E.128 desc[UR60][R6.64], RZ ;  /* 0x000000ff06009985 */ /* 0x0001e8000c101d3c */
[----:B------:R0:W-:Y:S02]  /*23ce0*/  @!P0 ST.E.128 desc[UR60][R8.64], RZ ;  /* 0x000000ff08008985 */ /* 0x0001e4000c101d3c */
.L_x_1835:
[----:B------:R-:W-:Y:S05]  /*23cf0*/  BSYNC B0 ;  /* 0x0000000000007941 */ /* 0x000fea0003800000 */
.L_x_1825:
[----:B------:R-:W-:Y:S02]  /*23d00*/  ULDC UR4, c[0x0][0xc3c] ;  /* 0x00030f0000047ab9 */ /* 0x000fe40000000800 */
[----:B------:R-:W-:-:S13]  /*23d10*/  ISETP.GE.AND P0, PT, R27, UR4, PT ;  /* 0x000000041b007c0c */ /* 0x000fda000bf06270 */
[----:B------:R-:W-:Y:S05]  /*23d20*/  @!P0 BRA `(.L_x_1847) ;  /* 0xfffffdd800f88947 */ /* 0x000fea000383ffff */
[----:B------:R-:W-:Y:S05]  /*23d30*/  BRA `(.L_x_1537) ;  /* 0x0000008400487947 */ /* 0x000fea0003800000 */
.L_x_1535:
        /* <DEDUP_REMOVED lines=16> */
.L_x_1848:
[----:B------:R-:W-:Y:S01]  /*23e40*/  LOP3.LUT R6, R0, 0x1f, RZ, 0xc0, !PT ;  /* 0x0000001f00067812 */ /* 0x000fe200078ec0ff */
[----:B------:R-:W-:Y:S01]  /*23e50*/  ULDC UR4, c[0x0][0xc3c] ;  /* 0x00030f0000047ab9 */ /* 0x000fe20000000800 */
[----:B------:R-:W-:Y:S01]  /*23e60*/  MOV R8, RZ ;  /* 0x000000ff00087202 */ /* 0x000fe20000000f00 */
        /* <DEDUP_REMOVED lines=34> */
[----:B0-----:R-:W-:Y:S02]  /*24090*/  ISETP.GT.AND P6, PT, R9, UR6, PT ;  /* 0x0000000609007c0c */ /* 0x001fe4000bfc4270 */
[----:B------:R-:W-:-:S11]  /*240a0*/  MOV R4, R9 ;  /* 0x0000000900047202 */ /* 0x000fd60000000f00 */
[----:B------:R-:W-:Y:S05]  /*240b0*/  @P6 BRA `(.L_x_1850) ;  /* 0x0000000000a06947 */ /* 0x000fea0003800000 */
[----:B------:R-:W-:Y:S01]  /*240c0*/  IMAD.MOV.U32 R9, RZ, RZ, R4 ;  /* 0x000000ffff097224 */ /* 0x000fe200078e0004 */
[----:B------:R-:W-:Y:S01]  /*240d0*/  UMOV UR4, URZ ;  /* 0x0000003f00047c82 */ /* 0x000fe20008000000 */
[----:B------:R-:W-:-:S05]  /*240e0*/  ULDC UR5, c[0x0][0xc38] ;  /* 0x00030e0000057ab9 */ /* 0x000fca0000000800 */
.L_x_1852:
[----:B------:R-:W0:Y:S01]  /*240f0*/  LDC R2, c[0x0][0xc3c] ;  /* 0x00030f00ff027b82 */ /* 0x000e220000000800 */
[----:B------:R-:W-:Y:S01]  /*24100*/  UIADD3 UR4, UR4, 0x1f, URZ ;  /* 0x0000001f04047890 */ /* 0x000fe2000fffe03f */
[----:B------:R-:W-:Y:S02]  /*24110*/  ULDC UR7, c[0x0][0xc3c] ;  /* 0x00030f0000077ab9 */ /* 0x000fe40000000800 */
[----:B------:R-:W-:-:S03]  /*24120*/  IMAD.U32 R27, RZ, RZ, UR7 ;  /* 0x00000007ff1b7e24 */ /* 0x000fc6000f8e00ff */
[----:B0-----:R-:W-:-:S13]  /*24130*/  ISETP.LE.AND P6, PT, R2, UR4, PT ;  /* 0x0000000402007c0c */ /* 0x001fda000bfc3270 */
[----:B------:R-:W-:Y:S05]  /*24140*/  @P6 BRA `(.L_x_1851) ;  /* 0x0000000800a86947 */ /* 0x000fea0003800000 */
[----:B------:R-:W-:Y:S02]  /*24150*/  VIADD R11, R6, UR4 ;  /* 0x00000004060b7c36 */ /* 0x000fe40008000000 */
[----:B------:R-:W-:Y:S02]  /*24160*/  IMAD.MOV.U32 R7, RZ, RZ, RZ ;  /* 0x000000ffff077224 */ /* 0x000fe400078e00ff */
[----:B------:R-:W-:Y:S01]  /*24170*/  IMAD.MOV.U32 R8, RZ, RZ, RZ ;  /* 0x000000ffff087224 */ /* 0x000fe200078e00ff */
[----:B------:R-:W-:-:S13]  /*24180*/  ISETP.GE.OR P6, PT, R11, R2, !P0 ;  /* 0x000000020b00720c */ /* 0x000fda00047c6670 */
[----:B------:R-:W0:Y:S08]  /*24190*/  @!P6 LDC.64 R4, c[0x0][0xc80] ;  /* 0x00032000ff04eb82 */ /* 0x000e300000000a00 */
[----:B------:R-:W1:Y:S01]  /*241a0*/  @!P6 LDC.64 R2, c[0x0][0xc78] ;  /* 0x00031e00ff02eb82 */ /* 0x000e620000000a00 */
[----:B0-----:R-:W-:-:S05]  /*241b0*/  @!P6 IMAD.WIDE R4, R11, 0x4, R4 ;  /* 0x000000040b04e825 */ /* 0x001fca00078e0204 */
[----:B------:R-:W2:Y:S01]  /*241c0*/  @!P6 LDG.E R7, desc[UR60][R4.64] ;  /* 0x0000003c0407e981 */ /* 0x000ea2000c1e1900 */
[----:B-1----:R-:W-:-:S05]  /*241d0*/  @!P6 IMAD.WIDE R2, R11, 0x4, R2 ;  /* 0x000000040b02e825 */ /* 0x002fca00078e0202 */
[----:B------:R-:W2:Y:S02]  /*241e0*/  @!P6 LDG.E R8, desc[UR60][R2.64] ;  /* 0x0000003c0208e981 */ /* 0x000ea4000c1e1900 */
[----:B--2---:R-:W-:-:S05]  /*241f0*/  IMAD R13, R7, R8, RZ ;  /* 0x00000008070d7224 */ /* 0x004fca00078e02ff */
        /* <DEDUP_REMOVED lines=20> */
.L_x_1850:
[----:B------:R-:W-:Y:S01]  /*24340*/  IADD3 R5, -R4, R9, RZ ;  /* 0x0000000904057210 */ /* 0x000fe20007ffe1ff */
[----:B------:R-:W-:-:S04]  /*24350*/  IMAD.MOV.U32 R24, RZ, RZ, RZ ;  /* 0x000000ffff187224 */ /* 0x000fc800078e00ff */
        /* <DEDUP_REMOVED lines=9> */
[----:B------:R-:W-:-:S05]  /*243f0*/  VIADD R3, R27, 0xffffffff ;  /* 0xffffffff1b037836 */ /* 0x000fca0000000000 */
[----:B------:R0:W1:Y:S02]  /*24400*/  SHFL.IDX PT, R24, R2, R3, 0x1f ;  /* 0x00001f0302187589 */ /* 0x00006400000e0000 */
.L_x_1853:
[----:B-1----:R-:W-:Y:S02]  /*24410*/  IMAD R24, R24, UR5, R5 ;  /* 0x0000000518187c24 */ /* 0x002fe4000f8e0205 */
[----:B------:R-:W-:-:S03]  /*24420*/  VIADD R27, R27, UR4 ;  /* 0x000000041b1b7c36 */ /* 0x000fc60008000000 */
[----:B------:R-:W-:Y:S01]  /*24430*/  IADD3 R4, -R24, UR6, RZ ;  /* 0x0000000618047c10 */ /* 0x000fe2000fffe1ff */
[----:B------:R-:W-:Y:S06]  /*24440*/  @!P1 BRA `(.L_x_1854) ;  /* 0x0000000000e89947 */ /* 0x000fec0003800000 */
[-C--:B--2---:R-:W-:Y:S02]  /*24450*/  IABS R12, R7.reuse ;  /* 0x00000007000c7213 */ /* 0x084fe40000000000 */
[----:B------:R-:W-:Y:S02]  /*24460*/  IABS R5, R8 ;  /* 0x0000000800057213 */ /* 0x000fe40000000000 */
[----:B------:R-:W1:Y:S01]  /*24470*/  I2F.RP R9, R12 ;  /* 0x0000000c00097306 */ /* 0x000e620000209400 */
[----:B------:R-:W-:-:S07]  /*24480*/  IABS R13, R7 ;  /* 0x00000007000d7213 */ /* 0x000fce0000000000 */
[----:B------:R-:W2:Y:S08]  /*24490*/  I2F.RP R10, R5 ;  /* 0x00000005000a7306 */ /* 0x000eb00000209400 */
[----:B-1----:R-:W0:Y:S08]  /*244a0*/  MUFU.RCP R9, R9 ;  /* 0x0000000900097308 */ /* 0x002e300000001000 */
[----:B--2---:R-:W-:Y:S01]  /*244b0*/  MUFU.RCP R10, R10 ;  /* 0x0000000a000a7308 */ /* 0x004fe20000001000 */
[----:B0-----:R-:W-:Y:S01]  /*244c0*/  VIADD R2, R9, 0xffffffe ;  /* 0x0ffffffe09027836 */ /* 0x001fe20000000000 */
[----:B------:R-:W-:-:S06]  /*244d0*/  IABS R9, R4 ;  /* 0x0000000400097213 */ /* 0x000fcc0000000000 */
[----:B------:R0:W1:Y:S02]  /*244e0*/  F2I.FTZ.U32.TRUNC.NTZ R3, R2 ;  /* 0x0000000200037305 */ /* 0x000064000021f000 */
[----:B0-----:R-:W-:Y:S01]  /*244f0*/  MOV R2, RZ ;  /* 0x000000ff00027202 */ /* 0x001fe20000000f00 */
        /* <DEDUP_REMOVED lines=14> */
[----:B------:R-:W0:Y:S01]  /*245e0*/  F2I.FTZ.U32.TRUNC.NTZ R3, R11 ;  /* 0x0000000b00037305 */ /* 0x000e22000021f000 */
[----:B------:R-:W-:-:S05]  /*245f0*/  IABS R12, R8 ;  /* 0x00000008000c7213 */ /* 0x000fca0000000000 */
[----:B------:R-:W-:-:S05]  /*24600*/  IMAD.MOV R12, RZ, RZ, -R12 ;  /* 0x000000ffff0c7224 */ /* 0x000fca00078e0a0c */
[----:B------:R-:W-:-:S05]  /*24610*/  @P0 VIADD R2, R2, 0x1 ;  /* 0x0000000102020836 */ /* 0x000fca0000000000 */
[----:B------:R-:W-:Y:S01]  /*24620*/  MOV R13, R2 ;  /* 0x00000002000d7202 */ /* 0x000fe20000000f00 */
[----:B0-----:R-:W-:-:S04]  /*24630*/  IMAD.MOV R2, RZ, RZ, -R3 ;  /* 0x000000ffff027224 */ /* 0x001fc800078e0a03 */
[----:B------:R-:W-:Y:S01]  /*24640*/  @!P2 IMAD.MOV R13, RZ, RZ, -R13 ;  /* 0x000000ffff0da224 */ /* 0x000fe200078e0a0d */
[----:B------:R-:W-:Y:S01]  /*24650*/  @!P1 LOP3.LUT R13, RZ, R7, RZ, 0x33, !PT ;  /* 0x00000007ff0d9212 */ /* 0x000fe200078e33ff */
[----:B------:R-:W-:Y:S02]  /*24660*/  IMAD R9, R2, R5, RZ ;  /* 0x0000000502097224 */ /* 0x000fe400078e02ff */
[----:B------:R-:W-:Y:S01]  /*24670*/  IMAD.MOV.U32 R2, RZ, RZ, RZ ;  /* 0x000000ffff027224 */ /* 0x000fe200078e00ff */
[----:B------:R-:W-:-:S03]  /*24680*/  IABS R10, R13 ;  /* 0x0000000d000a7213 */ /* 0x000fc60000000000 */
[----:B------:R-:W-:-:S04]  /*24690*/  IMAD.HI.U32 R2, R3, R9, R2 ;  /* 0x0000000903027227 */ /* 0x000fc800078e0002 */
[----:B------:R-:W-:Y:S01]  /*246a0*/  IMAD.MOV.U32 R3, RZ, RZ, R10 ;  /* 0x000000ffff037224 */ /* 0x000fe200078e000a */
[----:B------:R-:W-:-:S03]  /*246b0*/  MOV R10, R12 ;  /* 0x0000000c000a7202 */ /* 0x000fc60000000f00 */
        /* <DEDUP_REMOVED lines=8> */
[----:B------:R-:W-:Y:S02]  /*24740*/  ISETP.GE.U32.AND P0, PT, R10, R5, PT ;  /* 0x000000050a00720c */ /* 0x000fe40003f06070 */
[----:B------:R-:W-:-:S11]  /*24750*/  IADD3 R5, -R13, RZ, RZ ;  /* 0x000000ff0d057210 */ /* 0x000fd60007ffe1ff */
[----:B------:R-:W-:-:S04]  /*24760*/  @P0 VIADD R2, R2, 0x1 ;  /* 0x0000000102020836 */ /* 0x000fc80000000000 */
        /* <DEDUP_REMOVED lines=8> */
.L_x_1854:
[----:B0-----:R-:W0:Y:S02]  /*247f0*/  LDC.64 R2, c[0x0][0xc90] ;  /* 0x00032400ff027b82 */ /* 0x001e240000000a00 */
        /* <DEDUP_REMOVED lines=13> */
[----:B------:R-:W-:Y:S01]  /*248d0*/  IMAD.HI.U32 R2, R3, R11, R2 ;  /* 0x0000000b03027227 */ /* 0x000fe200078e0002 */
[----:B------:R-:W-:-:S05]  /*248e0*/  IADD3 R3, RZ, -R12, RZ ;  /* 0x8000000cff037210 */ /* 0x000fca0007ffe0ff */
        /* <DEDUP_REMOVED lines=17> */
[----:B------:R-:W-:Y:S02]  /*24a00*/  VIADDMNMX R8, R8, UR5, R13, PT ;  /* 0x0000000508087c46 */ /* 0x000fe4000b80010d */
[----:B------:R-:W-:-:S02]  /*24a10*/  IADD3 R9, R9, 0x1000000, R4 ;  /* 0x0100000009097810 */ /* 0x000fc40007ffe004 */
[-C--:B------:R-:W-:Y:S01]  /*24a20*/  IABS R12, R8.reuse ;  /* 0x00000008000c7213 */ /* 0x080fe20000000000 */
[----:B------:R-:W-:Y:S01]  /*24a30*/  IMAD.MOV R26, RZ, RZ, -R8 ;  /* 0x000000ffff1a7224 */ /* 0x000fe200078e0a08 */
[----:B------:R-:W-:Y:S02]  /*24a40*/  IABS R13, R8 ;  /* 0x00000008000d7213 */ /* 0x000fe40000000000 */
[----:B------:R-:W0:Y:S08]  /*24a50*/  I2F.RP R10, R12 ;  /* 0x0000000c000a7306 */ /* 0x000e300000209400 */
[----:B0-----:R-:W0:Y:S02]  /*24a60*/  MUFU.RCP R10, R10 ;  /* 0x0000000a000a7308 */ /* 0x001e240000001000 */
[----:B0-----:R-:W-:-:S06]  /*24a70*/  IADD3 R3, R10, 0xffffffe, RZ ;  /* 0x0ffffffe0a037810 */ /* 0x001fcc0007ffe0ff */
        /* <DEDUP_REMOVED lines=19> */
[----:B------:R-:W-:-:S07]  /*24bb0*/  IMAD R26, R2, R26, R9 ;  /* 0x0000001a021a7224 */ /* 0x000fce00078e0209 */
.L_x_1855:
[----:B------:R-:W-:-:S05]  /*24bc0*/  LOP3.LUT R2, RZ, R2, RZ, 0x33, !PT ;  /* 0x00000002ff027212 */ /* 0x000fca00078e33ff */
[----:B------:R-:W-:Y:S01]  /*24bd0*/  IMAD.IADD R25, R7, 0x1, R2 ;  /* 0x0000000107197824 */ /* 0x000fe200078e0202 */
[----:B------:R-:W-:Y:S06]  /*24be0*/  BRA `(.L_x_1856) ;  /* 0x00000000000c7947 */ /* 0x000fec0003800000 */
.L_x_1851:
[----:B------:R-:W-:Y:S01]  /*24bf0*/  MOV R25, RZ ;  /* 0x000000ff00197202 */ /* 0x000fe20000000f00 */
[----:B------:R-:W-:Y:S02]  /*24c00*/  IMAD.U32 R24, RZ, RZ, UR6 ;  /* 0x00000006ff187e24 */ /* 0x000fe4000f8e00ff */
[----:B------:R-:W-:-:S07]  /*24c10*/  IMAD.MOV.U32 R26, RZ, RZ, RZ ;  /* 0x000000ffff1a7224 */ /* 0x000fce00078e00ff */
.L_x_1856:
[----:B------:R-:W-:-:S13]  /*24c20*/  ISETP.NE.AND P0, PT, R6, RZ, PT ;  /* 0x000000ff0600720c */ /* 0x000fda0003f05270 */
[----:B------:R-:W0:Y:S01]  /*24c30*/  @!P0 S2R R3, SR_CgaCtaId ;  /* 0x0000000000038919 */ /* 0x000e220000008800 */
[----:B------:R-:W-:-:S04]  /*24c40*/  @!P0 MOV R2, 0x400 ;  /* 0x0000040000028802 */ /* 0x000fc80000000f00 */
[----:B0-----:R-:W-:-:S05]  /*24c50*/  @!P0 LEA R2, R3, R2, 0x18 ;  /* 0x0000000203028211 */ /* 0x001fca00078ec0ff */
[----:B------:R1:W-:Y:S01]  /*24c60*/  @!P0 STS.128 [R2+0x308d0], R24 ;  /* 0x0308d01802008388 */ /* 0x0003e20000000c00 */
[----:B------:R-:W-:Y:S06]  /*24c70*/  BAR.ARV 0x5, 0x180 ;  /* 0x0146000000007b1d */ /* 0x000fec0000002000 */
.L_x_1849:
        /* <DEDUP_REMOVED lines=15> */
[----:B------:R-:W-:Y:S01]  /*24d70*/  SHF.L.U32 R33, R4, 0x3, RZ ;  /* 0x0000000304217819 */ /* 0x000fe200000006ff */
[----:B------:R-:W-:Y:S01]  /*24d80*/  IMAD.MOV.U32 R22, RZ, RZ, RZ ;  /* 0x000000ffff167224 */ /* 0x000fe200078e00ff */
[----:B------:R-:W-:Y:S01]  /*24d90*/  LOP3.LUT R36, R36, 0x38, RZ, 0xc0, !PT ;  /* 0x0000003824247812 */ /* 0x000fe200078ec0ff */
[----:B------:R-:W-:Y:S01]  /*24da0*/  IMAD.MOV.U32 R29, RZ, RZ, 0x1 ;  /* 0x00000001ff1d7424 */ /* 0x000fe200078e00ff */
[----:B------:R-:W-:Y:S01]  /*24db0*/  ULDC.64 UR36, c[0x0][0x198] ;  /* 0x0000660000247ab9 */ /* 0x000fe20000000a00 */
[----:B------:R-:W-:Y:S01]  /*24dc0*/  ULDC UR38, c[0x0][0xc] ;  /* 0x0000030000267ab9 */ /* 0x000fe20000000800 */
[----:B------:R-:W-:-:S02]  /*24dd0*/  LOP3.LUT R37, R36, 0xc0, RZ, 0xfc, !PT ;  /* 0x000000c024257812 */ /* 0x000fc400078efcff */
[----:B--2---:R-:W-:Y:S02]  /*24de0*/  R2UR UR4, R2 ;  /* 0x00000000020472ca */ /* 0x004fe400000e0000 */
[----:B------:R-:W-:Y:S01]  /*24df0*/  LOP3.LUT R2, R3, 0x38, R0, 0x78, !PT ;  /* 0x0000003803027812 */ /* 0x000fe200078e7800 */
[----:B------:R-:W-:-:S03]  /*24e00*/  IMAD.SHL.U32 R0, R0, 0x10, RZ ;  /* 0x0000001000007824 */ /* 0x000fc600078e00ff */
[----:B------:R-:W-:Y:S02]  /*24e10*/  LOP3.LUT R33, R2, 0x200, R33, 0xf8, !PT ;  /* 0x0000020002217812 */ /* 0x000fe400078ef821 */
[----:B------:R-:W-:-:S04]  /*24e20*/  SHF.R.U32.HI R2, RZ, 0x3, R4 ;  /* 0x00000003ff027819 */ /* 0x000fc80000011604 */
[----:B------:R-:W-:Y:S01]  /*24e30*/  LOP3.LUT R0, R2, 0x70, R0, 0xf8, !PT ;  /* 0x0000007002007812 */ /* 0x000fe200078ef800 */
[----:B------:R-:W-:Y:S01]  /*24e40*/  ULOP3.LUT UR39, UR4, 0x2, URZ, 0xfc, !UPT ;  /* 0x0000000204277892 */ /* 0x000fe2000f8efc3f */
[C---:B------:R-:W-:Y:S02]  /*24e50*/  LOP3.LUT R2, R36.reuse, 0x40, RZ, 0xfc, !PT ;  /* 0x0000004024027812 */ /* 0x040fe400078efcff */
[----:B------:R-:W-:Y:S01]  /*24e60*/  UMOV UR4, 0x400 ;  /* 0x0000040000047882 */ /* 0x000fe20000000000 */
[----:B------:R-:W-:Y:S01]  /*24e70*/  LOP3.LUT R0, R36, 0x80, RZ, 0xfc, !PT ;  /* 0x0000008024007812 */ /* 0x000fe200078efcff */
[----:B0-----:R-:W-:-:S06]  /*24e80*/  ULEA UR4, UR5, UR4, 0x18 ;  /* 0x0000000405047291 */ /* 0x001fcc000f8ec03f */
[----:B------:R-:W-:-:S05]  /*24e90*/  MOV R17, UR4 ;  /* 0x0000000400117c02 */ /* 0x000fca0008000f00 */
[----:B-1----:R-:W-:-:S07]  /*24ea0*/  IMAD R34, R33, 0x2, R17 ;  /* 0x0000000221227824 */ /* 0x002fce00078e0211 */
.L_x_1984:
[----:B------:R-:W-:Y:S05]  /*24eb0*/  YIELD ;  /* 0x0000000000007946 */ /* 0x000fea0003800000 */
[----:B------:R-:W-:Y:S01]  /*24ec0*/  ULDC.64 UR4, c[0x0][0xa28] ;  /* 0x00028a0000047ab9 */ /* 0x000fe20000000a00 */
[----:B------:R-:W-:Y:S01]  /*24ed0*/  IMAD.MOV.U32 R11, RZ, RZ, RZ ;  /* 0x000000ffff0b7224 */ /* 0x000fe200078e00ff */
[----:B------:R-:W-:Y:S01]  /*24ee0*/  ISETP.NE.U32.AND P0, PT, RZ, UR4, PT ;  /* 0x00000004ff007c0c */ /* 0x000fe2000bf05070 */
[----:B0-----:R-:W0:Y:S01]  /*24ef0*/  LDC.64 R4, c[0x0][0xa00] ;  /* 0x00028000ff047b82 */ /* 0x001e220000000a00 */
[----:B------:R-:W-:Y:S02]  /*24f00*/  ULDC.64 UR6, c[0x0][0xa10] ;  /* 0x0002840000067ab9 */ /* 0x000fe40000000a00 */
[----:B------:R-:W-:Y:S01]  /*24f10*/  ISETP.NE.AND.EX P0, PT, RZ, UR5, PT, P0 ;  /* 0x00000005ff007c0c */ /* 0x000fe2000bf05300 */
[----:B------:R-:W-:-:S12]  /*24f20*/  ULDC.64 UR4, c[0x0][0xa18] ;  /* 0x0002860000047ab9 */ /* 0x000fd80000000a00 */
[----:B-1----:R-:W1:Y:S01]  /*24f30*/  @P0 LDC.64 R2, c[0x0][0xa28] ;  /* 0x00028a00ff020b82 */ /* 0x002e620000000a00 */
[----:B------:R-:W-:Y:S01]  /*24f40*/  ISETP.NE.U32.AND P1, PT, RZ, UR6, PT ;  /* 0x00000006ff007c0c */ /* 0x000fe2000bf25070 */
[----:B-1----:R-:W-:-:S05]  /*24f50*/  @P0 IMAD.WIDE R2, R27, 0x4, R2 ;  /* 0x000000041b020825 */ /* 0x002fca00078e0202 */
[----:B------:R1:W2:Y:S01]  /*24f60*/  @P0 LDG.E R11, desc[UR60][R2.64] ;  /* 0x0000003c020b0981 */ /* 0x0002a2000c1e1900 */
[----:B------:R-:W-:Y:S01]  /*24f70*/  ISETP.NE.U32.AND P0, PT, RZ, UR4, PT ;  /* 0x00000004ff007c0c */ /* 0x000fe2000bf05070 */
[----:B------:R-:W-:Y:S01]  /*24f80*/  IMAD.MOV.U32 R35, RZ, RZ, RZ ;  /* 0x000000ffff237224 */ /* 0x000fe200078e00ff */
[----:B------:R-:W-:Y:S01]  /*24f90*/  ISETP.NE.AND.EX P1, PT, RZ, UR7, PT, P1 ;  /* 0x00000007ff007c0c */ /* 0x000fe2000bf25310 */
[----:B------:R-:W-:Y:S01]  /*24fa0*/  IMAD.MOV.U32 R0, RZ, RZ, RZ ;  /* 0x000000ffff007224 */ /* 0x000fe200078e00ff */
[----:B------:R-:W-:Y:S01]  /*24fb0*/  ISETP.NE.AND.EX P2, PT, RZ, UR5, PT, P0 ;  /* 0x00000005ff007c0c */ /* 0x000fe2000bf45300 */
[----:B------:R-:W-:Y:S01]  /*24fc0*/  ULDC.64 UR4, c[0x0][0xa00] ;  /* 0x0002800000047ab9 */ /* 0x000fe20000000a00 */
[----:B0-----:R-:W-:Y:S01]  /*24fd0*/  IMAD.WIDE R4, R27, 0x4, R4 ;  /* 0x000000041b047825 */ /* 0x001fe200078e0204 */
[----:B------:R-:W-:Y:S01]  /*24fe0*/  ISETP.NE.U32.AND P0, PT, RZ, UR4, PT ;  /* 0x00000004ff007c0c */ /* 0x000fe2000bf05070 */
[----:B-1----:R-:W0:Y:S03]  /*24ff0*/  LDC.64 R2, c[0x0][0xa10] ;  /* 0x00028400ff027b82 */ /* 0x002e260000000a00 */
[----:B------:R-:W-:-:S06]  /*25000*/  ISETP.NE.AND.EX P0, PT, RZ, UR5, PT, P0 ;  /* 0x00000005ff007c0c */ /* 0x000fcc000bf05300 */
[----:B------:R-:W1:Y:S07]  /*25010*/  @P2 LDC.64 R6, c[0x0][0xa18] ;  /* 0x00028600ff062b82 */ /* 0x000e6e0000000a00 */
[----:B------:R-:W5:Y:S01]  /*25020*/  @P0 LDG.E R35, desc[UR60][R4.64] ;  /* 0x0000003c04230981 */ /* 0x000f62000c1e1900 */
[----:B0-----:R-:W-:-:S05]  /*25030*/  IMAD.WIDE R2, R27, 0x4, R2 ;  /* 0x000000041b027825 */ /* 0x001fca00078e0202 */
[----:B------:R-:W5:Y:S01]  /*25040*/  @P1 LDG.E R0, desc[UR60][R2.64] ;  /* 0x0000003c02001981 */ /* 0x000f62000c1e1900 */
[----:B------:R-:W-:Y:S02]  /*25050*/  ULDC UR4, c[0x0][0x288] ;  /* 0x0000a20000047ab9 */ /* 0x000fe40000000800 */
[----:B------:R-:W-:Y:S01]  /*25060*/  IMAD.U32 R31, RZ, RZ, UR4 ;  /* 0x00000004ff1f7e24 */ /* 0x000fe2000f8e00ff */
[----:B------:R-:W-:Y:S02]  /*25070*/  ULDC.64 UR4, c[0x0][0x418] ;  /* 0x0001060000047ab9 */ /* 0x000fe40000000a00 */
[----:B------:R-:W-:-:S03]  /*25080*/  UISETP.NE.U32.AND UP0, UPT, UR4, URZ, UPT ;  /* 0x0000003f0400728c */ /* 0x000fc6000bf05070 */
[----:B------:R-:W-:Y:S01]  /*25090*/  ULDC UR4, c[0x0][0x424] ;  /* 0x0001090000047ab9 */ /* 0x000fe20000000800 */
[----:B------:R-:W-:Y:S01]  /*250a0*/  UISETP.NE.AND.EX UP0, UPT, UR5, URZ, UPT, UP0 ;  /* 0x0000003f0500728c */ /* 0x000fe2000bf05300 */
[----:B-1----:R-:W-:Y:S02]  /*250b0*/  @P2 IMAD.WIDE R6, R27, 0x4, R6 ;  /* 0x000000041b062825 */ /* 0x002fe400078e0206 */
[----:B------:R-:W-:Y:S01]  /*250c0*/  ULDC UR5, c[0x0][0x2f0] ;  /* 0x0000bc0000057ab9 */ /* 0x000fe20000000800 */
[----:B------:R-:W-:Y:S02]  /*250d0*/  USEL UR4, UR4, 0x1, UP0 ;  /* 0x0000000104047887 */ /* 0x000fe40008000000 */
[----:B------:R0:W5:Y:S02]  /*250e0*/  @P2 LDG.E R31, desc[UR60][R6.64] ;  /* 0x0000003c061f2981 */ /* 0x000164000c1e1900 */
[----:B------:R-:W-:-:S03]  /*250f0*/  UIMAD UR4, UR4, UR5, URZ ;  /* 0x00000005040472a4 */ /* 0x000fc6000f8e023f */
[----:B------:R-:W-:-:S03]  /*25100*/  ULDC UR5, c[0x0][0x348] ;  /* 0x0000d20000057ab9 */ /* 0x000fc60000000800 */
[----:B------:R-:W-:Y:S01]  /*25110*/  IMAD.U32 R8, RZ, RZ, UR4 ;  /* 0x00000004ff087e24 */ /* 0x000fe2000f8e00ff */
[----:B0-----:R-:W-:Y:S01]  /*25120*/  MOV R7, UR5 ;  /* 0x0000000500077c02 */ /* 0x001fe20008000f00 */
[----:B--2---:R0:W-:Y:S01]  /*25130*/  STL [R1+0x10], R11 ;  /* 0x0000100b01007387 */ /* 0x0041e20000100800 */
[----:B---3--:R-:W-:Y:S05]  /*25140*/  @P2 BRA `(.L_x_1858) ;  /* 0x0000000000102947 */ /* 0x008fea0003800000 */
[----:B------:R-:W-:Y:S05]  /*25150*/  @!P0 BRA `(.L_x_1858) ;  /* 0x00000000000c8947 */ /* 0x000fea0003800000 */
[----:B------:R-:W2:Y:S04]  /*25160*/  LDG.E R6, desc[UR60][R4.64] ;  /* 0x0000003c04067981 */ /* 0x000ea8000c1e1900 */
[----:B-----5:R-:W2:Y:S02]  /*25170*/  LDG.E R31, desc[UR60][R4.64+0x4] ;  /* 0x0000043c041f7981 */ /* 0x020ea4000c1e1900 */
[----:B--2---:R-:W-:-:S07]  /*25180*/  IMAD.IADD R31, R31, 0x1, -R6 ;  /* 0x000000011f1f7824 */ /* 0x004fce00078e0a06 */
.L_x_1858:
[----:B------:R-:W-:Y:S01]  /*25190*/  ULDC.64 UR4, c[0x0][0xa20] ;  /* 0x0002880000047ab9 */ /* 0x000fe20000000a00 */
[C---:B------:R-:W-:Y:S02]  /*251a0*/  LOP3.LUT R4, R26.reuse, 0xff000000, RZ, 0xc0, !PT ;  /* 0xff0000001a047812 */ /* 0x040fe400078ec0ff */
[----:B------:R-:W-:Y:S02]  /*251b0*/  ISETP.NE.U32.AND P0, PT, RZ, UR4, PT ;  /* 0x00000004ff007c0c */ /* 0x000fe4000bf05070 */
[----:B------:R-:W-:Y:S02]  /*251c0*/  SHF.R.U32.HI R5, RZ, 0x8, R4 ;  /* 0x00000008ff057819 */ /* 0x000fe40000011604 */
[----:B------:R-:W-:Y:S02]  /*251d0*/  ISETP.NE.AND.EX P0, PT, RZ, UR5, PT, P0 ;  /* 0x00000005ff007c0c */ /* 0x000fe4000bf05300 */
[C---:B------:R-:W-:Y:S02]  /*251e0*/  LOP3.LUT R6, R26.reuse, 0xff0000, RZ, 0xc0, !PT ;  /* 0x00ff00001a067812 */ /* 0x040fe400078ec0ff */
[----:B------:R-:W-:-:S02]  /*251f0*/  LOP3.LUT R26, R26, 0xffff, RZ, 0xc0, !PT ;  /* 0x0000ffff1a1a7812 */ /* 0x000fc400078ec0ff */
[----:B------:R-:W-:-:S07]  /*25200*/  LEA.HI R6, R6, R5, RZ, 0x10 ;  /* 0x0000000506067211 */ /* 0x000fce00078f80ff */
[----:B------:R-:W-:Y:S05]  /*25210*/  @!P0 BRA `(.L_x_1859) ;  /* 0x0000000000108947 */ /* 0x000fea0003800000 */
[----:B------:R-:W1:Y:S02]  /*25220*/  LDC.64 R4, c[0x0][0xa20] ;  /* 0x00028800ff047b82 */ /* 0x000e640000000a00 */
[----:B-1----:R-:W-:-:S05]  /*25230*/  IMAD.WIDE R4, R27, 0x4, R4 ;  /* 0x000000041b047825 */ /* 0x002fca00078e0204 */
[----:B------:R1:W5:Y:S01]  /*25240*/  LDG.E R8, desc[UR60][R4.64] ;  /* 0x0000003c04087981 */ /* 0x000362000c1e1900 */
[----:B------:R-:W-:Y:S05]  /*25250*/  BRA `(.L_x_1860) ;  /* 0x0000000000247947 */ /* 0x000fea0003800000 */
.L_x_1859:
[----:B------:R-:W-:Y:S02]  /*25260*/  ULDC.64 UR4, c[0x0][0xa08] ;  /* 0x0002820000047ab9 */ /* 0x000fe40000000a00 */
[----:B------:R-:W-:-:S04]  /*25270*/  ISETP.NE.U32.AND P0, PT, RZ, UR4, PT ;  /* 0x00000004ff007c0c */ /* 0x000fc8000bf05070 */
[----:B------:R-:W-:-:S13]  /*25280*/  ISETP.NE.AND.EX P0, PT, RZ, UR5, PT, P0 ;  /* 0x00000005ff007c0c */ /* 0x000fda000bf05300 */
[----:B------:R-:W-:Y:S05]  /*25290*/  @!P0 BRA `(.L_x_1860) ;  /* 0x0000000000148947 */ /* 0x000fea0003800000 */
[----:B------:R-:W1:Y:S02]  /*252a0*/  LDC.64 R4, c[0x0][0xa08] ;  /* 0x00028200ff047b82 */ /* 0x000e640000000a00 */
[----:B-1----:R-:W-:-:S05]  /*252b0*/  IMAD.WIDE R4, R27, 0x4, R4 ;  /* 0x000000041b047825 */ /* 0x002fca00078e0204 */
[----:B------:R-:W2:Y:S04]  /*252c0*/  LDG.E R8, desc[UR60][R4.64] ;  /* 0x0000003c04087981 */ /* 0x000ea8000c1e1900 */
[----:B------:R-:W2:Y:S02]  /*252d0*/  LDG.E R9, desc[UR60][R4.64+0x4] ;  /* 0x0000043c04097981 */ /* 0x000ea4000c1e1900 */
[----:B--2---:R-:W-:-:S07]  /*252e0*/  IMAD.IADD R8, R9, 0x1, -R8 ;  /* 0x0000000109087824 */ /* 0x004fce00078e0a08 */
.L_x_1860:
[----:B------:R-:W2:Y:S01]  /*252f0*/  @P1 LDG.E R10, desc[UR60][R2.64] ;  /* 0x0000003c020a1981 */ /* 0x000ea2000c1e1900 */
[----:B-1----:R-:W1:Y:S03]  /*25300*/  LDC R4, c[0x0][0x448] ;  /* 0x00011200ff047b82 */ /* 0x002e660000000800 */
[----:B------:R3:W2:Y:S01]  /*25310*/  @P1 LDG.E R5, desc[UR60][R2.64+0x4] ;  /* 0x0000043c02051981 */ /* 0x0006a2000c1e1900 */
[----:B------:R-:W-:Y:S02]  /*25320*/  IMAD.SHL.U32 R25, R25, 0x80, RZ ;  /* 0x0000008019197824 */ /* 0x000fe400078e00ff */
[----:B-----5:R-:W-:-:S03]  /*25330*/  IMAD.IADD R8, R8, 0x1, -R11 ;  /* 0x0000000108087824 */ /* 0x020fc600078e0a0b */
[----:B------:R-:W-:Y:S01]  /*25340*/  IADD3 R9, R25, 0x7f, RZ ;  /* 0x0000007f19097810 */ /* 0x000fe20007ffe0ff */
[----:B---3--:R-:W3:Y:S01]  /*25350*/  LDC.64 R2, c[0x0][0x9e0] ;  /* 0x00027800ff027b82 */ /* 0x008ee20000000a00 */
[----:B-1----:R-:W-:-:S13]  /*25360*/  ISETP.NE.AND P2, PT, R4, 0x1, PT ;  /* 0x000000010400780c */ /* 0x002fda0003f45270 */
[----:B------:R-:W1:Y:S01]  /*25370*/  @P2 LDC R12, c[0x0][0x44c] ;  /* 0x00011300ff0c2b82 */ /* 0x000e620000000800 */
[----:B---3--:R-:W-:-:S07]  /*25380*/  ISETP.GE.AND P3, PT, R3, 0x1, PT ;  /* 0x000000010300780c */ /* 0x008fce0003f66270 */
[----:B------:R-:W3:Y:S01]  /*25390*/  @P2 LDC R4, c[0x0][0x450] ;  /* 0x00011400ff042b82 */ /* 0x000ee20000000800 */
[----:B--2---:R-:W-:Y:S02]  /*253a0*/  @P1 IMAD.IADD R7, R5, 0x1, -R10 ;  /* 0x0000000105071824 */ /* 0x004fe400078e0a0a */
[----:B-1----:R-:W-:-:S04]  /*253b0*/  @P2 IMAD.HI.U32 R5, R9, R12, RZ ;  /* 0x0000000c09052227 */ /* 0x002fc800078e00ff */
[----:B0-----:R-:W-:Y:S01]  /*253c0*/  IMAD.IADD R11, R8, 0x1, R7 ;  /* 0x00000001080b7824 */ /* 0x001fe200078e0207 */
[----:B---3--:R-:W-:-:S03]  /*253d0*/  @P2 SHF.R.U32.HI R9, RZ, R4, R5 ;  /* 0x00000004ff092219 */ /* 0x008fc60000011605 */
[C---:B------:R-:W-:Y:S01]  /*253e0*/  VIADD R4, R11.reuse, 0x3f ;  /* 0x0000003f0b047836 */ /* 0x040fe20000000000 */
[----:B------:R0:W-:Y:S01]  /*253f0*/  STL [R1+0x8], R11 ;  /* 0x0000080b01007387 */ /* 0x0001e20000100800 */
[----:B------:R-:W-:-:S03]  /*25400*/  IADD3 R18, R11, 0x1, -R31 ;  /* 0x000000010b127810 */ /* 0x000fc60007ffe81f */
[----:B------:R-:W-:Y:S02]  /*25410*/  SHF.R.S32.HI R5, RZ, 0x1f, R4 ;  /* 0x0000001fff057819 */ /* 0x000fe40000011404 */
[----:B------:R-:W-:Y:S02]  /*25420*/  IMAD.IADD R9, R18, 0x1, R9 ;  /* 0x0000000112097824 */ /* 0x000fe400078e0209 */
[----:B------:R-:W-:Y:S02]  /*25430*/  LEA.HI R5, R5, R4, RZ, 0x6 ;  /* 0x0000000405057211 */ /* 0x000fe400078f30ff */
[----:B------:R-:W-:Y:S02]  /*25440*/  IMAD.IADD R2, R9, 0x1, R2 ;  /* 0x0000000109027824 */ /* 0x000fe400078e0202 */
[----:B------:R-:W-:Y:S01]  /*25450*/  SHF.R.S32.HI R19, RZ, 0x6, R5 ;  /* 0x00000006ff137819 */ /* 0x000fe20000011405 */
[----:B0-----:R-:W-:Y:S06]  /*25460*/  @!P3 BRA `(.L_x_1861) ;  /* 0x000000000048b947 */ /* 0x001fec0003800000 */
[C---:B------:R-:W-:Y:S01]  /*25470*/  ISETP.GT.AND P0, PT, R9.reuse, RZ, PT ;  /* 0x000000ff0900720c */ /* 0x040fe20003f04270 */
[----:B------:R-:W-:Y:S01]  /*25480*/  BSSY B0, `(.L_x_1862) ;  /* 0x000000e000007945 */ /* 0x000fe20003800000 */
[----:B------:R-:W-:-:S11]  /*25490*/  IADD3 R10, R9, -0x1, RZ ;  /* 0xffffffff090a7810 */ /* 0x000fd60007ffe0ff */
        /* <DEDUP_REMOVED lines=8> */
.L_x_1863:
[----:B------:R-:W-:-:S13]  /*25520*/  ISETP.NE.AND P0, PT, R3, 0x1, PT ;  /* 0x000000010300780c */ /* 0x000fda0003f05270 */
[----:B------:R-:W0:Y:S02]  /*25530*/  @P0 LDC.64 R4, c[0x0][0x9e8] ;  /* 0x00027a00ff040b82 */ /* 0x000e240000000a00 */
[----:B0-----:R-:W-:-:S05]  /*25540*/  @P0 IMAD.HI.U32 R4, R10, R4, RZ ;  /* 0x000000040a040227 */ /* 0x001fca00078e00ff */
[----:B------:R-:W-:-:S07]  /*25550*/  @P0 SHF.R.U32.HI R10, RZ, R5, R4 ;  /* 0x00000005ff0a0219 */ /* 0x000fce0000011604 */
.L_x_1864:
[----:B------:R-:W-:Y:S05]  /*25560*/  BSYNC B0 ;  /* 0x0000000000007941 */ /* 0x000fea0003800000 */
.L_x_1862:
[----:B------:R-:W-:-:S05]  /*25570*/  IMAD R5, R10, R3, R3 ;  /* 0x000000030a057224 */ /* 0x000fca00078e0203 */
[----:B------:R-:W-:-:S07]  /*25580*/  VIMNMX R2, R2, R5, PT ;  /* 0x0000000502027248 */ /* 0x000fce0003fe0100 */
.L_x_1861:
[----:B------:R-:W0:Y:S01]  /*25590*/  @P2 LDC R4, c[0x0][0x44c] ;  /* 0x00011300ff042b82 */ /* 0x000e220000000800 */
[----:B------:R-:W-:Y:S01]  /*255a0*/  VIADD R2, R2, 0x3f ;  /* 0x0000003f02027836 */ /* 0x000fe20000000000 */
[----:B------:R-:W-:-:S06]  /*255b0*/  ULDC UR4, c[0x0][0x9dc] ;  /* 0x0002770000047ab9 */ /* 0x000fcc0000000800 */
[----:B------:R-:W1:Y:S01]  /*255c0*/  @P2 LDC R5, c[0x0][0x450] ;  /* 0x00011400ff052b82 */ /* 0x000e620000000800 */
[----:B0-----:R-:W-:-:S04]  /*255d0*/  @P2 IMAD.HI.U32 R9, R25, R4, RZ ;  /* 0x0000000419092227 */ /* 0x001fc800078e00ff */
[----:B------:R-:W-:Y:S01]  /*255e0*/  IMAD.MOV.U32 R4, RZ, RZ, R25 ;  /* 0x000000ffff047224 */ /* 0x000fe200078e0019 */
[----:B-1----:R-:W-:Y:S01]  /*255f0*/  @P2 SHF.R.U32.HI R4, RZ, R5, R9 ;  /* 0x00000005ff042219 */ /* 0x002fe20000011609 */
[----:B------:R-:W-:Y:S01]  /*25600*/  IMAD.IADD R9, R11, 0x1, -R31 ;  /* 0x000000010b097824 */ /* 0x000fe200078e0a1f */
[----:B------:R-:W-:-:S03]  /*25610*/  SHF.R.S32.HI R5, RZ, 0x1f, R2 ;  /* 0x0000001fff057819 */ /* 0x000fc60000011402 */
[----:B------:R-:W-:Y:S01]  /*25620*/  IMAD.IADD R10, R9, 0x1, R4 ;  /* 0x00000001090a7824 */ /* 0x000fe200078e0204 */
[----:B------:R-:W-:-:S04]  /*25630*/  LEA.HI R5, R5, R2, RZ, 0x6 ;  /* 0x0000000205057211 */ /* 0x000fc800078f30ff */
[----:B------:R-:W-:Y:S02]  /*25640*/  SHF.R.S32.HI R11, RZ, 0x6, R5 ;  /* 0x00000006ff0b7819 */ /* 0x000fe40000011405 */
[----:B------:R-:W-:Y:S02]  /*25650*/  IADD3 R2, R10, -UR4, RZ ;  /* 0x800000040a027c10 */ /* 0x000fe4000fffe0ff */
[----:B------:R-:W-:Y:S01]  /*25660*/  VIMNMX R11, R19, R11, PT ;  /* 0x0000000b130b7248 */ /* 0x000fe20003fe0100 */
        /* <DEDUP_REMOVED lines=11> */
.L_x_1867:
[----:B------:R-:W-:-:S13]  /*25720*/  ISETP.NE.AND P0, PT, R3, 0x1, PT ;  /* 0x000000010300780c */ /* 0x000fda0003f05270 */
[----:B------:R-:W0:Y:S02]  /*25730*/  @P0 LDC.64 R4, c[0x0][0x9e8] ;  /* 0x00027a00ff040b82 */ /* 0x000e240000000a00 */
[----:B0-----:R-:W-:-:S05]  /*25740*/  @P0 IMAD.HI.U32 R4, R10, R4, RZ ;  /* 0x000000040a040227 */ /* 0x001fca00078e00ff */
[----:B------:R-:W-:-:S07]  /*25750*/  @P0 SHF.R.U32.HI R10, RZ, R5, R4 ;  /* 0x00000005ff0a0219 */ /* 0x000fce0000011604 */
.L_x_1868:
[----:B------:R-:W-:Y:S05]  /*25760*/  BSYNC B0 ;  /* 0x0000000000007941 */ /* 0x000fea0003800000 */
.L_x_1866:
[----:B------:R-:W-:-:S05]  /*25770*/  IMAD R3, R10, R3, RZ ;  /* 0x000000030a037224 */ /* 0x000fca00078e02ff */
[----:B------:R-:W-:-:S07]  /*25780*/  VIMNMX R2, R2, R3, !PT ;  /* 0x0000000302027248 */ /* 0x000fce0007fe0100 */
.L_x_1865:
[----:B------:R-:W-:Y:S01]  /*25790*/  SHF.R.S32.HI R3, RZ, 0x1f, R2 ;  /* 0x0000001fff037819 */ /* 0x000fe20000011402 */
[----:B------:R-:W-:Y:S01]  /*257a0*/  BSSY B0, `(.L_x_1869) ;  /* 0x0000026000007945 */ /* 0x000fe20003800000 */
[----:B------:R-:W-:Y:S01]  /*257b0*/  LOP3.LUT R10, R6, 0xff, RZ, 0xc0, !PT ;  /* 0x000000ff060a7812 */ /* 0x000fe200078ec0ff */
[----:B------:R-:W-:Y:S01]  /*257c0*/  IMAD.MOV.U32 R14, RZ, RZ, RZ ;  /* 0x000000ffff0e7224 */ /* 0x000fe200078e00ff */
[----:B------:R-:W-:Y:S02]  /*257d0*/  LEA.HI R3, R3, R2, RZ, 0x6 ;  /* 0x0000000203037211 */ /* 0x000fe400078f30ff */
[----:B------:R-:W-:Y:S02]  /*257e0*/  SHF.R.U32.HI R6, RZ, 0x10, R6 ;  /* 0x00000010ff067819 */ /* 0x000fe40000011606 */
[----:B------:R-:W-:-:S04]  /*257f0*/  SHF.R.S32.HI R3, RZ, 0x6, R3 ;  /* 0x00000006ff037819 */ /* 0x000fc80000011403 */
[----:B------:R-:W-:-:S04]  /*25800*/  VIMNMX R4, RZ, R3, !PT ;  /* 0x00000003ff047248 */ /* 0x000fc80007fe0100 */
[----:B------:R-:W-:-:S13]  /*25810*/  ISETP.GT.AND P0, PT, R11, R4, PT ;  /* 0x000000040b00720c */ /* 0x000fda0003f04270 */
[----:B------:R-:W-:Y:S05]  /*25820*/  @!P0 BRA `(.L_x_1870) ;  /* 0x0000000000748947 */ /* 0x000fea0003800000 */
[----:B------:R-:W-:Y:S01]  /*25830*/  ISETP.NE.AND P0, PT, R6, RZ, PT ;  /* 0x000000ff0600720c */ /* 0x000fe20003f05270 */
[----:B------:R-:W-:-:S03]  /*25840*/  ULDC UR4, c[0x0][0x9f0] ;  /* 0x00027c0000047ab9 */ /* 0x000fc60000000800 */
[----:B------:R-:W-:-:S04]  /*25850*/  SEL R5, R6, UR4, P0 ;  /* 0x0000000406057c07 */ /* 0x000fc80008000000 */
[----:B------:R-:W-:Y:S02]  /*25860*/  IABS R13, R5 ;  /* 0x00000005000d7213 */ /* 0x000fe40000000000 */
[----:B------:R-:W-:Y:S02]  /*25870*/  IADD3 R12, R5, -0x1, R11 ;  /* 0xffffffff050c7810 */ /* 0x000fe40007ffe00b */
[----:B------:R-:W0:Y:S03]  /*25880*/  I2F.RP R2, R13 ;  /* 0x0000000d00027306 */ /* 0x000e260000209400 */
[----:B------:R-:W-:-:S05]  /*25890*/  IMAD.IADD R12, R12, 0x1, -R4 ;  /* 0x000000010c0c7824 */ /* 0x000fca00078e0a04 */
[----:B0-----:R-:W0:Y:S02]  /*258a0*/  MUFU.RCP R2, R2 ;  /* 0x0000000200027308 */ /* 0x001e240000001000 */
[----:B0-----:R-:W-:-:S06]  /*258b0*/  VIADD R2, R2, 0xffffffe ;  /* 0x0ffffffe02027836 */ /* 0x001fcc0000000000 */
        /* <DEDUP_REMOVED lines=19> */
[----:B------:R-:W-:-:S07]  /*259f0*/  @!P2 LOP3.LUT R14, RZ, R5, RZ, 0x33, !PT ;  /* 0x00000005ff0ea212 */ /* 0x000fce00078e33ff */
.L_x_1870:
[----:B------:R-:W-:Y:S05]  /*25a00*/  BSYNC B0 ;  /* 0x0000000000007941 */ /* 0x000fea0003800000 */
.L_x_1869:
[-C--:B------:R-:W-:Y:S01]  /*25a10*/  IMAD R4, R10, R14.reuse, R4 ;  /* 0x0000000e0a047224 */ /* 0x080fe200078e0204 */
[----:B------:R-:W-:Y:S04]  /*25a20*/  BSSY B0, `(.L_x_1871) ;  /* 0x0000190000007945 */ /* 0x000fe80003800000 */
[C---:B------:R-:W-:Y:S01]  /*25a30*/  VIADDMNMX R11, R4.reuse, R14, R11, PT ;  /* 0x0000000e040b7246 */ /* 0x040fe2000380010b */
[----:B------:R-:W-:-:S03]  /*25a40*/  IMAD R4, R4, 0x40, -R8 ;  /* 0x0000004004047824 */ /* 0x000fc600078e0a08 */
[----:B------:R-:W-:Y:S02]  /*25a50*/  LEA R8, R11, -R8, 0x6 ;  /* 0x800000080b087211 */ /* 0x000fe400078e30ff */
[----:B------:R-:W-:Y:S02]  /*25a60*/  VIMNMX R4, RZ, R4, !PT ;  /* 0x00000004ff047248 */ /* 0x000fe40007fe0100 */
[----:B------:R-:W-:-:S04]  /*25a70*/  VIMNMX R7, R8, R7, PT ;  /* 0x0000000708077248 */ /* 0x000fc80003fe0100 */
[----:B------:R-:W-:Y:S02]  /*25a80*/  ISETP.GT.AND P0, PT, R7, R4, PT ;  /* 0x000000040700720c */ /* 0x000fe40003f04270 */
[----:B------:R-:W-:-:S11]  /*25a90*/  SHF.R.U32.HI R4, RZ, 0x6, R4 ;  /* 0x00000006ff047819 */ /* 0x000fd60000011604 */
[----:B------:R-:W-:-:S05]  /*25aa0*/  @P0 VIADD R2, R7, 0x3f ;  /* 0x0000003f07020836 */ /* 0x000fca0000000000 */
[----:B------:R-:W-:-:S04]  /*25ab0*/  @P0 SHF.R.S32.HI R3, RZ, 0x1f, R2 ;  /* 0x0000001fff030819 */ /* 0x000fc80000011402 */
[----:B------:R-:W-:Y:S01]  /*25ac0*/  @P0 LEA.HI R3, R3, R2, RZ, 0x6 ;  /* 0x0000000203030211 */ /* 0x000fe200078f30ff */
[----:B------:R-:W-:-:S03]  /*25ad0*/  IMAD.MOV.U32 R2, RZ, RZ, R4 ;  /* 0x000000ffff027224 */ /* 0x000fc600078e0004 */
[----:B------:R-:W-:Y:S02]  /*25ae0*/  @P0 SHF.R.S32.HI R2, RZ, 0x6, R3 ;  /* 0x00000006ff020819 */ /* 0x000fe40000011403 */
        /* <DEDUP_REMOVED lines=10> */
.L_x_2076:
[----:B-1----:R-:W-:Y:S02]  /*25b90*/  ISETP.NE.AND P0, PT, R14, RZ, PT ;  /* 0x000000ff0e00720c */ /* 0x002fe40003f05270 */
[----:B------:R-:W-:-:S11]  /*25ba0*/  PLOP3.LUT P6, PT, PT, PT, PT, 0x8, 0x0 ;  /* 0x000000000000781c */ /* 0x000fd60003fce170 */
[----:B------:R-:W-:Y:S05]  /*25bb0*/  @P0 BRA `(.L_x_1874) ;  /* 0x00000000000c0947 */ /* 0x000fea0003800000 */
[----:B------:R-:W-:-:S03]  /*25bc0*/  UMOV UR4, 0xffffffff ;  /* 0xffffffff00047882 */ /* 0x000fc60000000000 */
[----:B------:R-:W-:Y:S05]  /*25bd0*/  BRA.DIV UR4, `(.L_x_1875) ;  /* 0x0000008204507947 */ /* 0x000fea000b800000 */
[----:B------:R-:W-:-:S13]  /*25be0*/  ELECT P6, URZ, PT ;  /* 0x00000000003f782f */ /* 0x000fda00038c0000 */
.L_x_1874:
[----:B0-----:R-:W2:Y:S01]  /*25bf0*/  LDL R3, [R1+0x2c] ;  /* 0x00002c0001037983 */ /* 0x001ea20000100800 */
[----:B------:R-:W-:Y:S01]  /*25c00*/  BSSY B1, `(.L_x_1876) ;  /* 0x0000008000017945 */ /* 0x000fe20003800000 */
[----:B--2---:R-:W-:-:S05]  /*25c10*/  VIADD R3, R3, 0x1 ;  /* 0x0000000103037836 */ /* 0x004fca0000000000 */
[----:B------:R-:W-:-:S04]  /*25c20*/  LEA.HI R7, R3, R3, RZ, 0x1 ;  /* 0x0000000303077211 */ /* 0x000fc800078f08ff */
[----:B------:R-:W-:-:S05]  /*25c30*/  LOP3.LUT R7, R7, 0xfffffffe, RZ, 0xc0, !PT ;  /* 0xfffffffe07077812 */ /* 0x000fca00078ec0ff */
[----:B------:R-:W-:-:S05]  /*25c40*/  IMAD.IADD R7, R3, 0x1, -R7 ;  /* 0x0000000103077824 */ /* 0x000fca00078e0a07 */
[----:B------:R-:W-:-:S04]  /*25c50*/  SHF.L.U32 R8, R7, 0x1f, RZ ;  /* 0x0000001f07087819 */ /* 0x000fc800000006ff */
[----:B------:R-:W0:Y:S02]  /*25c60*/  SYNCS.PHASECHK.TRANS64.TRYWAIT P0, [R17+URZ+0x30820], R8 ;  /* 0x03082008110075a7 */ /* 0x000e24000800017f */
[----:B0-----:R-:W-:Y:S05]  /*25c70*/  @!P0 BRA `(.L_x_1877) ;  /* 0x0000008000488947 */ /* 0x001fea0003800000 */
.L_x_2079:
[----:B------:R-:W-:Y:S05]  /*25c80*/  BSYNC B1 ;  /* 0x0000000000017941 */ /* 0x000fea0003800000 */
.L_x_1876:
        /* <DEDUP_REMOVED lines=10> */
.L_x_2080:
[----:B------:R-:W-:Y:S05]  /*25d30*/  BSYNC B2 ;  /* 0x0000000000027941 */ /* 0x000fea0003800000 */
.L_x_1880:
[----:B------:R-:W-:Y:S04]  /*25d40*/  BSSY B2, `(.L_x_1882) ;  /* 0x0000009000027945 */ /* 0x000fe80003800000 */
[----:B------:R-:W-:Y:S05]  /*25d50*/  @P1 BRA `(.L_x_1883) ;  /* 0x00000000001c1947 */ /* 0x000fea0003800000 */
[----:B------:R-:W2:Y:S01]  /*25d60*/  S2R R7, SR_TID.X ;  /* 0x0000000000077919 */ /* 0x000ea20000002100 */
[----:B------:R-:W-:-:S04]  /*25d70*/  MOV R3, 0x8000 ;  /* 0x0000800000037802 */ /* 0x000fc80000000f00 */
[----:B------:R3:W-:Y:S01]  /*25d80*/  SYNCS.ARRIVE.TRANS64 RZ, [R12+URZ+0x30890], R3 ;  /* 0x030890030cff79a7 */ /* 0x0007e2000800003f */
[----:B--2---:R-:W-:-:S04]  /*25d90*/  LOP3.LUT R7, R7, 0x1f, RZ, 0xc0, !PT ;  /* 0x0000001f07077812 */ /* 0x004fc800078ec0ff */
[----:B------:R-:W-:-:S13]  /*25da0*/  ISETP.NE.AND P0, PT, R7, RZ, PT ;  /* 0x000000ff0700720c */ /* 0x000fda0003f05270 */
[----:B---3--:R-:W-:Y:S05]  /*25db0*/  @!P0 BRA `(.L_x_1883) ;  /* 0x0000000000048947 */ /* 0x008fea0003800000 */
[----:B------:R-:W-:Y:S01]  /*25dc0*/  BPT.TRAP 0x1 ;  /* 0x000000040000795c */ /* 0x000fe20000300000 */
.L_x_1883:
[----:B------:R-:W-:Y:S05]  /*25dd0*/  BSYNC B2 ;  /* 0x0000000000027941 */ /* 0x000fea0003800000 */
.L_x_1882:
[----:B------:R-:W-:Y:S01]  /*25de0*/  IMAD.MOV.U32 R15, RZ, RZ, RZ ;  /* 0x000000ffff0f7224 */ /* 0x000fe200078e00ff */
[----:B------:R-:W-:Y:S01]  /*25df0*/  UIADD3 UR4, UP0, UR36, 0x570, URZ ;  /* 0x0000057024047890 */ /* 0x000fe2000ff1e03f */
[----:B0-----:R-:W-:Y:S01]  /*25e00*/  IMAD R8, R2, 0x40, R0 ;  /* 0x0000004002087824 */ /* 0x001fe200078e0200 */
[----:B------:R-:W-:Y:S01]  /*25e10*/  PLOP3.LUT P0, PT, PT, PT, PT, 0x80, 0x0 ;  /* 0x000000000000781c */ /* 0x000fe20003f0f070 */
[----:B------:R-:W-:Y:S01]  /*25e20*/  IMAD R7, R28, 0x8000, R17 ;  /* 0x000080001c077824 */ /* 0x000fe200078e0211 */
[----:B------:R-:W-:Y:S01]  /*25e30*/  R2UR UR10, R15 ;  /* 0x000000000f0a72ca */ /* 0x000fe200000e0000 */
[----:B------:R-:W-:Y:S01]  /*25e40*/  VIADD R8, R8, 0xffffffc0 ;  /* 0xffffffc008087836 */ /* 0x000fe20000000000 */
[----:B------:R-:W-:Y:S01]  /*25e50*/  IADD3 R3, R12, 0x30890, RZ ;  /* 0x000308900c037810 */ /* 0x000fe20007ffe0ff */
[----:B------:R-:W-:Y:S01]  /*25e60*/  IMAD.SHL.U32 R14, R28, 0x4000, RZ ;  /* 0x000040001c0e7824 */ /* 0x000fe200078e00ff */
[----:B------:R-:W-:Y:S01]  /*25e70*/  UIADD3.X UR5, URZ, UR37, URZ, UP0, !UPT ;  /* 0x000000253f057290 */ /* 0x000fe200087fe43f */
[----:B------:R-:W-:Y:S01]  /*25e80*/  VIADD R13, R7, 0x20400 ;  /* 0x00020400070d7836 */ /* 0x000fe20000000000 */
[----:B------:R-:W-:Y:S01]  /*25e90*/  UMOV UR6, 0x0 ;  /* 0x0000000000067882 */ /* 0x000fe20000000000 */
[----:B------:R-:W-:-:S09]  /*25ea0*/  UMOV UR7, 0x12f00000 ;  /* 0x12f0000000077882 */ /* 0x000fd20000000000 */
.L_x_1884:
        /* <DEDUP_REMOVED lines=16> */
.L_x_1885:
        /* <DEDUP_REMOVED lines=16> */
.L_x_1886:
        /* <DEDUP_REMOVED lines=16> */
.L_x_1887:
        /* <DEDUP_REMOVED lines=13> */
.L_x_2081:
[----:B------:R-:W-:Y:S05]  /*26280*/  BSYNC B2 ;  /* 0x0000000000027941 */ /* 0x000fea0003800000 */
.L_x_1888:
[----:B------:R-:W-:Y:S01]  /*26290*/  BSSY B2, `(.L_x_1890) ;  /* 0x000000b000027945 */ /* 0x000fe20003800000 */
[----:B------:R-:W-:Y:S02]  /*262a0*/  IMAD.MOV.U32 R20, RZ, RZ, 0x0 ;  /* 0x00000000ff147424 */ /* 0x000fe400078e00ff */
[----:B------:R-:W-:Y:S01]  /*262b0*/  IMAD.MOV.U32 R21, RZ, RZ, 0x12f00000 ;  /* 0x12f00000ff157424 */ /* 0x000fe200078e00ff */
[----:B------:R-:W-:Y:S06]  /*262c0*/  @P1 BRA `(.L_x_1891) ;  /* 0x00000000001c1947 */ /* 0x000fec0003800000 */
[----:B------:R-:W2:Y:S01]  /*262d0*/  S2R R7, SR_TID.X ;  /* 0x0000000000077919 */ /* 0x000ea20000002100 */
[----:B------:R-:W-:-:S04]  /*262e0*/  IMAD.MOV.U32 R3, RZ, RZ, 0x8000 ;  /* 0x00008000ff037424 */ /* 0x000fc800078e00ff */
[----:B------:R3:W-:Y:S01]  /*262f0*/  SYNCS.ARRIVE.TRANS64 RZ, [R12+URZ+0x308b0], R3 ;  /* 0x0308b0030cff79a7 */ /* 0x0007e2000800003f */
[----:B--2---:R-:W-:-:S04]  /*26300*/  LOP3.LUT R7, R7, 0x1f, RZ, 0xc0, !PT ;  /* 0x0000001f07077812 */ /* 0x004fc800078ec0ff */
[----:B------:R-:W-:-:S13]  /*26310*/  ISETP.NE.AND P0, PT, R7, RZ, PT ;  /* 0x000000ff0700720c */ /* 0x000fda0003f05270 */
[----:B---3--:R-:W-:Y:S05]  /*26320*/  @!P0 BRA `(.L_x_1891) ;  /* 0x0000000000048947 */ /* 0x008fea0003800000 */
[----:B------:R-:W-:Y:S01]  /*26330*/  BPT.TRAP 0x1 ;  /* 0x000000040000795c */ /* 0x000fe20000300000 */
.L_x_1891:
[----:B------:R-:W-:Y:S05]  /*26340*/  BSYNC B2 ;  /* 0x0000000000027941 */ /* 0x000fea0003800000 */
.L_x_1890:
[----:B------:R-:W-:Y:S01]  /*26350*/  R2UR UR10, R15 ;  /* 0x000000000f0a72ca */ /* 0x000fe200000e0000 */
[----:B------:R-:W-:Y:S01]  /*26360*/  IMAD R14, R14, 0x2, R17 ;  /* 0x000000020e0e7824 */ /* 0x000fe200078e0211 */
[----:B------:R-:W-:Y:S01]  /*26370*/  R2UR UR6, R20 ;  /* 0x00000000140672ca */ /* 0x000fe200000e0000 */
[----:B------:R-:W-:Y:S01]  /*26380*/  UIADD3 UR4, UP0, UR36, 0x670, URZ ;  /* 0x0000067024047890 */ /* 0x000fe2000ff1e03f */
[----:B------:R-:W-:Y:S01]  /*26390*/  R2UR UR7, R21 ;  /* 0x00000000150772ca */ /* 0x000fe200000e0000 */
[----:B------:R-:W-:Y:S01]  /*263a0*/  VIADD R3, R14, 0x400 ;  /* 0x000004000e037836 */ /* 0x000fe20000000000 */
[----:B------:R-:W-:Y:S01]  /*263b0*/  PLOP3.LUT P0, PT, PT, PT, PT, 0x80, 0x0 ;  /* 0x000000000000781c */ /* 0x000fe20003f0f070 */
[----:B------:R-:W-:Y:S01]  /*263c0*/  UIADD3.X UR5, URZ, UR37, URZ, UP0, !UPT ;  /* 0x000000253f057290 */ /* 0x000fe200087fe43f */
[----:B01----:R-:W-:-:S11]  /*263d0*/  IADD3 R12, R12, 0x308b0, RZ ;  /* 0x000308b00c0c7810 */ /* 0x003fd60007ffe0ff */
.L_x_1892:
        /* <DEDUP_REMOVED lines=15> */
.L_x_1893:
        /* <DEDUP_REMOVED lines=15> */
.L_x_1894:
        /* <DEDUP_REMOVED lines=15> */
.L_x_1895:
        /* <DEDUP_REMOVED lines=10> */
.L_x_1879:
[----:B------:R-:W-:Y:S05]  /*26750*/  BSYNC B1 ;  /* 0x0000000000017941 */ /* 0x000fea0003800000 */
.L_x_1878:
[----:B0-----:R-:W-:Y:S01]  /*26760*/  IADD3 R8, R2, -0x2, RZ ;  /* 0xfffffffe02087810 */ /* 0x001fe20007ffe0ff */
[----:B------:R-:W-:Y:S01]  /*26770*/  VIADD R28, R28, 0x1 ;  /* 0x000000011c1c7836 */ /* 0x000fe20000000000 */
[----:B------:R-:W-:Y:S02]  /*26780*/  PLOP3.LUT P0, PT, PT, PT, PT, 0x8, 0x0 ;  /* 0x000000000000781c */ /* 0x000fe40003f0e170 */
[----:B------:R-:W-:Y:S02]  /*26790*/  ISETP.GE.AND P2, PT, R8, R4, PT ;  /* 0x000000040800720c */ /* 0x000fe40003f46270 */
[----:B------:R-:W-:-:S04]  /*267a0*/  ISETP.NE.AND P1, PT, R28, 0x2, PT ;  /* 0x000000021c00780c */ /* 0x000fc80003f25270 */
[----:B------:R-:W-:Y:S02]  /*267b0*/  SEL R3, RZ, 0x1, P1 ;  /* 0x00000001ff037807 */ /* 0x000fe40000800000 */
[----:B------:R-:W-:Y:S02]  /*267c0*/  SEL R28, R28, RZ, P1 ;  /* 0x000000ff1c1c7207 */ /* 0x000fe40000800000 */
[----:B------:R-:W-:-:S03]  /*267d0*/  LOP3.LUT R30, R30, R3, RZ, 0x3c, !PT ;  /* 0x000000031e1e7212 */ /* 0x000fc600078e3cff */
[----:B------:R-:W-:Y:S05]  /*267e0*/  @!P2 BRA `(.L_x_1872) ;  /* 0x0000000800cca947 */ /* 0x000fea0003800000 */
.L_x_1914:
[----:B------:R-:W-:Y:S05]  /*267f0*/  YIELD ;  /* 0x0000000000007946 */ /* 0x000fea0003800000 */
[----:B------:R-:W-:Y:S04]  /*26800*/  BSSY B1, `(.L_x_1896) ;  /* 0x00000a9000017945 */ /* 0x000fe80003800000 */
[----:B------:R-:W-:Y:S05]  /*26810*/  @!P6 BRA `(.L_x_1897) ;  /* 0x00000008009ce947 */ /* 0x000fea0003800000 */
[----:B------:R-:W-:Y:S01]  /*26820*/  IMAD R7, R28, 0x8, R17 ;  /* 0x000000081c077824 */ /* 0x000fe200078e0211 */
[----:B------:R-:W-:Y:S01]  /*26830*/  SHF.L.U32 R3, R30, 0x1f, RZ ;  /* 0x0000001f1e037819 */ /* 0x000fe200000006ff */
[----:B------:R-:W0:Y:S01]  /*26840*/  S2R R2, SR_TID.X ;  /* 0x0000000000027919 */ /* 0x000e220000002100 */
[----:B------:R-:W-:Y:S02]  /*26850*/  BSSY B2, `(.L_x_1898) ;  /* 0x0000005000027945 */ /* 0x000fe40003800000 */
[----:B------:R-:W1:Y:S01]  /*26860*/  SYNCS.PHASECHK.TRANS64.TRYWAIT P1, [R7+URZ+0x308a0], R3 ;  /* 0x0308a003070075a7 */ /* 0x000e62000802017f */
[----:B0-----:R-:W-:-:S04]  /*26870*/  LOP3.LUT R2, R2, 0x7f, RZ, 0xc0, !PT ;  /* 0x0000007f02027812 */ /* 0x001fc800078ec0ff */
[----:B------:R-:W-:Y:S01]  /*26880*/  ISETP.NE.AND P2, PT, R2, RZ, PT ;  /* 0x000000ff0200720c */ /* 0x000fe20003f45270 */
[----:B-1----:R-:W-:-:S12]  /*26890*/  @!P1 BRA `(.L_x_1899) ;  /* 0x00000074007c9947 */ /* 0x002fd80003800000 */
.L_x_2082:
[----:B------:R-:W-:Y:S05]  /*268a0*/  BSYNC B2 ;  /* 0x0000000000027941 */ /* 0x000fea0003800000 */
.L_x_1898:
[----:B------:R-:W-:Y:S04]  /*268b0*/  BSSY B2, `(.L_x_1900) ;  /* 0x0000009000027945 */ /* 0x000fe80003800000 */
[----:B------:R-:W-:Y:S05]  /*268c0*/  @P2 BRA `(.L_x_1901) ;  /* 0x00000000001c2947 */ /* 0x000fea0003800000 */
[----:B------:R-:W1:Y:S01]  /*268d0*/  S2R R11, SR_TID.X ;  /* 0x00000000000b7919 */ /* 0x000e620000002100 */
[----:B------:R-:W-:-:S04]  /*268e0*/  IMAD.MOV.U32 R2, RZ, RZ, 0x8000 ;  /* 0x00008000ff027424 */ /* 0x000fc800078e00ff */
[----:B------:R2:W-:Y:S01]  /*268f0*/  SYNCS.ARRIVE.TRANS64 RZ, [R7+URZ+0x30890], R2 ;  /* 0x0308900207ff79a7 */ /* 0x0005e2000800003f */
[----:B-1----:R-:W-:-:S04]  /*26900*/  LOP3.LUT R11, R11, 0x1f, RZ, 0xc0, !PT ;  /* 0x0000001f0b0b7812 */ /* 0x002fc800078ec0ff */
[----:B------:R-:W-:-:S13]  /*26910*/  ISETP.NE.AND P1, PT, R11, RZ, PT ;  /* 0x000000ff0b00720c */ /* 0x000fda0003f25270 */
[----:B--2---:R-:W-:Y:S05]  /*26920*/  @!P1 BRA `(.L_x_1901) ;  /* 0x0000000000049947 */ /* 0x004fea0003800000 */
[----:B------:R-:W-:Y:S01]  /*26930*/  BPT.TRAP 0x1 ;  /* 0x000000040000795c */ /* 0x000fe20000300000 */
.L_x_1901:
[----:B------:R-:W-:Y:S05]  /*26940*/  BSYNC B2 ;  /* 0x0000000000027941 */ /* 0x000fea0003800000 */
.L_x_1900:
[----:B------:R-:W-:Y:S01]  /*26950*/  IMAD.MOV.U32 R14, RZ, RZ, RZ ;  /* 0x000000ffff0e7224 */ /* 0x000fe200078e00ff */
[----:B------:R-:W-:Y:S01]  /*26960*/  UIADD3 UR4, UP0, UR36, 0x570, URZ ;  /* 0x0000057024047890 */ /* 0x000fe2000ff1e03f */
[----:B------:R-:W-:Y:S01]  /*26970*/  IMAD R11, R28, 0x8000, R17 ;  /* 0x000080001c0b7824 */ /* 0x000fe200078e0211 */
[----:B------:R-:W-:Y:S01]  /*26980*/  PLOP3.LUT P1, PT, PT, PT, PT, 0x80, 0x0 ;  /* 0x000000000000781c */ /* 0x000fe20003f2f070 */
[----:B------:R-:W-:Y:S01]  /*26990*/  IMAD R12, R8, 0x40, R0 ;  /* 0x00000040080c7824 */ /* 0x000fe200078e0200 */
[----:B------:R-:W-:Y:S01]  /*269a0*/  R2UR UR10, R14 ;  /* 0x000000000e0a72ca */ /* 0x000fe200000e0000 */
[----:B------:R-:W-:Y:S01]  /*269b0*/  VIADD R13, R11, 0x20400 ;  /* 0x000204000b0d7836 */ /* 0x000fe20000000000 */
[----:B------:R-:W-:Y:S01]  /*269c0*/  IADD3 R2, R7, 0x30890, RZ ;  /* 0x0003089007027810 */ /* 0x000fe20007ffe0ff */
[----:B------:R-:W-:Y:S01]  /*269d0*/  UIADD3.X UR5, URZ, UR37, URZ, UP0, !UPT ;  /* 0x000000253f057290 */ /* 0x000fe200087fe43f */
[----:B------:R-:W-:Y:S01]  /*269e0*/  UMOV UR6, 0x0 ;  /* 0x0000000000067882 */ /* 0x000fe20000000000 */
[----:B------:R-:W-:-:S10]  /*269f0*/  UMOV UR7, 0x12f00000 ;  /* 0x12f0000000077882 */ /* 0x000fd40000000000 */
.L_x_1902:
        /* <DEDUP_REMOVED lines=10> */
[----:B------:R-:W-:Y:S01]  /*26aa0*/  IMAD.MOV.U32 R21, RZ, RZ, 0x40 ;  /* 0x00000040ff157424 */ /* 0x000fe200078e00ff */
[----:B------:R-:W-:Y:S01]  /*26ab0*/  PLOP3.LUT P1, PT, PT, PT, PT, 0x80, 0x0 ;  /* 0x000000000000781c */ /* 0x000fe20003f2f070 */
[----:B------:R-:W-:Y:S01]  /*26ac0*/  VIADD R13, R11, 0x22400 ;  /* 0x000224000b0d7836 */ /* 0x000fe20000000000 */
[----:B------:R-:W-:Y:S01]  /*26ad0*/  UMOV UR6, 0x0 ;  /* 0x0000000000067882 */ /* 0x000fe20000000000 */
[----:B------:R-:W-:Y:S01]  /*26ae0*/  UMOV UR7, 0x12f00000 ;  /* 0x12f0000000077882 */ /* 0x000fe20000000000 */
[----:B------:R-:W-:-:S15]  /*26af0*/  R2UR UR10, R21 ;  /* 0x00000000150a72ca */ /* 0x000fde00000e0000 */
.L_x_1903:
        /* <DEDUP_REMOVED lines=16> */
.L_x_1904:
        /* <DEDUP_REMOVED lines=10> */
[----:B------:R-:W-:Y:S01]  /*26ca0*/  MOV R15, 0xc0 ;  /* 0x000000c0000f7802 */ /* 0x000fe20000000f00 */
[----:B------:R-:W-:Y:S01]  /*26cb0*/  VIADD R13, R11, 0x26400 ;  /* 0x000264000b0d7836 */ /* 0x000fe20000000000 */
[----:B------:R-:W-:Y:S01]  /*26cc0*/  PLOP3.LUT P1, PT, PT, PT, PT, 0x80, 0x0 ;  /* 0x000000000000781c */ /* 0x000fe20003f2f070 */
[----:B------:R-:W-:Y:S01]  /*26cd0*/  UMOV UR6, 0x0 ;  /* 0x0000000000067882 */ /* 0x000fe20000000000 */
[----:B------:R-:W-:Y:S01]  /*26ce0*/  R2UR UR10, R15 ;  /* 0x000000000f0a72ca */ /* 0x000fe200000e0000 */
[----:B------:R-:W-:-:S14]  /*26cf0*/  UMOV UR7, 0x12f00000 ;  /* 0x12f0000000077882 */ /* 0x000fdc0000000000 */
.L_x_1905:
        /* <DEDUP_REMOVED lines=10> */
[----:B------:R-:W1:Y:S01]  /*26da0*/  SYNCS.PHASECHK.TRANS64.TRYWAIT P1, [R7+URZ+0x308c0], R3 ;  /* 0x0308c003070075a7 */ /* 0x000e62000802017f */
[----:B------:R-:W-:Y:S04]  /*26db0*/  BSSY B2, `(.L_x_1906) ;  /* 0x0000002000027945 */ /* 0x000fe80003800000 */
[----:B-1----:R-:W-:Y:S05]  /*26dc0*/  @!P1 BRA `(.L_x_1907) ;  /* 0x0000007000449947 */ /* 0x002fea0003800000 */
.L_x_2083:
[----:B------:R-:W-:Y:S05]  /*26dd0*/  BSYNC B2 ;  /* 0x0000000000027941 */ /* 0x000fea0003800000 */
.L_x_1906:
[----:B------:R-:W-:Y:S01]  /*26de0*/  BSSY B2, `(.L_x_1908) ;  /* 0x000000b000027945 */ /* 0x000fe20003800000 */
[----:B------:R-:W-:Y:S02]  /*26df0*/  IMAD.MOV.U32 R2, RZ, RZ, 0x0 ;  /* 0x00000000ff027424 */ /* 0x000fe400078e00ff */
[----:B01----:R-:W-:Y:S01]  /*26e00*/  IMAD.MOV.U32 R3, RZ, RZ, 0x12f00000 ;  /* 0x12f00000ff037424 */ /* 0x003fe200078e00ff */
[----:B------:R-:W-:Y:S06]  /*26e10*/  @P2 BRA `(.L_x_1909) ;  /* 0x00000000001c2947 */ /* 0x000fec0003800000 */
[----:B------:R-:W0:Y:S01]  /*26e20*/  S2R R23, SR_TID.X ;  /* 0x0000000000177919 */ /* 0x000e220000002100 */
[----:B------:R-:W-:-:S04]  /*26e30*/  IMAD.MOV.U32 R13, RZ, RZ, 0x8000 ;  /* 0x00008000ff0d7424 */ /* 0x000fc800078e00ff */
[----:B------:R1:W-:Y:S01]  /*26e40*/  SYNCS.ARRIVE.TRANS64 RZ, [R7+URZ+0x308b0], R13 ;  /* 0x0308b00d07ff79a7 */ /* 0x0003e2000800003f */
[----:B0-----:R-:W-:-:S04]  /*26e50*/  LOP3.LUT R23, R23, 0x1f, RZ, 0xc0, !PT ;  /* 0x0000001f17177812 */ /* 0x001fc800078ec0ff */
[----:B------:R-:W-:-:S13]  /*26e60*/  ISETP.NE.AND P1, PT, R23, RZ, PT ;  /* 0x000000ff1700720c */ /* 0x000fda0003f25270 */
[----:B-1----:R-:W-:Y:S05]  /*26e70*/  @!P1 BRA `(.L_x_1909) ;  /* 0x0000000000049947 */ /* 0x002fea0003800000 */
[----:B------:R-:W-:Y:S01]  /*26e80*/  BPT.TRAP 0x1 ;  /* 0x000000040000795c */ /* 0x000fe20000300000 */
.L_x_1909:
[----:B------:R-:W-:Y:S05]  /*26e90*/  BSYNC B2 ;  /* 0x0000000000027941 */ /* 0x000fea0003800000 */
.L_x_1908:
[----:B------:R-:W-:Y:S01]  /*26ea0*/  R2UR UR10, R14 ;  /* 0x000000000e0a72ca */ /* 0x000fe200000e0000 */
[----:B------:R-:W-:Y:S01]  /*26eb0*/  UIADD3 UR4, UP0, UR36, 0x670, URZ ;  /* 0x0000067024047890 */ /* 0x000fe2000ff1e03f */
[----:B------:R-:W-:Y:S01]  /*26ec0*/  R2UR UR6, R2 ;  /* 0x00000000020672ca */ /* 0x000fe200000e0000 */
[----:B------:R-:W-:Y:S01]  /*26ed0*/  VIADD R7, R7, 0x308b0 ;  /* 0x000308b007077836 */ /* 0x000fe20000000000 */
[----:B------:R-:W-:Y:S01]  /*26ee0*/  R2UR UR7, R3 ;  /* 0x00000000030772ca */ /* 0x000fe200000e0000 */
[----:B------:R-:W-:Y:S01]  /*26ef0*/  UIADD3.X UR5, URZ, UR37, URZ, UP0, !UPT ;  /* 0x000000253f057290 */ /* 0x000fe200087fe43f */
[----:B------:R-:W-:Y:S02]  /*26f00*/  PLOP3.LUT P1, PT, PT, PT, PT, 0x80, 0x0 ;  /* 0x000000000000781c */ /* 0x000fe40003f2f070 */
[----:B------:R-:W-:-:S11]  /*26f10*/  IADD3 R13, R11, 0x400, RZ ;  /* 0x000004000b0d7810 */ /* 0x000fd60007ffe0ff */
.L_x_1910:
        /* <DEDUP_REMOVED lines=15> */
.L_x_1911:
        /* <DEDUP_REMOVED lines=15> */
.L_x_1912:
        /* <DEDUP_REMOVED lines=15> */
.L_x_1913:
        /* <DEDUP_REMOVED lines=10> */
.L_x_1897:
[----:B------:R-:W-:Y:S05]  /*27290*/  BSYNC B1 ;  /* 0x0000000000017941 */ /* 0x000fea0003800000 */
.L_x_1896:
[----:B------:R-:W-:Y:S01]  /*272a0*/  ISETP.GT.AND P2, PT, R8, R4, PT ;  /* 0x000000040800720c */ /* 0x000fe20003f44270 */
[----:B------:R-:W-:Y:S02]  /*272b0*/  VIADD R28, R28, 0x1 ;  /* 0x000000011c1c7836 */ /* 0x000fe40000000000 */
[----:B------:R-:W-:-:S03]  /*272c0*/  VIADD R8, R8, 0xffffffff ;  /* 0xffffffff08087836 */ /* 0x000fc60000000000 */
[----:B------:R-:W-:-:S04]  /*272d0*/  ISETP.NE.AND P1, PT, R28, 0x2, PT ;  /* 0x000000021c00780c */ /* 0x000fc80003f25270 */
[----:B------:R-:W-:Y:S02]  /*272e0*/  SEL R3, RZ, 0x1, P1 ;  /* 0x00000001ff037807 */ /* 0x000fe40000800000 */
[----:B------:R-:W-:Y:S02]  /*272f0*/  SEL R28, R28, RZ, P1 ;  /* 0x000000ff1c1c7207 */ /* 0x000fe40000800000 */
[----:B------:R-:W-:Y:S01]  /*27300*/  LOP3.LUT R30, R30, R3, RZ, 0x3c, !PT ;  /* 0x000000031e1e7212 */ /* 0x000fe200078e3cff */
[----:B------:R-:W-:Y:S06]  /*27310*/  @P2 BRA `(.L_x_1914) ;  /* 0xfffffff400342947 */ /* 0x000fec000383ffff */
.L_x_1872:
[----:B------:R-:W-:Y:S05]  /*27320*/  BSYNC B0 ;  /* 0x0000000000007941 */ /* 0x000fea0003800000 */
.L_x_1871:
[----:B------:R-:W0:Y:S01]  /*27330*/  LDC R0, c[0x0][0x448] ;  /* 0x00011200ff007b82 */ /* 0x000e220000000800 */
[----:B------:R-:W-:Y:S01]  /*27340*/  IADD3 R7, R25, 0x7f, RZ ;  /* 0x0000007f19077810 */ /* 0x000fe20007ffe0ff */
[----:B------:R-:W-:Y:S06]  /*27350*/  @!P0 WARPSYNC.ALL ;  /* 0x0000000000008948 */ /* 0x000fec0003800000 */
[----:B------:R-:W-:Y:S01]  /*27360*/  @!P0 BAR.SYNC.DEFER_BLOCKING 0xc, 0x180 ;  /* 0x0306000000008b1d */ /* 0x000fe20000010000 */
[----:B0-----:R-:W-:-:S13]  /*27370*/  ISETP.NE.AND P1, PT, R0, 0x1, PT ;  /* 0x000000010000780c */ /* 0x001fda0003f25270 */
[----:B------:R-:W0:Y:S08]  /*27380*/  @P1 LDC R0, c[0x0][0x44c] ;  /* 0x00011300ff001b82 */ /* 0x000e300000000800 */
[----:B------:R-:W1:Y:S01]  /*27390*/  @P1 LDC R3, c[0x0][0x450] ;  /* 0x00011400ff031b82 */ /* 0x000e620000000800 */
[----:B0-----:R-:W-:-:S05]  /*273a0*/  @P1 IMAD.HI.U32 R0, R7, R0, RZ ;  /* 0x0000000007001227 */ /* 0x001fca00078e00ff */
[----:B-1----:R-:W-:Y:S02]  /*273b0*/  @P1 SHF.R.U32.HI R7, RZ, R3, R0 ;  /* 0x00000003ff071219 */ /* 0x002fe40000011600 */
[----:B------:R-:W0:Y:S03]  /*273c0*/  LDC.64 R2, c[0x0][0x9e0] ;  /* 0x00027800ff027b82 */ /* 0x000e260000000a00 */
[----:B------:R-:W-:Y:S01]  /*273d0*/  IMAD.IADD R7, R18, 0x1, R7 ;  /* 0x0000000112077824 */ /* 0x000fe200078e0207 */
[----:B0-----:R-:W-:-:S03]  /*273e0*/  ISETP.GE.AND P2, PT, R3, 0x1, PT ;  /* 0x000000010300780c */ /* 0x001fc60003f46270 */
[----:B------:R-:W-:-:S10]  /*273f0*/  IMAD.IADD R2, R7, 0x1, R2 ;  /* 0x0000000107027824 */ /* 0x000fd400078e0202 */
[----:B------:R-:W-:Y:S05]  /*27400*/  @!P2 BRA `(.L_x_1915) ;  /* 0x000000000048a947 */ /* 0x000fea0003800000 */
        /* <DEDUP_REMOVED lines=11> */
.L_x_1917:
[----:B------:R-:W-:-:S13]  /*274c0*/  ISETP.NE.AND P0, PT, R3, 0x1, PT ;  /* 0x000000010300780c */ /* 0x000fda0003f05270 */
[----:B------:R-:W0:Y:S02]  /*274d0*/  @P0 LDC.64 R4, c[0x0][0x9e8] ;  /* 0x00027a00ff040b82 */ /* 0x000e240000000a00 */
[----:B0-----:R-:W-:-:S05]  /*274e0*/  @P0 IMAD.HI.U32 R4, R0, R4, RZ ;  /* 0x0000000400040227 */ /* 0x001fca00078e00ff */
[----:B------:R-:W-:-:S07]  /*274f0*/  @P0 SHF.R.U32.HI R0, RZ, R5, R4 ;  /* 0x00000005ff000219 */ /* 0x000fce0000011604 */
.L_x_1918:
[----:B------:R-:W-:Y:S05]  /*27500*/  BSYNC B0 ;  /* 0x0000000000007941 */ /* 0x000fea0003800000 */
.L_x_1916:
[----:B------:R-:W-:-:S05]  /*27510*/  IMAD R5, R0, R3, R3 ;  /* 0x0000000300057224 */ /* 0x000fca00078e0203 */
[----:B------:R-:W-:-:S07]  /*27520*/  VIMNMX R2, R2, R5, PT ;  /* 0x0000000502027248 */ /* 0x000fce0003fe0100 */
.L_x_1915:
[----:B------:R-:W0:Y:S01]  /*27530*/  @P1 LDC R4, c[0x0][0x44c] ;  /* 0x00011300ff041b82 */ /* 0x000e220000000800 */
[----:B------:R-:W-:Y:S01]  /*27540*/  VIADD R2, R2, 0x3f ;  /* 0x0000003f02027836 */ /* 0x000fe20000000000 */
[----:B------:R-:W-:-:S04]  /*27550*/  ULDC UR4, c[0x0][0x9dc] ;  /* 0x0002770000047ab9 */ /* 0x000fc80000000800 */
[----:B------:R-:W-:Y:S02]  /*27560*/  SHF.R.S32.HI R5, RZ, 0x1f, R2 ;  /* 0x0000001fff057819 */ /* 0x000fe40000011402 */
[----:B------:R-:W1:Y:S02]  /*27570*/  @P1 LDC R0, c[0x0][0x450] ;  /* 0x00011400ff001b82 */ /* 0x000e640000000800 */
[----:B------:R-:W-:Y:S02]  /*27580*/  LEA.HI R5, R5, R2, RZ, 0x6 ;  /* 0x0000000205057211 */ /* 0x000fe400078f30ff */
[----:B------:R-:W-:Y:S01]  /*27590*/  MOV R2, R25 ;  /* 0x0000001900027202 */ /* 0x000fe20000000f00 */
        /* <DEDUP_REMOVED lines=17> */
.L_x_1921:
[----:B------:R-:W-:-:S13]  /*276b0*/  ISETP.NE.AND P0, PT, R3, 0x1, PT ;  /* 0x000000010300780c */ /* 0x000fda0003f05270 */
[----:B------:R-:W0:Y:S02]  /*276c0*/  @P0 LDC.64 R4, c[0x0][0x9e8] ;  /* 0x00027a00ff040b82 */ /* 0x000e240000000a00 */
[----:B0-----:R-:W-:-:S05]  /*276d0*/  @P0 IMAD.HI.U32 R4, R2, R4, RZ ;  /* 0x0000000402040227 */ /* 0x001fca00078e00ff */
[----:B------:R-:W-:-:S07]  /*276e0*/  @P0 SHF.R.U32.HI R2, RZ, R5, R4 ;  /* 0x00000005ff020219 */ /* 0x000fce0000011604 */
.L_x_1922:
[----:B------:R-:W-:Y:S05]  /*276f0*/  BSYNC B0 ;  /* 0x0000000000007941 */ /* 0x000fea0003800000 */
.L_x_1920:
[----:B------:R-:W-:-:S05]  /*27700*/  IMAD R3, R2, R3, RZ ;  /* 0x0000000302037224 */ /* 0x000fca00078e02ff */
[----:B------:R-:W-:-:S07]  /*27710*/  VIMNMX R0, R0, R3, !PT ;  /* 0x0000000300007248 */ /* 0x000fce0007fe0100 */
.L_x_1919:
[----:B------:R-:W-:Y:S01]  /*27720*/  ISETP.NE.AND P1, PT, R6, RZ, PT ;  /* 0x000000ff0600720c */ /* 0x000fe20003f25270 */
[----:B------:R-:W-:Y:S01]  /*27730*/  BSSY B0, `(.L_x_1923) ;  /* 0x0000024000007945 */ /* 0x000fe20003800000 */
[----:B------:R-:W-:-:S04]  /*27740*/  SHF.R.S32.HI R3, RZ, 0x1f, R0 ;  /* 0x0000001fff037819 */ /* 0x000fc80000011400 */
[----:B------:R-:W-:-:S04]  /*27750*/  LEA.HI R3, R3, R0, RZ, 0x6 ;  /* 0x0000000003037211 */ /* 0x000fc800078f30ff */
[----:B------:R-:W-:Y:S01]  /*27760*/  SHF.R.S32.HI R0, RZ, 0x6, R3 ;  /* 0x00000006ff007819 */ /* 0x000fe20000011403 */
[----:B------:R-:W-:Y:S02]  /*27770*/  IMAD.MOV.U32 R3, RZ, RZ, RZ ;  /* 0x000000ffff037224 */ /* 0x000fe400078e00ff */
[----:B------:R-:W0:Y:S01]  /*27780*/  @!P1 LDC R6, c[0x0][0x9f0] ;  /* 0x00027c00ff069b82 */ /* 0x000e220000000800 */
[----:B------:R-:W-:-:S04]  /*27790*/  VIMNMX R0, RZ, R0, !PT ;  /* 0x00000000ff007248 */ /* 0x000fc80007fe0100 */
[----:B------:R-:W-:-:S13]  /*277a0*/  ISETP.GT.AND P0, PT, R19, R0, PT ;  /* 0x000000001300720c */ /* 0x000fda0003f04270 */
[----:B------:R-:W-:Y:S05]  /*277b0*/  @!P0 BRA `(.L_x_1924) ;  /* 0x00000000006c8947 */ /* 0x000fea0003800000 */
[-C--:B0-----:R-:W-:Y:S02]  /*277c0*/  IABS R4, R6.reuse ;  /* 0x0000000600047213 */ /* 0x081fe40000000000 */
[----:B------:R-:W-:Y:S02]  /*277d0*/  MOV R2, RZ ;  /* 0x000000ff00027202 */ /* 0x000fe40000000f00 */
[----:B------:R-:W0:Y:S01]  /*277e0*/  I2F.RP R5, R4 ;  /* 0x0000000400057306 */ /* 0x000e220000209400 */
[----:B------:R-:W-:-:S07]  /*277f0*/  IABS R8, R6 ;  /* 0x0000000600087213 */ /* 0x000fce0000000000 */
[----:B0-----:R-:W0:Y:S02]  /*27800*/  MUFU.RCP R5, R5 ;  /* 0x0000000500057308 */ /* 0x001e240000001000 */
[----:B0-----:R-:W-:-:S06]  /*27810*/  VIADD R7, R5, 0xffffffe ;  /* 0x0ffffffe05077836 */ /* 0x001fcc0000000000 */
[----:B------:R0:W1:Y:S02]  /*27820*/  F2I.FTZ.U32.TRUNC.NTZ R3, R7 ;  /* 0x0000000700037305 */ /* 0x000064000021f000 */
[----:B0-----:R-:W-:Y:S02]  /*27830*/  IMAD.MOV R7, RZ, RZ, -R8 ;  /* 0x000000ffff077224 */ /* 0x001fe400078e0a08 */
[----:B-1----:R-:W-:-:S04]  /*27840*/  IMAD.MOV R9, RZ, RZ, -R3 ;  /* 0x000000ffff097224 */ /* 0x002fc800078e0a03 */
[----:B------:R-:W-:-:S04]  /*27850*/  IMAD R9, R9, R4, RZ ;  /* 0x0000000409097224 */ /* 0x000fc800078e02ff */
[----:B------:R-:W-:Y:S01]  /*27860*/  IMAD.HI.U32 R2, R3, R9, R2 ;  /* 0x0000000903027227 */ /* 0x000fe200078e0002 */
[----:B------:R-:W-:-:S05]  /*27870*/  IADD3 R3, R6, -0x1, R19 ;  /* 0xffffffff06037810 */ /* 0x000fca0007ffe013 */
[----:B------:R-:W-:-:S05]  /*27880*/  IMAD.IADD R3, R3, 0x1, -R0 ;  /* 0x0000000103037824 */ /* 0x000fca00078e0a00 */
[----:B------:R-:W-:Y:S02]  /*27890*/  IABS R5, R3 ;  /* 0x0000000300057213 */ /* 0x000fe40000000000 */
[----:B------:R-:W-:-:S03]  /*278a0*/  LOP3.LUT R3, R3, R6, RZ, 0x3c, !PT ;  /* 0x0000000603037212 */ /* 0x000fc600078e3cff */
[----:B------:R-:W-:Y:S01]  /*278b0*/  IMAD.HI.U32 R2, R2, R5, RZ ;  /* 0x0000000502027227 */ /* 0x000fe200078e00ff */
[----:B------:R-:W-:-:S03]  /*278c0*/  ISETP.GE.AND P2, PT, R3, RZ, PT ;  /* 0x000000ff0300720c */ /* 0x000fc60003f46270 */
[----:B------:R-:W-:-:S05]  /*278d0*/  IMAD R5, R2, R7, R5 ;  /* 0x0000000702057224 */ /* 0x000fca00078e0205 */
[----:B------:R-:W-:-:S13]  /*278e0*/  ISETP.GT.U32.AND P1, PT, R4, R5, PT ;  /* 0x000000050400720c */ /* 0x000fda0003f24070 */
[----:B------:R-:W-:Y:S02]  /*278f0*/  @!P1 IMAD.IADD R5, R5, 0x1, -R4 ;  /* 0x0000000105059824 */ /* 0x000fe400078e0a04 */
[----:B------:R-:W-:Y:S01]  /*27900*/  @!P1 VIADD R2, R2, 0x1 ;  /* 0x0000000102029836 */ /* 0x000fe20000000000 */
[----:B------:R-:W-:Y:S02]  /*27910*/  ISETP.NE.AND P1, PT, R6, RZ, PT ;  /* 0x000000ff0600720c */ /* 0x000fe40003f25270 */
[----:B------:R-:W-:-:S13]  /*27920*/  ISETP.GE.U32.AND P0, PT, R5, R4, PT ;  /* 0x000000040500720c */ /* 0x000fda0003f06070 */
[----:B------:R-:W-:-:S05]  /*27930*/  @P0 VIADD R2, R2, 0x1 ;  /* 0x0000000102020836 */ /* 0x000fca0000000000 */
[----:B------:R-:W-:Y:S02]  /*27940*/  @!P2 IADD3 R2, -R2, RZ, RZ ;  /* 0x000000ff0202a210 */ /* 0x000fe40007ffe1ff */
[----:B------:R-:W-:-:S05]  /*27950*/  @!P1 LOP3.LUT R2, RZ, R6, RZ, 0x33, !PT ;  /* 0x00000006ff029212 */ /* 0x000fca00078e33ff */
[----:B------:R-:W-:-:S07]  /*27960*/  IMAD.MOV.U32 R3, RZ, RZ, R2 ;  /* 0x000000ffff037224 */ /* 0x000fce00078e0002 */
.L_x_1924:
[----:B------:R-:W-:Y:S05]  /*27970*/  BSYNC B0 ;  /* 0x0000000000007941 */ /* 0x000fea0003800000 */
.L_x_1923:
[-C--:B------:R-:W-:Y:S01]  /*27980*/  IMAD R0, R10, R3.reuse, R0 ;  /* 0x000000030a007224 */ /* 0x080fe200078e0200 */
        /* <DEDUP_REMOVED lines=13> */
[----:B------:R-:W1:Y:S02]  /*27a60*/  FLO.U32 R0, UR4 ;  /* 0x0000000400007d00 */ /* 0x000e6400080e0000 */
        /* <DEDUP_REMOVED lines=9> */
.L_x_1926:
        /* <DEDUP_REMOVED lines=8> */
[----:B------:R-:W-:Y:S01]  /*27b80*/  IMAD.U32 R4, RZ, RZ, UR6 ;  /* 0x00000006ff047e24 */ /* 0x000fe2000f8e00ff */
[----:B------:R-:W-:Y:S01]  /*27b90*/  MOV R7, UR9 ;  /* 0x0000000900077c02 */ /* 0x000fe20008000f00 */
[----:B------:R-:W1:Y:S01]  /*27ba0*/  LDC.64 R2, c[0x4][R2] ;  /* 0x0100000002027b82 */ /* 0x000e620000000a00 */
[----:B------:R-:W-:Y:S02]  /*27bb0*/  IMAD.U32 R5, RZ, RZ, UR7 ;  /* 0x00000007ff057e24 */ /* 0x000fe4000f8e00ff */
[----:B0-----:R-:W-:Y:S02]  /*27bc0*/  IMAD.U32 R6, RZ, RZ, UR8 ;  /* 0x00000008ff067e24 */ /* 0x001fe4000f8e00ff */
[----:B------:R-:W-:-:S02]  /*27bd0*/  IMAD.U32 R10, RZ, RZ, UR4 ;  /* 0x00000004ff0a7e24 */ /* 0x000fc4000f8e00ff */
[----:B------:R-:W-:Y:S02]  /*27be0*/  IMAD.U32 R11, RZ, RZ, UR5 ;  /* 0x00000005ff0b7e24 */ /* 0x000fe4000f8e00ff */
[----:B------:R-:W-:Y:S02]  /*27bf0*/  IMAD.MOV.U32 R8, RZ, RZ, 0x70 ;  /* 0x00000070ff087424 */ /* 0x000fe400078e00ff */
[----:B------:R-:W-:Y:S02]  /*27c00*/  IMAD.MOV.U32 R12, RZ, RZ, 0x1 ;  /* 0x00000001ff0c7424 */ /* 0x000fe400078e00ff */
[----:B------:R-:W-:-:S07]  /*27c10*/  IMAD.MOV.U32 R13, RZ, RZ, RZ ;  /* 0x000000ffff0d7224 */ /* 0x000fce00078e00ff */
[----:B------:R-:W-:-:S07]  /*27c20*/  LEPC R20, `(.L_x_1929) ;  /* 0x000000001014794e */ /* 0x000fce0000000000 */
[----:B-1----:R-:W-:Y:S05]  /*27c30*/  CALL.ABS.NOINC R2 ;  /* 0x0000000002007343 */ /* 0x002fea0003c00000 */
.L_x_1929:
[----:B------:R-:W-:Y:S05]  /*27c40*/  BSYNC B6 ;  /* 0x0000000000067941 */ /* 0x000fea0003800000 */
.L_x_1928:
        /* <DEDUP_REMOVED lines=11> */
[----:B------:R-:W-:Y:S02]  /*27d00*/  IMAD.U32 R5, RZ, RZ, UR7 ;  /* 0x00000007ff057e24 */ /* 0x000fe4000f8e00ff */
[----:B0-----:R-:W-:Y:S02]  /*27d10*/  IMAD.U32 R6, RZ, RZ, UR8 ;  /* 0x00000008ff067e24 */ /* 0x001fe4000f8e00ff */
[----:B------:R-:W-:-:S02]  /*27d20*/  IMAD.U32 R7, RZ, RZ, UR9 ;  /* 0x00000009ff077e24 */ /* 0x000fc4000f8e00ff */
[----:B------:R-:W-:Y:S02]  /*27d30*/  IMAD.U32 R10, RZ, RZ, UR4 ;  /* 0x00000004ff0a7e24 */ /* 0x000fe4000f8e00ff */
[----:B------:R-:W-:Y:S02]  /*27d40*/  IMAD.MOV.U32 R8, RZ, RZ, 0x70 ;  /* 0x00000070ff087424 */ /* 0x000fe400078e00ff */
[----:B------:R-:W-:Y:S02]  /*27d50*/  IMAD.MOV.U32 R12, RZ, RZ, 0x1 ;  /* 0x00000001ff0c7424 */ /* 0x000fe400078e00ff */
[----:B-1----:R-:W-:-:S07]  /*27d60*/  IMAD.MOV.U32 R13, RZ, RZ, RZ ;  /* 0x000000ffff0d7224 */ /* 0x002fce00078e00ff */
[----:B------:R-:W-:-:S07]  /*27d70*/  LEPC R20, `(.L_x_1932) ;  /* 0x000000001014794e */ /* 0x000fce0000000000 */
[----:B--2---:R-:W-:Y:S05]  /*27d80*/  CALL.ABS.NOINC R2 ;  /* 0x0000000002007343 */ /* 0x004fea0003c00000 */
.L_x_1932:
[----:B------:R0:W1:Y:S01]  /*27d90*/  LDC.64 R2, c[0x4][R18] ;  /* 0x0100000012027b82 */ /* 0x0000620000000a00 */
[----:B------:R-:W-:Y:S01]  /*27da0*/  ULDC.64 UR4, c[0x4][0xa8] ;  /* 0x01002a0000047ab9 */ /* 0x000fe20000000a00 */
[----:B------:R-:W-:Y:S01]  /*27db0*/  ULDC.64 UR6, c[0x4][0xb0] ;  /* 0x01002c0000067ab9 */ /* 0x000fe20000000a00 */
[----:B------:R-:W-:Y:S01]  /*27dc0*/  ULDC.64 UR8, c[0x4][0x40] ;  /* 0x0100100000087ab9 */ /* 0x000fe20000000a00 */
[----:B------:R-:W-:Y:S01]  /*27dd0*/  IMAD.U32 R4, RZ, RZ, UR4 ;  /* 0x00000004ff047e24 */ /* 0x000fe2000f8e00ff */
[----:B------:R-:W-:Y:S01]  /*27de0*/  MOV R6, UR6 ;  /* 0x0000000600067c02 */ /* 0x000fe20008000f00 */
[----:B------:R-:W-:Y:S01]  /*27df0*/  IMAD.U32 R5, RZ, RZ, UR5 ;  /* 0x00000005ff057e24 */ /* 0x000fe2000f8e00ff */
[----:B------:R-:W-:Y:S01]  /*27e00*/  MOV R13, RZ ;  /* 0x000000ff000d7202 */ /* 0x000fe20000000f00 */
[----:B------:R-:W-:Y:S02]  /*27e10*/  IMAD.U32 R7, RZ, RZ, UR7 ;  /* 0x00000007ff077e24 */ /* 0x000fe4000f8e00ff */
[----:B------:R-:W-:-:S02]  /*27e20*/  IMAD.U32 R10, RZ, RZ, UR8 ;  /* 0x00000008ff0a7e24 */ /* 0x000fc4000f8e00ff */
[----:B------:R-:W-:Y:S02]  /*27e30*/  IMAD.U32 R11, RZ, RZ, UR9 ;  /* 0x00000009ff0b7e24 */ /* 0x000fe4000f8e00ff */
[----:B------:R-:W-:Y:S02]  /*27e40*/  IMAD.MOV.U32 R8, RZ, RZ, 0x70 ;  /* 0x00000070ff087424 */ /* 0x000fe400078e00ff */
[----:B0-----:R-:W-:-:S07]  /*27e50*/  IMAD.MOV.U32 R12, RZ, RZ, 0x1 ;  /* 0x00000001ff0c7424 */ /* 0x001fce00078e00ff */
[----:B------:R-:W-:-:S07]  /*27e60*/  LEPC R20, `(.L_x_1931) ;  /* 0x000000001014794e */ /* 0x000fce0000000000 */
[----:B-1----:R-:W-:Y:S05]  /*27e70*/  CALL.ABS.NOINC R2 ;  /* 0x0000000002007343 */ /* 0x002fea0003c00000 */
.L_x_1931:
[----:B------:R-:W-:Y:S05]  /*27e80*/  BSYNC B6 ;  /* 0x0000000000067941 */ /* 0x000fea0003800000 */
.L_x_1930:
[----:B------:R-:W-:Y:S01]  /*27e90*/  ULDC.64 UR4, c[0x0][0x9f8] ;  /* 0x00027e0000047ab9 */ /* 0x000fe20000000a00 */
[----:B------:R-:W2:Y:S01]  /*27ea0*/  LDL R20, [R1+0x8] ;  /* 0x0000080001147983 */ /* 0x000ea20000100800 */
[----:B------:R-:W-:-:S03]  /*27eb0*/  ISETP.NE.U32.AND P0, PT, RZ, UR4, PT ;  /* 0x00000004ff007c0c */ /* 0x000fc6000bf05070 */
[----:B------:R-:W3:Y:S01]  /*27ec0*/  LDL R19, [R1+0x10] ;  /* 0x0000100001137983 */ /* 0x000ee20000100800 */
[----:B------:R-:W-:Y:S01]  /*27ed0*/  ISETP.NE.AND.EX P0, PT, RZ, UR5, PT, P0 ;  /* 0x00000005ff007c0c */ /* 0x000fe2000bf05300 */
[----:B------:R-:W-:Y:S01]  /*27ee0*/  IMAD.MOV.U32 R32, RZ, RZ, R27 ;  /* 0x000000ffff207224 */ /* 0x000fe200078e001b */
[----:B------:R-:W1:Y:S01]  /*27ef0*/  LDC R5, c[0x0][0x430] ;  /* 0x00010c00ff057b82 */ /* 0x000e620000000800 */
[----:B------:R-:W4:Y:S01]  /*27f00*/  S2R R18, SR_TID.X ;  /* 0x0000000000127919 */ /* 0x000f220000002100 */
[----:B------:R-:W-:Y:S01]  /*27f10*/  VIADD R7, R23, 0xffffffff ;  /* 0xffffffff17077836 */ /* 0x000fe20000000000 */
[----:B------:R-:W-:Y:S01]  /*27f20*/  LOP3.LUT R16, R16, 0xfffffffe, RZ, 0xc0, !PT ;  /* 0xfffffffe10107812 */ /* 0x000fe200078ec0ff */
[----:B------:R-:W-:-:S07]  /*27f30*/  ULDC UR4, c[0x0][0x2f4] ;  /* 0x0000bd0000047ab9 */ /* 0x000fce0000000800 */
[----:B------:R-:W0:Y:S01]  /*27f40*/  @P0 LDC.64 R2, c[0x0][0x9f8] ;  /* 0x00027e00ff020b82 */ /* 0x000e220000000a00 */
[----:B----4-:R-:W-:Y:S01]  /*27f50*/  LOP3.LUT R18, R18, 0x7f, RZ, 0xc0, !PT ;  /* 0x0000007f12127812 */ /* 0x010fe200078ec0ff */
[----:B0-----:R-:W-:-:S05]  /*27f60*/  @P0 IMAD.WIDE R2, R27, 0x4, R2 ;  /* 0x000000041b020825 */ /* 0x001fca00078e0202 */
[----:B------:R0:W4:Y:S01]  /*27f70*/  @P0 LDG.E R32, desc[UR60][R2.64] ;  /* 0x0000003c02200981 */ /* 0x000122000c1e1900 */
[----:B------:R-:W-:Y:S02]  /*27f80*/  SHF.R.U32.HI R21, RZ, 0x3, R18 ;  /* 0x00000003ff157819 */ /* 0x000fe40000011612 */
[----:B-1----:R-:W-:Y:S01]  /*27f90*/  ISETP.NE.AND P1, PT, R5, 0x1, PT ;  /* 0x000000010500780c */ /* 0x002fe20003f25270 */
[----:B------:R-:W1:-:S12]  /*27fa0*/  S2R R18, SR_TID.X ;  /* 0x0000000000127919 */ /* 0x000e580000002100 */
[----:B------:R-:W0:Y:S08]  /*27fb0*/  @P1 LDC R9, c[0x0][0x434] ;  /* 0x00010d00ff091b82 */ /* 0x000e300000000800 */
[----:B------:R-:W0:Y:S01]  /*27fc0*/  @P1 LDC R6, c[0x0][0x438] ;  /* 0x00010e00ff061b82 */ /* 0x000e220000000800 */
[----:B-1----:R-:W-:-:S05]  /*27fd0*/  IMAD.SHL.U32 R18, R18, 0x10, RZ ;  /* 0x0000001012127824 */ /* 0x002fca00078e00ff */
[----:B------:R-:W-:-:S05]  /*27fe0*/  LOP3.LUT R18, R21, 0x70, R18, 0xf8, !PT ;  /* 0x0000007015127812 */ /* 0x000fca00078ef812 */
[----:B------:R-:W-:Y:S01]  /*27ff0*/  IMAD R0, R7, 0x40, R18 ;  /* 0x0000004007007824 */ /* 0x000fe200078e0212 */
[----:B------:R-:W-:-:S04]  /*28000*/  LOP3.LUT R10, R36, 0x40, RZ, 0xfc, !PT ;  /* 0x00000040240a7812 */ /* 0x000fc800078efcff */
[----:B------:R-:W-:Y:S01]  /*28010*/  ISETP.GE.AND P3, PT, R10, UR4, PT ;  /* 0x000000040a007c0c */ /* 0x000fe2000bf66270 */
[----:B------:R-:W-:Y:S01]  /*28020*/  UMOV UR5, 0xffffffff ;  /* 0xffffffff00057882 */ /* 0x000fe20000000000 */
[----:B--2---:R-:W-:-:S04]  /*28030*/  ISETP.GE.AND P0, PT, R0, R20, PT ;  /* 0x000000140000720c */ /* 0x004fc80003f06270 */
[----:B------:R-:W-:Y:S01]  /*28040*/  ISETP.GT.U32.OR P0, PT, R18, 0x3f, P0 ;  /* 0x0000003f1200780c */ /* 0x000fe20000704470 */
[----:B---3--:R-:W-:-:S04]  /*28050*/  IMAD.IADD R0, R0, 0x1, R19 ;  /* 0x0000000100007824 */ /* 0x008fc800078e0213 */
[----:B0-----:R-:W-:Y:S01]  /*28060*/  @P1 IMAD.HI.U32 R9, R0, R9, RZ ;  /* 0x0000000900091227 */ /* 0x001fe200078e00ff */
[----:B------:R-:W-:-:S04]  /*28070*/  MOV R4, R0 ;  /* 0x0000000000047202 */ /* 0x000fc80000000f00 */
[----:B------:R-:W-:-:S03]  /*28080*/  @P1 SHF.R.U32.HI R4, RZ, R6, R9 ;  /* 0x00000006ff041219 */ /* 0x000fc60000011609 */
[----:B------:R-:W0:Y:S02]  /*28090*/  @!P0 LDC.64 R2, c[0x0][0x428] ;  /* 0x00010a00ff028b82 */ /* 0x000e240000000a00 */
[----:B------:R-:W-:-:S04]  /*280a0*/  IMAD.MOV R6, RZ, RZ, -R4 ;  /* 0x000000ffff067224 */ /* 0x000fc800078e0a04 */
[----:B------:R-:W-:Y:S01]  /*280b0*/  IMAD R0, R5, R6, R0 ;  /* 0x0000000605007224 */ /* 0x000fe200078e0200 */
[----:B------:R-:W-:Y:S02]  /*280c0*/  @!P0 SHF.R.S32.HI R5, RZ, 0x1f, R4 ;  /* 0x0000001fff058819 */ /* 0x000fe40000011404 */
[----:B----4-:R-:W-:Y:S01]  /*280d0*/  SHF.R.S32.HI R8, RZ, 0x1f, R32 ;  /* 0x0000001fff087819 */ /* 0x010fe20000011420 */
[----:B0-----:R-:W-:-:S04]  /*280e0*/  @!P0 IMAD.WIDE.U32 R4, R32, R2, R4 ;  /* 0x0000000220048225 */ /* 0x001fc800078e0004 */
[----:B------:R-:W-:Y:S01]  /*280f0*/  @!P0 IMAD R6, R8, R2, RZ ;  /* 0x0000000208068224 */ /* 0x000fe200078e02ff */
[----:B------:R0:W-:Y:S03]  /*28100*/  STL [R1+0x14], R8 ;  /* 0x0000140801007387 */ /* 0x0001e60000100800 */
[----:B------:R-:W-:Y:S02]  /*28110*/  @!P0 IMAD R6, R32, R3, R6 ;  /* 0x0000000320068224 */ /* 0x000fe400078e0206 */
[----:B------:R-:W1:Y:S02]  /*28120*/  @!P0 LDC.64 R2, c[0x0][0x418] ;  /* 0x00010600ff028b82 */ /* 0x000e640000000a00 */
[----:B------:R-:W-:Y:S02]  /*28130*/  @!P0 IMAD.IADD R6, R5, 0x1, R6 ;  /* 0x0000000105068824 */ /* 0x000fe400078e0206 */
[----:B------:R-:W-:Y:S01]  /*28140*/  IMAD.MOV.U32 R5, RZ, RZ, RZ ;  /* 0x000000ffff057224 */ /* 0x000fe200078e00ff */
[----:B-1----:R-:W-:-:S04]  /*28150*/  @!P0 LEA R2, P1, R4, R2, 0x2 ;  /* 0x0000000204028211 */ /* 0x002fc800078210ff */
[----:B------:R-:W-:Y:S01]  /*28160*/  @!P0 LEA.HI.X R3, R4, R3, R6, 0x2, P1 ;  /* 0x0000000304038211 */ /* 0x000fe200008f1406 */
[----:B------:R-:W-:-:S04]  /*28170*/  IMAD.U32 R4, RZ, RZ, UR39 ;  /* 0x00000027ff047e24 */ /* 0x000fc8000f8e00ff */
[----:B------:R1:W5:Y:S01]  /*28180*/  @!P0 LDG.E R5, desc[UR60][R2.64] ;  /* 0x0000003c02058981 */ /* 0x000362000c1e1900 */
[----:B------:R-:W-:Y:S02]  /*28190*/  ISETP.GT.U32.AND P0, PT, R18, 0x3f, PT ;  /* 0x0000003f1200780c */ /* 0x000fe40003f04070 */
[----:B------:R-:W-:Y:S02]  /*281a0*/  ISETP.NE.AND P2, PT, R4, 0x3, PT ;  /* 0x000000030400780c */ /* 0x000fe40003f45270 */
[----:B0-----:R-:W-:-:S04]  /*281b0*/  LOP3.LUT R8, R36, 0x80, RZ, 0xfc, !PT ;  /* 0x0000008024087812 */ /* 0x001fc800078efcff */
[----:B------:R-:W-:-:S05]  /*281c0*/  ISETP.GE.AND P1, PT, R8, UR4, PT ;  /* 0x0000000408007c0c */ /* 0x000fca000bf26270 */
[----:B------:R-:W-:Y:S02]  /*281d0*/  @P0 LOP3.LUT R16, R16, 0x1, RZ, 0xfc, !PT ;  /* 0x0000000110100812 */ /* 0x000fe400078efcff */
[----:B------:R-:W-:Y:S02]  /*281e0*/  ISETP.GE.AND P0, PT, R36, UR4, PT ;  /* 0x0000000424007c0c */ /* 0x000fe4000bf06270 */
[----:B------:R-:W-:-:S04]  /*281f0*/  LOP3.LUT R16, R16, 0xffffffdf, RZ, 0xc0, !PT ;  /* 0xffffffdf10107812 */ /* 0x000fc800078ec0ff */
[----:B------:R-:W-:-:S04]  /*28200*/  @P2 LOP3.LUT R16, R16, 0x20, RZ, 0xfc, !PT ;  /* 0x0000002010102812 */ /* 0x000fc800078efcff */
[----:B------:R-:W-:-:S04]  /*28210*/  LOP3.LUT R16, R16, 0xffffffef, RZ, 0xc0, !PT ;  /* 0xffffffef10107812 */ /* 0x000fc800078ec0ff */
        /* <DEDUP_REMOVED lines=8> */
[----:B-1----:R-:W-:Y:S06]  /*282a0*/  BRA.DIV UR5, `(.L_x_1933) ;  /* 0x0000005e05207947 */ /* 0x002fec000b800000 */
.L_x_2086:
[----:B------:R-:W-:Y:S01]  /*282b0*/  IMAD.MOV.U32 R23, RZ, RZ, R7 ;  /* 0x000000ffff177224 */ /* 0x000fe200078e0007 */
[----:B------:R-:W-:Y:S06]  /*282c0*/  @!P2 BRA `(.L_x_1934) ;  /* 0x000000000004a947 */ /* 0x000fec0003800000 */
[----:B------:R-:W-:Y:S01]  /*282d0*/  BPT.TRAP 0x1 ;  /* 0x000000040000795c */ /* 0x000fe20000300000 */
.L_x_1934:
[----:B------:R-:W-:Y:S01]  /*282e0*/  SHF.R.S32.HI R6, RZ, 0x1f, R0 ;  /* 0x0000001fff067819 */ /* 0x000fe20000011400 */
[----:B------:R-:W-:Y:S01]  /*282f0*/  ULDC.64 UR4, c[0x0][0x328] ;  /* 0x0000ca0000047ab9 */ /* 0x000fe20000000a00 */
[----:B-----5:R-:W-:Y:S01]  /*28300*/  SHF.R.S32.HI R8, RZ, 0x1f, R5 ;  /* 0x0000001fff087819 */ /* 0x020fe20000011405 */
[----:B------:R-:W-:Y:S01]  /*28310*/  ULDC.64 UR6, c[0x0][0x318] ;  /* 0x0000c60000067ab9 */ /* 0x000fe20000000a00 */
[----:B------:R-:W-:Y:S01]  /*28320*/  BSSY B0, `(.L_x_1935) ;  /* 0x0000013000007945 */ /* 0x000fe20003800000 */
        /* <DEDUP_REMOVED lines=18> */
.L_x_2087:
[----:B------:R-:W-:Y:S05]  /*28450*/  BSYNC B0 ;  /* 0x0000000000007941 */ /* 0x000fea0003800000 */
.L_x_1935:
[----:B------:R-:W2:Y:S01]  /*28460*/  LDL R10, [R1+0x8] ;  /* 0x00000800010a7983 */ /* 0x000ea20000100800 */
[----:B------:R-:W-:Y:S01]  /*28470*/  ULDC.64 UR4, c[0x0][0x300] ;  /* 0x0000c00000047ab9 */ /* 0x000fe20000000a00 */
[----:B------:R-:W-:Y:S01]  /*28480*/  ULDC.64 UR6, c[0x0][0x2e8] ;  /* 0x0000ba0000067ab9 */ /* 0x000fe20000000a00 */
[----:B------:R-:W-:Y:S01]  /*28490*/  IMAD R6, R6, UR4, RZ ;  /* 0x0000000406067c24 */ /* 0x000fe2000f8e02ff */
[----:B------:R-:W1:Y:S01]  /*284a0*/  S2R R9, SR_TID.X ;  /* 0x0000000000097919 */ /* 0x000e620000002100 */
[----:B0-----:R-:W-:Y:S01]  /*284b0*/  IMAD.WIDE.U32 R2, R0, UR4, RZ ;  /* 0x0000000400027c25 */ /* 0x001fe2000f8e00ff */
[C---:B------:R-:W-:Y:S02]  /*284c0*/  LOP3.LUT P5, RZ, R16.reuse, 0x10, RZ, 0xc0, !PT ;  /* 0x0000001010ff7812 */ /* 0x040fe400078ac0ff */
[----:B------:R-:W-:Y:S01]  /*284d0*/  LOP3.LUT P4, RZ, R16, 0x8, RZ, 0xc0, !PT ;  /* 0x0000000810ff7812 */ /* 0x000fe2000788c0ff */
        /* <DEDUP_REMOVED lines=14> */
[----:B------:R-:W-:Y:S02]  /*285c0*/  LEA.HI.X R6, R2, UR7, R6, 0x1, P0 ;  /* 0x0000000702067c11 */ /* 0x000fe400080f0c06 */
[----:B-1----:R-:W-:-:S04]  /*285d0*/  LOP3.LUT R9, R9, 0x7f, RZ, 0xc0, !PT ;  /* 0x0000007f09097812 */ /* 0x002fc800078ec0ff */
[----:B------:R-:W-:Y:S01]  /*285e0*/  SHF.R.U32.HI R9, RZ, 0x3, R9 ;  /* 0x00000003ff097819 */ /* 0x000fe20000011609 */
[----:B--2---:R-:W-:Y:S01]  /*285f0*/  IMAD R5, R7, -0x40, R10 ;  /* 0xffffffc007057824 */ /* 0x004fe200078e020a */
[----:B------:R-:W-:-:S03]  /*28600*/  LEA R7, R22, R33, 0xe ;  /* 0x0000002116077211 */ /* 0x000fc600078e70ff */
        /* <DEDUP_REMOVED lines=28> */
[----:B------:R-:W-:Y:S01]  /*287d0*/  @P0 LEA R9, R7, R17, 0x1 ;  /* 0x0000001107090211 */ /* 0x000fe200078e08ff */
        /* <DEDUP_REMOVED lines=8> */
.L_x_2097:
        /* <DEDUP_REMOVED lines=13> */
.L_x_1938:
        /* <DEDUP_REMOVED lines=10> */
.L_x_1939:
[----:B------:R1:W-:Y:S02]  /*289d0*/  SYNCS.ARRIVE.TRANS64.A1T0 RZ, [R4+URZ+0x30830], RZ ;  /* 0x030830ff04ff79a7 */ /* 0x0003e4000810003f */
[----:B------:R-:W-:Y:S05]  /*289e0*/  WARPSYNC.ALL ;  /* 0x0000000000007948 */ /* 0x000fea0003800000 */
[----:B------:R-:W-:Y:S01]  /*289f0*/  ULDC.64 UR4, c[0x0][0xa00] ;  /* 0x0002800000047ab9 */ /* 0x000fe20000000a00 */
[----:B0-----:R-:W-:Y:S01]  /*28a00*/  VIADD R2, R17, 0x10400 ;  /* 0x0001040011027836 */ /* 0x001fe20000000000 */
[----:B------:R-:W-:Y:S01]  /*28a10*/  BAR.SYNC.DEFER_BLOCKING 0x8, 0x180 ;  /* 0x0206000000007b1d */ /* 0x000fe20000010000 */
[----:B------:R-:W-:Y:S02]  /*28a20*/  ISETP.NE.U32.AND P0, PT, RZ, UR4, PT ;  /* 0x00000004ff007c0c */ /* 0x000fe4000bf05070 */
[----:B------:R-:W-:-:S02]  /*28a30*/  SHF.R.S32.HI R0, RZ, 0x1f, R27 ;  /* 0x0000001fff007819 */ /* 0x000fc4000001141b */
[----:B------:R-:W-:Y:S01]  /*28a40*/  ISETP.NE.AND.EX P0, PT, RZ, UR5, PT, P0 ;  /* 0x00000005ff007c0c */ /* 0x000fe2000bf05300 */
[----:B------:R-:W-:Y:S01]  /*28a50*/  ULDC.64 UR4, c[0x0][0x298] ;  /* 0x0000a60000047ab9 */ /* 0x000fe20000000a00 */
[----:B------:R-:W-:Y:S01]  /*28a60*/  LOP3.LUT P1, RZ, R2, 0x3ff, RZ, 0xc0, !PT ;  /* 0x000003ff02ff7812 */ /* 0x000fe2000782c0ff */
[----:B------:R-:W-:Y:S01]  /*28a70*/  BSSY B6, `(.L_x_1940) ;  /* 0x000001c000067945 */ /* 0x000fe20003800000 */
[----:B------:R-:W-:Y:S02]  /*28a80*/  SEL R0, R0, RZ, !P0 ;  /* 0x000000ff00007207 */ /* 0x000fe40004000000 */
[----:B------:R-:W-:-:S03]  /*28a90*/  SEL R2, R27, RZ, !P0 ;  /* 0x000000ff1b027207 */ /* 0x000fc60004000000 */
[----:B------:R0:W-:Y:S04]  /*28aa0*/  STL [R1+0x30], R0 ;  /* 0x0000300001007387 */ /* 0x0001e80000100800 */
[----:B------:R2:W-:Y:S01]  /*28ab0*/  STL [R1+0x1c], R2 ;  /* 0x00001c0201007387 */ /* 0x0005e20000100800 */
[----:B0-----:R-:W-:Y:S01]  /*28ac0*/  SHF.R.S32.HI R0, RZ, 0x1f, R35 ;  /* 0x0000001fff007819 */ /* 0x001fe20000011423 */
[----:B--2---:R-:W-:-:S04]  /*28ad0*/  IMAD.WIDE.U32 R2, R35, UR4, RZ ;  /* 0x0000000423027c25 */ /* 0x004fc8000f8e00ff */
[----:B------:R-:W-:Y:S01]  /*28ae0*/  IMAD R0, R0, UR4, RZ ;  /* 0x0000000400007c24 */ /* 0x000fe2000f8e02ff */
[----:B------:R0:W-:Y:S03]  /*28af0*/  STL.64 [R1+0x20], R2 ;  /* 0x0000200201007387 */ /* 0x0001e60000100a00 */
[----:B------:R-:W-:-:S04]  /*28b00*/  IMAD R0, R35, UR5, R0 ;  /* 0x0000000523007c24 */ /* 0x000fc8000f8e0200 */
[----:B------:R-:W-:Y:S01]  /*28b10*/  IMAD.IADD R35, R3, 0x1, R0 ;  /* 0x0000000103237824 */ /* 0x000fe200078e0200 */
[----:B------:R-:W-:Y:S06]  /*28b20*/  @!P1 BRA `(.L_x_1941) ;  /* 0x0000000000409947 */ /* 0x000fec0003800000 */
[----:B0-----:R-:W-:Y:S01]  /*28b30*/  MOV R2, 0x0 ;  /* 0x0000000000027802 */ /* 0x001fe20000000f00 */
[----:B------:R-:W-:Y:S01]  /*28b40*/  ULDC.64 UR4, c[0x4][0xa8] ;  /* 0x01002a0000047ab9 */ /* 0x000fe20000000a00 */
[----:B------:R-:W-:Y:S01]  /*28b50*/  ULDC.64 UR6, c[0x4][0xb0] ;  /* 0x01002c0000067ab9 */ /* 0x000fe20000000a00 */
[----:B------:R-:W-:Y:S01]  /*28b60*/  ULDC.64 UR8, c[0x4][0x20] ;  /* 0x0100080000087ab9 */ /* 0x000fe20000000a00 */
[----:B-1----:R-:W-:Y:S01]  /*28b70*/  IMAD.U32 R4, RZ, RZ, UR4 ;  /* 0x00000004ff047e24 */ /* 0x002fe2000f8e00ff */
        /* <DEDUP_REMOVED lines=11> */
.L_x_1941:
[----:B------:R-:W-:Y:S05]  /*28c30*/  BSYNC B6 ;  /* 0x0000000000067941 */ /* 0x000fea0003800000 */
.L_x_1940:
[----:B------:R-:W2:Y:S01]  /*28c40*/  LDL.LU R20, [R1+0x30] ;  /* 0x0000300001147983 */ /* 0x000ea20000300800 */
[----:B------:R-:W-:Y:S01]  /*28c50*/  ULDC.64 UR4, c[0x0][0x2d8] ;  /* 0x0000b60000047ab9 */ /* 0x000fe20000000a00 */
[----:B------:R-:W3:Y:S02]  /*28c60*/  LDC R7, c[0x0][0x448] ;  /* 0x00011200ff077b82 */ /* 0x000ee40000000800 */
[----:B------:R-:W4:Y:S04]  /*28c70*/  LDL.LU R21, [R1+0x1c] ;  /* 0x00001c0001157983 */ /* 0x000f280000300800 */
[----:B0-----:R-:W5:Y:S01]  /*28c80*/  LDL.LU.64 R2, [R1+0x20] ;  /* 0x0000200001027983 */ /* 0x001f620000300a00 */
[C---:B------:R-:W-:Y:S02]  /*28c90*/  LOP3.LUT R9, R36.reuse, 0x40, RZ, 0xfc, !PT ;  /* 0x0000004024097812 */ /* 0x040fe400078efcff */
[----:B------:R-:W-:-:S02]  /*28ca0*/  LOP3.LUT R8, R36, 0x80, RZ, 0xfc, !PT ;  /* 0x0000008024087812 */ /* 0x000fc400078efcff */
[----:B---3--:R-:W-:-:S13]  /*28cb0*/  ISETP.NE.AND P0, PT, R7, 0x1, PT ;  /* 0x000000010700780c */ /* 0x008fda0003f05270 */
[----:B------:R-:W0:Y:S01]  /*28cc0*/  @P0 LDC R6, c[0x0][0x44c] ;  /* 0x00011300ff060b82 */ /* 0x000e220000000800 */
[----:B-----5:R-:W-:Y:S02]  /*28cd0*/  IMAD.MOV.U32 R3, RZ, RZ, R35 ;  /* 0x000000ffff037224 */ /* 0x020fe400078e0023 */
[----:B------:R-:W-:-:S04]  /*28ce0*/  IMAD.WIDE.U32 R2, R26, UR4, R2 ;  /* 0x000000041a027c25 */ /* 0x000fc8000f8e0002 */
[----:B------:R-:W-:Y:S01]  /*28cf0*/  IMAD R3, R26, UR5, R3 ;  /* 0x000000051a037c24 */ /* 0x000fe2000f8e0203 */
[----:B------:R-:W-:Y:S02]  /*28d00*/  ULDC.64 UR4, c[0x0][0x2e0] ;  /* 0x0000b80000047ab9 */ /* 0x000fe40000000a00 */
[----:B--2---:R-:W-:Y:S02]  /*28d10*/  IMAD R0, R20, UR4, RZ ;  /* 0x0000000414007c24 */ /* 0x004fe4000f8e02ff */
[----:B------:R-:W2:Y:S01]  /*28d20*/  S2R R20, SR_TID.X ;  /* 0x0000000000147919 */ /* 0x000ea20000002100 */
[----:B----4-:R-:W-:-:S04]  /*28d30*/  IMAD.WIDE.U32 R2, R21, UR4, R2 ;  /* 0x0000000415027c25 */ /* 0x010fc8000f8e0002 */
[----:B------:R-:W-:Y:S01]  /*28d40*/  IMAD R0, R21, UR5, R0 ;  /* 0x0000000515007c24 */ /* 0x000fe2000f8e0200 */
[----:B------:R-:W-:-:S03]  /*28d50*/  ULDC.64 UR4, c[0x0][0x2d0] ;  /* 0x0000b40000047ab9 */ /* 0x000fc60000000a00 */
[----:B------:R-:W-:Y:S02]  /*28d60*/  IMAD.IADD R3, R3, 0x1, R0 ;  /* 0x0000000103037824 */ /* 0x000fe400078e0200 */
[----:B------:R-:W3:Y:S01]  /*28d70*/  @P0 LDC R0, c[0x0][0x450] ;  /* 0x00011400ff000b82 */ /* 0x000ee20000000800 */
[----:B--2---:R-:W-:-:S04]  /*28d80*/  LOP3.LUT R20, R20, 0x7f, RZ, 0xc0, !PT ;  /* 0x0000007f14147812 */ /* 0x004fc800078ec0ff */
[----:B------:R-:W-:Y:S02]  /*28d90*/  SHF.R.U32.HI R21, RZ, 0x3, R20 ;  /* 0x00000003ff157819 */ /* 0x000fe40000011614 */
[----:B------:R-:W2:Y:S02]  /*28da0*/  S2R R20, SR_TID.X ;  /* 0x0000000000147919 */ /* 0x000ea40000002100 */
[----:B--2---:R-:W-:-:S05]  /*28db0*/  IMAD.SHL.U32 R20, R20, 0x10, RZ ;  /* 0x0000001014147824 */ /* 0x004fca00078e00ff */
[----:B------:R-:W-:-:S05]  /*28dc0*/  LOP3.LUT R20, R21, 0x70, R20, 0xf8, !PT ;  /* 0x0000007015147812 */ /* 0x000fca00078ef814 */
[----:B------:R-:W-:Y:S02]  /*28dd0*/  IMAD.IADD R5, R20, 0x1, R25 ;  /* 0x0000000114057824 */ /* 0x000fe400078e0219 */
[----:B------:R-:W2:Y:S02]  /*28de0*/  S2R R20, SR_TID.X ;  /* 0x0000000000147919 */ /* 0x000ea40000002100 */
[----:B0-----:R-:W-:Y:S01]  /*28df0*/  @P0 IMAD.HI.U32 R6, R5, R6, RZ ;  /* 0x0000000605060227 */ /* 0x001fe200078e00ff */
[----:B-1----:R-:W-:-:S04]  /*28e00*/  MOV R4, R5 ;  /* 0x0000000500047202 */ /* 0x002fc80000000f00 */
[----:B---3--:R-:W-:-:S05]  /*28e10*/  @P0 SHF.R.U32.HI R4, RZ, R0, R6 ;  /* 0x00000000ff040219 */ /* 0x008fca0000011606 */
[----:B------:R-:W-:Y:S02]  /*28e20*/  IMAD.MOV R0, RZ, RZ, -R4 ;  /* 0x000000ffff007224 */ /* 0x000fe400078e0a04 */
[----:B------:R-:W-:-:S04]  /*28e30*/  IMAD.WIDE.U32 R2, R4, UR4, R2 ;  /* 0x0000000404027c25 */ /* 0x000fc8000f8e0002 */
[----:B------:R-:W-:Y:S01]  /*28e40*/  IMAD R0, R7, R0, R5 ;  /* 0x0000000007007224 */ /* 0x000fe200078e0205 */
[----:B------:R-:W-:-:S05]  /*28e50*/  SHF.R.S32.HI R5, RZ, 0x1f, R4 ;  /* 0x0000001fff057819 */ /* 0x000fca0000011404 */
[----:B------:R-:W-:-:S04]  /*28e60*/  IMAD R5, R5, UR4, RZ ;  /* 0x0000000405057c24 */ /* 0x000fc8000f8e02ff */
[----:B------:R-:W-:Y:S01]  /*28e70*/  IMAD R5, R4, UR5, R5 ;  /* 0x0000000504057c24 */ /* 0x000fe2000f8e0205 */
[----:B------:R-:W-:Y:S01]  /*28e80*/  SHF.R.S32.HI R4, RZ, 0x1f, R0 ;  /* 0x0000001fff047819 */ /* 0x000fe20000011400 */
[----:B------:R-:W-:Y:S02]  /*28e90*/  ULDC.64 UR4, c[0x0][0x2c8] ;  /* 0x0000b20000047ab9 */ /* 0x000fe40000000a00 */
[----:B------:R-:W-:Y:S01]  /*28ea0*/  IMAD.IADD R3, R3, 0x1, R5 ;  /* 0x0000000103037824 */ /* 0x000fe200078e0205 */
[----:B--2---:R-:W-:Y:S01]  /*28eb0*/  LOP3.LUT R20, R20, 0x7f, RZ, 0xc0, !PT ;  /* 0x0000007f14147812 */ /* 0x004fe200078ec0ff */
[----:B------:R-:W-:Y:S02]  /*28ec0*/  IMAD R4, R4, UR4, RZ ;  /* 0x0000000404047c24 */ /* 0x000fe4000f8e02ff */
[----:B------:R-:W-:-:S04]  /*28ed0*/  IMAD.WIDE.U32 R2, R0, UR4, R2 ;  /* 0x0000000400027c25 */ /* 0x000fc8000f8e0002 */
[----:B------:R-:W-:Y:S01]  /*28ee0*/  IMAD R5, R0, UR5, R4 ;  /* 0x0000000500057c24 */ /* 0x000fe2000f8e0204 */
[----:B------:R-:W-:Y:S02]  /*28ef0*/  ULDC.64 UR4, c[0x0][0x280] ;  /* 0x0000a00000047ab9 */ /* 0x000fe40000000a00 */
[----:B------:R-:W-:Y:S01]  /*28f00*/  LEA R4, P0, R2, UR4, 0x1 ;  /* 0x0000000402047c11 */ /* 0x000fe2000f8008ff */
[----:B------:R-:W-:Y:S01]  /*28f10*/  IMAD.IADD R0, R3, 0x1, R5 ;  /* 0x0000000103007824 */ /* 0x000fe200078e0205 */
[----:B------:R-:W-:Y:S02]  /*28f20*/  ULDC UR4, c[0x0][0x2b8] ;  /* 0x0000ae0000047ab9 */ /* 0x000fe40000000800 */
[----:B------:R-:W-:Y:S02]  /*28f30*/  ISETP.GE.AND P4, PT, R36, UR4, PT ;  /* 0x0000000424007c0c */ /* 0x000fe4000bf86270 */
[----:B------:R-:W-:Y:S01]  /*28f40*/  LEA.HI.X R0, R2, UR5, R0, 0x1, P0 ;  /* 0x0000000502007c11 */ /* 0x000fe200080f0c00 */
[----:B------:R-:W-:Y:S01]  /*28f50*/  UMOV UR5, 0xffffffff ;  /* 0xffffffff00057882 */ /* 0x000fe20000000000 */
[----:B------:R-:W-:-:S02]  /*28f60*/  ISETP.GE.AND P3, PT, R9, UR4, PT ;  /* 0x0000000409007c0c */ /* 0x000fc4000bf66270 */
[----:B------:R-:W-:Y:S02]  /*28f70*/  ISETP.GE.AND P2, PT, R8, UR4, PT ;  /* 0x0000000408007c0c */ /* 0x000fe4000bf46270 */
[----:B------:R-:W-:Y:S02]  /*28f80*/  ISETP.GE.AND P1, PT, R37, UR4, PT ;  /* 0x0000000425007c0c */ /* 0x000fe4000bf26270 */
[----:B------:R-:W-:Y:S01]  /*28f90*/  SHF.R.U32.HI R8, RZ, 0x3, R20 ;  /* 0x00000003ff087819 */ /* 0x000fe20000011614 */
[----:B------:R-:W-:Y:S10]  /*28fa0*/  BRA.DIV UR5, `(.L_x_1942) ;  /* 0x0000005605847947 */ /* 0x000ff4000b800000 */
[----:B------:R-:W0:Y:S01]  /*28fb0*/  SHFL.IDX PT, R3, R4, RZ, 0x181f ;  /* 0x00181fff04037589 */ /* 0x000e2200000e0000 */
[----:B------:R-:W-:Y:S02]  /*28fc0*/  IMAD R5, R31, R7, RZ ;  /* 0x000000071f057224 */ /* 0x000fe400078e02ff */
[----:B------:R-:W-:Y:S01]  /*28fd0*/  IMAD.IADD R25, R8, 0x1, R25 ;  /* 0x0000000108197824 */ /* 0x000fe200078e0219 */
[----:B------:R-:W1:Y:S04]  /*28fe0*/  SHFL.IDX PT, R2, R0, RZ, 0x181f ;  /* 0x00181fff00027589 */ /* 0x000e6800000e0000 */
[----:B------:R-:W-:Y:S01]  /*28ff0*/  ISETP.GE.AND P0, PT, R25, R5, PT ;  /* 0x000000051900720c */ /* 0x000fe20003f06270 */
[----:B------:R-:W-:-:S12]  /*29000*/  SHFL.IDX PT, R14, R4, 0x7, 0x181f ;  /* 0x00f81f00040e7f89 */ /* 0x000fd800000e0000 */
[----:B0-----:R-:W-:-:S05]  /*29010*/  @!P0 LEA R6, P5, R36, R3, 0x1 ;  /* 0x0000000324068211 */ /* 0x001fca00078a08ff */
[----:B-1----:R-:W-:Y:S01]  /*29020*/  @!P0 IMAD.X R3, RZ, RZ, R2, P5 ;  /* 0x000000ffff038224 */ /* 0x002fe200028e0602 */
[----:B------:R-:W-:Y:S01]  /*29030*/  @!P0 MOV R2, R6 ;  /* 0x0000000600028202 */ /* 0x000fe20000000f00 */
[----:B------:R-:W-:-:S04]  /*29040*/  VIADD R6, R25, 0x10 ;  /* 0x0000001019067836 */ /* 0x000fc80000000000 */
        /* <DEDUP_REMOVED lines=10> */
[----:B------:R-:W-:Y:S02]  /*290f0*/  @!P0 IMAD.MOV.U32 R3, RZ, RZ, R7 ;  /* 0x000000ffff038224 */ /* 0x000fe400078e0007 */
[----:B------:R-:W-:-:S03]  /*29100*/  VIADD R6, R25, 0x20 ;  /* 0x0000002019067836 */ /* 0x000fc60000000000 */
        /* <DEDUP_REMOVED lines=58> */
[----:B------:R0:W1:Y:S01]  /*294b0*/  SHFL.IDX PT, R6, R0, 0x7, 0x181f ;  /* 0x00f81f0000067f89 */ /* 0x00006200000e0000 */
[----:B------:R-:W-:-:S05]  /*294c0*/  @!P0 MOV R3, R7 ;  /* 0x0000000700038202 */ /* 0x000fca0000000f00 */
[----:B------:R0:W-:Y:S04]  /*294d0*/  @!P0 LDGSTS.E.BYPASS.LTC128B.128 [R34+0x13400], desc[UR60][R2.64], !P4 ;  /* 0x1340000002228fae */ /* 0x0001e8000e101d7c */
[----:B------:R0:W-:Y:S04]  /*294e0*/  @!P0 LDGSTS.E.BYPASS.LTC128B.128 [R34+0x17400], desc[UR60][R2.64+0x80], !P3 ;  /* 0x1740008002228fae */ /* 0x0001e8000d901d7c */
[----:B------:R0:W-:Y:S04]  /*294f0*/  @!P0 LDGSTS.E.BYPASS.LTC128B.128 [R34+0x1b400], desc[UR60][R2.64+0x100], !P2 ;  /* 0x1b40010002228fae */ /* 0x0001e8000d101d7c */
[----:B------:R0:W-:Y:S02]  /*29500*/  @!P0 LDGSTS.E.BYPASS.LTC128B.128 [R34+0x1f400], desc[UR60][R2.64+0x180], !P1 ;  /* 0x1f40018002228fae */ /* 0x0001e4000c901d7c */
.L_x_2114:
[----:B0-----:R-:W-:Y:S01]  /*29510*/  VIADD R0, R25, 0x70 ;  /* 0x0000007019007836 */ /* 0x001fe20000000000 */
[----:B------:R-:W-:Y:S04]  /*29520*/  BSSY B0, `(.L_x_1943) ;  /* 0x000000c000007945 */ /* 0x000fe80003800000 */
[----:B------:R-:W-:-:S13]  /*29530*/  ISETP.GE.AND P0, PT, R0, R5, PT ;  /* 0x000000050000720c */ /* 0x000fda0003f06270 */
[----:B------:R-:W-:Y:S05]  /*29540*/  @P0 BRA `(.L_x_1944) ;  /* 0x0000000000240947 */ /* 0x000fea0003800000 */
[----:B------:R-:W-:-:S05]  /*29550*/  LEA R2, P0, R36, R14, 0x1 ;  /* 0x0000000e24027211 */ /* 0x000fca00078008ff */
        /* <DEDUP_REMOVED lines=8> */
.L_x_1944:
[----:B------:R-:W-:Y:S05]  /*295e0*/  BSYNC B0 ;  /* 0x0000000000007941 */ /* 0x000fea0003800000 */
.L_x_1943:
[----:B------:R-:W-:Y:S01]  /*295f0*/  NOP ;  /* 0x0000000000007918 */ /* 0x000fe20000000000 */
[----:B------:R-:W-:-:S13]  /*29600*/  PLOP3.LUT P0, PT, PT, PT, PT, 0x80, 0x0 ;  /* 0x000000000000781c */ /* 0x000fda0003f0f070 */
.L_x_1945:
        /* <DEDUP_REMOVED lines=20> */
.L_x_2115:
[----:B------:R-:W-:Y:S05]  /*29750*/  BSYNC B0 ;  /* 0x0000000000007941 */ /* 0x000fea0003800000 */
.L_x_1946:
[----:B------:R-:W2:Y:S01]  /*29760*/  LDL R2, [R1+0xc] ;  /* 0x00000c0001027983 */ /* 0x000ea20000100800 */
[----:B------:R-:W-:Y:S01]  /*29770*/  BSSY B0, `(.L_x_1948) ;  /* 0x00000fe000007945 */ /* 0x000fe20003800000 */
[----:B--2---:R-:W-:-:S13]  /*29780*/  ISETP.GE.AND P0, PT, R7, R2, PT ;  /* 0x000000020700720c */ /* 0x004fda0003f06270 */
[----:B------:R-:W-:Y:S05]  /*29790*/  @!P0 BRA `(.L_x_1949) ;  /* 0x0000000c00ec8947 */ /* 0x000fea0003800000 */
[C---:B------:R-:W-:Y:S01]  /*297a0*/  LOP3.LUT R3, R36.reuse, 0x40, RZ, 0xfc, !PT ;  /* 0x0000004024037812 */ /* 0x040fe200078efcff */
[----:B------:R-:W-:Y:S01]  /*297b0*/  ULDC UR4, c[0x0][0x2f4] ;  /* 0x0000bd0000047ab9 */ /* 0x000fe20000000800 */
[C---:B------:R-:W-:Y:S01]  /*297c0*/  LOP3.LUT R2, R36.reuse, 0x80, RZ, 0xfc, !PT ;  /* 0x0000008024027812 */ /* 0x040fe200078efcff */
[----:B------:R-:W-:Y:S01]  /*297d0*/  IMAD.MOV.U32 R10, RZ, RZ, R29 ;  /* 0x000000ffff0a7224 */ /* 0x000fe200078e001d */
[----:B-1----:R-:W-:Y:S01]  /*297e0*/  MOV R6, R22 ;  /* 0x0000001600067202 */ /* 0x002fe20000000f00 */
[----:B------:R-:W-:Y:S01]  /*297f0*/  IMAD.MOV.U32 R31, RZ, RZ, R23 ;  /* 0x000000ffff1f7224 */ /* 0x000fe200078e0017 */
[----:B------:R-:W-:Y:S02]  /*29800*/  ISETP.GE.AND P4, PT, R36, UR4, PT ;  /* 0x0000000424007c0c */ /* 0x000fe4000bf86270 */
[----:B------:R-:W-:Y:S02]  /*29810*/  ISETP.GE.AND P3, PT, R3, UR4, PT ;  /* 0x0000000403007c0c */ /* 0x000fe4000bf66270 */
[----:B------:R-:W-:-:S02]  /*29820*/  ISETP.GE.AND P2, PT, R2, UR4, PT ;  /* 0x0000000402007c0c */ /* 0x000fc4000bf46270 */
[----:B------:R-:W-:-:S13]  /*29830*/  ISETP.GE.AND P1, PT, R37, UR4, PT ;  /* 0x0000000425007c0c */ /* 0x000fda000bf26270 */
.L_x_1962:
[----:B0-----:R-:W2:Y:S01]  /*29840*/  LDL R0, [R1+0x10] ;  /* 0x0000100001007983 */ /* 0x001ea20000100800 */
[----:B------:R-:W0:Y:S03]  /*29850*/  LDC R12, c[0x0][0x430] ;  /* 0x00010c00ff0c7b82 */ /* 0x000e260000000800 */
[----:B------:R-:W3:Y:S01]  /*29860*/  LDL R8, [R1+0x14] ;  /* 0x0000140001087983 */ /* 0x000ee20000100800 */
[----:B------:R-:W1:Y:S01]  /*29870*/  S2R R2, SR_TID.X ;  /* 0x0000000000027919 */ /* 0x000e620000002100 */
[----:B------:R-:W4:Y:S01]  /*29880*/  S2R R4, SR_TID.X ;  /* 0x0000000000047919 */ /* 0x000f220000002100 */
[----:B0-----:R-:W-:-:S13]  /*29890*/  ISETP.NE.AND P0, PT, R12, 0x1, PT ;  /* 0x000000010c00780c */ /* 0x001fda0003f05270 */
[----:B------:R-:W0:Y:S01]  /*298a0*/  @P0 LDC R3, c[0x0][0x434] ;  /* 0x00010d00ff030b82 */ /* 0x000e220000000800 */
[----:B-1----:R-:W-:Y:S01]  /*298b0*/  LOP3.LUT R2, R2, 0x7f, RZ, 0xc0, !PT ;  /* 0x0000007f02027812 */ /* 0x002fe200078ec0ff */
[----:B----4-:R-:W-:-:S03]  /*298c0*/  IMAD.SHL.U32 R4, R4, 0x10, RZ ;  /* 0x0000001004047824 */ /* 0x010fc600078e00ff */
[----:B------:R-:W-:-:S04]  /*298d0*/  SHF.R.U32.HI R2, RZ, 0x3, R2 ;  /* 0x00000003ff027819 */ /* 0x000fc80000011602 */
[----:B------:R-:W-:Y:S02]  /*298e0*/  LOP3.LUT R4, R2, 0x70, R4, 0xf8, !PT ;  /* 0x0000007002047812 */ /* 0x000fe400078ef804 */
[----:B------:R-:W1:Y:S02]  /*298f0*/  @P0 LDC R2, c[0x0][0x438] ;  /* 0x00010e00ff020b82 */ /* 0x000e640000000800 */
[----:B------:R-:W-:Y:S01]  /*29900*/  ISETP.GT.U32.AND P6, PT, R4, 0x3f, PT ;  /* 0x0000003f0400780c */ /* 0x000fe20003fc4070 */
[----:B--2---:R-:W-:-:S04]  /*29910*/  IMAD R0, R7, 0x40, R0 ;  /* 0x0000004007007824 */ /* 0x004fc800078e0200 */
[----:B------:R-:W-:-:S08]  /*29920*/  IMAD.IADD R0, R4, 0x1, R0 ;  /* 0x0000000104007824 */ /* 0x000fd000078e0200 */
[----:B------:R-:W2:Y:S01]  /*29930*/  @!P6 LDC.64 R4, c[0x0][0x428] ;  /* 0x00010a00ff04eb82 */ /* 0x000ea20000000a00 */
[----:B0-----:R-:W-:Y:S01]  /*29940*/  @P0 IMAD.HI.U32 R3, R0, R3, RZ ;  /* 0x0000000300030227 */ /* 0x001fe200078e00ff */
[----:B------:R-:W-:-:S04]  /*29950*/  MOV R11, R0 ;  /* 0x00000000000b7202 */ /* 0x000fc80000000f00 */
[----:B-1----:R-:W-:-:S04]  /*29960*/  @P0 SHF.R.U32.HI R11, RZ, R2, R3 ;  /* 0x00000002ff0b0219 */ /* 0x002fc80000011603 */
[--C-:B------:R-:W-:Y:S01]  /*29970*/  @!P6 SHF.R.S32.HI R3, RZ, 0x1f, R11.reuse ;  /* 0x0000001fff03e819 */ /* 0x100fe2000001140b */
[----:B------:R-:W-:-:S04]  /*29980*/  @!P6 IMAD.MOV.U32 R2, RZ, RZ, R11 ;  /* 0x000000ffff02e224 */ /* 0x000fc800078e000b */
[----:B--2---:R-:W-:-:S04]  /*29990*/  @!P6 IMAD.WIDE.U32 R2, R32, R4, R2 ;  /* 0x000000042002e225 */ /* 0x004fc800078e0002 */
[----:B---3--:R-:W-:Y:S02]  /*299a0*/  @!P6 IMAD R4, R8, R4, RZ ;  /* 0x000000040804e224 */ /* 0x008fe400078e02ff */
[----:B------:R-:W0:Y:S02]  /*299b0*/  @!P6 LDC.64 R8, c[0x0][0x418] ;  /* 0x00010600ff08eb82 */ /* 0x000e240000000a00 */
[----:B------:R-:W-:-:S04]  /*299c0*/  @!P6 IMAD R5, R32, R5, R4 ;  /* 0x000000052005e224 */ /* 0x000fc800078e0204 */
[----:B------:R-:W-:Y:S02]  /*299d0*/  @!P6 IMAD.IADD R3, R5, 0x1, R3 ;  /* 0x000000010503e824 */ /* 0x000fe400078e0203 */
[----:B------:R-:W-:-:S04]  /*299e0*/  IMAD.MOV R5, RZ, RZ, -R11 ;  /* 0x000000ffff057224 */ /* 0x000fc800078e0a0b */
[----:B------:R-:W-:Y:S02]  /*299f0*/  IMAD R5, R12, R5, R0 ;  /* 0x000000050c057224 */ /* 0x000fe400078e0200 */
[----:B------:R-:W-:Y:S01]  /*29a00*/  IMAD.MOV.U32 R0, RZ, RZ, RZ ;  /* 0x000000ffff007224 */ /* 0x000fe200078e00ff */
[----:B0-----:R-:W-:-:S04]  /*29a10*/  @!P6 LEA R8, P0, R2, R8, 0x2 ;  /* 0x000000080208e211 */ /* 0x001fc800078010ff */
[----:B------:R-:W-:-:S05]  /*29a20*/  @!P6 LEA.HI.X R9, R2, R9, R3, 0x2, P0 ;  /* 0x000000090209e211 */ /* 0x000fca00000f1403 */
[----:B------:R0:W5:Y:S01]  /*29a30*/  @!P6 LDG.E R0, desc[UR60][R8.64] ;  /* 0x0000003c0800e981 */ /* 0x000162000c1e1900 */
[----:B------:R-:W-:Y:S01]  /*29a40*/  LOP3.LUT P5, RZ, R16, 0x20, RZ, 0xc0, !PT ;  /* 0x0000002010ff7812 */ /* 0x000fe200078ac0ff */
[----:B------:R-:W-:-:S05]  /*29a50*/  VIADD R22, R6, 0x1 ;  /* 0x0000000106167836 */ /* 0x000fca0000000000 */
[C---:B------:R-:W-:Y:S01]  /*29a60*/  ISETP.NE.AND P0, PT, R22.reuse, 0x2, PT ;  /* 0x000000021600780c */ /* 0x040fe20003f05270 */
[----:B------:R-:W-:Y:S05]  /*29a70*/  YIELD ;  /* 0x0000000000007946 */ /* 0x000fea0003800000 */
[----:B------:R-:W-:Y:S02]  /*29a80*/  SEL R29, RZ, 0x1, P0 ;  /* 0x00000001ff1d7807 */ /* 0x000fe40000000000 */
[----:B------:R-:W-:Y:S02]  /*29a90*/  SEL R22, R22, RZ, P0 ;  /* 0x000000ff16167207 */ /* 0x000fe40000000000 */
[----:B------:R-:W-:-:S02]  /*29aa0*/  MOV R23, R7 ;  /* 0x0000000700177202 */ /* 0x000fc40000000f00 */
[----:B------:R-:W-:Y:S01]  /*29ab0*/  LOP3.LUT R29, R10, R29, RZ, 0x3c, !PT ;  /* 0x0000001d0a1d7212 */ /* 0x000fe200078e3cff */
[----:B0-----:R-:W-:Y:S06]  /*29ac0*/  @!P5 BRA `(.L_x_1950) ;  /* 0x000000000004d947 */ /* 0x001fec0003800000 */
[----:B------:R-:W-:Y:S01]  /*29ad0*/  BPT.TRAP 0x1 ;  /* 0x000000040000795c */ /* 0x000fe20000300000 */
.L_x_1950:
[----:B------:R-:W-:Y:S01]  /*29ae0*/  IMAD R7, R22, 0x8, R17 ;  /* 0x0000000816077824 */ /* 0x000fe200078e0211 */
[----:B------:R-:W-:Y:S01]  /*29af0*/  SHF.L.U32 R2, R29, 0x1f, RZ ;  /* 0x0000001f1d027819 */ /* 0x000fe200000006ff */
[----:B------:R-:W-:Y:S03]  /*29b00*/  BSSY B1, `(.L_x_1951) ;  /* 0x0000003000017945 */ /* 0x000fe60003800000 */
[----:B------:R-:W0:Y:S02]  /*29b10*/  SYNCS.PHASECHK.TRANS64.TRYWAIT P0, [R7+URZ+0x30840], R2 ;  /* 0x03084002070075a7 */ /* 0x000e24000800017f */
[----:B0-----:R-:W-:Y:S05]  /*29b20*/  @!P0 BRA `(.L_x_1952) ;  /* 0x00000054008c8947 */ /* 0x001fea0003800000 */
.L_x_2116:
[----:B------:R-:W-:Y:S05]  /*29b30*/  BSYNC B1 ;  /* 0x0000000000017941 */ /* 0x000fea0003800000 */
.L_x_1951:
[----:B------:R-:W-:Y:S01]  /*29b40*/  SHF.R.S32.HI R20, RZ, 0x1f, R5 ;  /* 0x0000001fff147819 */ /* 0x000fe20000011405 */
[----:B------:R-:W-:Y:S01]  /*29b50*/  ULDC.64 UR4, c[0x0][0x300] ;  /* 0x0000c00000047ab9 */ /* 0x000fe20000000a00 */
[----:B-----5:R-:W-:Y:S01]  /*29b60*/  SHF.R.S32.HI R25, RZ, 0x1f, R0 ;  /* 0x0000001fff197819 */ /* 0x020fe20000011400 */
[C---:B0-----:R-:W-:Y:S01]  /*29b70*/  IMAD.WIDE.U32 R2, R5.reuse, UR4, RZ ;  /* 0x0000000405027c25 */ /* 0x041fe2000f8e00ff */
        /* <DEDUP_REMOVED lines=30> */
[----:B0-----:R-:W-:-:S04]  /*29d60*/  IADD3 R2, P0, R2, R4, RZ ;  /* 0x0000000402027210 */ /* 0x001fc80007f1e0ff */
[----:B-1----:R-:W-:-:S05]  /*29d70*/  IADD3.X R3, RZ, R3, RZ, P0, !PT ;  /* 0x00000003ff037210 */ /* 0x002fca00007fe4ff */
        /* <DEDUP_REMOVED lines=23> */
.L_x_2126:
        /* <DEDUP_REMOVED lines=17> */
.L_x_1954:
        /* <DEDUP_REMOVED lines=10> */
.L_x_1955:
[----:B------:R2:W-:Y:S01]  /*2a0a0*/  SYNCS.ARRIVE.TRANS64.A1T0 RZ, [R7+URZ+0x30830], RZ ;  /* 0x030830ff07ff79a7 */ /* 0x0005e2000810003f */
[----:B------:R-:W-:Y:S05]  /*2a0b0*/  @!P6 BRA `(.L_x_1956) ;  /* 0x000000000004e947 */ /* 0x000fea0003800000 */
[----:B------:R-:W-:Y:S01]  /*2a0c0*/  BPT.TRAP 0x1 ;  /* 0x000000040000795c */ /* 0x000fe20000300000 */
.L_x_1956:
[----:B-1----:R-:W-:Y:S01]  /*2a0d0*/  SHF.L.U32 R2, R10, 0x1f, RZ ;  /* 0x0000001f0a027819 */ /* 0x002fe200000006ff */
[----:B--2---:R-:W-:Y:S01]  /*2a0e0*/  IMAD R7, R6, 0x8, R17 ;  /* 0x0000000806077824 */ /* 0x004fe200078e0211 */
[----:B------:R-:W-:Y:S03]  /*2a0f0*/  BSSY B1, `(.L_x_1957) ;  /* 0x0000003000017945 */ /* 0x000fe60003800000 */
[----:B------:R-:W1:Y:S02]  /*2a100*/  SYNCS.PHASECHK.TRANS64.TRYWAIT P0, [R7+URZ+0x30860], R2 ;  /* 0x03086002070075a7 */ /* 0x000e64000800017f */
[----:B-1----:R-:W-:Y:S05]  /*2a110*/  @!P0 BRA `(.L_x_1958) ;  /* 0x0000005400988947 */ /* 0x002fea0003800000 */
.L_x_2127:
[----:B------:R-:W-:Y:S05]  /*2a120*/  BSYNC B1 ;  /* 0x0000000000017941 */ /* 0x000fea0003800000 */
.L_x_1957:
[----:B0-----:R-:W2:Y:S01]  /*2a130*/  LDL R8, [R1+0x8] ;  /* 0x0000080001087983 */ /* 0x001ea20000100800 */
[----:B------:R-:W0:Y:S01]  /*2a140*/  S2R R3, SR_TID.X ;  /* 0x0000000000037919 */ /* 0x000e220000002100 */
[----:B------:R-:W-:Y:S01]  /*2a150*/  UMOV UR4, 0xffffffff ;  /* 0xffffffff00047882 */ /* 0x000fe20000000000 */
[----:B------:R-:W-:Y:S02]  /*2a160*/  LEA R6, R6, R33, 0xe ;  /* 0x0000002106067211 */ /* 0x000fe400078e70ff */
[----:B0-----:R-:W-:-:S04]  /*2a170*/  LOP3.LUT R3, R3, 0x7f, RZ, 0xc0, !PT ;  /* 0x0000007f03037812 */ /* 0x001fc800078ec0ff */
[----:B------:R-:W-:Y:S01]  /*2a180*/  SHF.R.U32.HI R3, RZ, 0x3, R3 ;  /* 0x00000003ff037819 */ /* 0x000fe20000011603 */
[----:B--2---:R-:W-:-:S04]  /*2a190*/  IMAD R8, R31, -0x40, R8 ;  /* 0xffffffc01f087824 */ /* 0x004fc800078e0208 */
[----:B------:R-:W-:Y:S01]  /*2a1a0*/  IMAD.IADD R8, R8, 0x1, -R3 ;  /* 0x0000000108087824 */ /* 0x000fe200078e0a03 */
[----:B------:R-:W-:Y:S06]  /*2a1b0*/  BRA.DIV UR4, `(.L_x_1959) ;  /* 0x0000005604847947 */ /* 0x000fec000b800000 */
[----:B-1----:R-:W0:Y:S01]  /*2a1c0*/  SHFL.IDX PT, R2, R18, RZ, 0x181f ;  /* 0x00181fff12027589 */ /* 0x002e2200000e0000 */
[----:B------:R-:W-:-:S03]  /*2a1d0*/  IMAD R6, R6, 0x2, R17 ;  /* 0x0000000206067824 */ /* 0x000fc600078e0211 */
        /* <DEDUP_REMOVED lines=38> */
.L_x_2137:
[----:B-1----:R-:W-:Y:S01]  /*2a440*/  IADD3 R2, P0, R2, R4, RZ ;  /* 0x0000000402027210 */ /* 0x002fe20007f1e0ff */
[----:B------:R-:W-:Y:S01]  /*2a450*/  ULDC.64 UR4, c[0x0][0x328] ;  /* 0x0000ca0000047ab9 */ /* 0x000fe20000000a00 */
[----:B------:R-:W-:Y:S01]  /*2a460*/  ULDC.64 UR6, c[0x0][0x318] ;  /* 0x0000c60000067ab9 */ /* 0x000fe20000000a00 */
[----:B------:R-:W-:Y:S01]  /*2a470*/  IMAD R20, R20, UR4, RZ ;  /* 0x0000000414147c24 */ /* 0x000fe2000f8e02ff */
[----:B------:R-:W-:Y:S02]  /*2a480*/  IADD3.X R3, RZ, R19, RZ, P0, !PT ;  /* 0x00000013ff037210 */ /* 0x000fe400007fe4ff */
        /* <DEDUP_REMOVED lines=23> */
[----:B0-----:R-:W-:-:S04]  /*2a600*/  LEA R18, P0, R2, UR6, 0x1 ;  /* 0x0000000602127c11 */ /* 0x001fc8000f8008ff */
[----:B------:R-:W-:Y:S02]  /*2a610*/  LEA.HI.X R19, R2, UR7, R3, 0x1, P0 ;  /* 0x0000000702137c11 */ /* 0x000fe400080f0c03 */
[----:B------:R-:W-:-:S13]  /*2a620*/  PLOP3.LUT P0, PT, PT, PT, PT, 0x80, 0x0 ;  /* 0x000000000000781c */ /* 0x000fda0003f0f070 */
.L_x_1960:
        /* <DEDUP_REMOVED lines=10> */
.L_x_1961:
[----:B------:R-:W2:Y:S01]  /*2a6d0*/  LDL R0, [R1+0xc] ;  /* 0x00000c0001007983 */ /* 0x000ea20000100800 */
[----:B------:R0:W-:Y:S01]  /*2a6e0*/  SYNCS.ARRIVE.TRANS64.A1T0 RZ, [R7+URZ+0x30850], RZ ;  /* 0x030850ff07ff79a7 */ /* 0x0001e2000810003f */
[----:B------:R-:W-:Y:S01]  /*2a6f0*/  IMAD.MOV.U32 R6, RZ, RZ, R22 ;  /* 0x000000ffff067224 */ /* 0x000fe200078e0016 */
[----:B------:R-:W-:Y:S01]  /*2a700*/  MOV R31, R23 ;  /* 0x00000017001f7202 */ /* 0x000fe20000000f00 */
[----:B------:R-:W-:Y:S02]  /*2a710*/  IMAD.MOV.U32 R10, RZ, RZ, R29 ;  /* 0x000000ffff0a7224 */ /* 0x000fe400078e001d */
[C---:B0-----:R-:W-:Y:S01]  /*2a720*/  VIADD R7, R23.reuse, 0xffffffff ;  /* 0xffffffff17077836 */ /* 0x041fe20000000000 */
[----:B--2---:R-:W-:-:S13]  /*2a730*/  ISETP.GT.AND P0, PT, R23, R0, PT ;  /* 0x000000001700720c */ /* 0x004fda0003f04270 */
[----:B------:R-:W-:Y:S05]  /*2a740*/  @P0 BRA `(.L_x_1962) ;  /* 0xfffffff0003c0947 */ /* 0x000fea000383ffff */
.L_x_1949:
[----:B------:R-:W-:Y:S05]  /*2a750*/  BSYNC B0 ;  /* 0x0000000000007941 */ /* 0x000fea0003800000 */
.L_x_1948:
        /* <DEDUP_REMOVED lines=17> */
.L_x_1964:
[----:B------:R-:W-:Y:S05]  /*2a870*/  BSYNC B0 ;  /* 0x0000000000007941 */ /* 0x000fea0003800000 */
.L_x_1963:
[----:B------:R-:W-:-:S13]  /*2a880*/  LOP3.LUT P0, RZ, R16, 0x20, RZ, 0xc0, !PT ;  /* 0x0000002010ff7812 */ /* 0x000fda000780c0ff */
[----:B------:R-:W-:Y:S05]  /*2a890*/  @!P0 BRA `(.L_x_1965) ;  /* 0x0000000000048947 */ /* 0x000fea0003800000 */
[----:B------:R-:W-:Y:S01]  /*2a8a0*/  BPT.TRAP 0x1 ;  /* 0x000000040000795c */ /* 0x000fe20000300000 */
.L_x_1965:
[----:B------:R-:W2:Y:S01]  /*2a8b0*/  LDL.LU R0, [R1+0x8] ;  /* 0x0000080001007983 */ /* 0x000ea20000300800 */
[----:B------:R-:W-:Y:S01]  /*2a8c0*/  IMAD R4, R22, 0x8, R17 ;  /* 0x0000000816047824 */ /* 0x000fe200078e0211 */
[----:B------:R-:W-:Y:S01]  /*2a8d0*/  SHF.L.U32 R3, R29, 0x1f, RZ ;  /* 0x0000001f1d037819 */ /* 0x000fe200000006ff */
[----:B------:R-:W-:Y:S03]  /*2a8e0*/  BSSY B0, `(.L_x_1966) ;  /* 0x0000004000007945 */ /* 0x000fe60003800000 */
[----:B------:R-:W0:Y:S01]  /*2a8f0*/  SYNCS.PHASECHK.TRANS64.TRYWAIT P0, [R4+URZ+0x30860], R3 ;  /* 0x03086003040075a7 */ /* 0x000e22000800017f */
[----:B--2---:R-:W-:Y:S01]  /*2a900*/  IMAD R5, R23, -0x40, R0 ;  /* 0xffffffc017057824 */ /* 0x004fe200078e0200 */
[----:B0-----:R-:W-:Y:S06]  /*2a910*/  @!P0 BRA `(.L_x_1967) ;  /* 0x0000005400288947 */ /* 0x001fec0003800000 */
.L_x_2138:
[----:B------:R-:W-:Y:S05]  /*2a920*/  BSYNC B0 ;  /* 0x0000000000007941 */ /* 0x000fea0003800000 */
.L_x_1966:
[----:B------:R-:W2:Y:S01]  /*2a930*/  S2R R0, SR_TID.X ;  /* 0x0000000000007919 */ /* 0x000ea20000002100 */
[----:B------:R-:W-:Y:S01]  /*2a940*/  UMOV UR4, 0xffffffff ;  /* 0xffffffff00047882 */ /* 0x000fe20000000000 */
[----:B--2---:R-:W-:-:S04]  /*2a950*/  LOP3.LUT R0, R0, 0x7f, RZ, 0xc0, !PT ;  /* 0x0000007f00007812 */ /* 0x004fc800078ec0ff */
[----:B------:R-:W-:-:S05]  /*2a960*/  SHF.R.U32.HI R0, RZ, 0x3, R0 ;  /* 0x00000003ff007819 */ /* 0x000fca0000011600 */
[----:B------:R-:W-:Y:S02]  /*2a970*/  IMAD.IADD R5, R5, 0x1, -R0 ;  /* 0x0000000105057824 */ /* 0x000fe400078e0a00 */
[----:B------:R-:W-:Y:S01]  /*2a980*/  IMAD R0, R22, 0x4000, R33 ;  /* 0x0000400016007824 */ /* 0x000fe200078e0221 */
[----:B------:R-:W-:Y:S06]  /*2a990*/  BRA.DIV UR4, `(.L_x_1968) ;  /* 0x00000056041c7947 */ /* 0x000fec000b800000 */
[----:B------:R-:W1:Y:S01]  /*2a9a0*/  SHFL.IDX PT, R14, R18, RZ, 0x181f ;  /* 0x00181fff120e7589 */ /* 0x000e6200000e0000 */
[----:B------:R-:W-:Y:S01]  /*2a9b0*/  ULDC UR4, c[0x0][0x2f4] ;  /* 0x0000bd0000047ab9 */ /* 0x000fe20000000800 */
[C---:B------:R-:W-:Y:S01]  /*2a9c0*/  IMAD.SHL.U32 R8, R36.reuse, 0x2, RZ ;  /* 0x0000000224087824 */ /* 0x040fe200078e00ff */
[C---:B------:R-:W-:Y:S01]  /*2a9d0*/  ISETP.GE.AND P3, PT, R36.reuse, UR4, PT ;  /* 0x0000000424007c0c */ /* 0x040fe2000bf66270 */
[----:B0-----:R-:W0:Y:S01]  /*2a9e0*/  SHFL.IDX PT, R3, R19, RZ, 0x181f ;  /* 0x00181fff13037589 */ /* 0x001e2200000e0000 */
[----:B------:R-:W-:Y:S01]  /*2a9f0*/  LOP3.LUT R2, R36, 0x40, RZ, 0xfc, !PT ;  /* 0x0000004024027812 */ /* 0x000fe200078efcff */
[----:B------:R-:W-:Y:S01]  /*2aa00*/  IMAD R0, R0, 0x2, R17 ;  /* 0x0000000200007824 */ /* 0x000fe200078e0211 */
[----:B------:R-:W-:Y:S02]  /*2aa10*/  ISETP.LT.OR P4, PT, R5, 0x1, P3 ;  /* 0x000000010500780c */ /* 0x000fe40001f81670 */
[----:B------:R-:W-:Y:S02]  /*2aa20*/  ISETP.GE.AND P2, PT, R2, UR4, PT ;  /* 0x0000000402007c0c */ /* 0x000fe4000bf46270 */
[----:B------:R-:W-:-:S04]  /*2aa30*/  LOP3.LUT R2, R36, 0x80, RZ, 0xfc, !PT ;  /* 0x0000008024027812 */ /* 0x000fc800078efcff */
[----:B------:R-:W-:Y:S02]  /*2aa40*/  ISETP.GE.AND P1, PT, R2, UR4, PT ;  /* 0x0000000402007c0c */ /* 0x000fe4000bf26270 */
[----:B-1----:R-:W-:Y:S02]  /*2aa50*/  IADD3 R6, P0, R14, R8, RZ ;  /* 0x000000080e067210 */ /* 0x002fe40007f1e0ff */
[----:B------:R-:W1:Y:S02]  /*2aa60*/  SHFL.IDX PT, R14, R18, 0x1, 0x181f ;  /* 0x00381f00120e7f89 */ /* 0x000e6400000e0000 */
[----:B0-----:R-:W-:Y:S02]  /*2aa70*/  IADD3.X R7, RZ, R3, RZ, P0, !PT ;  /* 0x00000003ff077210 */ /* 0x001fe400007fe4ff */
        /* <DEDUP_REMOVED lines=12> */
[C---:B------:R-:W-:Y:S01]  /*2ab40*/  ISETP.LT.OR P4, PT, R5.reuse, 0x11, P3 ;  /* 0x000000110500780c */ /* 0x040fe20001f81670 */
[----:B--2---:R-:W0:Y:S04]  /*2ab50*/  SHFL.IDX PT, R6, R19, 0x2, 0x181f ;  /* 0x00581f0013067f89 */ /* 0x004e2800000e0000 */
        /* <DEDUP_REMOVED lines=8> */
[----:B-1----:R-:W-:Y:S02]  /*2abe0*/  IADD3 R2, P4, R14, R8, RZ ;  /* 0x000000080e027210 */ /* 0x002fe40007f9e0ff */
[----:B------:R1:W3:Y:S03]  /*2abf0*/  SHFL.IDX PT, R14, R18, 0x3, 0x181f ;  /* 0x00781f00120e7f89 */ /* 0x0002e600000e0000 */
        /* <DEDUP_REMOVED lines=9> */
.L_x_2148:
        /* <DEDUP_REMOVED lines=15> */
.L_x_1969:
        /* <DEDUP_REMOVED lines=10> */
.L_x_1970:
[----:B------:R1:W-:Y:S01]  /*2ae20*/  SYNCS.ARRIVE.TRANS64.A1T0 RZ, [R4+URZ+0x30850], RZ ;  /* 0x030850ff04ff79a7 */ /* 0x0003e2000810003f */
[----:B------:R-:W-:-:S05]  /*2ae30*/  VIADD R22, R22, 0x1 ;  /* 0x0000000116167836 */ /* 0x000fca0000000000 */
[----:B------:R-:W-:-:S04]  /*2ae40*/  ISETP.NE.AND P0, PT, R22, 0x2, PT ;  /* 0x000000021600780c */ /* 0x000fc80003f05270 */
[----:B0-----:R-:W-:Y:S02]  /*2ae50*/  SEL R0, RZ, 0x1, P0 ;  /* 0x00000001ff007807 */ /* 0x001fe40000000000 */
[----:B------:R-:W-:Y:S02]  /*2ae60*/  SEL R22, R22, RZ, P0 ;  /* 0x000000ff16167207 */ /* 0x000fe40000000000 */
[----:B-1----:R-:W-:-:S07]  /*2ae70*/  LOP3.LUT R29, R29, R0, RZ, 0x3c, !PT ;  /* 0x000000001d1d7212 */ /* 0x002fce00078e3cff */
.L_x_1927:
[----:B------:R-:W-:Y:S05]  /*2ae80*/  BSYNC B7 ;  /* 0x0000000000077941 */ /* 0x000fea0003800000 */
.L_x_1925:
[----:B------:R-:W-:-:S13]  /*2ae90*/  LOP3.LUT P0, RZ, R16, 0x40, RZ, 0xc0, !PT ;  /* 0x0000004010ff7812 */ /* 0x000fda000780c0ff */
[----:B------:R-:W-:Y:S05]  /*2aea0*/  @!P0 BRA `(.L_x_1971) ;  /* 0x0000000000248947 */ /* 0x000fea0003800000 */
[----:B------:R-:W-:Y:S05]  /*2aeb0*/  WARPSYNC.ALL ;  /* 0x0000000000007948 */ /* 0x000fea0003800000 */
[----:B------:R-:W1:Y:S08]  /*2aec0*/  S2UR UR5, SR_CgaCtaId ;  /* 0x00000000000579c3 */ /* 0x000e700000008800 */
[----:B------:R-:W-:Y:S06]  /*2aed0*/  BAR.SYNC.DEFER_BLOCKING 0x5, 0x180 ;  /* 0x0146000000007b1d */ /* 0x000fec0000010000 */
[----:B------:R-:W-:-:S02]  /*2aee0*/  UMOV UR4, 0x400 ;  /* 0x0000040000047882 */ /* 0x000fc40000000000 */
[----:B-1----:R-:W-:-:S06]  /*2aef0*/  ULEA UR4, UR5, UR4, 0x18 ;  /* 0x0000000405047291 */ /* 0x002fcc000f8ec03f */
[----:B------:R-:W-:-:S05]  /*2af00*/  IMAD.U32 R17, RZ, RZ, UR4 ;  /* 0x00000004ff117e24 */ /* 0x000fca000f8e00ff */
[----:B------:R1:W2:Y:S01]  /*2af10*/  LDS.128 R24, [R17+0x308d0] ;  /* 0x0308d00011187984 */ /* 0x0002a20000000c00 */
[----:B------:R-:W-:Y:S06]  /*2af20*/  BAR.ARV 0x4, 0x180 ;  /* 0x0106000000007b1d */ /* 0x000fec0000002000 */
[----:B------:R-:W-:Y:S05]  /*2af30*/  BRA `(.L_x_1972) ;  /* 0x0000000c00d47947 */ /* 0x000fea0003800000 */
.L_x_1971:
[----:B------:R-:W1:Y:S01]  /*2af40*/  S2R R10, SR_TID.X ;  /* 0x00000000000a7919 */ /* 0x000e620000002100 */
[----:B------:R-:W-:Y:S01]  /*2af50*/  UMOV UR4, 0xffffffff ;  /* 0xffffffff00047882 */ /* 0x000fe20000000000 */
[----:B-1----:R-:W-:-:S04]  /*2af60*/  LOP3.LUT R10, R10, 0x1f, RZ, 0xc0, !PT ;  /* 0x0000001f0a0a7812 */ /* 0x002fc800078ec0ff */
[----:B------:R-:W-:Y:S01]  /*2af70*/  ISETP.NE.AND P0, PT, R10, 0x1f, PT ;  /* 0x0000001f0a00780c */ /* 0x000fe20003f05270 */
[----:B------:R-:W-:-:S12]  /*2af80*/  BRA.DIV UR4, `(.L_x_1973) ;  /* 0x0000005604447947 */ /* 0x000fd8000b800000 */
[----:B------:R-:W-:Y:S01]  /*2af90*/  IADD3 R9, R27, R10, RZ ;  /* 0x0000000a1b097210 */ /* 0x000fe20007ffe0ff */
[----:B------:R-:W-:-:S03]  /*2afa0*/  ULDC UR4, c[0x0][0xc3c] ;  /* 0x00030f0000047ab9 */ /* 0x000fc60000000800 */
        /* <DEDUP_REMOVED lines=8> */
[C---:B------:R-:W-:Y:S01]  /*2b030*/  ISETP.GE.U32.AND P2, PT, R10.reuse, 0x2, PT ;  /* 0x000000020a00780c */ /* 0x040fe20003f46070 */
[----:B------:R-:W-:Y:S01]  /*2b040*/  IMAD.MOV.U32 R8, RZ, RZ, RZ ;  /* 0x000000ffff087224 */ /* 0x000fe200078e00ff */
[C---:B------:R-:W-:Y:S01]  /*2b050*/  ISETP.GE.U32.AND P3, PT, R10.reuse, 0x4, PT ;  /* 0x000000040a00780c */ /* 0x040fe20003f66070 */
[----:B------:R-:W-:Y:S01]  /*2b060*/  SHFL.IDX PT, R0, R24, RZ, 0x1f ;  /* 0x00001fff18007589 */ /* 0x000fe200000e0000 */
[C---:B------:R-:W-:Y:S02]  /*2b070*/  ISETP.GE.U32.AND P4, PT, R10.reuse, 0x8, PT ;  /* 0x000000080a00780c */ /* 0x040fe40003f86070 */
[----:B------:R-:W-:Y:S01]  /*2b080*/  ISETP.GE.U32.AND P5, PT, R10, 0x10, PT ;  /* 0x000000100a00780c */ /* 0x000fe20003fa6070 */
[----:B0-----:R0:W-:Y:S02]  /*2b090*/  SHFL.IDX PT, R6, R24, 0x1, 0x1f ;  /* 0x00201f0018067f89 */ /* 0x0011e400000e0000 */
[----:B0-----:R-:W-:-:S02]  /*2b0a0*/  IMAD.MOV.U32 R24, RZ, RZ, RZ ;  /* 0x000000ffff187224 */ /* 0x001fc400078e00ff */
[----:B---3--:R-:W-:Y:S02]  /*2b0b0*/  @!P1 IMAD.MOV.U32 R25, RZ, RZ, R7 ;  /* 0x000000ffff199224 */ /* 0x008fe400078e0007 */
        /* <DEDUP_REMOVED lines=19> */
.L_x_2158:
[----:B------:R-:W-:Y:S02]  /*2b1f0*/  ULDC UR4, c[0x0][0xc38] ;  /* 0x00030e0000047ab9 */ /* 0x000fe40000000800 */
[----:B------:R-:W-:-:S04]  /*2b200*/  IMAD.U32 R4, RZ, RZ, UR4 ;  /* 0x00000004ff047e24 */ /* 0x000fc8000f8e00ff */
[----:B-1----:R-:W-:-:S05]  /*2b210*/  IMAD R5, R14, R4, RZ ;  /* 0x000000040e057224 */ /* 0x002fca00078e02ff */
[----:B------:R-:W-:-:S04]  /*2b220*/  IADD3 R6, R6, R5, RZ ;  /* 0x0000000506067210 */ /* 0x000fc80007ffe0ff */
[----:B------:R-:W-:-:S13]  /*2b230*/  ISETP.GT.AND P6, PT, R6, R0, PT ;  /* 0x000000000600720c */ /* 0x000fda0003fc4270 */
[----:B------:R-:W-:Y:S05]  /*2b240*/  @P6 BRA `(.L_x_1974) ;  /* 0x0000000000a46947 */ /* 0x000fea0003800000 */
.L_x_1977:
[----:B------:R-:W1:Y:S01]  /*2b250*/  LDC R2, c[0x0][0xc3c] ;  /* 0x00030f00ff027b82 */ /* 0x000e620000000800 */
[----:B------:R-:W-:-:S05]  /*2b260*/  VIADD R27, R27, 0x1f ;  /* 0x0000001f1b1b7836 */ /* 0x000fca0000000000 */
[----:B-1----:R-:W-:-:S13]  /*2b270*/  ISETP.GE.AND P6, PT, R27, R2, PT ;  /* 0x000000021b00720c */ /* 0x002fda0003fc6270 */
[----:B------:R-:W-:Y:S05]  /*2b280*/  @P6 BRA `(.L_x_1975) ;  /* 0x0000000800bc6947 */ /* 0x000fea0003800000 */
[----:B0-----:R-:W0:Y:S01]  /*2b290*/  S2R R3, SR_TID.X ;  /* 0x0000000000037919 */ /* 0x001e220000002100 */
[----:B------:R-:W-:Y:S01]  /*2b2a0*/  IMAD.MOV.U32 R25, RZ, RZ, RZ ;  /* 0x000000ffff197224 */ /* 0x000fe200078e00ff */
[----:B0-----:R-:W-:-:S05]  /*2b2b0*/  LOP3.LUT R3, R3, 0x1f, RZ, 0xc0, !PT ;  /* 0x0000001f03037812 */ /* 0x001fca00078ec0ff */
[----:B------:R-:W-:-:S05]  /*2b2c0*/  IMAD.IADD R7, R27, 0x1, R3 ;  /* 0x000000011b077824 */ /* 0x000fca00078e0203 */
[----:B------:R-:W-:-:S13]  /*2b2d0*/  ISETP.GE.OR P6, PT, R7, R2, !P0 ;  /* 0x000000020700720c */ /* 0x000fda00047c6670 */
[----:B------:R-:W0:Y:S08]  /*2b2e0*/  @!P6 LDC.64 R2, c[0x0][0xc80] ;  /* 0x00032000ff02eb82 */ /* 0x000e300000000a00 */
[----:B------:R-:W1:Y:S01]  /*2b2f0*/  @!P6 LDC.64 R4, c[0x0][0xc78] ;  /* 0x00031e00ff04eb82 */ /* 0x000e620000000a00 */
[----:B------:R-:W-:Y:S02]  /*2b300*/  IMAD.MOV.U32 R8, RZ, RZ, RZ ;  /* 0x000000ffff087224 */ /* 0x000fe400078e00ff */
[----:B0-----:R-:W-:-:S05]  /*2b310*/  @!P6 IMAD.WIDE R2, R7, 0x4, R2 ;  /* 0x000000040702e825 */ /* 0x001fca00078e0202 */
[----:B------:R1:W2:Y:S02]  /*2b320*/  @!P6 LDG.E R25, desc[UR60][R2.64] ;  /* 0x0000003c0219e981 */ /* 0x0002a4000c1e1900 */
[----:B-1----:R-:W-:-:S05]  /*2b330*/  @!P6 IMAD.WIDE R2, R7, 0x4, R4 ;  /* 0x000000040702e825 */ /* 0x002fca00078e0204 */
        /* <DEDUP_REMOVED lines=20> */
.L_x_2166:
[----:B------:R-:W-:Y:S02]  /*2b480*/  ULDC UR4, c[0x0][0xc38] ;  /* 0x00030e0000047ab9 */ /* 0x000fe40000000800 */
[----:B------:R-:W-:-:S04]  /*2b490*/  IMAD.U32 R4, RZ, RZ, UR4 ;  /* 0x00000004ff047e24 */ /* 0x000fc8000f8e00ff */
[----:B-1----:R-:W-:-:S04]  /*2b4a0*/  IMAD R5, R14, R4, RZ ;  /* 0x000000040e057224 */ /* 0x002fc800078e02ff */
[----:B------:R-:W-:-:S05]  /*2b4b0*/  IMAD.IADD R6, R5, 0x1, R6 ;  /* 0x0000000105067824 */ /* 0x000fca00078e0206 */
[----:B------:R-:W-:-:S13]  /*2b4c0*/  ISETP.GT.AND P6, PT, R6, R0, PT ;  /* 0x000000000600720c */ /* 0x000fda0003fc4270 */
[----:B------:R-:W-:Y:S05]  /*2b4d0*/  @!P6 BRA `(.L_x_1977) ;  /* 0xfffffffc005ce947 */ /* 0x000fea000383ffff */
.L_x_1974:
[----:B------:R-:W-:Y:S01]  /*2b4e0*/  IADD3 R5, -R5, R6, RZ ;  /* 0x0000000605057210 */ /* 0x000fe20007ffe1ff */
[----:B------:R-:W-:-:S04]  /*2b4f0*/  UMOV UR4, 0xffffffff ;  /* 0xffffffff00047882 */ /* 0x000fc80000000000 */
        /* <DEDUP_REMOVED lines=8> */
.L_x_2171:
[----:B------:R-:W-:-:S13]  /*2b580*/  ISETP.NE.AND P0, PT, R2, RZ, PT ;  /* 0x000000ff0200720c */ /* 0x000fda0003f05270 */
[----:B------:R-:W-:Y:S05]  /*2b590*/  @!P0 BRA `(.L_x_1979) ;  /* 0x0000000000108947 */ /* 0x000fea0003800000 */
[----:B------:R-:W-:Y:S01]  /*2b5a0*/  UMOV UR4, 0xffffffff ;  /* 0xffffffff00047882 */ /* 0x000fe20000000000 */
[----:B-1----:R-:W-:Y:S02]  /*2b5b0*/  VIADD R12, R12, 0xffffffff ;  /* 0xffffffff0c0c7836 */ /* 0x002fe40000000000 */
[----:B------:R-:W-:Y:S05]  /*2b5c0*/  BRA.DIV UR4, `(.L_x_1980) ;  /* 0x0000005a04007947 */ /* 0x000fea000b800000 */
[----:B------:R4:W1:Y:S02]  /*2b5d0*/  SHFL.IDX PT, R24, R3, R12, 0x1f ;  /* 0x00001f0c03187589 */ /* 0x00086400000e0000 */
.L_x_1979:
[----:B---3--:R-:W-:Y:S01]  /*2b5e0*/  ISETP.NE.AND P0, PT, R8, 0x1, PT ;  /* 0x000000010800780c */ /* 0x008fe20003f05270 */
[----:B-1----:R-:W-:-:S04]  /*2b5f0*/  IMAD R24, R24, R4, R5 ;  /* 0x0000000418187224 */ /* 0x002fc800078e0205 */
[----:B------:R-:W-:-:S08]  /*2b600*/  IMAD.IADD R0, R0, 0x1, -R24 ;  /* 0x0000000100007824 */ /* 0x000fd000078e0a18 */
[----:B------:R-:W-:Y:S05]  /*2b610*/  @!P0 BRA `(.L_x_1981) ;  /* 0x0000000000dc8947 */ /* 0x000fea0003800000 */
[----:B--2---:R-:W-:Y:S02]  /*2b620*/  IABS R4, R25 ;  /* 0x0000001900047213 */ /* 0x004fe40000000000 */
[----:B------:R-:W-:Y:S02]  /*2b630*/  IABS R5, R8 ;  /* 0x0000000800057213 */ /* 0x000fe40000000000 */
[----:B------:R-:W1:Y:S08]  /*2b640*/  I2F.RP R6, R4 ;  /* 0x0000000400067306 */ /* 0x000e700000209400 */
[----:B------:R-:W2:Y:S08]  /*2b650*/  I2F.RP R9, R5 ;  /* 0x0000000500097306 */ /* 0x000eb00000209400 */
[----:B-1----:R-:W1:Y:S08]  /*2b660*/  MUFU.RCP R6, R6 ;  /* 0x0000000600067308 */ /* 0x002e700000001000 */
[----:B--2---:R-:W-:Y:S01]  /*2b670*/  MUFU.RCP R9, R9 ;  /* 0x0000000900097308 */ /* 0x004fe20000001000 */
[----:B-1----:R-:W-:-:S07]  /*2b680*/  VIADD R2, R6, 0xffffffe ;  /* 0x0ffffffe06027836 */ /* 0x002fce0000000000 */
[----:B0---4-:R0:W1:Y:S02]  /*2b690*/  F2I.FTZ.U32.TRUNC.NTZ R3, R2 ;  /* 0x0000000200037305 */ /* 0x011064000021f000 */
[----:B0-----:R-:W-:Y:S01]  /*2b6a0*/  MOV R2, RZ ;  /* 0x000000ff00027202 */ /* 0x001fe20000000f00 */
[----:B-1----:R-:W-:-:S04]  /*2b6b0*/  IMAD.MOV R7, RZ, RZ, -R3 ;  /* 0x000000ffff077224 */ /* 0x002fc800078e0a03 */
[----:B------:R-:W-:-:S04]  /*2b6c0*/  IMAD R7, R7, R4, RZ ;  /* 0x0000000407077224 */ /* 0x000fc800078e02ff */
[----:B------:R-:W-:Y:S01]  /*2b6d0*/  IMAD.HI.U32 R3, R3, R7, R2 ;  /* 0x0000000703037227 */ /* 0x000fe200078e0002 */
[----:B------:R-:W-:Y:S02]  /*2b6e0*/  IABS R7, R0 ;  /* 0x0000000000077213 */ /* 0x000fe40000000000 */
[----:B------:R-:W-:-:S03]  /*2b6f0*/  IABS R2, R25 ;  /* 0x0000001900027213 */ /* 0x000fc60000000000 */
[----:B------:R-:W-:-:S04]  /*2b700*/  IMAD.HI.U32 R6, R3, R7, RZ ;  /* 0x0000000703067227 */ /* 0x000fc800078e00ff */
[----:B------:R-:W-:Y:S02]  /*2b710*/  IMAD.MOV R2, RZ, RZ, -R2 ;  /* 0x000000ffff027224 */ /* 0x000fe400078e0a02 */
[----:B------:R-:W-:Y:S02]  /*2b720*/  VIADD R3, R9, 0xffffffe ;  /* 0x0ffffffe09037836 */ /* 0x000fe40000000000 */
[----:B------:R-:W-:-:S04]  /*2b730*/  IMAD R7, R6, R2, R7 ;  /* 0x0000000206077224 */ /* 0x000fc800078e0207 */
[----:B------:R-:W0:Y:S01]  /*2b740*/  F2I.FTZ.U32.TRUNC.NTZ R3, R3 ;  /* 0x0000000300037305 */ /* 0x000e22000021f000 */
[----:B------:R-:W-:-:S13]  /*2b750*/  ISETP.GT.U32.AND P1, PT, R4, R7, PT ;  /* 0x000000070400720c */ /* 0x000fda0003f24070 */
[----:B------:R-:W-:Y:S01]  /*2b760*/  @!P1 IMAD.IADD R7, R7, 0x1, -R4 ;  /* 0x0000000107079824 */ /* 0x000fe200078e0a04 */
[----:B------:R-:W-:Y:S01]  /*2b770*/  @!P1 IADD3 R6, R6, 0x1, RZ ;  /* 0x0000000106069810 */ /* 0x000fe20007ffe0ff */
[----:B0-----:R-:W-:Y:S01]  /*2b780*/  IMAD.MOV R2, RZ, RZ, -R3 ;  /* 0x000000ffff027224 */ /* 0x001fe200078e0a03 */
[----:B------:R-:W-:Y:S02]  /*2b790*/  ISETP.NE.AND P1, PT, R25, RZ, PT ;  /* 0x000000ff1900720c */ /* 0x000fe40003f25270 */
[----:B------:R-:W-:Y:S01]  /*2b7a0*/  ISETP.GE.U32.AND P0, PT, R7, R4, PT ;  /* 0x000000040700720c */ /* 0x000fe20003f06070 */
[----:B------:R-:W-:Y:S02]  /*2b7b0*/  IMAD R7, R2, R5, RZ ;  /* 0x0000000502077224 */ /* 0x000fe400078e02ff */
        /* <DEDUP_REMOVED lines=21> */
[----:B------:R-:W-:-:S06]  /*2b910*/  @P0 IADD3 R4, R4, 0x1, RZ ;  /* 0x0000000104040810 */ /* 0x000fcc0007ffe0ff */
[----:B------:R-:W-:Y:S01]  /*2b920*/  @!P2 IMAD.MOV R4, RZ, RZ, -R4 ;  /* 0x000000ffff04a224 */ /* 0x000fe200078e0a04 */
[----:B------:R-:W-:-:S05]  /*2b930*/  @!P1 LOP3.LUT R4, RZ, R8, RZ, 0x33, !PT ;  /* 0x00000008ff049212 */ /* 0x000fca00078e33ff */
[--C-:B------:R-:W-:Y:S02]  /*2b940*/  IMAD.MOV R5, RZ, RZ, -R4.reuse ;  /* 0x000000ffff057224 */ /* 0x100fe400078e0a04 */
[C---:B------:R-:W-:Y:S02]  /*2b950*/  IMAD R3, R8.reuse, 0x1000000, R4 ;  /* 0x0100000008037824 */ /* 0x040fe400078e0204 */
[----:B------:R-:W-:-:S04]  /*2b960*/  IMAD R8, R8, R5, R6 ;  /* 0x0000000508087224 */ /* 0x000fc800078e0206 */
[----:B------:R-:W-:Y:S01]  /*2b970*/  IMAD R26, R8, 0x10000, R3 ;  /* 0x00010000081a7824 */ /* 0x000fe200078e0203 */
[----:B------:R-:W-:Y:S06]  /*2b980*/  BRA `(.L_x_1982) ;  /* 0x0000000000f07947 */ /* 0x000fec0003800000 */
.L_x_1981:
        /* <DEDUP_REMOVED lines=8> */
[----:B0-----:R-:W-:-:S06]  /*2ba10*/  IADD3 R9, R8, 0xffffffe, RZ ;  /* 0x0ffffffe08097810 */ /* 0x001fcc0007ffe0ff */
        /* <DEDUP_REMOVED lines=16> */
[----:B------:R-:W-:-:S06]  /*2bb20*/  @P0 IADD3 R2, R2, 0x1, RZ ;  /* 0x0000000102020810 */ /* 0x000fcc0007ffe0ff */
[----:B------:R-:W-:Y:S01]  /*2bb30*/  @!P2 IMAD.MOV R2, RZ, RZ, -R2 ;  /* 0x000000ffff02a224 */ /* 0x000fe200078e0a02 */
[----:B------:R-:W-:-:S05]  /*2bb40*/  @!P1 LOP3.LUT R2, RZ, R5, RZ, 0x33, !PT ;  /* 0x00000005ff029212 */ /* 0x000fca00078e33ff */
[----:B------:R-:W-:Y:S02]  /*2bb50*/  IMAD R6, R7, R2, RZ ;  /* 0x0000000207067224 */ /* 0x000fe400078e02ff */
[----:B------:R-:W-:Y:S02]  /*2bb60*/  IMAD.MOV R2, RZ, RZ, -R2 ;  /* 0x000000ffff027224 */ /* 0x000fe400078e0a02 */
[----:B------:R-:W-:Y:S02]  /*2bb70*/  IMAD.MOV R3, RZ, RZ, -R6 ;  /* 0x000000ffff037224 */ /* 0x000fe400078e0a06 */
[----:B------:R-:W-:Y:S01]  /*2bb80*/  IMAD R5, R5, R2, R0 ;  /* 0x0000000205057224 */ /* 0x000fe200078e0200 */
[----:B------:R-:W-:Y:S02]  /*2bb90*/  MOV R2, RZ ;  /* 0x000000ff00027202 */ /* 0x000fe40000000f00 */
[----:B------:R-:W-:-:S04]  /*2bba0*/  VIADDMNMX R4, R3, R4, R7, PT ;  /* 0x0000000403047246 */ /* 0x000fc80003800107 */
[----:B------:R-:W-:-:S04]  /*2bbb0*/  IABS R7, R4 ;  /* 0x0000000400077213 */ /* 0x000fc80000000000 */
[----:B------:R-:W0:Y:S08]  /*2bbc0*/  I2F.RP R8, R7 ;  /* 0x0000000700087306 */ /* 0x000e300000209400 */
[----:B0-----:R-:W0:Y:S02]  /*2bbd0*/  MUFU.RCP R8, R8 ;  /* 0x0000000800087308 */ /* 0x001e240000001000 */
[----:B0-----:R-:W-:-:S06]  /*2bbe0*/  VIADD R3, R8, 0xffffffe ;  /* 0x0ffffffe08037836 */ /* 0x001fcc0000000000 */
[----:B------:R-:W0:Y:S02]  /*2bbf0*/  F2I.FTZ.U32.TRUNC.NTZ R3, R3 ;  /* 0x0000000300037305 */ /* 0x000e24000021f000 */
[----:B0-----:R-:W-:-:S04]  /*2bc00*/  IMAD.MOV R0, RZ, RZ, -R3 ;  /* 0x000000ffff007224 */ /* 0x001fc800078e0a03 */
[----:B------:R-:W-:Y:S01]  /*2bc10*/  IMAD R9, R0, R7, RZ ;  /* 0x0000000700097224 */ /* 0x000fe200078e02ff */
[----:B------:R-:W-:-:S03]  /*2bc20*/  IABS R0, R4 ;  /* 0x0000000400007213 */ /* 0x000fc60000000000 */
        /* <DEDUP_REMOVED lines=10> */
[----:B------:R-:W-:Y:S02]  /*2bcd0*/  LOP3.LUT R0, R5, R4, RZ, 0x3c, !PT ;  /* 0x0000000405007212 */ /* 0x000fe400078e3cff */
[----:B------:R-:W-:Y:S02]  /*2bce0*/  IADD3 R5, R6, 0x1000000, R5 ;  /* 0x0100000006057810 */ /* 0x000fe40007ffe005 */
[----:B------:R-:W-:-:S07]  /*2bcf0*/  ISETP.GE.AND P2, PT, R0, RZ, PT ;  /* 0x000000ff0000720c */ /* 0x000fce0003f46270 */
[----:B------:R-:W-:-:S06]  /*2bd00*/  @P0 VIADD R2, R2, 0x1 ;  /* 0x0000000102020836 */ /* 0x000fcc0000000000 */
[----:B------:R-:W-:Y:S01]  /*2bd10*/  @!P2 IMAD.MOV R2, RZ, RZ, -R2 ;  /* 0x000000ffff02a224 */ /* 0x000fe200078e0a02 */
[----:B------:R-:W-:Y:S02]  /*2bd20*/  @!P1 LOP3.LUT R2, RZ, R4, RZ, 0x33, !PT ;  /* 0x00000004ff029212 */ /* 0x000fe400078e33ff */
[----:B------:R-:W-:-:S05]  /*2bd30*/  IADD3 R4, -R4, RZ, RZ ;  /* 0x000000ff04047210 */ /* 0x000fca0007ffe1ff */
[----:B------:R-:W-:-:S07]  /*2bd40*/  IMAD R26, R2, R4, R5 ;  /* 0x00000004021a7224 */ /* 0x000fce00078e0205 */
.L_x_1982:
[----:B------:R-:W-:-:S05]  /*2bd50*/  LOP3.LUT R2, RZ, R2, RZ, 0x33, !PT ;  /* 0x00000002ff027212 */ /* 0x000fca00078e33ff */
[----:B------:R-:W-:Y:S01]  /*2bd60*/  IMAD.IADD R25, R25, 0x1, R2 ;  /* 0x0000000119197824 */ /* 0x000fe200078e0202 */
[----:B------:R-:W-:Y:S06]  /*2bd70*/  BRA `(.L_x_1983) ;  /* 0x00000000001c7947 */ /* 0x000fec0003800000 */
.L_x_1975:
[----:B------:R-:W-:Y:S01]  /*2bd80*/  UMOV UR4, URZ ;  /* 0x0000003f00047c82 */ /* 0x000fe20008000000 */
[----:B------:R-:W-:Y:S01]  /*2bd90*/  UMOV UR5, URZ ;  /* 0x0000003f00057c82 */ /* 0x000fe20008000000 */
[----:B------:R-:W-:Y:S01]  /*2bda0*/  ULDC UR6, c[0x0][0xc3c] ;  /* 0x00030f0000067ab9 */ /* 0x000fe20000000800 */
[----:B------:R-:W-:Y:S02]  /*2bdb0*/  IMAD.MOV.U32 R24, RZ, RZ, R0 ;  /* 0x000000ffff187224 */ /* 0x000fe400078e0000 */
[----:B------:R-:W-:Y:S02]  /*2bdc0*/  IMAD.U32 R25, RZ, RZ, UR4 ;  /* 0x00000004ff197e24 */ /* 0x000fe4000f8e00ff */
[----:B------:R-:W-:Y:S02]  /*2bdd0*/  IMAD.U32 R26, RZ, RZ, UR5 ;  /* 0x00000005ff1a7e24 */ /* 0x000fe4000f8e00ff */
[----:B------:R-:W-:-:S07]  /*2bde0*/  IMAD.U32 R27, RZ, RZ, UR6 ;  /* 0x00000006ff1b7e24 */ /* 0x000fce000f8e00ff */
.L_x_1983:
[----:B------:R-:W1:Y:S01]  /*2bdf0*/  S2R R0, SR_TID.X ;  /* 0x0000000000007919 */ /* 0x000e620000002100 */
[----:B------:R-:W-:Y:S05]  /*2be00*/  WARPSYNC.ALL ;  /* 0x0000000000007948 */ /* 0x000fea0003800000 */
[----:B------:R-:W-:Y:S01]  /*2be10*/  BAR.SYNC.DEFER_BLOCKING 0x4, 0x180 ;  /* 0x0106000000007b1d */ /* 0x000fe20000010000 */
[----:B-1----:R-:W-:-:S04]  /*2be20*/  LOP3.LUT R0, R0, 0x1f, RZ, 0xc0, !PT ;  /* 0x0000001f00007812 */ /* 0x002fc800078ec0ff */
[----:B------:R-:W-:-:S13]  /*2be30*/  ISETP.NE.AND P0, PT, R0, RZ, PT ;  /* 0x000000ff0000720c */ /* 0x000fda0003f05270 */
[----:B0-----:R-:W0:Y:S01]  /*2be40*/  @!P0 S2R R3, SR_CgaCtaId ;  /* 0x0000000000038919 */ /* 0x001e220000008800 */
[----:B------:R-:W-:-:S04]  /*2be50*/  @!P0 MOV R0, 0x400 ;  /* 0x0000040000008802 */ /* 0x000fc80000000f00 */
[----:B0-----:R-:W-:-:S05]  /*2be60*/  @!P0 LEA R17, R3, R0, 0x18 ;  /* 0x0000000003118211 */ /* 0x001fca00078ec0ff */
[----:B------:R3:W-:Y:S01]  /*2be70*/  @!P0 STS.128 [R17+0x308d0], R24 ;  /* 0x0308d01811008388 */ /* 0x0007e20000000c00 */
[----:B------:R-:W-:Y:S06]  /*2be80*/  BAR.ARV 0x5, 0x180 ;  /* 0x0146000000007b1d */ /* 0x000fec0000002000 */
.L_x_1972:
[----:B------:R-:W-:Y:S02]  /*2be90*/  ULDC UR4, c[0x0][0xc3c] ;  /* 0x00030f0000047ab9 */ /* 0x000fe40000000800 */
[----:B--2---:R-:W-:-:S13]  /*2bea0*/  ISETP.GE.AND P0, PT, R27, UR4, PT ;  /* 0x000000041b007c0c */ /* 0x004fda000bf06270 */
[----:B------:R-:W-:Y:S05]  /*2beb0*/  @!P0 BRA `(.L_x_1984) ;  /* 0xffffff8c00fc8947 */ /* 0x000fea000383ffff */
[----:B------:R-:W-:Y:S05]  /*2bec0*/  BSYNC B8 ;  /* 0x0000000000087941 */ /* 0x000fea0003800000 */
.L_x_1857:
[----:B------:R-:W2:Y:S01]  /*2bed0*/  LDL.LU R0, [R1+0x2c] ;  /* 0x00002c0001007983 */ /* 0x000ea20000300800 */
[----:B------:R-:W-:Y:S01]  /*2bee0*/  BSSY B0, `(.L_x_1985) ;  /* 0x000000b000007945 */ /* 0x000fe20003800000 */
[----:B------:R-:W4:Y:S01]  /*2bef0*/  S2R R5, SR_CgaCtaId ;  /* 0x0000000000057919 */ /* 0x000f220000008800 */
[----:B--2---:R-:W-:-:S04]  /*2bf00*/  IADD3 R0, R0, 0x1, RZ ;  /* 0x0000000100007810 */ /* 0x004fc80007ffe0ff */
        /* <DEDUP_REMOVED lines=8> */
.L_x_2174:
[----:B------:R-:W-:Y:S05]  /*2bf90*/  BSYNC B0 ;  /* 0x0000000000007941 */ /* 0x000fea0003800000 */
.L_x_1985:
[----:B------:R-:W-:-:S03]  /*2bfa0*/  UMOV UR4, 0xffffffff ;  /* 0xffffffff00047882 */ /* 0x000fc60000000000 */
[----:B------:R-:W-:Y:S05]  /*2bfb0*/  BRA.DIV UR4, `(.L_x_1987) ;  /* 0x0000004e04c07947 */ /* 0x000fea000b800000 */
[----:B-1----:R-:W1:Y:S02]  /*2bfc0*/  S2R R0, SR_TID.X ;  /* 0x0000000000007919 */ /* 0x002e640000002100 */
[----:B-1----:R-:W-:-:S04]  /*2bfd0*/  SHF.R.U32.HI R0, RZ, 0x5, R0 ;  /* 0x00000005ff007819 */ /* 0x002fc80000011600 */
[----:B------:R-:W-:-:S05]  /*2bfe0*/  LOP3.LUT R0, R0, 0x3, RZ, 0xc0, !PT ;  /* 0x0000000300007812 */ /* 0x000fca00078ec0ff */
[----:B------:R1:W2:Y:S02]  /*2bff0*/  SHFL.IDX PT, R14, R0, RZ, 0x1f ;  /* 0x00001fff000e7589 */ /* 0x0002a400000e0000 */
.L_x_2177:
[----:B--2---:R-:W-:-:S13]  /*2c000*/  ISETP.NE.AND P0, PT, R14, RZ, PT ;  /* 0x000000ff0e00720c */ /* 0x004fda0003f05270 */
[----:B------:R-:W-:Y:S05]  /*2c010*/  @P0 BRA `(.L_x_1537) ;  /* 0x0000000000900947 */ /* 0x000fea0003800000 */
[----:B------:R-:W-:-:S03]  /*2c020*/  UMOV UR4, 0xffffffff ;  /* 0xffffffff00047882 */ /* 0x000fc60000000000 */
[----:B------:R-:W-:Y:S05]  /*2c030*/  BRA.DIV UR4, `(.L_x_1988) ;  /* 0x0000004e04d47947 */ /* 0x000fea000b800000 */
[----:B------:R-:W-:-:S13]  /*2c040*/  ELECT P6, URZ, PT ;  /* 0x00000000003f782f */ /* 0x000fda00038c0000 */
.L_x_2180:
[----:B------:R-:W-:Y:S05]  /*2c050*/  @!P6 BRA `(.L_x_1537) ;  /* 0x000000000080e947 */ /* 0x000fea0003800000 */
[----:B-1----:R-:W2:Y:S02]  /*2c060*/  LDL R0, [R1+0xd8] ;  /* 0x0000d80001007983 */ /* 0x002ea40000100800 */
[----:B--2---:R-:W-:-:S13]  /*2c070*/  R2UR UR4, R0 ;  /* 0x00000000000472ca */ /* 0x004fda00000e0000 */
[----:B------:R-:W-:-:S06]  /*2c080*/  ULOP3.LUT UR4, UR4, 0x2, URZ, 0xfc, !UPT ;  /* 0x0000000204047892 */ /* 0x000fcc000f8efc3f */
[----:B------:R-:W-:-:S05]  /*2c090*/  IMAD.U32 R0, RZ, RZ, UR4 ;  /* 0x00000004ff007e24 */ /* 0x000fca000f8e00ff */
[----:B------:R-:W-:-:S13]  /*2c0a0*/  ISETP.NE.AND P0, PT, R0, 0x3, PT ;  /* 0x000000030000780c */ /* 0x000fda0003f05270 */
[----:B------:R-:W-:Y:S05]  /*2c0b0*/  @!P0 BRA `(.L_x_1989) ;  /* 0x0000000000048947 */ /* 0x000fea0003800000 */
[----:B------:R-:W-:Y:S01]  /*2c0c0*/  BPT.TRAP 0x1 ;  /* 0x000000040000795c */ /* 0x000fe20000300000 */
.L_x_1989:
[C---:B------:R-:W-:Y:S01]  /*2c0d0*/  IMAD R3, R22.reuse, 0x8, R5 ;  /* 0x0000000816037824 */ /* 0x040fe200078e0205 */
[----:B------:R-:W-:Y:S01]  /*2c0e0*/  SHF.L.U32 R2, R29, 0x1f, RZ ;  /* 0x0000001f1d027819 */ /* 0x000fe200000006ff */
[----:B------:R-:W-:-:S03]  /*2c0f0*/  VIADD R22, R22, 0x1 ;  /* 0x0000000116167836 */ /* 0x000fc60000000000 */
[----:B------:R-:W1:Y:S02]  /*2c100*/  SYNCS.PHASECHK.TRANS64.TRYWAIT P1, [R3+URZ+0x30840], R2 ;  /* 0x03084002030075a7 */ /* 0x000e64000802017f */
[----:B------:R-:W-:-:S04]  /*2c110*/  ISETP.NE.AND P2, PT, R22, 0x2, PT ;  /* 0x000000021600780c */ /* 0x000fc80003f45270 */
[----:B------:R-:W-:Y:S01]  /*2c120*/  SEL R0, RZ, 0x1, P2 ;  /* 0x00000001ff007807 */ /* 0x000fe20001000000 */
[----:B-1----:R-:W-:Y:S08]  /*2c130*/  @!P1 BRA `(.L_x_1990) ;  /* 0x0000004c00b49947 */ /* 0x002ff00003800000 */
.L_x_2181:
[----:B------:R-:W-:Y:S02]  /*2c140*/  SEL R22, R22, RZ, P2 ;  /* 0x000000ff16167207 */ /* 0x000fe40001000000 */
[----:B------:R-:W-:Y:S01]  /*2c150*/  LOP3.LUT R0, R29, R0, RZ, 0x3c, !PT ;  /* 0x000000001d007212 */ /* 0x000fe200078e3cff */
[----:B------:R-:W-:Y:S06]  /*2c160*/  @!P0 BRA `(.L_x_1991) ;  /* 0x0000000000048947 */ /* 0x000fec0003800000 */
[----:B------:R-:W-:Y:S01]  /*2c170*/  BPT.TRAP 0x1 ;  /* 0x000000040000795c */ /* 0x000fe20000300000 */
.L_x_1991:
[----:B------:R-:W-:Y:S01]  /*2c180*/  IMAD R5, R22, 0x8, R5 ;  /* 0x0000000816057824 */ /* 0x000fe200078e0205 */
[----:B------:R-:W-:-:S04]  /*2c190*/  SHF.L.U32 R0, R0, 0x1f, RZ ;  /* 0x0000001f00007819 */ /* 0x000fc800000006ff */
[----:B------:R-:W2:Y:S02]  /*2c1a0*/  SYNCS.PHASECHK.TRANS64.TRYWAIT P1, [R5+URZ+0x30840], R0 ;  /* 0x03084000050075a7 */ /* 0x000ea4000802017f */
[----:B--2---:R-:W-:Y:S05]  /*2c1b0*/  @!P1 BRA `(.L_x_1992) ;  /* 0x0000004c00a89947 */ /* 0x004fea0003800000 */
.L_x_2182:
[----:B------:R-:W-:Y:S05]  /*2c1c0*/  @!P0 BRA `(.L_x_1993) ;  /* 0x0000000000048947 */ /* 0x000fea0003800000 */
[----:B------:R-:W-:Y:S01]  /*2c1d0*/  BPT.TRAP 0x1 ;  /* 0x000000040000795c */ /* 0x000fe20000300000 */
.L_x_1993:
[----:B------:R-:W4:Y:S02]  /*2c1e0*/  SYNCS.PHASECHK.TRANS64.TRYWAIT P1, [R3+URZ+0x30860], R2 ;  /* 0x03086002030075a7 */ /* 0x000f24000802017f */
[----:B----4-:R-:W-:Y:S05]  /*2c1f0*/  @!P1 BRA `(.L_x_1994) ;  /* 0x0000004c00ac9947 */ /* 0x010fea0003800000 */
.L_x_2183:
[----:B------:R-:W-:Y:S05]  /*2c200*/  @!P0 BRA `(.L_x_1995) ;  /* 0x0000000000048947 */ /* 0x000fea0003800000 */
[----:B------:R-:W-:Y:S01]  /*2c210*/  BPT.TRAP 0x1 ;  /* 0x000000040000795c */ /* 0x000fe20000300000 */
.L_x_1995:
[----:B------:R0:W0:Y:S02]  /*2c220*/  SYNCS.PHASECHK.TRANS64.TRYWAIT P0, [R5+URZ+0x30860], R0 ;  /* 0x03086000050075a7 */ /* 0x000024000800017f */
[----:B0-----:R-:W-:Y:S05]  /*2c230*/  @!P0 NANOSLEEP.SYNCS 0x989680 ;  /* 0x009896800000895d */ /* 0x001fea0003900000 */
[----:B------:R-:W0:Y:S02]  /*2c240*/  @!P0 SYNCS.PHASECHK.TRANS64 P0, [R5+URZ+0x30860], R0 ;  /* 0x03086000050085a7 */ /* 0x000e24000800007f */
[----:B0-----:R-:W-:Y:S05]  /*2c250*/  @!P0 BRA `(.L_x_1995) ;  /* 0xfffffffc00f08947 */ /* 0x001fea000383ffff */
.L_x_1537:
[----:B------:R-:W-:Y:S05]  /*2c260*/  BSYNC B9 ;  /* 0x0000000000097941 */ /* 0x000fea0003800000 */
.L_x_1534:
[----:B------:R-:W-:Y:S05]  /*2c270*/  EXIT ;  /* 0x000000000000794d */ /* 0x000fea0003800000 */
.L_x_1565:
[----:B0-----:R0:W1:Y:S02]  /*2c280*/  SYNCS.PHASECHK.TRANS64.TRYWAIT P6, [R88+URZ+0x30890], R100 ;  /* 0x03089064580075a7 */ /* 0x00106400080c017f */
[----:B-1----:R-:W-:Y:S05]  /*2c290*/  @!P6 NANOSLEEP.SYNCS 0x989680 ;  /* 0x009896800000e95d */ /* 0x002fea0003900000 */
[----:B------:R-:W1:Y:S02]  /*2c2a0*/  @!P6 SYNCS.PHASECHK.TRANS64 P6, [R88+URZ+0x30890], R100 ;  /* 0x030890645800e5a7 */ /* 0x000e6400080c007f */
[----:B-1----:R-:W-:Y:S05]  /*2c2b0*/  @!P6 BRA `(.L_x_1565) ;  /* 0xfffffffc00f0e947 */ /* 0x002fea000383ffff */
[----:B------:R-:W-:Y:S05]  /*2c2c0*/  BRA `(.L_x_1996) ;  /* 0xfffffd7800a07947 */ /* 0x000fea000383ffff */
.L_x_1566:
[----:B------:R-:W-:Y:S01]  /*2c2d0*/  BSSY B1, `(.L_x_1997) ;  /* 0x0000008000017945 */ /* 0x000fe20003800000 */
[----:B------:R-:W-:Y:S01]  /*2c2e0*/  MOV R13, R105 ;  /* 0x00000069000d7202 */ /* 0x000fe20000000f00 */
[----:B------:R-:W-:Y:S02]  /*2c2f0*/  IMAD.MOV.U32 R12, RZ, RZ, RZ ;  /* 0x000000ffff0c7224 */ /* 0x000fe400078e00ff */
[----:B------:R-:W-:Y:S02]  /*2c300*/  IMAD.MOV.U32 R11, RZ, RZ, 0x181f ;  /* 0x0000181fff0b7424 */ /* 0x000fe400078e00ff */
[----:B------:R-:W-:-:S07]  /*2c310*/  IMAD.MOV.U32 R15, RZ, RZ, -0x1 ;  /* 0xffffffffff0f7424 */ /* 0x000fce00078e00ff */
[----:B0-----:R-:W-:Y:S05]  /*2c320*/  WARPSYNC.COLLECTIVE R15, `(.L_x_1998) ;  /* 0x000000000f087348 */ /* 0x001fea0003c00000 */
[----:B------:R1:W2:Y:S02]  /*2c330*/  SHFL.IDX P6, R14, R13, R12, R11 ;  /* 0x0000000c0d0e7389 */ /* 0x0002a400000c000b */
[----:B012---:R-:W-:Y:S01]  /*2c340*/  ENDCOLLECTIVE ;  /* 0x000000000000791b */ /* 0x007fe20003800000 */
.L_x_1998:
[----:B------:R-:W-:Y:S05]  /*2c350*/  BSYNC B1 ;  /* 0x0000000000017941 */ /* 0x000fea0003800000 */
.L_x_1997:
        /* <DEDUP_REMOVED lines=8> */
.L_x_1999:
[----:B------:R-:W-:Y:S01]  /*2c3e0*/  IMAD.MOV.U32 R11, RZ, RZ, R14 ;  /* 0x000000ffff0b7224 */ /* 0x000fe200078e000e */
[----:B------:R-:W-:Y:S06]  /*2c3f0*/  BRA `(.L_x_2000) ;  /* 0xfffffd7800687947 */ /* 0x000fec000383ffff */
.L_x_1583:
[----:B------:R-:W-:Y:S01]  /*2c400*/  BSSY B1, `(.L_x_2001) ;  /* 0x0000008000017945 */ /* 0x000fe20003800000 */
[----:B0---4-:R-:W-:Y:S01]  /*2c410*/  IMAD.MOV.U32 R13, RZ, RZ, R105 ;  /* 0x000000ffff0d7224 */ /* 0x011fe200078e0069 */
[----:B---3--:R-:W-:Y:S01]  /*2c420*/  MOV R11, 0x181f ;  /* 0x0000181f000b7802 */ /* 0x008fe20000000f00 */
[----:B------:R-:W-:Y:S02]  /*2c430*/  IMAD.MOV.U32 R12, RZ, RZ, 0x1 ;  /* 0x00000001ff0c7424 */ /* 0x000fe400078e00ff */
[----:B------:R-:W-:-:S07]  /*2c440*/  IMAD.MOV.U32 R15, RZ, RZ, -0x1 ;  /* 0xffffffffff0f7424 */ /* 0x000fce00078e00ff */
[----:B-12---:R-:W-:Y:S05]  /*2c450*/  WARPSYNC.COLLECTIVE R15, `(.L_x_2002) ;  /* 0x000000000f087348 */ /* 0x006fea0003c00000 */
[----:B------:R0:W3:Y:S02]  /*2c460*/  SHFL.IDX P6, R14, R13, R12, R11 ;  /* 0x0000000c0d0e7389 */ /* 0x0000e400000c000b */
[----:B0123--:R-:W-:Y:S01]  /*2c470*/  ENDCOLLECTIVE ;  /* 0x000000000000791b */ /* 0x00ffe20003800000 */
.L_x_2002:
[----:B------:R-:W-:Y:S05]  /*2c480*/  BSYNC B1 ;  /* 0x0000000000017941 */ /* 0x000fea0003800000 */
.L_x_2001:
[----:B------:R-:W-:Y:S01]  /*2c490*/  IMAD.MOV.U32 R13, RZ, RZ, R104 ;  /* 0x000000ffff0d7224 */ /* 0x000fe200078e0068 */
[----:B------:R-:W-:Y:S01]  /*2c4a0*/  MOV R15, 0xffffffff ;  /* 0xffffffff000f7802 */ /* 0x000fe20000000f00 */
[----:B------:R-:W-:Y:S02]  /*2c4b0*/  IMAD.MOV.U32 R12, RZ, RZ, 0x1 ;  /* 0x00000001ff0c7424 */ /* 0x000fe400078e00ff */
[----:B------:R-:W-:Y:S02]  /*2c4c0*/  IMAD.MOV.U32 R11, RZ, RZ, 0x181f ;  /* 0x0000181fff0b7424 */ /* 0x000fe400078e00ff */
[----:B------:R-:W-:-:S07]  /*2c4d0*/  IMAD.MOV.U32 R105, RZ, RZ, R14 ;  /* 0x000000ffff697224 */ /* 0x000fce00078e000e */
[----:B------:R-:W-:Y:S05]  /*2c4e0*/  WARPSYNC.COLLECTIVE R15, `(.L_x_2003) ;  /* 0x000000000f087348 */ /* 0x000fea0003c00000 */
[----:B------:R0:W1:Y:S02]  /*2c4f0*/  SHFL.IDX P6, R14, R13, R12, R11 ;  /* 0x0000000c0d0e7389 */ /* 0x00006400000c000b */
[----:B01----:R-:W-:Y:S01]  /*2c500*/  ENDCOLLECTIVE ;  /* 0x000000000000791b */ /* 0x003fe20003800000 */
.L_x_2003:
[----:B------:R-:W-:Y:S01]  /*2c510*/  IMAD.MOV.U32 R104, RZ, RZ, R14 ;  /* 0x000000ffff687224 */ /* 0x000fe200078e000e */
[----:B------:R-:W-:Y:S06]  /*2c520*/  BRA `(.L_x_2004) ;  /* 0xfffffd8400ac7947 */ /* 0x000fec000383ffff */
.L_x_1605:
[----:B0-----:R0:W1:Y:S02]  /*2c530*/  SYNCS.PHASECHK.TRANS64.TRYWAIT P6, [R88+URZ+0x30890], R100 ;  /* 0x03089064580075a7 */ /* 0x00106400080c017f */
[----:B-1----:R-:W-:Y:S05]  /*2c540*/  @!P6 NANOSLEEP.SYNCS 0x989680 ;  /* 0x009896800000e95d */ /* 0x002fea0003900000 */
[----:B------:R-:W1:Y:S02]  /*2c550*/  @!P6 SYNCS.PHASECHK.TRANS64 P6, [R88+URZ+0x30890], R100 ;  /* 0x030890645800e5a7 */ /* 0x000e6400080c007f */
[----:B-1----:R-:W-:Y:S05]  /*2c560*/  @!P6 BRA `(.L_x_1605) ;  /* 0xfffffffc00f0e947 */ /* 0x002fea000383ffff */
[----:B------:R-:W-:Y:S05]  /*2c570*/  BRA `(.L_x_2005) ;  /* 0xfffffd9c00347947 */ /* 0x000fea000383ffff */
.L_x_1606:
[----:B------:R-:W-:Y:S01]  /*2c580*/  BSSY B1, `(.L_x_2006) ;  /* 0x0000008000017945 */ /* 0x000fe20003800000 */
[----:B------:R-:W-:Y:S02]  /*2c590*/  IMAD.MOV.U32 R13, RZ, RZ, R105 ;  /* 0x000000ffff0d7224 */ /* 0x000fe400078e0069 */
[----:B------:R-:W-:Y:S02]  /*2c5a0*/  IMAD.MOV.U32 R12, RZ, RZ, RZ ;  /* 0x000000ffff0c7224 */ /* 0x000fe400078e00ff */
[----:B------:R-:W-:Y:S02]  /*2c5b0*/  IMAD.MOV.U32 R11, RZ, RZ, 0x181f ;  /* 0x0000181fff0b7424 */ /* 0x000fe400078e00ff */
[----:B------:R-:W-:-:S07]  /*2c5c0*/  IMAD.MOV.U32 R15, RZ, RZ, -0x1 ;  /* 0xffffffffff0f7424 */ /* 0x000fce00078e00ff */
[----:B0-----:R-:W-:Y:S05]  /*2c5d0*/  WARPSYNC.COLLECTIVE R15, `(.L_x_2007) ;  /* 0x000000000f087348 */ /* 0x001fea0003c00000 */
[----:B------:R1:W2:Y:S02]  /*2c5e0*/  SHFL.IDX P6, R14, R13, R12, R11 ;  /* 0x0000000c0d0e7389 */ /* 0x0002a400000c000b */
[----:B012---:R-:W-:Y:S01]  /*2c5f0*/  ENDCOLLECTIVE ;  /* 0x000000000000791b */ /* 0x007fe20003800000 */
.L_x_2007:
[----:B------:R-:W-:Y:S05]  /*2c600*/  BSYNC B1 ;  /* 0x0000000000017941 */ /* 0x000fea0003800000 */
.L_x_2006:
[----:B------:R-:W-:Y:S01]  /*2c610*/  IMAD.MOV.U32 R13, RZ, RZ, R104 ;  /* 0x000000ffff0d7224 */ /* 0x000fe200078e0068 */
[----:B------:R-:W-:Y:S01]  /*2c620*/  MOV R103, R14 ;  /* 0x0000000e00677202 */ /* 0x000fe20000000f00 */
[----:B------:R-:W-:Y:S02]  /*2c630*/  IMAD.MOV.U32 R12, RZ, RZ, RZ ;  /* 0x000000ffff0c7224 */ /* 0x000fe400078e00ff */
[----:B------:R-:W-:Y:S02]  /*2c640*/  IMAD.MOV.U32 R11, RZ, RZ, 0x181f ;  /* 0x0000181fff0b7424 */ /* 0x000fe400078e00ff */
[----:B------:R-:W-:-:S07]  /*2c650*/  IMAD.MOV.U32 R15, RZ, RZ, -0x1 ;  /* 0xffffffffff0f7424 */ /* 0x000fce00078e00ff */
[----:B------:R-:W-:Y:S05]  /*2c660*/  WARPSYNC.COLLECTIVE R15, `(.L_x_2008) ;  /* 0x000000000f087348 */ /* 0x000fea0003c00000 */
[----:B------:R0:W1:Y:S02]  /*2c670*/  SHFL.IDX P6, R14, R13, R12, R11 ;  /* 0x0000000c0d0e7389 */ /* 0x00006400000c000b */
[----:B01----:R-:W-:Y:S01]  /*2c680*/  ENDCOLLECTIVE ;  /* 0x000000000000791b */ /* 0x003fe20003800000 */
.L_x_2008:
[----:B------:R-:W-:Y:S01]  /*2c690*/  IMAD.MOV.U32 R11, RZ, RZ, R14 ;  /* 0x000000ffff0b7224 */ /* 0x000fe200078e000e */
[----:B------:R-:W-:Y:S06]  /*2c6a0*/  BRA `(.L_x_2009) ;  /* 0xfffffd9c00007947 */ /* 0x000fec000383ffff */
.L_x_1615:
[----:B------:R-:W-:Y:S01]  /*2c6b0*/  BSSY B1, `(.L_x_2010) ;  /* 0x0000008000017945 */ /* 0x000fe20003800000 */
[----:B---34-:R-:W-:Y:S01]  /*2c6c0*/  MOV R13, R105 ;  /* 0x00000069000d7202 */ /* 0x018fe20000000f00 */
[----:B------:R-:W-:Y:S02]  /*2c6d0*/  IMAD.MOV.U32 R12, RZ, RZ, 0x1 ;  /* 0x00000001ff0c7424 */ /* 0x000fe400078e00ff */
[----:B------:R-:W-:Y:S02]  /*2c6e0*/  IMAD.MOV.U32 R11, RZ, RZ, 0x181f ;  /* 0x0000181fff0b7424 */ /* 0x000fe400078e00ff */
[----:B------:R-:W-:-:S07]  /*2c6f0*/  IMAD.MOV.U32 R15, RZ, RZ, -0x1 ;  /* 0xffffffffff0f7424 */ /* 0x000fce00078e00ff */
[----:B012---:R-:W-:Y:S05]  /*2c700*/  WARPSYNC.COLLECTIVE R15, `(.L_x_2011) ;  /* 0x000000000f087348 */ /* 0x007fea0003c00000 */
[----:B------:R3:W4:Y:S02]  /*2c710*/  SHFL.IDX P6, R14, R13, R12, R11 ;  /* 0x0000000c0d0e7389 */ /* 0x00072400000c000b */
[----:B01234-:R-:W-:Y:S01]  /*2c720*/  ENDCOLLECTIVE ;  /* 0x000000000000791b */ /* 0x01ffe20003800000 */
.L_x_2011:
[----:B------:R-:W-:Y:S05]  /*2c730*/  BSYNC B1 ;  /* 0x0000000000017941 */ /* 0x000fea0003800000 */
.L_x_2010:
        /* <DEDUP_REMOVED lines=8> */
.L_x_2012:
[----:B------:R-:W-:Y:S01]  /*2c7c0*/  IMAD.MOV.U32 R104, RZ, RZ, R14 ;  /* 0x000000ffff687224 */ /* 0x000fe200078e000e */
[----:B------:R-:W-:Y:S06]  /*2c7d0*/  BRA `(.L_x_2013) ;  /* 0xfffffda800ac7947 */ /* 0x000fec000383ffff */
.L_x_1624:
[----:B0-----:R0:W1:Y:S02]  /*2c7e0*/  SYNCS.PHASECHK.TRANS64.TRYWAIT P0, [R88+URZ+0x30890], R100 ;  /* 0x03089064580075a7 */ /* 0x001064000800017f */
[----:B-1----:R-:W-:Y:S05]  /*2c7f0*/  @!P0 NANOSLEEP.SYNCS 0x989680 ;  /* 0x009896800000895d */ /* 0x002fea0003900000 */
[----:B------:R-:W1:Y:S02]  /*2c800*/  @!P0 SYNCS.PHASECHK.TRANS64 P0, [R88+URZ+0x30890], R100 ;  /* 0x03089064580085a7 */ /* 0x000e64000800007f */
[----:B-1----:R-:W-:Y:S05]  /*2c810*/  @!P0 BRA `(.L_x_1624) ;  /* 0xfffffffc00f08947 */ /* 0x002fea000383ffff */
[----:B------:R-:W-:Y:S05]  /*2c820*/  BRA `(.L_x_2014) ;  /* 0xfffffdb800987947 */ /* 0x000fea000383ffff */
.L_x_1625:
        /* <DEDUP_REMOVED lines=8> */
.L_x_2016:
[----:B------:R-:W-:Y:S05]  /*2c8b0*/  BSYNC B1 ;  /* 0x0000000000017941 */ /* 0x000fea0003800000 */
.L_x_2015:
[----:B------:R-:W-:Y:S01]  /*2c8c0*/  IMAD.MOV.U32 R13, RZ, RZ, R40 ;  /* 0x000000ffff0d7224 */ /* 0x000fe200078e0028 */
[----:B------:R-:W-:Y:S01]  /*2c8d0*/  MOV R15, 0xffffffff ;  /* 0xffffffff000f7802 */ /* 0x000fe20000000f00 */
[----:B------:R-:W-:Y:S02]  /*2c8e0*/  IMAD.MOV.U32 R12, RZ, RZ, RZ ;  /* 0x000000ffff0c7224 */ /* 0x000fe400078e00ff */
[----:B------:R-:W-:Y:S02]  /*2c8f0*/  IMAD.MOV.U32 R11, RZ, RZ, 0x181f ;  /* 0x0000181fff0b7424 */ /* 0x000fe400078e00ff */
[----:B------:R-:W-:-:S07]  /*2c900*/  IMAD.MOV.U32 R39, RZ, RZ, R14 ;  /* 0x000000ffff277224 */ /* 0x000fce00078e000e */
[----:B------:R-:W-:Y:S05]  /*2c910*/  WARPSYNC.COLLECTIVE R15, `(.L_x_2017) ;  /* 0x000000000f087348 */ /* 0x000fea0003c00000 */
[----:B------:R0:W1:Y:S02]  /*2c920*/  SHFL.IDX P6, R14, R13, R12, R11 ;  /* 0x0000000c0d0e7389 */ /* 0x00006400000c000b */
[----:B01----:R-:W-:Y:S01]  /*2c930*/  ENDCOLLECTIVE ;  /* 0x000000000000791b */ /* 0x003fe20003800000 */
.L_x_2017:
[----:B------:R-:W-:Y:S01]  /*2c940*/  IMAD.MOV.U32 R38, RZ, RZ, R14 ;  /* 0x000000ffff267224 */ /* 0x000fe200078e000e */
[----:B------:R-:W-:Y:S06]  /*2c950*/  BRA `(.L_x_2018) ;  /* 0xfffffdb800b87947 */ /* 0x000fec000383ffff */
.L_x_1628:
[----:B------:R-:W-:Y:S01]  /*2c960*/  BSSY B1, `(.L_x_2019) ;  /* 0x0000008000017945 */ /* 0x000fe20003800000 */
[----:B----4-:R-:W-:Y:S02]  /*2c970*/  IMAD.MOV.U32 R13, RZ, RZ, R41 ;  /* 0x000000ffff0d7224 */ /* 0x010fe400078e0029 */
[----:B------:R-:W-:Y:S02]  /*2c980*/  IMAD.MOV.U32 R12, RZ, RZ, 0x1 ;  /* 0x00000001ff0c7424 */ /* 0x000fe400078e00ff */
[----:B------:R-:W-:Y:S02]  /*2c990*/  IMAD.MOV.U32 R11, RZ, RZ, 0x181f ;  /* 0x0000181fff0b7424 */ /* 0x000fe400078e00ff */
[----:B------:R-:W-:-:S07]  /*2c9a0*/  IMAD.MOV.U32 R15, RZ, RZ, -0x1 ;  /* 0xffffffffff0f7424 */ /* 0x000fce00078e00ff */
[----:B0123--:R-:W-:Y:S05]  /*2c9b0*/  WARPSYNC.COLLECTIVE R15, `(.L_x_2020) ;  /* 0x000000000f087348 */ /* 0x00ffea0003c00000 */
[----:B------:R4:W0:Y:S02]  /*2c9c0*/  SHFL.IDX P6, R14, R13, R12, R11 ;  /* 0x0000000c0d0e7389 */ /* 0x00082400000c000b */
[----:B01234-:R-:W-:Y:S01]  /*2c9d0*/  ENDCOLLECTIVE ;  /* 0x000000000000791b */ /* 0x01ffe20003800000 */
.L_x_2020:
[----:B------:R-:W-:Y:S05]  /*2c9e0*/  BSYNC B1 ;  /* 0x0000000000017941 */ /* 0x000fea0003800000 */
.L_x_2019:
[----:B------:R-:W-:Y:S01]  /*2c9f0*/  IMAD.MOV.U32 R13, RZ, RZ, R40 ;  /* 0x000000ffff0d7224 */ /* 0x000fe200078e0028 */
[----:B------:R-:W-:Y:S01]  /*2ca00*/  MOV R39, R14 ;  /* 0x0000000e00277202 */ /* 0x000fe20000000f00 */
[----:B------:R-:W-:Y:S02]  /*2ca10*/  IMAD.MOV.U32 R12, RZ, RZ, 0x1 ;  /* 0x00000001ff0c7424 */ /* 0x000fe400078e00ff */
[----:B------:R-:W-:Y:S02]  /*2ca20*/  IMAD.MOV.U32 R11, RZ, RZ, 0x181f ;  /* 0x0000181fff0b7424 */ /* 0x000fe400078e00ff */
[----:B------:R-:W-:-:S07]  /*2ca30*/  IMAD.MOV.U32 R15, RZ, RZ, -0x1 ;  /* 0xffffffffff0f7424 */ /* 0x000fce00078e00ff */
[----:B------:R-:W-:Y:S05]  /*2ca40*/  WARPSYNC.COLLECTIVE R15, `(.L_x_2021) ;  /* 0x000000000f087348 */ /* 0x000fea0003c00000 */
[----:B------:R0:W1:Y:S02]  /*2ca50*/  SHFL.IDX P6, R14, R13, R12, R11 ;  /* 0x0000000c0d0e7389 */ /* 0x00006400000c000b */
[----:B01----:R-:W-:Y:S01]  /*2ca60*/  ENDCOLLECTIVE ;  /* 0x000000000000791b */ /* 0x003fe20003800000 */
.L_x_2021:
[----:B------:R-:W-:Y:S01]  /*2ca70*/  IMAD.MOV.U32 R38, RZ, RZ, R14 ;  /* 0x000000ffff267224 */ /* 0x000fe200078e000e */
[----:B------:R-:W-:Y:S06]  /*2ca80*/  BRA `(.L_x_2022) ;  /* 0xfffffdb800e47947 */ /* 0x000fec000383ffff */
.L_x_1632:
[----:B------:R0:W0:Y:S02]  /*2ca90*/  SYNCS.PHASECHK.TRANS64.TRYWAIT P4, [R88+URZ+0x308b0], R100 ;  /* 0x0308b064580075a7 */ /* 0x000024000808017f */
[----:B0-----:R-:W-:Y:S05]  /*2caa0*/  @!P4 NANOSLEEP.SYNCS 0x989680 ;  /* 0x009896800000c95d */ /* 0x001fea0003900000 */
[----:B------:R-:W0:Y:S02]  /*2cab0*/  @!P4 SYNCS.PHASECHK.TRANS64 P4, [R88+URZ+0x308b0], R100 ;  /* 0x0308b0645800c5a7 */ /* 0x000e24000808007f */
[----:B0-----:R-:W-:Y:S05]  /*2cac0*/  @!P4 BRA `(.L_x_1632) ;  /* 0xfffffffc00f0c947 */ /* 0x001fea000383ffff */
[----:B------:R-:W-:Y:S05]  /*2cad0*/  BRA `(.L_x_2023) ;  /* 0xfffffdbc008c7947 */ /* 0x000fea000383ffff */
.L_x_1662:
[----:B------:R-:W-:Y:S01]  /*2cae0*/  BSSY B1, `(.L_x_2024) ;  /* 0x0000008000017945 */ /* 0x000fe20003800000 */
[----:B------:R-:W-:Y:S01]  /*2caf0*/  MOV R13, R32 ;  /* 0x00000020000d7202 */ /* 0x000fe20000000f00 */
[----:B------:R-:W-:Y:S02]  /*2cb00*/  IMAD.MOV.U32 R12, RZ, RZ, RZ ;  /* 0x000000ffff0c7224 */ /* 0x000fe400078e00ff */
[----:B------:R-:W-:Y:S02]  /*2cb10*/  IMAD.MOV.U32 R11, RZ, RZ, 0x181f ;  /* 0x0000181fff0b7424 */ /* 0x000fe400078e00ff */
[----:B------:R-:W-:-:S07]  /*2cb20*/  IMAD.MOV.U32 R15, RZ, RZ, -0x1 ;  /* 0xffffffffff0f7424 */ /* 0x000fce00078e00ff */
[----:B------:R-:W-:Y:S05]  /*2cb30*/  WARPSYNC.COLLECTIVE R15, `(.L_x_2025) ;  /* 0x000000000f087348 */ /* 0x000fea0003c00000 */
[----:B------:R0:W1:Y:S02]  /*2cb40*/  SHFL.IDX P6, R14, R13, R12, R11 ;  /* 0x0000000c0d0e7389 */ /* 0x00006400000c000b */
[----:B01----:R-:W-:Y:S01]  /*2cb50*/  ENDCOLLECTIVE ;  /* 0x000000000000791b */ /* 0x003fe20003800000 */
.L_x_2025:
[----:B------:R-:W-:Y:S05]  /*2cb60*/  BSYNC B1 ;  /* 0x0000000000017941 */ /* 0x000fea0003800000 */
.L_x_2024:
        /* <DEDUP_REMOVED lines=8> */
.L_x_2026:
[----:B------:R-:W-:Y:S02]  /*2cbf0*/  IMAD.MOV.U32 R13, RZ, RZ, R33 ;  /* 0x000000ffff0d7224 */ /* 0x000fe400078e0021 */
[----:B------:R-:W-:-:S07]  /*2cc00*/  IMAD.MOV.U32 R8, RZ, RZ, R14 ;  /* 0x000000ffff087224 */ /* 0x000fce00078e000e */
[----:B------:R-:W-:Y:S05]  /*2cc10*/  WARPSYNC.COLLECTIVE R15, `(.L_x_2027) ;  /* 0x000000000f087348 */ /* 0x000fea0003c00000 */
[----:B------:R0:W1:Y:S02]  /*2cc20*/  SHFL.IDX P6, R14, R13, R12, R11 ;  /* 0x0000000c0d0e7389 */ /* 0x00006400000c000b */
[----:B01----:R-:W-:Y:S01]  /*2cc30*/  ENDCOLLECTIVE ;  /* 0x000000000000791b */ /* 0x003fe20003800000 */
.L_x_2027:
[----:B------:R-:W-:Y:S01]  /*2cc40*/  MOV R13, R31 ;  /* 0x0000001f000d7202 */ /* 0x000fe20000000f00 */
[----:B------:R-:W-:-:S07]  /*2cc50*/  IMAD.MOV.U32 R26, RZ, RZ, R14 ;  /* 0x000000ffff1a7224 */ /* 0x000fce00078e000e */
[----:B------:R-:W-:Y:S05]  /*2cc60*/  WARPSYNC.COLLECTIVE R15, `(.L_x_2028) ;  /* 0x000000000f087348 */ /* 0x000fea0003c00000 */
[----:B------:R0:W1:Y:S02]  /*2cc70*/  SHFL.IDX P6, R14, R13, R12, R11 ;  /* 0x0000000c0d0e7389 */ /* 0x00006400000c000b */
[----:B01----:R-:W-:Y:S01]  /*2cc80*/  ENDCOLLECTIVE ;  /* 0x000000000000791b */ /* 0x003fe20003800000 */
.L_x_2028:
[----:B------:R-:W-:Y:S01]  /*2cc90*/  IMAD.MOV.U32 R5, RZ, RZ, R14 ;  /* 0x000000ffff057224 */ /* 0x000fe200078e000e */
[----:B------:R-:W-:Y:S06]  /*2cca0*/  BRA `(.L_x_2029) ;  /* 0xfffffdd400587947 */ /* 0x000fec000383ffff */
.L_x_1665:
[----:B------:R-:W-:Y:S01]  /*2ccb0*/  BSSY B1, `(.L_x_2030) ;  /* 0x0000008000017945 */ /* 0x000fe20003800000 */
[----:B------:R-:W-:Y:S02]  /*2ccc0*/  IMAD.MOV.U32 R13, RZ, RZ, R32 ;  /* 0x000000ffff0d7224 */ /* 0x000fe400078e0020 */
[----:B------:R-:W-:Y:S02]  /*2ccd0*/  IMAD.MOV.U32 R12, RZ, RZ, 0x1 ;  /* 0x00000001ff0c7424 */ /* 0x000fe400078e00ff */
[----:B------:R-:W-:Y:S02]  /*2cce0*/  IMAD.MOV.U32 R11, RZ, RZ, 0x181f ;  /* 0x0000181fff0b7424 */ /* 0x000fe400078e00ff */
[----:B------:R-:W-:-:S07]  /*2ccf0*/  IMAD.MOV.U32 R15, RZ, RZ, -0x1 ;  /* 0xffffffffff0f7424 */ /* 0x000fce00078e00ff */
[----:B0-23--:R-:W-:Y:S05]  /*2cd00*/  WARPSYNC.COLLECTIVE R15, `(.L_x_2031) ;  /* 0x000000000f087348 */ /* 0x00dfea0003c00000 */
[----:B------:R1:W4:Y:S02]  /*2cd10*/  SHFL.IDX P6, R14, R13, R12, R11 ;  /* 0x0000000c0d0e7389 */ /* 0x00032400000c000b */
[----:B01234-:R-:W-:Y:S01]  /*2cd20*/  ENDCOLLECTIVE ;  /* 0x000000000000791b */ /* 0x01ffe20003800000 */
.L_x_2031:
[----:B------:R-:W-:Y:S05]  /*2cd30*/  BSYNC B1 ;  /* 0x0000000000017941 */ /* 0x000fea0003800000 */
.L_x_2030:
        /* <DEDUP_REMOVED lines=8> */
.L_x_2032:
[----:B------:R-:W-:Y:S01]  /*2cdc0*/  MOV R13, R33 ;  /* 0x00000021000d7202 */ /* 0x000fe20000000f00 */
[----:B------:R-:W-:-:S07]  /*2cdd0*/  IMAD.MOV.U32 R8, RZ, RZ, R14 ;  /* 0x000000ffff087224 */ /* 0x000fce00078e000e */
[----:B------:R-:W-:Y:S05]  /*2cde0*/  WARPSYNC.COLLECTIVE R15, `(.L_x_2033) ;  /* 0x000000000f087348 */ /* 0x000fea0003c00000 */
[----:B------:R0:W1:Y:S02]  /*2cdf0*/  SHFL.IDX P6, R14, R13, R12, R11 ;  /* 0x0000000c0d0e7389 */ /* 0x00006400000c000b */
[----:B01----:R-:W-:Y:S01]  /*2ce00*/  ENDCOLLECTIVE ;  /* 0x000000000000791b */ /* 0x003fe20003800000 */
.L_x_2033:
[----:B------:R-:W-:Y:S02]  /*2ce10*/  IMAD.MOV.U32 R13, RZ, RZ, R31 ;  /* 0x000000ffff0d7224 */ /* 0x000fe400078e001f */
[----:B------:R-:W-:-:S07]  /*2ce20*/  IMAD.MOV.U32 R26, RZ, RZ, R14 ;  /* 0x000000ffff1a7224 */ /* 0x000fce00078e000e */
[----:B------:R-:W-:Y:S05]  /*2ce30*/  WARPSYNC.COLLECTIVE R15, `(.L_x_2034) ;  /* 0x000000000f087348 */ /* 0x000fea0003c00000 */
[----:B------:R0:W1:Y:S02]  /*2ce40*/  SHFL.IDX P6, R14, R13, R12, R11 ;  /* 0x0000000c0d0e7389 */ /* 0x00006400000c000b */
[----:B01----:R-:W-:Y:S01]  /*2ce50*/  ENDCOLLECTIVE ;  /* 0x000000000000791b */ /* 0x003fe20003800000 */
.L_x_2034:
[----:B------:R-:W-:Y:S01]  /*2ce60*/  IMAD.MOV.U32 R5, RZ, RZ, R14 ;  /* 0x000000ffff057224 */ /* 0x000fe200078e000e */
[----:B------:R-:W-:Y:S06]  /*2ce70*/  BRA `(.L_x_2035) ;  /* 0xfffffdd800787947 */ /* 0x000fec000383ffff */
.L_x_1668:
[----:B------:R-:W-:Y:S01]  /*2ce80*/  BSSY B1, `(.L_x_2036) ;  /* 0x0000008000017945 */ /* 0x000fe20003800000 */
[----:B------:R-:W-:Y:S01]  /*2ce90*/  IMAD.MOV.U32 R13, RZ, RZ, R32 ;  /* 0x000000ffff0d7224 */ /* 0x000fe200078e0020 */
[----:B------:R-:W-:Y:S01]  /*2cea0*/  MOV R11, 0x181f ;  /* 0x0000181f000b7802 */ /* 0x000fe20000000f00 */
[----:B------:R-:W-:Y:S02]  /*2ceb0*/  IMAD.MOV.U32 R12, RZ, RZ, 0x2 ;  /* 0x00000002ff0c7424 */ /* 0x000fe400078e00ff */
[----:B------:R-:W-:-:S07]  /*2cec0*/  IMAD.MOV.U32 R15, RZ, RZ, -0x1 ;  /* 0xffffffffff0f7424 */ /* 0x000fce00078e00ff */
[----:B-1-34-:R-:W-:Y:S05]  /*2ced0*/  WARPSYNC.COLLECTIVE R15, `(.L_x_2037) ;  /* 0x000000000f087348 */ /* 0x01afea0003c00000 */
[----:B------:R0:W2:Y:S02]  /*2cee0*/  SHFL.IDX P6, R14, R13, R12, R11 ;  /* 0x0000000c0d0e7389 */ /* 0x0000a400000c000b */
[----:B01234-:R-:W-:Y:S01]  /*2cef0*/  ENDCOLLECTIVE ;  /* 0x000000000000791b */ /* 0x01ffe20003800000 */
.L_x_2037:
[----:B------:R-:W-:Y:S05]  /*2cf00*/  BSYNC B1 ;  /* 0x0000000000017941 */ /* 0x000fea0003800000 */
.L_x_2036:
        /* <DEDUP_REMOVED lines=8> */
.L_x_2038:
[----:B------:R-:W-:Y:S02]  /*2cf90*/  IMAD.MOV.U32 R13, RZ, RZ, R33 ;  /* 0x000000ffff0d7224 */ /* 0x000fe400078e0021 */
[----:B------:R-:W-:-:S07]  /*2cfa0*/  IMAD.MOV.U32 R8, RZ, RZ, R14 ;  /* 0x000000ffff087224 */ /* 0x000fce00078e000e */
[----:B------:R-:W-:Y:S05]  /*2cfb0*/  WARPSYNC.COLLECTIVE R15, `(.L_x_2039) ;  /* 0x000000000f087348 */ /* 0x000fea0003c00000 */
[----:B------:R0:W1:Y:S02]  /*2cfc0*/  SHFL.IDX P6, R14, R13, R12, R11 ;  /* 0x0000000c0d0e7389 */ /* 0x00006400000c000b */
[----:B01----:R-:W-:Y:S01]  /*2cfd0*/  ENDCOLLECTIVE ;  /* 0x000000000000791b */ /* 0x003fe20003800000 */
.L_x_2039:
[----:B------:R-:W-:Y:S02]  /*2cfe0*/  IMAD.MOV.U32 R13, RZ, RZ, R31 ;  /* 0x000000ffff0d7224 */ /* 0x000fe400078e001f */
[----:B------:R-:W-:-:S07]  /*2cff0*/  IMAD.MOV.U32 R78, RZ, RZ, R14 ;  /* 0x000000ffff4e7224 */ /* 0x000fce00078e000e */
[----:B------:R-:W-:Y:S05]  /*2d000*/  WARPSYNC.COLLECTIVE R15, `(.L_x_2040) ;  /* 0x000000000f087348 */ /* 0x000fea0003c00000 */
[----:B------:R0:W1:Y:S02]  /*2d010*/  SHFL.IDX P6, R14, R13, R12, R11 ;  /* 0x0000000c0d0e7389 */ /* 0x00006400000c000b */
[----:B01----:R-:W-:Y:S01]  /*2d020*/  ENDCOLLECTIVE ;  /* 0x000000000000791b */ /* 0x003fe20003800000 */
.L_x_2040:
[----:B------:R-:W-:Y:S01]  /*2d030*/  IMAD.MOV.U32 R5, RZ, RZ, R14 ;  /* 0x000000ffff057224 */ /* 0x000fe200078e000e */
[----:B------:R-:W-:Y:S06]  /*2d040*/  BRA `(.L_x_2041) ;  /* 0xfffffddc00707947 */ /* 0x000fec000383ffff */
.L_x_1671:
[----:B------:R-:W-:Y:S01]  /*2d050*/  BSSY B1, `(.L_x_2042) ;  /* 0x0000008000017945 */ /* 0x000fe20003800000 */
[----:B------:R-:W-:Y:S01]  /*2d060*/  MOV R13, R32 ;  /* 0x00000020000d7202 */ /* 0x000fe20000000f00 */
[----:B------:R-:W-:Y:S02]  /*2d070*/  IMAD.MOV.U32 R12, RZ, RZ, 0x3 ;  /* 0x00000003ff0c7424 */ /* 0x000fe400078e00ff */
[----:B------:R-:W-:Y:S02]  /*2d080*/  IMAD.MOV.U32 R11, RZ, RZ, 0x181f ;  /* 0x0000181fff0b7424 */ /* 0x000fe400078e00ff */
[----:B------:R-:W-:-:S07]  /*2d090*/  IMAD.MOV.U32 R15, RZ, RZ, -0x1 ;  /* 0xffffffffff0f7424 */ /* 0x000fce00078e00ff */
[----:B-1--4-:R-:W-:Y:S05]  /*2d0a0*/  WARPSYNC.COLLECTIVE R15, `(.L_x_2043) ;  /* 0x000000000f087348 */ /* 0x012fea0003c00000 */
[----:B------:R0:W2:Y:S02]  /*2d0b0*/  SHFL.IDX P6, R14, R13, R12, R11 ;  /* 0x0000000c0d0e7389 */ /* 0x0000a400000c000b */
[----:B012-4-:R-:W-:Y:S01]  /*2d0c0*/  ENDCOLLECTIVE ;  /* 0x000000000000791b */ /* 0x017fe20003800000 */
.L_x_2043:
[----:B------:R-:W-:Y:S05]  /*2d0d0*/  BSYNC B1 ;  /* 0x0000000000017941 */ /* 0x000fea0003800000 */
.L_x_2042:
        /* <DEDUP_REMOVED lines=8> */
.L_x_2044:
[----:B------:R-:W-:Y:S02]  /*2d160*/  IMAD.MOV.U32 R13, RZ, RZ, R33 ;  /* 0x000000ffff0d7224 */ /* 0x000fe400078e0021 */
[----:B------:R-:W-:-:S07]  /*2d170*/  IMAD.MOV.U32 R80, RZ, RZ, R14 ;  /* 0x000000ffff507224 */ /* 0x000fce00078e000e */
[----:B------:R-:W-:Y:S05]  /*2d180*/  WARPSYNC.COLLECTIVE R15, `(.L_x_2045) ;  /* 0x000000000f087348 */ /* 0x000fea0003c00000 */
[----:B------:R0:W1:Y:S02]  /*2d190*/  SHFL.IDX P6, R14, R13, R12, R11 ;  /* 0x0000000c0d0e7389 */ /* 0x00006400000c000b */
[----:B01----:R-:W-:Y:S01]  /*2d1a0*/  ENDCOLLECTIVE ;  /* 0x000000000000791b */ /* 0x003fe20003800000 */
.L_x_2045:
[----:B------:R-:W-:Y:S01]  /*2d1b0*/  MOV R13, R31 ;  /* 0x0000001f000d7202 */ /* 0x000fe20000000f00 */
[----:B------:R-:W-:-:S07]  /*2d1c0*/  IMAD.MOV.U32 R79, RZ, RZ, R14 ;  /* 0x000000ffff4f7224 */ /* 0x000fce00078e000e */
[----:B------:R-:W-:Y:S05]  /*2d1d0*/  WARPSYNC.COLLECTIVE R15, `(.L_x_2046) ;  /* 0x000000000f087348 */ /* 0x000fea0003c00000 */
[----:B------:R0:W1:Y:S02]  /*2d1e0*/  SHFL.IDX P6, R14, R13, R12, R11 ;  /* 0x0000000c0d0e7389 */ /* 0x00006400000c000b */
[----:B01----:R-:W-:Y:S01]  /*2d1f0*/  ENDCOLLECTIVE ;  /* 0x000000000000791b */ /* 0x003fe20003800000 */
.L_x_2046:
[----:B------:R-:W-:Y:S01]  /*2d200*/  IMAD.MOV.U32 R12, RZ, RZ, R14 ;  /* 0x000000ffff0c7224 */ /* 0x000fe200078e000e */
[----:B------:R-:W-:Y:S06]  /*2d210*/  BRA `(.L_x_2047) ;  /* 0xfffffde000707947 */ /* 0x000fec000383ffff */
.L_x_1675:
[----:B0-----:R0:W1:Y:S02]  /*2d220*/  SYNCS.PHASECHK.TRANS64.TRYWAIT P0, [R17+URZ+0x30800], R0 ;  /* 0x03080000110075a7 */ /* 0x001064000800017f */
[----:B-1----:R-:W-:Y:S05]  /*2d230*/  @!P0 NANOSLEEP.SYNCS 0x989680 ;  /* 0x009896800000895d */ /* 0x002fea0003900000 */
[----:B------:R-:W1:Y:S02]  /*2d240*/  @!P0 SYNCS.PHASECHK.TRANS64 P0, [R17+URZ+0x30800], R0 ;  /* 0x03080000110085a7 */ /* 0x000e64000800007f */
[----:B-1----:R-:W-:Y:S05]  /*2d250*/  @!P0 BRA `(.L_x_1675) ;  /* 0xfffffffc00f08947 */ /* 0x002fea000383ffff */
[----:B------:R-:W-:Y:S05]  /*2d260*/  BRA `(.L_x_2048) ;  /* 0xfffffde400787947 */ /* 0x000fea000383ffff */
.L_x_1707:
        /* <DEDUP_REMOVED lines=8> */
.L_x_2050:
[----:B------:R-:W-:Y:S05]  /*2d2f0*/  BSYNC B1 ;  /* 0x0000000000017941 */ /* 0x000fea0003800000 */
.L_x_2049:
        /* <DEDUP_REMOVED lines=8> */
.L_x_2051:
[----:B------:R-:W-:Y:S01]  /*2d380*/  MOV R13, R72 ;  /* 0x00000048000d7202 */ /* 0x000fe20000000f00 */
[----:B------:R-:W-:-:S07]  /*2d390*/  IMAD.MOV.U32 R6, RZ, RZ, R14 ;  /* 0x000000ffff067224 */ /* 0x000fce00078e000e */
[----:B------:R-:W-:Y:S05]  /*2d3a0*/  WARPSYNC.COLLECTIVE R15, `(.L_x_2052) ;  /* 0x000000000f087348 */ /* 0x000fea0003c00000 */
[----:B------:R0:W1:Y:S02]  /*2d3b0*/  SHFL.IDX P6, R14, R13, R12, R11 ;  /* 0x0000000c0d0e7389 */ /* 0x00006400000c000b */
[----:B01----:R-:W-:Y:S01]  /*2d3c0*/  ENDCOLLECTIVE ;  /* 0x000000000000791b */ /* 0x003fe20003800000 */
.L_x_2052:
[----:B------:R-:W-:Y:S02]  /*2d3d0*/  IMAD.MOV.U32 R13, RZ, RZ, R3 ;  /* 0x000000ffff0d7224 */ /* 0x000fe400078e0003 */
[----:B------:R-:W-:-:S07]  /*2d3e0*/  IMAD.MOV.U32 R9, RZ, RZ, R14 ;  /* 0x000000ffff097224 */ /* 0x000fce00078e000e */
[----:B------:R-:W-:Y:S05]  /*2d3f0*/  WARPSYNC.COLLECTIVE R15, `(.L_x_2053) ;  /* 0x000000000f087348 */ /* 0x000fea0003c00000 */
[----:B------:R0:W1:Y:S02]  /*2d400*/  SHFL.IDX P6, R14, R13, R12, R11 ;  /* 0x0000000c0d0e7389 */ /* 0x00006400000c000b */
[----:B01----:R-:W-:Y:S01]  /*2d410*/  ENDCOLLECTIVE ;  /* 0x000000000000791b */ /* 0x003fe20003800000 */
.L_x_2053:
[----:B------:R-:W-:Y:S05]  /*2d420*/  BRA `(.L_x_2054) ;  /* 0xfffffe1400f07947 */ /* 0x000fea000383ffff */
.L_x_1710:
[----:B------:R-:W-:Y:S01]  /*2d430*/  BSSY B1, `(.L_x_2055) ;  /* 0x0000008000017945 */ /* 0x000fe20003800000 */
[----:B------:R-:W-:Y:S01]  /*2d440*/  IMAD.MOV.U32 R13, RZ, RZ, R21 ;  /* 0x000000ffff0d7224 */ /* 0x000fe200078e0015 */
[----:B------:R-:W-:Y:S01]  /*2d450*/  MOV R15, 0xffffffff ;  /* 0xffffffff000f7802 */ /* 0x000fe20000000f00 */
[----:B------:R-:W-:Y:S02]  /*2d460*/  IMAD.MOV.U32 R12, RZ, RZ, 0x1 ;  /* 0x00000001ff0c7424 */ /* 0x000fe400078e00ff */
[----:B------:R-:W-:-:S07]  /*2d470*/  IMAD.MOV.U32 R11, RZ, RZ, 0x181f ;  /* 0x0000181fff0b7424 */ /* 0x000fce00078e00ff */
[----:B0--34-:R-:W-:Y:S05]  /*2d480*/  WARPSYNC.COLLECTIVE R15, `(.L_x_2056) ;  /* 0x000000000f087348 */ /* 0x019fea0003c00000 */
[----:B----4-:R1:W2:Y:S02]  /*2d490*/  SHFL.IDX P6, R14, R13, R12, R11 ;  /* 0x0000000c0d0e7389 */ /* 0x0102a400000c000b */
[----:B0123--:R-:W-:Y:S01]  /*2d4a0*/  ENDCOLLECTIVE ;  /* 0x000000000000791b */ /* 0x00ffe20003800000 */
.L_x_2056:
[----:B------:R-:W-:Y:S05]  /*2d4b0*/  BSYNC B1 ;  /* 0x0000000000017941 */ /* 0x000fea0003800000 */
.L_x_2055:
[----:B------:R-:W-:Y:S02]  /*2d4c0*/  IMAD.MOV.U32 R13, RZ, RZ, R20 ;  /* 0x000000ffff0d7224 */ /* 0x000fe400078e0014 */
[----:B------:R-:W-:Y:S02]  /*2d4d0*/  IMAD.MOV.U32 R12, RZ, RZ, 0x1 ;  /* 0x00000001ff0c7424 */ /* 0x000fe400078e00ff */
[----:B------:R-:W-:Y:S02]  /*2d4e0*/  IMAD.MOV.U32 R11, RZ, RZ, 0x181f ;  /* 0x0000181fff0b7424 */ /* 0x000fe400078e00ff */
[----:B------:R-:W-:Y:S02]  /*2d4f0*/  IMAD.MOV.U32 R15, RZ, RZ, -0x1 ;  /* 0xffffffffff0f7424 */ /* 0x000fe400078e00ff */
[----:B------:R-:W-:-:S07]  /*2d500*/  IMAD.MOV.U32 R7, RZ, RZ, R14 ;  /* 0x000000ffff077224 */ /* 0x000fce00078e000e */
[----:B------:R-:W-:Y:S05]  /*2d510*/  WARPSYNC.COLLECTIVE R15, `(.L_x_2057) ;  /* 0x000000000f087348 */ /* 0x000fea0003c00000 */
[----:B------:R0:W1:Y:S02]  /*2d520*/  SHFL.IDX P6, R14, R13, R12, R11 ;  /* 0x0000000c0d0e7389 */ /* 0x00006400000c000b */
[----:B01----:R-:W-:Y:S01]  /*2d530*/  ENDCOLLECTIVE ;  /* 0x000000000000791b */ /* 0x003fe20003800000 */
.L_x_2057:
[----:B------:R-:W-:Y:S01]  /*2d540*/  IMAD.MOV.U32 R13, RZ, RZ, R72 ;  /* 0x000000ffff0d7224 */ /* 0x000fe200078e0048 */
[----:B------:R-:W-:-:S07]  /*2d550*/  MOV R6, R14 ;  /* 0x0000000e00067202 */ /* 0x000fce0000000f00 */
[----:B------:R-:W-:Y:S05]  /*2d560*/  WARPSYNC.COLLECTIVE R15, `(.L_x_2058) ;  /* 0x000000000f087348 */ /* 0x000fea0003c00000 */
[----:B------:R0:W1:Y:S02]  /*2d570*/  SHFL.IDX P6, R14, R13, R12, R11 ;  /* 0x0000000c0d0e7389 */ /* 0x00006400000c000b */
[----:B01----:R-:W-:Y:S01]  /*2d580*/  ENDCOLLECTIVE ;  /* 0x000000000000791b */ /* 0x003fe20003800000 */
.L_x_2058:
[----:B------:R-:W-:Y:S02]  /*2d590*/  IMAD.MOV.U32 R13, RZ, RZ, R3 ;  /* 0x000000ffff0d7224 */ /* 0x000fe400078e0003 */
[----:B------:R-:W-:-:S07]  /*2d5a0*/  IMAD.MOV.U32 R9, RZ, RZ, R14 ;  /* 0x000000ffff097224 */ /* 0x000fce00078e000e */
[----:B------:R-:W-:Y:S05]  /*2d5b0*/  WARPSYNC.COLLECTIVE R15, `(.L_x_2059) ;  /* 0x000000000f087348 */ /* 0x000fea0003c00000 */
[----:B------:R0:W1:Y:S02]  /*2d5c0*/  SHFL.IDX P6, R14, R13, R12, R11 ;  /* 0x0000000c0d0e7389 */ /* 0x00006400000c000b */
[----:B01----:R-:W-:Y:S01]  /*2d5d0*/  ENDCOLLECTIVE ;  /* 0x000000000000791b */ /* 0x003fe20003800000 */
.L_x_2059:
[----:B------:R-:W-:Y:S05]  /*2d5e0*/  BRA `(.L_x_2060) ;  /* 0xfffffe1800b47947 */ /* 0x000fea000383ffff */
.L_x_1713:
[----:B------:R-:W-:Y:S01]  /*2d5f0*/  BSSY B1, `(.L_x_2061) ;  /* 0x0000008000017945 */ /* 0x000fe20003800000 */
[----:B------:R-:W-:Y:S01]  /*2d600*/  IMAD.MOV.U32 R13, RZ, RZ, R21 ;  /* 0x000000ffff0d7224 */ /* 0x000fe200078e0015 */
[----:B------:R-:W-:Y:S01]  /*2d610*/  MOV R11, 0x181f ;  /* 0x0000181f000b7802 */ /* 0x000fe20000000f00 */
[----:B------:R-:W-:Y:S02]  /*2d620*/  IMAD.MOV.U32 R12, RZ, RZ, 0x2 ;  /* 0x00000002ff0c7424 */ /* 0x000fe400078e00ff */
[----:B------:R-:W-:-:S07]  /*2d630*/  IMAD.MOV.U32 R15, RZ, RZ, -0x1 ;  /* 0xffffffffff0f7424 */ /* 0x000fce00078e00ff */
[----:B-1-34-:R-:W-:Y:S05]  /*2d640*/  WARPSYNC.COLLECTIVE R15, `(.L_x_2062) ;  /* 0x000000000f087348 */ /* 0x01afea0003c00000 */
[----:B----4-:R0:W2:Y:S02]  /*2d650*/  SHFL.IDX P6, R14, R13, R12, R11 ;  /* 0x0000000c0d0e7389 */ /* 0x0100a400000c000b */
[----:B0123--:R-:W-:Y:S01]  /*2d660*/  ENDCOLLECTIVE ;  /* 0x000000000000791b */ /* 0x00ffe20003800000 */
.L_x_2062:
[----:B------:R-:W-:Y:S05]  /*2d670*/  BSYNC B1 ;  /* 0x0000000000017941 */ /* 0x000fea0003800000 */
.L_x_2061:
        /* <DEDUP_REMOVED lines=8> */
.L_x_2063:
[----:B------:R-:W-:Y:S02]  /*2d700*/  IMAD.MOV.U32 R13, RZ, RZ, R72 ;  /* 0x000000ffff0d7224 */ /* 0x000fe400078e0048 */
[----:B------:R-:W-:-:S07]  /*2d710*/  IMAD.MOV.U32 R6, RZ, RZ, R14 ;  /* 0x000000ffff067224 */ /* 0x000fce00078e000e */
[----:B------:R-:W-:Y:S05]  /*2d720*/  WARPSYNC.COLLECTIVE R15, `(.L_x_2064) ;  /* 0x000000000f087348 */ /* 0x000fea0003c00000 */
[----:B------:R0:W1:Y:S02]  /*2d730*/  SHFL.IDX P6, R14, R13, R12, R11 ;  /* 0x0000000c0d0e7389 */ /* 0x00006400000c000b */
[----:B01----:R-:W-:Y:S01]  /*2d740*/  ENDCOLLECTIVE ;  /* 0x000000000000791b */ /* 0x003fe20003800000 */
.L_x_2064:
[----:B------:R-:W-:Y:S02]  /*2d750*/  IMAD.MOV.U32 R13, RZ, RZ, R3 ;  /* 0x000000ffff0d7224 */ /* 0x000fe400078e0003 */
[----:B------:R-:W-:-:S07]  /*2d760*/  IMAD.MOV.U32 R9, RZ, RZ, R14 ;  /* 0x000000ffff097224 */ /* 0x000fce00078e000e */
[----:B------:R-:W-:Y:S05]  /*2d770*/  WARPSYNC.COLLECTIVE R15, `(.L_x_2065) ;  /* 0x000000000f087348 */ /* 0x000fea0003c00000 */
[----:B------:R0:W1:Y:S02]  /*2d780*/  SHFL.IDX P6, R14, R13, R12, R11 ;  /* 0x0000000c0d0e7389 */ /* 0x00006400000c000b */
[----:B01----:R-:W-:Y:S01]  /*2d790*/  ENDCOLLECTIVE ;  /* 0x000000000000791b */ /* 0x003fe20003800000 */
.L_x_2065:
[----:B------:R-:W-:Y:S05]  /*2d7a0*/  BRA `(.L_x_2066) ;  /* 0xfffffe1c00587947 */ /* 0x000fea000383ffff */
.L_x_1716:
        /* <DEDUP_REMOVED lines=8> */
.L_x_2068:
[----:B------:R-:W-:Y:S05]  /*2d830*/  BSYNC B1 ;  /* 0x0000000000017941 */ /* 0x000fea0003800000 */
.L_x_2067:
        /* <DEDUP_REMOVED lines=8> */
.L_x_2069:
[----:B------:R-:W-:Y:S02]  /*2d8c0*/  IMAD.MOV.U32 R13, RZ, RZ, R72 ;  /* 0x000000ffff0d7224 */ /* 0x000fe400078e0048 */
[----:B------:R-:W-:-:S07]  /*2d8d0*/  IMAD.MOV.U32 R20, RZ, RZ, R14 ;  /* 0x000000ffff147224 */ /* 0x000fce00078e000e */
[----:B------:R-:W-:Y:S05]  /*2d8e0*/  WARPSYNC.COLLECTIVE R15, `(.L_x_2070) ;  /* 0x000000000f087348 */ /* 0x000fea0003c00000 */
[----:B------:R0:W1:Y:S02]  /*2d8f0*/  SHFL.IDX P6, R14, R13, R12, R11 ;  /* 0x0000000c0d0e7389 */ /* 0x00006400000c000b */
[----:B01----:R-:W-:Y:S01]  /*2d900*/  ENDCOLLECTIVE ;  /* 0x000000000000791b */ /* 0x003fe20003800000 */
.L_x_2070:
[----:B------:R-:W-:Y:S02]  /*2d910*/  IMAD.MOV.U32 R13, RZ, RZ, R3 ;  /* 0x000000ffff0d7224 */ /* 0x000fe400078e0003 */
[----:B------:R-:W-:-:S07]  /*2d920*/  IMAD.MOV.U32 R77, RZ, RZ, R14 ;  /* 0x000000ffff4d7224 */ /* 0x000fce00078e000e */
[----:B------:R-:W-:Y:S05]  /*2d930*/  WARPSYNC.COLLECTIVE R15, `(.L_x_2071) ;  /* 0x000000000f087348 */ /* 0x000fea0003c00000 */
[----:B------:R0:W1:Y:S02]  /*2d940*/  SHFL.IDX P6, R14, R13, R12, R11 ;  /* 0x0000000c0d0e7389 */ /* 0x00006400000c000b */
[----:B01----:R-:W-:Y:S01]  /*2d950*/  ENDCOLLECTIVE ;  /* 0x000000000000791b */ /* 0x003fe20003800000 */
.L_x_2071:
[----:B------:R-:W-:Y:S01]  /*2d960*/  MOV R3, R14 ;  /* 0x0000000e00037202 */ /* 0x000fe20000000f00 */
[----:B------:R-:W-:Y:S06]  /*2d970*/  BRA `(.L_x_2072) ;  /* 0xfffffe2000007947 */ /* 0x000fec000383ffff */
.L_x_1720:
[----:B---3--:R3:W4:Y:S02]  /*2d980*/  SYNCS.PHASECHK.TRANS64.TRYWAIT P0, [R17+URZ+0x30800], R0 ;  /* 0x03080000110075a7 */ /* 0x008724000800017f */
[----:B----4-:R-:W-:Y:S05]  /*2d990*/  @!P0 NANOSLEEP.SYNCS 0x989680 ;  /* 0x009896800000895d */ /* 0x010fea0003900000 */
[----:B------:R-:W4:Y:S02]  /*2d9a0*/  @!P0 SYNCS.PHASECHK.TRANS64 P0, [R17+URZ+0x30800], R0 ;  /* 0x03080000110085a7 */ /* 0x000f24000800007f */
[----:B----4-:R-:W-:Y:S05]  /*2d9b0*/  @!P0 BRA `(.L_x_1720) ;  /* 0xfffffffc00f08947 */ /* 0x010fea000383ffff */
[----:B------:R-:W-:Y:S05]  /*2d9c0*/  BRA `(.L_x_2073) ;  /* 0xfffffe2000a87947 */ /* 0x000fea000383ffff */
.L_x_1738:
[----:B-1----:R1:W3:Y:S02]  /*2d9d0*/  SYNCS.PHASECHK.TRANS64.TRYWAIT P1, [R0+URZ+0x30830], R5 ;  /* 0x03083005000075a7 */ /* 0x0022e4000802017f */
[----:B---3--:R-:W-:Y:S05]  /*2d9e0*/  @!P1 NANOSLEEP.SYNCS 0x989680 ;  /* 0x009896800000995d */ /* 0x008fea0003900000 */
[----:B------:R-:W3:Y:S02]  /*2d9f0*/  @!P1 SYNCS.PHASECHK.TRANS64 P1, [R0+URZ+0x30830], R5 ;  /* 0x03083005000095a7 */ /* 0x000ee4000802007f */
[----:B---3--:R-:W-:Y:S05]  /*2da00*/  @!P1 BRA `(.L_x_1738) ;  /* 0xfffffffc00f09947 */ /* 0x008fea000383ffff */
[----:B------:R-:W-:Y:S05]  /*2da10*/  BRA `(.L_x_1737) ;  /* 0xfffffe5800b87947 */ /* 0x000fea000383ffff */
.L_x_1759:
[----:B-1----:R1:W2:Y:S02]  /*2da20*/  SYNCS.PHASECHK.TRANS64.TRYWAIT P1, [R223+URZ+0x30830], R152 ;  /* 0x03083098df0075a7 */ /* 0x0022a4000802017f */
[----:B--2---:R-:W-:Y:S05]  /*2da30*/  @!P1 NANOSLEEP.SYNCS 0x989680 ;  /* 0x009896800000995d */ /* 0x004fea0003900000 */
[----:B------:R-:W2:Y:S02]  /*2da40*/  @!P1 SYNCS.PHASECHK.TRANS64 P1, [R223+URZ+0x30830], R152 ;  /* 0x03083098df0095a7 */ /* 0x000ea4000802007f */
[----:B--2---:R-:W-:Y:S05]  /*2da50*/  @!P1 BRA `(.L_x_1759) ;  /* 0xfffffffc00f09947 */ /* 0x004fea000383ffff */
[----:B------:R-:W-:Y:S05]  /*2da60*/  BRA `(.L_x_1758) ;  /* 0xfffffe8400407947 */ /* 0x000fea000383ffff */
.L_x_1764:
[----:B-1----:R1:W2:Y:S02]  /*2da70*/  SYNCS.PHASECHK.TRANS64.TRYWAIT P1, [R218+URZ+0x30850], R0 ;  /* 0x03085000da0075a7 */ /* 0x0022a4000802017f */
[----:B--2---:R-:W-:Y:S05]  /*2da80*/  @!P1 NANOSLEEP.SYNCS 0x989680 ;  /* 0x009896800000995d */ /* 0x004fea0003900000 */
[----:B------:R-:W2:Y:S02]  /*2da90*/  @!P1 SYNCS.PHASECHK.TRANS64 P1, [R218+URZ+0x30850], R0 ;  /* 0x03085000da0095a7 */ /* 0x000ea4000802007f */
[----:B--2---:R-:W-:Y:S05]  /*2daa0*/  @!P1 BRA `(.L_x_1764) ;  /* 0xfffffffc00f09947 */ /* 0x004fea000383ffff */
[----:B------:R-:W-:Y:S05]  /*2dab0*/  BRA `(.L_x_1763) ;  /* 0xfffffe9400bc7947 */ /* 0x000fea000383ffff */
.L_x_1787:
[----:B-1----:R1:W2:Y:S02]  /*2dac0*/  SYNCS.PHASECHK.TRANS64.TRYWAIT P1, [R222+URZ+0x30830], R4 ;  /* 0x03083004de0075a7 */ /* 0x0022a4000802017f */
[----:B--2---:R-:W-:Y:S05]  /*2dad0*/  @!P1 NANOSLEEP.SYNCS 0x989680 ;  /* 0x009896800000995d */ /* 0x004fea0003900000 */
[----:B------:R-:W2:Y:S02]  /*2dae0*/  @!P1 SYNCS.PHASECHK.TRANS64 P1, [R222+URZ+0x30830], R4 ;  /* 0x03083004de0095a7 */ /* 0x000ea4000802007f */
[----:B--2---:R-:W-:Y:S05]  /*2daf0*/  @!P1 BRA `(.L_x_1787) ;  /* 0xfffffffc00f09947 */ /* 0x004fea000383ffff */
[----:B------:R-:W-:Y:S05]  /*2db00*/  BRA `(.L_x_1786) ;  /* 0xfffffeb400647947 */ /* 0x000fea000383ffff */
.L_x_1792:
[----:B-1----:R1:W2:Y:S02]  /*2db10*/  SYNCS.PHASECHK.TRANS64.TRYWAIT P1, [R8+URZ+0x30850], R0 ;  /* 0x03085000080075a7 */ /* 0x0022a4000802017f */
[----:B--2---:R-:W-:Y:S05]  /*2db20*/  @!P1 NANOSLEEP.SYNCS 0x989680 ;  /* 0x009896800000995d */ /* 0x004fea0003900000 */
[----:B------:R-:W2:Y:S02]  /*2db30*/  @!P1 SYNCS.PHASECHK.TRANS64 P1, [R8+URZ+0x30850], R0 ;  /* 0x03085000080095a7 */ /* 0x000ea4000802007f */
[----:B--2---:R-:W-:Y:S05]  /*2db40*/  @!P1 BRA `(.L_x_1792) ;  /* 0xfffffffc00f09947 */ /* 0x004fea000383ffff */
[----:B------:R-:W-:Y:S05]  /*2db50*/  BRA `(.L_x_1791) ;  /* 0xfffffec400e87947 */ /* 0x000fea000383ffff */
.L_x_1802:
[----:B-1----:R1:W2:Y:S02]  /*2db60*/  SYNCS.PHASECHK.TRANS64.TRYWAIT P1, [R223+URZ+0x30830], R4 ;  /* 0x03083004df0075a7 */ /* 0x0022a4000802017f */
[----:B--2---:R-:W-:Y:S05]  /*2db70*/  @!P1 NANOSLEEP.SYNCS 0x989680 ;  /* 0x009896800000995d */ /* 0x004fea0003900000 */
[----:B------:R-:W2:Y:S02]  /*2db80*/  @!P1 SYNCS.PHASECHK.TRANS64 P1, [R223+URZ+0x30830], R4 ;  /* 0x03083004df0095a7 */ /* 0x000ea4000802007f */
[----:B--2---:R-:W-:Y:S05]  /*2db90*/  @!P1 BRA `(.L_x_1802) ;  /* 0xfffffffc00f09947 */ /* 0x004fea000383ffff */
[----:B------:R-:W-:Y:S05]  /*2dba0*/  BRA `(.L_x_1801) ;  /* 0xfffffed400b87947 */ /* 0x000fea000383ffff */
.L_x_1807:
[----:B-1----:R1:W2:Y:S02]  /*2dbb0*/  SYNCS.PHASECHK.TRANS64.TRYWAIT P1, [R222+URZ+0x30850], R0 ;  /* 0x03085000de0075a7 */ /* 0x0022a4000802017f */
[----:B--2---:R-:W-:Y:S05]  /*2dbc0*/  @!P1 NANOSLEEP.SYNCS 0x989680 ;  /* 0x009896800000995d */ /* 0x004fea0003900000 */
[----:B------:R-:W2:Y:S02]  /*2dbd0*/  @!P1 SYNCS.PHASECHK.TRANS64 P1, [R222+URZ+0x30850], R0 ;  /* 0x03085000de0095a7 */ /* 0x000ea4000802007f */
[----:B--2---:R-:W-:Y:S05]  /*2dbe0*/  @!P1 BRA `(.L_x_1807) ;  /* 0xfffffffc00f09947 */ /* 0x004fea000383ffff */
[----:B------:R-:W-:Y:S05]  /*2dbf0*/  BRA `(.L_x_1806) ;  /* 0xfffffee8003c7947 */ /* 0x000fea000383ffff */
.L_x_1823:
[----:B--2---:R2:W3:Y:S02]  /*2dc00*/  SYNCS.PHASECHK.TRANS64.TRYWAIT P1, [R3+URZ+0x30850], R0 ;  /* 0x03085000030075a7 */ /* 0x0044e4000802017f */
[----:B---3--:R-:W-:Y:S05]  /*2dc10*/  @!P1 NANOSLEEP.SYNCS 0x989680 ;  /* 0x009896800000995d */ /* 0x008fea0003900000 */
[----:B------:R-:W3:Y:S02]  /*2dc20*/  @!P1 SYNCS.PHASECHK.TRANS64 P1, [R3+URZ+0x30850], R0 ;  /* 0x03085000030095a7 */ /* 0x000ee4000802007f */
[----:B---3--:R-:W-:Y:S05]  /*2dc30*/  @!P1 BRA `(.L_x_1823) ;  /* 0xfffffffc00f09947 */ /* 0x008fea000383ffff */
[----:B------:R-:W-:Y:S05]  /*2dc40*/  BRA `(.L_x_1822) ;  /* 0xffffff0800dc7947 */ /* 0x000fea000383ffff */
.L_x_1873:
[----:B------:R-:W0:Y:S01]  /*2dc50*/  S2R R12, SR_TID.X ;  /* 0x00000000000c7919 */ /* 0x000e220000002100 */
[----:B------:R-:W-:Y:S01]  /*2dc60*/  BSSY B1, `(.L_x_2074) ;  /* 0x000000a000017945 */ /* 0x000fe20003800000 */
[----:B------:R-:W-:Y:S02]  /*2dc70*/  IMAD.MOV.U32 R11, RZ, RZ, 0x1f ;  /* 0x0000001fff0b7424 */ /* 0x000fe400078e00ff */
[----:B------:R-:W-:Y:S01]  /*2dc80*/  IMAD.MOV.U32 R15, RZ, RZ, -0x1 ;  /* 0xffffffffff0f7424 */ /* 0x000fe200078e00ff */
[----:B0-----:R-:W-:-:S04]  /*2dc90*/  SHF.R.U32.HI R12, RZ, 0x5, R12 ;  /* 0x00000005ff0c7819 */ /* 0x001fc8000001160c */
[----:B------:R-:W-:-:S05]  /*2dca0*/  LOP3.LUT R12, R12, 0x3, RZ, 0xc0, !PT ;  /* 0x000000030c0c7812 */ /* 0x000fca00078ec0ff */
[----:B------:R-:W-:Y:S02]  /*2dcb0*/  IMAD.MOV.U32 R13, RZ, RZ, R12 ;  /* 0x000000ffff0d7224 */ /* 0x000fe400078e000c */
[----:B------:R-:W-:-:S07]  /*2dcc0*/  IMAD.MOV.U32 R12, RZ, RZ, RZ ;  /* 0x000000ffff0c7224 */ /* 0x000fce00078e00ff */
[----:B------:R-:W-:Y:S05]  /*2dcd0*/  WARPSYNC.COLLECTIVE R15, `(.L_x_2075) ;  /* 0x000000000f087348 */ /* 0x000fea0003c00000 */
[----:B------:R0:W1:Y:S02]  /*2dce0*/  SHFL.IDX P6, R14, R13, R12, R11 ;  /* 0x0000000c0d0e7389 */ /* 0x00006400000c000b */
[----:B01----:R-:W-:Y:S01]  /*2dcf0*/  ENDCOLLECTIVE ;  /* 0x000000000000791b */ /* 0x003fe20003800000 */
.L_x_2075:
[----:B------:R-:W-:Y:S05]  /*2dd00*/  BSYNC B1 ;  /* 0x0000000000017941 */ /* 0x000fea0003800000 */
.L_x_2074:
[----:B------:R-:W-:Y:S05]  /*2dd10*/  BRA `(.L_x_2076) ;  /* 0xffffff7c009c7947 */ /* 0x000fea000383ffff */
.L_x_1875:
[----:B------:R-:W-:Y:S01]  /*2dd20*/  BSSY B1, `(.L_x_2077) ;  /* 0x0000006000017945 */ /* 0x000fe20003800000 */
[----:B------:R-:W-:-:S07]  /*2dd30*/  IMAD.MOV.U32 R15, RZ, RZ, -0x1 ;  /* 0xffffffffff0f7424 */ /* 0x000fce00078e00ff */
[----:B0-----:R-:W-:Y:S05]  /*2dd40*/  WARPSYNC.COLLECTIVE R15, `(.L_x_2078) ;  /* 0x000000000f0c7348 */ /* 0x001fea0003c00000 */
[----:B------:R-:W-:Y:S02]  /*2dd50*/  ELECT P6, UR62, PT ;  /* 0x00000000003e782f */ /* 0x000fe400038c0000 */
[----:B------:R-:W-:Y:S01]  /*2dd60*/  MOV R14, UR62 ;  /* 0x0000003e000e7c02 */ /* 0x000fe20008000f00 */
[----:B0-----:R-:W-:Y:S10]  /*2dd70*/  ENDCOLLECTIVE ;  /* 0x000000000000791b */ /* 0x001ff40003800000 */
.L_x_2078:
[----:B------:R-:W-:Y:S05]  /*2dd80*/  BSYNC B1 ;  /* 0x0000000000017941 */ /* 0x000fea0003800000 */
.L_x_2077:
[----:B------:R-:W-:Y:S05]  /*2dd90*/  BRA `(.L_x_1874) ;  /* 0xffffff7c00947947 */ /* 0x000fea000383ffff */
.L_x_1877:
[----:B0-----:R0:W1:Y:S02]  /*2dda0*/  SYNCS.PHASECHK.TRANS64.TRYWAIT P0, [R17+URZ+0x30820], R8 ;  /* 0x03082008110075a7 */ /* 0x001064000800017f */
[----:B-1----:R-:W-:Y:S05]  /*2ddb0*/  @!P0 NANOSLEEP.SYNCS 0x989680 ;  /* 0x009896800000895d */ /* 0x002fea0003900000 */
[----:B------:R-:W1:Y:S02]  /*2ddc0*/  @!P0 SYNCS.PHASECHK.TRANS64 P0, [R17+URZ+0x30820], R8 ;  /* 0x03082008110085a7 */ /* 0x000e64000800007f */
[----:B-1----:R-:W-:Y:S05]  /*2ddd0*/  @!P0 BRA `(.L_x_1877) ;  /* 0xfffffffc00f08947 */ /* 0x002fea000383ffff */
[----:B------:R-:W-:Y:S05]  /*2dde0*/  BRA `(.L_x_2079) ;  /* 0xffffff7c00a47947 */ /* 0x000fea000383ffff */
.L_x_1881:
[----:B-1----:R1:W2:Y:S02]  /*2ddf0*/  SYNCS.PHASECHK.TRANS64.TRYWAIT P0, [R12+URZ+0x308a0], R11 ;  /* 0x0308a00b0c0075a7 */ /* 0x0022a4000800017f */
[----:B--2---:R-:W-:Y:S05]  /*2de00*/  @!P0 NANOSLEEP.SYNCS 0x989680 ;  /* 0x009896800000895d */ /* 0x004fea0003900000 */
[----:B------:R-:W2:Y:S02]  /*2de10*/  @!P0 SYNCS.PHASECHK.TRANS64 P0, [R12+URZ+0x308a0], R11 ;  /* 0x0308a00b0c0085a7 */ /* 0x000ea4000800007f */
[----:B--2---:R-:W-:Y:S05]  /*2de20*/  @!P0 BRA `(.L_x_1881) ;  /* 0xfffffffc00f08947 */ /* 0x004fea000383ffff */
[----:B------:R-:W-:Y:S05]  /*2de30*/  BRA `(.L_x_2080) ;  /* 0xffffff7c00bc7947 */ /* 0x000fea000383ffff */
.L_x_1889:
[----:B0-----:R0:W2:Y:S02]  /*2de40*/  SYNCS.PHASECHK.TRANS64.TRYWAIT P0, [R12+URZ+0x308c0], R11 ;  /* 0x0308c00b0c0075a7 */ /* 0x0010a4000800017f */
[----:B--2---:R-:W-:Y:S05]  /*2de50*/  @!P0 NANOSLEEP.SYNCS 0x989680 ;  /* 0x009896800000895d */ /* 0x004fea0003900000 */
[----:B------:R-:W2:Y:S02]  /*2de60*/  @!P0 SYNCS.PHASECHK.TRANS64 P0, [R12+URZ+0x308c0], R11 ;  /* 0x0308c00b0c0085a7 */ /* 0x000ea4000800007f */
[----:B--2---:R-:W-:Y:S05]  /*2de70*/  @!P0 BRA `(.L_x_1889) ;  /* 0xfffffffc00f08947 */ /* 0x004fea000383ffff */
[----:B------:R-:W-:Y:S05]  /*2de80*/  BRA `(.L_x_2081) ;  /* 0xffffff8000fc7947 */ /* 0x000fea000383ffff */
.L_x_1899:
[----:B0-----:R0:W1:Y:S02]  /*2de90*/  SYNCS.PHASECHK.TRANS64.TRYWAIT P1, [R7+URZ+0x308a0], R3 ;  /* 0x0308a003070075a7 */ /* 0x001064000802017f */
[----:B-1----:R-:W-:Y:S05]  /*2dea0*/  @!P1 NANOSLEEP.SYNCS 0x989680 ;  /* 0x009896800000995d */ /* 0x002fea0003900000 */
[----:B------:R-:W1:Y:S02]  /*2deb0*/  @!P1 SYNCS.PHASECHK.TRANS64 P1, [R7+URZ+0x308a0], R3 ;  /* 0x0308a003070095a7 */ /* 0x000e64000802007f */
[----:B-1----:R-:W-:Y:S05]  /*2dec0*/  @!P1 BRA `(.L_x_1899) ;  /* 0xfffffffc00f09947 */ /* 0x002fea000383ffff */
[----:B------:R-:W-:Y:S05]  /*2ded0*/  BRA `(.L_x_2082) ;  /* 0xffffff8800707947 */ /* 0x000fea000383ffff */
.L_x_1907:
[----:B-1----:R1:W2:Y:S02]  /*2dee0*/  SYNCS.PHASECHK.TRANS64.TRYWAIT P1, [R7+URZ+0x308c0], R3 ;  /* 0x0308c003070075a7 */ /* 0x0022a4000802017f */
[----:B--2---:R-:W-:Y:S05]  /*2def0*/  @!P1 NANOSLEEP.SYNCS 0x989680 ;  /* 0x009896800000995d */ /* 0x004fea0003900000 */
[----:B------:R-:W2:Y:S02]  /*2df00*/  @!P1 SYNCS.PHASECHK.TRANS64 P1, [R7+URZ+0x308c0], R3 ;  /* 0x0308c003070095a7 */ /* 0x000ea4000802007f */
[----:B--2---:R-:W-:Y:S05]  /*2df10*/  @!P1 BRA `(.L_x_1907) ;  /* 0xfffffffc00f09947 */ /* 0x004fea000383ffff */
[----:B------:R-:W-:Y:S05]  /*2df20*/  BRA `(.L_x_2083) ;  /* 0xffffff8c00a87947 */ /* 0x000fea000383ffff */
.L_x_1933:
[----:B------:R-:W0:Y:S01]  /*2df30*/  S2R R8, SR_TID.X ;  /* 0x0000000000087919 */ /* 0x000e220000002100 */
[----:B------:R-:W-:Y:S01]  /*2df40*/  BSSY B0, `(.L_x_2084) ;  /* 0x000000a000007945 */ /* 0x000fe20003800000 */
[----:B------:R-:W-:Y:S02]  /*2df50*/  IMAD.MOV.U32 R12, RZ, RZ, RZ ;  /* 0x000000ffff0c7224 */ /* 0x000fe400078e00ff */
[----:B------:R-:W-:Y:S02]  /*2df60*/  IMAD.MOV.U32 R11, RZ, RZ, 0x1f ;  /* 0x0000001fff0b7424 */ /* 0x000fe400078e00ff */
[----:B------:R-:W-:Y:S01]  /*2df70*/  IMAD.MOV.U32 R15, RZ, RZ, -0x1 ;  /* 0xffffffffff0f7424 */ /* 0x000fe200078e00ff */
[----:B0-----:R-:W-:-:S04]  /*2df80*/  SHF.R.U32.HI R8, RZ, 0x5, R8 ;  /* 0x00000005ff087819 */ /* 0x001fc80000011608 */
[----:B------:R-:W-:-:S04]  /*2df90*/  LOP3.LUT R8, R8, 0x3, RZ, 0xc0, !PT ;  /* 0x0000000308087812 */ /* 0x000fc800078ec0ff */
[----:B------:R-:W-:-:S07]  /*2dfa0*/  MOV R13, R8 ;  /* 0x00000008000d7202 */ /* 0x000fce0000000f00 */
[----:B-----5:R-:W-:Y:S05]  /*2dfb0*/  WARPSYNC.COLLECTIVE R15, `(.L_x_2085) ;  /* 0x000000000f087348 */ /* 0x020fea0003c00000 */
[----:B------:R0:W1:Y:S02]  /*2dfc0*/  SHFL.IDX P6, R14, R13, R12, R11 ;  /* 0x0000000c0d0e7389 */ /* 0x00006400000c000b */
[----:B01---5:R-:W-:Y:S01]  /*2dfd0*/  ENDCOLLECTIVE ;  /* 0x000000000000791b */ /* 0x023fe20003800000 */
.L_x_2085:
[----:B------:R-:W-:Y:S05]  /*2dfe0*/  BSYNC B0 ;  /* 0x0000000000007941 */ /* 0x000fea0003800000 */
.L_x_2084:
[----:B------:R-:W-:Y:S05]  /*2dff0*/  BRA `(.L_x_2086) ;  /* 0xffffffa000ac7947 */ /* 0x000fea000383ffff */
.L_x_1936:
[----:B0-----:R0:W1:Y:S02]  /*2e000*/  SYNCS.PHASECHK.TRANS64.TRYWAIT P0, [R4+URZ+0x30840], R2 ;  /* 0x03084002040075a7 */ /* 0x001064000800017f */
[----:B-1----:R-:W-:Y:S05]  /*2e010*/  @!P0 NANOSLEEP.SYNCS 0x989680 ;  /* 0x009896800000895d */ /* 0x002fea0003900000 */
[----:B------:R-:W1:Y:S02]  /*2e020*/  @!P0 SYNCS.PHASECHK.TRANS64 P0, [R4+URZ+0x30840], R2 ;  /* 0x03084002040085a7 */ /* 0x000e64000800007f */
[----:B-1----:R-:W-:Y:S05]  /*2e030*/  @!P0 BRA `(.L_x_1936) ;  /* 0xfffffffc00f08947 */ /* 0x002fea000383ffff */
[----:B------:R-:W-:Y:S05]  /*2e040*/  BRA `(.L_x_2087) ;  /* 0xffffffa400007947 */ /* 0x000fea000383ffff */
.L_x_1937:
        /* <DEDUP_REMOVED lines=8> */
.L_x_2089:
[----:B------:R-:W-:Y:S05]  /*2e0d0*/  BSYNC B0 ;  /* 0x0000000000007941 */ /* 0x000fea0003800000 */
.L_x_2088:
[----:B------:R-:W-:Y:S01]  /*2e0e0*/  IMAD.MOV.U32 R13, RZ, RZ, R0 ;  /* 0x000000ffff0d7224 */ /* 0x000fe200078e0000 */
[----:B------:R-:W-:Y:S01]  /*2e0f0*/  MOV R15, 0xffffffff ;  /* 0xffffffff000f7802 */ /* 0x000fe20000000f00 */
[----:B------:R-:W-:Y:S02]  /*2e100*/  IMAD.MOV.U32 R12, RZ, RZ, RZ ;  /* 0x000000ffff0c7224 */ /* 0x000fe400078e00ff */
[----:B------:R-:W-:Y:S02]  /*2e110*/  IMAD.MOV.U32 R11, RZ, RZ, 0x181f ;  /* 0x0000181fff0b7424 */ /* 0x000fe400078e00ff */
[----:B------:R-:W-:Y:S02]  /*2e120*/  IMAD.MOV.U32 R2, RZ, RZ, R14 ;  /* 0x000000ffff027224 */ /* 0x000fe400078e000e */
[----:B------:R-:W-:-:S07]  /*2e130*/  @P0 IMAD R9, R7, 0x2, R17 ;  /* 0x0000000207090824 */ /* 0x000fce00078e0211 */
[----:B------:R-:W-:Y:S05]  /*2e140*/  WARPSYNC.COLLECTIVE R15, `(.L_x_2090) ;  /* 0x000000000f087348 */ /* 0x000fea0003c00000 */
[----:B------:R0:W1:Y:S02]  /*2e150*/  SHFL.IDX P6, R14, R13, R12, R11 ;  /* 0x0000000c0d0e7389 */ /* 0x00006400000c000b */
[----:B01----:R-:W-:Y:S01]  /*2e160*/  ENDCOLLECTIVE ;  /* 0x000000000000791b */ /* 0x003fe20003800000 */
.L_x_2090:
[----:B------:R-:W-:Y:S02]  /*2e170*/  IMAD.MOV.U32 R13, RZ, RZ, R6 ;  /* 0x000000ffff0d7224 */ /* 0x000fe400078e0006 */
[----:B------:R-:W-:Y:S02]  /*2e180*/  IMAD.MOV.U32 R12, RZ, RZ, 0x1 ;  /* 0x00000001ff0c7424 */ /* 0x000fe400078e00ff */
[----:B------:R-:W-:-:S07]  /*2e190*/  IMAD.MOV.U32 R3, RZ, RZ, R14 ;  /* 0x000000ffff037224 */ /* 0x000fce00078e000e */
[----:B------:R-:W-:Y:S05]  /*2e1a0*/  WARPSYNC.COLLECTIVE R15, `(.L_x_2091) ;  /* 0x000000000f087348 */ /* 0x000fea0003c00000 */
[----:B------:R0:W1:Y:S02]  /*2e1b0*/  SHFL.IDX P6, R14, R13, R12, R11 ;  /* 0x0000000c0d0e7389 */ /* 0x00006400000c000b */
[----:B01----:R-:W-:Y:S01]  /*2e1c0*/  ENDCOLLECTIVE ;  /* 0x000000000000791b */ /* 0x003fe20003800000 */
.L_x_2091:
[----:B------:R-:W-:-:S05]  /*2e1d0*/  @P0 LEA R3, P1, R36, R3, 0x1 ;  /* 0x0000000324030211 */ /* 0x000fca00078208ff */
[----:B------:R-:W-:-:S05]  /*2e1e0*/  @P0 IMAD.X R2, RZ, RZ, R2, P1 ;  /* 0x000000ffff020224 */ /* 0x000fca00008e0602 */
[----:B------:R-:W-:Y:S01]  /*2e1f0*/  @P0 LOP3.LUT R3, R3, R2, RZ, 0x3c, !PT ;  /* 0x0000000203030212 */ /* 0x000fe200078e3cff */
[----:B------:R-:W-:-:S03]  /*2e200*/  IMAD.MOV.U32 R13, RZ, RZ, R0 ;  /* 0x000000ffff0d7224 */ /* 0x000fc600078e0000 */
[----:B------:R-:W-:-:S04]  /*2e210*/  @P0 LOP3.LUT R2, R3, R2, RZ, 0x3c, !PT ;  /* 0x0000000203020212 */ /* 0x000fc800078e3cff */
[----:B------:R-:W-:Y:S02]  /*2e220*/  @P0 LOP3.LUT R3, R3, R2, RZ, 0x3c, !PT ;  /* 0x0000000203030212 */ /* 0x000fe400078e3cff */
[----:B------:R-:W-:-:S07]  /*2e230*/  MOV R8, R14 ;  /* 0x0000000e00087202 */ /* 0x000fce0000000f00 */
[----:B------:R-:W-:Y:S05]  /*2e240*/  WARPSYNC.COLLECTIVE R15, `(.L_x_2092) ;  /* 0x000000000f087348 */ /* 0x000fea0003c00000 */
[----:B------:R0:W1:Y:S02]  /*2e250*/  SHFL.IDX P6, R14, R13, R12, R11 ;  /* 0x0000000c0d0e7389 */ /* 0x00006400000c000b */
[----:B01----:R-:W-:Y:S01]  /*2e260*/  ENDCOLLECTIVE ;  /* 0x000000000000791b */ /* 0x003fe20003800000 */
.L_x_2092:
[----:B------:R-:W-:Y:S01]  /*2e270*/  @!PT LDS RZ, [RZ] ;  /* 0x00000000fffff984 */ /* 0x000fe20000000800 */
[----:B------:R-:W-:Y:S01]  /*2e280*/  @!PT LDS RZ, [RZ] ;  /* 0x00000000fffff984 */ /* 0x000fe20000000800 */
[----:B------:R-:W-:Y:S01]  /*2e290*/  @!PT LDS RZ, [RZ] ;  /* 0x00000000fffff984 */ /* 0x000fe20000000800 */
[----:B------:R-:W-:Y:S04]  /*2e2a0*/  @P0 LDGSTS.E.BYPASS.LTC128B.128 [R9+0x20400], desc[UR60][R2.64], !P5 ;  /* 0x2040000002090fae */ /* 0x000fe8000e901d7c */
[----:B------:R-:W-:Y:S04]  /*2e2b0*/  @P0 LDGSTS.E.BYPASS.LTC128B.128 [R9+0x22400], desc[UR60][R2.64+0x80], !P4 ;  /* 0x2240008002090fae */ /* 0x000fe8000e101d7c */
[----:B------:R-:W-:Y:S01]  /*2e2c0*/  @P0 LDGSTS.E.BYPASS.LTC128B.128 [R9+0x24400], desc[UR60][R2.64+0x100], !P3 ;  /* 0x2440010002090fae */ /* 0x000fe2000d901d7c */
[----:B------:R-:W-:Y:S01]  /*2e2d0*/  IMAD.MOV.U32 R13, RZ, RZ, R6 ;  /* 0x000000ffff0d7224 */ /* 0x000fe200078e0006 */
[----:B------:R-:W-:-:S02]  /*2e2e0*/  MOV R12, 0x2 ;  /* 0x00000002000c7802 */ /* 0x000fc40000000f00 */
[----:B------:R0:W-:Y:S01]  /*2e2f0*/  @P0 LDGSTS.E.BYPASS.LTC128B.128 [R9+0x26400], desc[UR60][R2.64+0x180], !P2 ;  /* 0x2640018002090fae */ /* 0x0001e2000d101d7c */
[----:B------:R-:W-:Y:S01]  /*2e300*/  ISETP.GE.AND P0, PT, R5, 0x11, PT ;  /* 0x000000110500780c */ /* 0x000fe20003f06270 */
[----:B0-----:R-:W-:-:S12]  /*2e310*/  IMAD.MOV.U32 R2, RZ, RZ, R14 ;  /* 0x000000ffff027224 */ /* 0x001fd800078e000e */
[----:B------:R-:W-:Y:S05]  /*2e320*/  WARPSYNC.COLLECTIVE R15, `(.L_x_2093) ;  /* 0x000000000f087348 */ /* 0x000fea0003c00000 */
[----:B------:R0:W1:Y:S02]  /*2e330*/  SHFL.IDX P6, R14, R13, R12, R11 ;  /* 0x0000000c0d0e7389 */ /* 0x00006400000c000b */
[----:B01----:R-:W-:Y:S01]  /*2e340*/  ENDCOLLECTIVE ;  /* 0x000000000000791b */ /* 0x003fe20003800000 */
.L_x_2093:
        /* <DEDUP_REMOVED lines=16> */
.L_x_2094:
[----:B------:R-:W-:Y:S01]  /*2e450*/  @P0 IMAD R9, R7, 0x2, R17 ;  /* 0x0000000207090824 */ /* 0x000fe200078e0211 */
[----:B------:R-:W-:Y:S01]  /*2e460*/  MOV R13, R6 ;  /* 0x00000006000d7202 */ /* 0x000fe20000000f00 */
[----:B------:R-:W-:Y:S02]  /*2e470*/  IMAD.MOV.U32 R12, RZ, RZ, 0x3 ;  /* 0x00000003ff0c7424 */ /* 0x000fe400078e00ff */
[----:B------:R-:W-:-:S07]  /*2e480*/  IMAD.MOV.U32 R2, RZ, RZ, R14 ;  /* 0x000000ffff027224 */ /* 0x000fce00078e000e */
[----:B------:R-:W-:Y:S05]  /*2e490*/  WARPSYNC.COLLECTIVE R15, `(.L_x_2095) ;  /* 0x000000000f087348 */ /* 0x000fea0003c00000 */
[----:B------:R0:W1:Y:S02]  /*2e4a0*/  SHFL.IDX P6, R14, R13, R12, R11 ;  /* 0x0000000c0d0e7389 */ /* 0x00006400000c000b */
[----:B01----:R-:W-:Y:S01]  /*2e4b0*/  ENDCOLLECTIVE ;  /* 0x000000000000791b */ /* 0x003fe20003800000 */
.L_x_2095:
        /* <DEDUP_REMOVED lines=14> */
.L_x_2096:
[----:B------:R-:W-:Y:S01]  /*2e5a0*/  IMAD.MOV.U32 R0, RZ, RZ, R14 ;  /* 0x000000ffff007224 */ /* 0x000fe200078e000e */
[----:B------:R-:W-:Y:S06]  /*2e5b0*/  BRA `(.L_x_2097) ;  /* 0xffffffa000a87947 */ /* 0x000fec000383ffff */
.L_x_1942:
[----:B------:R-:W-:Y:S01]  /*2e5c0*/  IMAD.MOV.U32 R13, RZ, RZ, R0 ;  /* 0x000000ffff0d7224 */ /* 0x000fe200078e0000 */
[----:B------:R-:W-:Y:S01]  /*2e5d0*/  MOV R12, RZ ;  /* 0x000000ff000c7202 */ /* 0x000fe20000000f00 */
[----:B------:R-:W-:Y:S01]  /*2e5e0*/  IMAD.MOV.U32 R11, RZ, RZ, 0x181f ;  /* 0x0000181fff0b7424 */ /* 0x000fe200078e00ff */
[----:B------:R-:W-:Y:S01]  /*2e5f0*/  IADD3 R25, R8, R25, RZ ;  /* 0x0000001908197210 */ /* 0x000fe20007ffe0ff */
[----:B------:R-:W-:Y:S02]  /*2e600*/  IMAD.MOV.U32 R15, RZ, RZ, -0x1 ;  /* 0xffffffffff0f7424 */ /* 0x000fe400078e00ff */
[----:B------:R-:W-:-:S07]  /*2e610*/  IMAD R5, R31, R7, RZ ;  /* 0x000000071f057224 */ /* 0x000fce00078e02ff */
[----:B------:R-:W-:Y:S05]  /*2e620*/  WARPSYNC.COLLECTIVE R15, `(.L_x_2098) ;  /* 0x000000000f087348 */ /* 0x000fea0003c00000 */
[----:B------:R0:W1:Y:S02]  /*2e630*/  SHFL.IDX P6, R14, R13, R12, R11 ;  /* 0x0000000c0d0e7389 */ /* 0x00006400000c000b */
[----:B01----:R-:W-:Y:S01]  /*2e640*/  ENDCOLLECTIVE ;  /* 0x000000000000791b */ /* 0x003fe20003800000 */
.L_x_2098:
[----:B------:R-:W-:Y:S01]  /*2e650*/  ISETP.GE.AND P0, PT, R25, R5, PT ;  /* 0x000000051900720c */ /* 0x000fe20003f06270 */
[----:B------:R-:W-:Y:S02]  /*2e660*/  IMAD.MOV.U32 R13, RZ, RZ, R4 ;  /* 0x000000ffff0d7224 */ /* 0x000fe400078e0004 */
[----:B------:R-:W-:-:S10]  /*2e670*/  IMAD.MOV.U32 R2, RZ, RZ, R14 ;  /* 0x000000ffff027224 */ /* 0x000fd400078e000e */
[----:B------:R-:W-:Y:S05]  /*2e680*/  WARPSYNC.COLLECTIVE R15, `(.L_x_2099) ;  /* 0x000000000f087348 */ /* 0x000fea0003c00000 */
[----:B------:R0:W1:Y:S02]  /*2e690*/  SHFL.IDX P6, R14, R13, R12, R11 ;  /* 0x0000000c0d0e7389 */ /* 0x00006400000c000b */
[----:B01----:R-:W-:Y:S01]  /*2e6a0*/  ENDCOLLECTIVE ;  /* 0x000000000000791b */ /* 0x003fe20003800000 */
.L_x_2099:
[----:B------:R-:W-:Y:S02]  /*2e6b0*/  IMAD.MOV.U32 R13, RZ, RZ, R0 ;  /* 0x000000ffff0d7224 */ /* 0x000fe400078e0000 */
[----:B------:R-:W-:Y:S02]  /*2e6c0*/  IMAD.MOV.U32 R12, RZ, RZ, 0x1 ;  /* 0x00000001ff0c7424 */ /* 0x000fe400078e00ff */
[----:B------:R-:W-:-:S07]  /*2e6d0*/  IMAD.MOV.U32 R3, RZ, RZ, R14 ;  /* 0x000000ffff037224 */ /* 0x000fce00078e000e */
[----:B------:R-:W-:Y:S05]  /*2e6e0*/  WARPSYNC.COLLECTIVE R15, `(.L_x_2100) ;  /* 0x000000000f087348 */ /* 0x000fea0003c00000 */
[----:B------:R0:W1:Y:S02]  /*2e6f0*/  SHFL.IDX P6, R14, R13, R12, R11 ;  /* 0x0000000c0d0e7389 */ /* 0x00006400000c000b */
[----:B01----:R-:W-:Y:S01]  /*2e700*/  ENDCOLLECTIVE ;  /* 0x000000000000791b */ /* 0x003fe20003800000 */
.L_x_2100:
[----:B------:R-:W-:-:S05]  /*2e710*/  @!P0 LEA R6, P5, R36, R3, 0x1 ;  /* 0x0000000324068211 */ /* 0x000fca00078a08ff */
[----:B------:R-:W-:Y:S02]  /*2e720*/  @!P0 IMAD.X R3, RZ, RZ, R2, P5 ;  /* 0x000000ffff038224 */ /* 0x000fe400028e0602 */
[----:B------:R-:W-:Y:S02]  /*2e730*/  @!P0 IMAD.MOV.U32 R2, RZ, RZ, R6 ;  /* 0x000000ffff028224 */ /* 0x000fe400078e0006 */
[----:B------:R-:W-:Y:S02]  /*2e740*/  VIADD R6, R25, 0x10 ;  /* 0x0000001019067836 */ /* 0x000fe40000000000 */
[----:B------:R-:W-:Y:S01]  /*2e750*/  IMAD.MOV.U32 R13, RZ, RZ, R4 ;  /* 0x000000ffff0d7224 */ /* 0x000fe200078e0004 */
[----:B------:R-:W-:Y:S01]  /*2e760*/  @!PT LDS RZ, [RZ] ;  /* 0x00000000fffff984 */ /* 0x000fe20000000800 */
[----:B------:R-:W-:Y:S01]  /*2e770*/  @!PT LDS RZ, [RZ] ;  /* 0x00000000fffff984 */ /* 0x000fe20000000800 */
[----:B------:R-:W-:Y:S01]  /*2e780*/  @!PT LDS RZ, [RZ] ;  /* 0x00000000fffff984 */ /* 0x000fe20000000800 */
[----:B------:R-:W-:Y:S04]  /*2e790*/  @!P0 LDGSTS.E.BYPASS.LTC128B.128 [R34+0x10400], desc[UR60][R2.64], !P4 ;  /* 0x1040000002228fae */ /* 0x000fe8000e101d7c */
[----:B------:R-:W-:Y:S04]  /*2e7a0*/  @!P0 LDGSTS.E.BYPASS.LTC128B.128 [R34+0x14400], desc[UR60][R2.64+0x80], !P3 ;  /* 0x1440008002228fae */ /* 0x000fe8000d901d7c */
[----:B------:R-:W-:Y:S04]  /*2e7b0*/  @!P0 LDGSTS.E.BYPASS.LTC128B.128 [R34+0x18400], desc[UR60][R2.64+0x100], !P2 ;  /* 0x1840010002228fae */ /* 0x000fe8000d101d7c */
[----:B------:R0:W-:Y:S01]  /*2e7c0*/  @!P0 LDGSTS.E.BYPASS.LTC128B.128 [R34+0x1c400], desc[UR60][R2.64+0x180], !P1 ;  /* 0x1c40018002228fae */ /* 0x0001e2000c901d7c */
[----:B------:R-:W-:-:S02]  /*2e7d0*/  ISETP.GE.AND P0, PT, R6, R5, PT ;  /* 0x000000050600720c */ /* 0x000fc40003f06270 */
[----:B0-----:R-:W-:-:S11]  /*2e7e0*/  MOV R2, R14 ;  /* 0x0000000e00027202 */ /* 0x001fd60000000f00 */
[----:B------:R-:W-:Y:S05]  /*2e7f0*/  WARPSYNC.COLLECTIVE R15, `(.L_x_2101) ;  /* 0x000000000f087348 */ /* 0x000fea0003c00000 */
[----:B------:R0:W1:Y:S02]  /*2e800*/  SHFL.IDX P6, R14, R13, R12, R11 ;  /* 0x0000000c0d0e7389 */ /* 0x00006400000c000b */
[----:B01----:R-:W-:Y:S01]  /*2e810*/  ENDCOLLECTIVE ;  /* 0x000000000000791b */ /* 0x003fe20003800000 */
.L_x_2101:
[----:B------:R-:W-:Y:S02]  /*2e820*/  IMAD.MOV.U32 R13, RZ, RZ, R0 ;  /* 0x000000ffff0d7224 */ /* 0x000fe400078e0000 */
[----:B------:R-:W-:Y:S02]  /*2e830*/  IMAD.MOV.U32 R12, RZ, RZ, 0x2 ;  /* 0x00000002ff0c7424 */ /* 0x000fe400078e00ff */
[----:B------:R-:W-:-:S07]  /*2e840*/  IMAD.MOV.U32 R3, RZ, RZ, R14 ;  /* 0x000000ffff037224 */ /* 0x000fce00078e000e */
[----:B------:R-:W-:Y:S05]  /*2e850*/  WARPSYNC.COLLECTIVE R15, `(.L_x_2102) ;  /* 0x000000000f087348 */ /* 0x000fea0003c00000 */
[----:B------:R0:W1:Y:S02]  /*2e860*/  SHFL.IDX P6, R14, R13, R12, R11 ;  /* 0x0000000c0d0e7389 */ /* 0x00006400000c000b */
[----:B01----:R-:W-:Y:S01]  /*2e870*/  ENDCOLLECTIVE ;  /* 0x000000000000791b */ /* 0x003fe20003800000 */
.L_x_2102:
[----:B------:R-:W-:-:S05]  /*2e880*/  @!P0 LEA R6, P5, R36, R3, 0x1 ;  /* 0x0000000324068211 */ /* 0x000fca00078a08ff */
[----:B------:R-:W-:Y:S02]  /*2e890*/  @!P0 IMAD.X R7, RZ, RZ, R2, P5 ;  /* 0x000000ffff078224 */ /* 0x000fe400028e0602 */
[----:B------:R-:W-:Y:S01]  /*2e8a0*/  @!P0 IMAD.MOV.U32 R2, RZ, RZ, R6 ;  /* 0x000000ffff028224 */ /* 0x000fe200078e0006 */
[----:B------:R-:W-:Y:S01]  /*2e8b0*/  IADD3 R6, R25, 0x20, RZ ;  /* 0x0000002019067810 */ /* 0x000fe20007ffe0ff */
[----:B------:R-:W-:Y:S02]  /*2e8c0*/  @!P0 IMAD.MOV.U32 R3, RZ, RZ, R7 ;  /* 0x000000ffff038224 */ /* 0x000fe400078e0007 */
[----:B------:R-:W-:-:S03]  /*2e8d0*/  IMAD.MOV.U32 R13, RZ, RZ, R4 ;  /* 0x000000ffff0d7224 */ /* 0x000fc600078e0004 */
[----:B------:R-:W-:Y:S01]  /*2e8e0*/  @!PT LDS RZ, [RZ] ;  /* 0x00000000fffff984 */ /* 0x000fe20000000800 */
[----:B------:R-:W-:Y:S01]  /*2e8f0*/  @!PT LDS RZ, [RZ] ;  /* 0x00000000fffff984 */ /* 0x000fe20000000800 */
[----:B------:R-:W-:Y:S01]  /*2e900*/  @!PT LDS RZ, [RZ] ;  /* 0x00000000fffff984 */ /* 0x000fe20000000800 */
[----:B------:R-:W-:Y:S04]  /*2e910*/  @!P0 LDGSTS.E.BYPASS.LTC128B.128 [R34+0x10c00], desc[UR60][R2.64], !P4 ;  /* 0x10c0000002228fae */ /* 0x000fe8000e101d7c */
[----:B------:R-:W-:Y:S04]  /*2e920*/  @!P0 LDGSTS.E.BYPASS.LTC128B.128 [R34+0x14c00], desc[UR60][R2.64+0x80], !P3 ;  /* 0x14c0008002228fae */ /* 0x000fe8000d901d7c */
[----:B------:R-:W-:Y:S04]  /*2e930*/  @!P0 LDGSTS.E.BYPASS.LTC128B.128 [R34+0x18c00], desc[UR60][R2.64+0x100], !P2 ;  /* 0x18c0010002228fae */ /* 0x000fe8000d101d7c */
[----:B------:R0:W-:Y:S01]  /*2e940*/  @!P0 LDGSTS.E.BYPASS.LTC128B.128 [R34+0x1cc00], desc[UR60][R2.64+0x180], !P1 ;  /* 0x1cc0018002228fae */ /* 0x0001e2000c901d7c */
[----:B------:R-:W-:Y:S01]  /*2e950*/  ISETP.GE.AND P0, PT, R6, R5, PT ;  /* 0x000000050600720c */ /* 0x000fe20003f06270 */
[----:B0-----:R-:W-:-:S12]  /*2e960*/  IMAD.MOV.U32 R2, RZ, RZ, R14 ;  /* 0x000000ffff027224 */ /* 0x001fd800078e000e */
[----:B------:R-:W-:Y:S05]  /*2e970*/  WARPSYNC.COLLECTIVE R15, `(.L_x_2103) ;  /* 0x000000000f087348 */ /* 0x000fea0003c00000 */
[----:B------:R0:W1:Y:S02]  /*2e980*/  SHFL.IDX P6, R14, R13, R12, R11 ;  /* 0x0000000c0d0e7389 */ /* 0x00006400000c000b */
[----:B01----:R-:W-:Y:S01]  /*2e990*/  ENDCOLLECTIVE ;  /* 0x000000000000791b */ /* 0x003fe20003800000 */
.L_x_2103:
[----:B------:R-:W-:Y:S02]  /*2e9a0*/  IMAD.MOV.U32 R13, RZ, RZ, R0 ;  /* 0x000000ffff0d7224 */ /* 0x000fe400078e0000 */
[----:B------:R-:W-:Y:S02]  /*2e9b0*/  IMAD.MOV.U32 R12, RZ, RZ, 0x3 ;  /* 0x00000003ff0c7424 */ /* 0x000fe400078e00ff */
[----:B------:R-:W-:-:S07]  /*2e9c0*/  IMAD.MOV.U32 R3, RZ, RZ, R14 ;  /* 0x000000ffff037224 */ /* 0x000fce00078e000e */
[----:B------:R-:W-:Y:S05]  /*2e9d0*/  WARPSYNC.COLLECTIVE R15, `(.L_x_2104) ;  /* 0x000000000f087348 */ /* 0x000fea0003c00000 */
[----:B------:R0:W1:Y:S02]  /*2e9e0*/  SHFL.IDX P6, R14, R13, R12, R11 ;  /* 0x0000000c0d0e7389 */ /* 0x00006400000c000b */
[----:B01----:R-:W-:Y:S01]  /*2e9f0*/  ENDCOLLECTIVE ;  /* 0x000000000000791b */ /* 0x003fe20003800000 */
.L_x_2104:
[----:B------:R-:W-:-:S04]  /*2ea00*/  @!P0 LEA R6, P5, R36, R3, 0x1 ;  /* 0x0000000324068211 */ /* 0x000fc800078a08ff */
[----:B------:R-:W-:Y:S01]  /*2ea10*/  @!P0 IADD3.X R7, RZ, R2, RZ, P5, !PT ;  /* 0x00000002ff078210 */ /* 0x000fe20002ffe4ff */
[----:B------:R-:W-:Y:S02]  /*2ea20*/  @!P0 IMAD.MOV.U32 R2, RZ, RZ, R6 ;  /* 0x000000ffff028224 */ /* 0x000fe400078e0006 */
[----:B------:R-:W-:Y:S02]  /*2ea30*/  VIADD R6, R25, 0x30 ;  /* 0x0000003019067836 */ /* 0x000fe40000000000 */
        /* <DEDUP_REMOVED lines=14> */
.L_x_2105:
[----:B------:R-:W-:Y:S02]  /*2eb20*/  IMAD.MOV.U32 R13, RZ, RZ, R0 ;  /* 0x000000ffff0d7224 */ /* 0x000fe400078e0000 */
[----:B------:R-:W-:Y:S02]  /*2eb30*/  IMAD.MOV.U32 R12, RZ, RZ, 0x4 ;  /* 0x00000004ff0c7424 */ /* 0x000fe400078e00ff */
[----:B------:R-:W-:-:S07]  /*2eb40*/  IMAD.MOV.U32 R3, RZ, RZ, R14 ;  /* 0x000000ffff037224 */ /* 0x000fce00078e000e */
[----:B------:R-:W-:Y:S05]  /*2eb50*/  WARPSYNC.COLLECTIVE R15, `(.L_x_2106) ;  /* 0x000000000f087348 */ /* 0x000fea0003c00000 */
[----:B------:R0:W1:Y:S02]  /*2eb60*/  SHFL.IDX P6, R14, R13, R12, R11 ;  /* 0x0000000c0d0e7389 */ /* 0x00006400000c000b */
[----:B01----:R-:W-:Y:S01]  /*2eb70*/  ENDCOLLECTIVE ;  /* 0x000000000000791b */ /* 0x003fe20003800000 */
.L_x_2106:
        /* <DEDUP_REMOVED lines=18> */
.L_x_2107:
[----:B------:R-:W-:Y:S02]  /*2eca0*/  IMAD.MOV.U32 R13, RZ, RZ, R0 ;  /* 0x000000ffff0d7224 */ /* 0x000fe400078e0000 */
[----:B------:R-:W-:Y:S02]  /*2ecb0*/  IMAD.MOV.U32 R12, RZ, RZ, 0x5 ;  /* 0x00000005ff0c7424 */ /* 0x000fe400078e00ff */
[----:B------:R-:W-:-:S07]  /*2ecc0*/  IMAD.MOV.U32 R3, RZ, RZ, R14 ;  /* 0x000000ffff037224 */ /* 0x000fce00078e000e */
[----:B------:R-:W-:Y:S05]  /*2ecd0*/  WARPSYNC.COLLECTIVE R15, `(.L_x_2108) ;  /* 0x000000000f087348 */ /* 0x000fea0003c00000 */
[----:B------:R0:W1:Y:S02]  /*2ece0*/  SHFL.IDX P6, R14, R13, R12, R11 ;  /* 0x0000000c0d0e7389 */ /* 0x00006400000c000b */
[----:B01----:R-:W-:Y:S01]  /*2ecf0*/  ENDCOLLECTIVE ;  /* 0x000000000000791b */ /* 0x003fe20003800000 */
.L_x_2108:
        /* <DEDUP_REMOVED lines=18> */
.L_x_2109:
[----:B------:R-:W-:Y:S02]  /*2ee20*/  IMAD.MOV.U32 R13, RZ, RZ, R0 ;  /* 0x000000ffff0d7224 */ /* 0x000fe400078e0000 */
[----:B------:R-:W-:Y:S02]  /*2ee30*/  IMAD.MOV.U32 R12, RZ, RZ, 0x6 ;  /* 0x00000006ff0c7424 */ /* 0x000fe400078e00ff */
[----:B------:R-:W-:-:S07]  /*2ee40*/  IMAD.MOV.U32 R3, RZ, RZ, R14 ;  /* 0x000000ffff037224 */ /* 0x000fce00078e000e */
[----:B------:R-:W-:Y:S05]  /*2ee50*/  WARPSYNC.COLLECTIVE R15, `(.L_x_2110) ;  /* 0x000000000f087348 */ /* 0x000fea0003c00000 */
[----:B------:R0:W1:Y:S02]  /*2ee60*/  SHFL.IDX P6, R14, R13, R12, R11 ;  /* 0x0000000c0d0e7389 */ /* 0x00006400000c000b */
[----:B01----:R-:W-:Y:S01]  /*2ee70*/  ENDCOLLECTIVE ;  /* 0x000000000000791b */ /* 0x003fe20003800000 */
.L_x_2110:
        /* <DEDUP_REMOVED lines=18> */
.L_x_2111:
[----:B------:R-:W-:Y:S02]  /*2efa0*/  IMAD.MOV.U32 R13, RZ, RZ, R0 ;  /* 0x000000ffff0d7224 */ /* 0x000fe400078e0000 */
[----:B------:R-:W-:Y:S02]  /*2efb0*/  IMAD.MOV.U32 R12, RZ, RZ, 0x7 ;  /* 0x00000007ff0c7424 */ /* 0x000fe400078e00ff */
[----:B------:R-:W-:-:S07]  /*2efc0*/  IMAD.MOV.U32 R3, RZ, RZ, R14 ;  /* 0x000000ffff037224 */ /* 0x000fce00078e000e */
[----:B------:R-:W-:Y:S05]  /*2efd0*/  WARPSYNC.COLLECTIVE R15, `(.L_x_2112) ;  /* 0x000000000f087348 */ /* 0x000fea0003c00000 */
[----:B------:R0:W1:Y:S02]  /*2efe0*/  SHFL.IDX P6, R14, R13, R12, R11 ;  /* 0x0000000c0d0e7389 */ /* 0x00006400000c000b */
[----:B01----:R-:W-:Y:S01]  /*2eff0*/  ENDCOLLECTIVE ;  /* 0x000000000000791b */ /* 0x003fe20003800000 */
.L_x_2112:
[----:B------:R-:W-:-:S04]  /*2f000*/  @!P0 LEA R6, P5, R36, R3, 0x1 ;  /* 0x0000000324068211 */ /* 0x000fc800078a08ff */
[----:B------:R-:W-:Y:S01]  /*2f010*/  @!P0 IADD3.X R7, RZ, R2, RZ, P5, !PT ;  /* 0x00000002ff078210 */ /* 0x000fe20002ffe4ff */
[----:B------:R-:W-:-:S04]  /*2f020*/  @!P0 IMAD.MOV.U32 R2, RZ, RZ, R6 ;  /* 0x000000ffff028224 */ /* 0x000fc800078e0006 */
[----:B------:R-:W-:Y:S01]  /*2f030*/  @!P0 IMAD.MOV.U32 R3, RZ, RZ, R7 ;  /* 0x000000ffff038224 */ /* 0x000fe200078e0007 */
[----:B------:R-:W-:-:S04]  /*2f040*/  MOV R13, R4 ;  /* 0x00000004000d7202 */ /* 0x000fc80000000f00 */
[----:B------:R-:W-:Y:S01]  /*2f050*/  @!PT LDS RZ, [RZ] ;  /* 0x00000000fffff984 */ /* 0x000fe20000000800 */
[----:B------:R-:W-:Y:S01]  /*2f060*/  @!PT LDS RZ, [RZ] ;  /* 0x00000000fffff984 */ /* 0x000fe20000000800 */
[----:B------:R-:W-:Y:S01]  /*2f070*/  @!PT LDS RZ, [RZ] ;  /* 0x00000000fffff984 */ /* 0x000fe20000000800 */
[----:B------:R0:W-:Y:S04]  /*2f080*/  @!P0 LDGSTS.E.BYPASS.LTC128B.128 [R34+0x13400], desc[UR60][R2.64], !P4 ;  /* 0x1340000002228fae */ /* 0x0001e8000e101d7c */
[----:B------:R0:W-:Y:S01]  /*2f090*/  @!P0 LDGSTS.E.BYPASS.LTC128B.128 [R34+0x17400], desc[UR60][R2.64+0x80], !P3 ;  /* 0x1740008002228fae */ /* 0x0001e2000d901d7c */
[----:B------:R-:W-:-:S03]  /*2f0a0*/  IMAD.MOV.U32 R6, RZ, RZ, R14 ;  /* 0x000000ffff067224 */ /* 0x000fc600078e000e */
[----:B------:R0:W-:Y:S04]  /*2f0b0*/  @!P0 LDGSTS.E.BYPASS.LTC128B.128 [R34+0x1b400], desc[UR60][R2.64+0x100], !P2 ;  /* 0x1b40010002228fae */ /* 0x0001e8000d101d7c */
[----:B------:R0:W-:Y:S02]  /*2f0c0*/  @!P0 LDGSTS.E.BYPASS.LTC128B.128 [R34+0x1f400], desc[UR60][R2.64+0x180], !P1 ;  /* 0x1f40018002228fae */ /* 0x0001e4000c901d7c */
[----:B0-----:R-:W-:Y:S05]  /*2f0d0*/  WARPSYNC.COLLECTIVE R15, `(.L_x_2113) ;  /* 0x000000000f087348 */ /* 0x001fea0003c00000 */
[----:B------:R1:W2:Y:S02]  /*2f0e0*/  SHFL.IDX P6, R14, R13, R12, R11 ;  /* 0x0000000c0d0e7389 */ /* 0x0002a400000c000b */
[----:B012---:R-:W-:Y:S01]  /*2f0f0*/  ENDCOLLECTIVE ;  /* 0x000000000000791b */ /* 0x007fe20003800000 */
.L_x_2113:
[----:B------:R-:W-:Y:S05]  /*2f100*/  BRA `(.L_x_2114) ;  /* 0xffffffa400007947 */ /* 0x000fea000383ffff */
.L_x_1947:
[----:B0-----:R0:W2:Y:S02]  /*2f110*/  SYNCS.PHASECHK.TRANS64.TRYWAIT P0, [R17+URZ+0x30820], R0 ;  /* 0x03082000110075a7 */ /* 0x0010a4000800017f */
[----:B--2---:R-:W-:Y:S05]  /*2f120*/  @!P0 NANOSLEEP.SYNCS 0x989680 ;  /* 0x009896800000895d */ /* 0x004fea0003900000 */
[----:B------:R-:W2:Y:S02]  /*2f130*/  @!P0 SYNCS.PHASECHK.TRANS64 P0, [R17+URZ+0x30820], R0 ;  /* 0x03082000110085a7 */ /* 0x000ea4000800007f */
[----:B--2---:R-:W-:Y:S05]  /*2f140*/  @!P0 BRA `(.L_x_1947) ;  /* 0xfffffffc00f08947 */ /* 0x004fea000383ffff */
[----:B------:R-:W-:Y:S05]  /*2f150*/  BRA `(.L_x_2115) ;  /* 0xffffffa4007c7947 */ /* 0x000fea000383ffff */
.L_x_1952:
[----:B0-----:R0:W1:Y:S02]  /*2f160*/  SYNCS.PHASECHK.TRANS64.TRYWAIT P0, [R7+URZ+0x30840], R2 ;  /* 0x03084002070075a7 */ /* 0x001064000800017f */
[----:B-1----:R-:W-:Y:S05]  /*2f170*/  @!P0 NANOSLEEP.SYNCS 0x989680 ;  /* 0x009896800000895d */ /* 0x002fea0003900000 */
[----:B------:R-:W1:Y:S02]  /*2f180*/  @!P0 SYNCS.PHASECHK.TRANS64 P0, [R7+URZ+0x30840], R2 ;  /* 0x03084002070085a7 */ /* 0x000e64000800007f */
[----:B-1----:R-:W-:Y:S05]  /*2f190*/  @!P0 BRA `(.L_x_1952) ;  /* 0xfffffffc00f08947 */ /* 0x002fea000383ffff */
[----:B------:R-:W-:Y:S05]  /*2f1a0*/  BRA `(.L_x_2116) ;  /* 0xffffffa800607947 */ /* 0x000fea000383ffff */
.L_x_1953:
        /* <DEDUP_REMOVED lines=8> */
.L_x_2118:
[----:B------:R-:W-:Y:S05]  /*2f230*/  BSYNC B1 ;  /* 0x0000000000017941 */ /* 0x000fea0003800000 */
.L_x_2117:
[----:B------:R-:W-:Y:S01]  /*2f240*/  MOV R13, R8 ;  /* 0x00000008000d7202 */ /* 0x000fe20000000f00 */
[----:B------:R-:W-:Y:S01]  /*2f250*/  IMAD.MOV.U32 R12, RZ, RZ, RZ ;  /* 0x000000ffff0c7224 */ /* 0x000fe200078e00ff */
[----:B------:R-:W-:Y:S01]  /*2f260*/  LOP3.LUT R16, R16, 0xffff7fff, RZ, 0xc0, !PT ;  /* 0xffff7fff10107812 */ /* 0x000fe200078ec0ff */
[----:B------:R-:W-:Y:S02]  /*2f270*/  IMAD.MOV.U32 R11, RZ, RZ, 0x181f ;  /* 0x0000181fff0b7424 */ /* 0x000fe400078e00ff */
[----:B------:R-:W-:Y:S01]  /*2f280*/  IMAD.MOV.U32 R15, RZ, RZ, -0x1 ;  /* 0xffffffffff0f7424 */ /* 0x000fe200078e00ff */
[----:B------:R-:W-:Y:S01]  /*2f290*/  @P3 LOP3.LUT R16, R16, 0x8000, RZ, 0xfc, !PT ;  /* 0x0000800010103812 */ /* 0x000fe200078efcff */
[----:B------:R-:W-:Y:S02]  /*2f2a0*/  IMAD.MOV.U32 R3, RZ, RZ, R14 ;  /* 0x000000ffff037224 */ /* 0x000fe400078e000e */
[----:B------:R-:W-:-:S07]  /*2f2b0*/  IMAD.SHL.U32 R4, R36, 0x2, RZ ;  /* 0x0000000224047824 */ /* 0x000fce00078e00ff */
[----:B------:R-:W-:Y:S05]  /*2f2c0*/  WARPSYNC.COLLECTIVE R15, `(.L_x_2119) ;  /* 0x000000000f087348 */ /* 0x000fea0003c00000 */
[----:B------:R0:W1:Y:S02]  /*2f2d0*/  SHFL.IDX P6, R14, R13, R12, R11 ;  /* 0x0000000c0d0e7389 */ /* 0x00006400000c000b */
[----:B01----:R-:W-:Y:S01]  /*2f2e0*/  ENDCOLLECTIVE ;  /* 0x000000000000791b */ /* 0x003fe20003800000 */
.L_x_2119:
[C---:B------:R-:W-:Y:S01]  /*2f2f0*/  LOP3.LUT P3, RZ, R16.reuse, 0x10, RZ, 0xc0, !PT ;  /* 0x0000001010ff7812 */ /* 0x040fe2000786c0ff */
[----:B------:R-:W-:Y:S01]  /*2f300*/  IMAD R9, R9, 0x2, R17 ;  /* 0x0000000209097824 */ /* 0x000fe200078e0211 */
[----:B------:R-:W-:-:S04]  /*2f310*/  LOP3.LUT R16, R16, 0xffffbfff, RZ, 0xc0, !PT ;  /* 0xffffbfff10107812 */ /* 0x000fc800078ec0ff */
[----:B------:R-:W-:-:S04]  /*2f320*/  @P2 LOP3.LUT R16, R16, 0x4000, RZ, 0xfc, !PT ;  /* 0x0000400010102812 */ /* 0x000fc800078efcff */
[C---:B------:R-:W-:Y:S02]  /*2f330*/  LOP3.LUT P2, RZ, R16.reuse, 0x8, RZ, 0xc0, !PT ;  /* 0x0000000810ff7812 */ /* 0x040fe4000784c0ff */
[----:B------:R-:W-:Y:S01]  /*2f340*/  LOP3.LUT R16, R16, 0xffffdfff, RZ, 0xc0, !PT ;  /* 0xffffdfff10107812 */ /* 0x000fe200078ec0ff */
[----:B------:R-:W-:Y:S02]  /*2f350*/  IMAD.MOV.U32 R13, RZ, RZ, R21 ;  /* 0x000000ffff0d7224 */ /* 0x000fe400078e0015 */
[----:B------:R-:W-:Y:S01]  /*2f360*/  IMAD.MOV.U32 R12, RZ, RZ, 0x1 ;  /* 0x00000001ff0c7424 */ /* 0x000fe200078e00ff */
[----:B------:R-:W-:-:S04]  /*2f370*/  @P1 LOP3.LUT R16, R16, 0x2000, RZ, 0xfc, !PT ;  /* 0x0000200010101812 */ /* 0x000fc800078efcff */
[----:B------:R-:W-:Y:S01]  /*2f380*/  LOP3.LUT P1, RZ, R16, 0x4, RZ, 0xc0, !PT ;  /* 0x0000000410ff7812 */ /* 0x000fe2000782c0ff */
[----:B------:R-:W-:-:S12]  /*2f390*/  IMAD.MOV.U32 R2, RZ, RZ, R14 ;  /* 0x000000ffff027224 */ /* 0x000fd800078e000e */
[----:B------:R-:W-:Y:S05]  /*2f3a0*/  WARPSYNC.COLLECTIVE R15, `(.L_x_2120) ;  /* 0x000000000f087348 */ /* 0x000fea0003c00000 */
[----:B------:R0:W1:Y:S02]  /*2f3b0*/  SHFL.IDX P6, R14, R13, R12, R11 ;  /* 0x0000000c0d0e7389 */ /* 0x00006400000c000b */
[----:B01----:R-:W-:Y:S01]  /*2f3c0*/  ENDCOLLECTIVE ;  /* 0x000000000000791b */ /* 0x003fe20003800000 */
.L_x_2120:
[----:B------:R-:W-:-:S04]  /*2f3d0*/  IADD3 R2, P0, R2, R4, RZ ;  /* 0x0000000402027210 */ /* 0x000fc80007f1e0ff */
[----:B------:R-:W-:-:S05]  /*2f3e0*/  IADD3.X R3, RZ, R3, RZ, P0, !PT ;  /* 0x00000003ff037210 */ /* 0x000fca00007fe4ff */
        /* <DEDUP_REMOVED lines=12> */
.L_x_2121:
[----:B------:R-:W-:Y:S02]  /*2f4b0*/  IMAD.MOV.U32 R13, RZ, RZ, R21 ;  /* 0x000000ffff0d7224 */ /* 0x000fe400078e0015 */
[----:B------:R-:W-:Y:S01]  /*2f4c0*/  IMAD.MOV.U32 R12, RZ, RZ, 0x2 ;  /* 0x00000002ff0c7424 */ /* 0x000fe200078e00ff */
[----:B------:R-:W-:-:S07]  /*2f4d0*/  MOV R2, R14 ;  /* 0x0000000e00027202 */ /* 0x000fce0000000f00 */
[----:B------:R-:W-:Y:S05]  /*2f4e0*/  WARPSYNC.COLLECTIVE R15, `(.L_x_2122) ;  /* 0x000000000f087348 */ /* 0x000fea0003c00000 */
[----:B------:R0:W1:Y:S02]  /*2f4f0*/  SHFL.IDX P6, R14, R13, R12, R11 ;  /* 0x0000000c0d0e7389 */ /* 0x00006400000c000b */
[----:B01----:R-:W-:Y:S01]  /*2f500*/  ENDCOLLECTIVE ;  /* 0x000000000000791b */ /* 0x003fe20003800000 */
.L_x_2122:
        /* <DEDUP_REMOVED lines=14> */
.L_x_2123:
[----:B------:R-:W-:Y:S02]  /*2f5f0*/  IMAD.MOV.U32 R13, RZ, RZ, R21 ;  /* 0x000000ffff0d7224 */ /* 0x000fe400078e0015 */
[----:B------:R-:W-:Y:S01]  /*2f600*/  IMAD.MOV.U32 R12, RZ, RZ, 0x3 ;  /* 0x00000003ff0c7424 */ /* 0x000fe200078e00ff */
[----:B------:R-:W-:-:S07]  /*2f610*/  MOV R2, R14 ;  /* 0x0000000e00027202 */ /* 0x000fce0000000f00 */
[----:B------:R-:W-:Y:S05]  /*2f620*/  WARPSYNC.COLLECTIVE R15, `(.L_x_2124) ;  /* 0x000000000f087348 */ /* 0x000fea0003c00000 */
[----:B------:R0:W1:Y:S02]  /*2f630*/  SHFL.IDX P6, R14, R13, R12, R11 ;  /* 0x0000000c0d0e7389 */ /* 0x00006400000c000b */
[----:B01----:R-:W-:Y:S01]  /*2f640*/  ENDCOLLECTIVE ;  /* 0x000000000000791b */ /* 0x003fe20003800000 */
.L_x_2124:
[----:B------:R-:W-:-:S05]  /*2f650*/  IADD3 R2, P0, R2, R4, RZ ;  /* 0x0000000402027210 */ /* 0x000fca0007f1e0ff */
[----:B------:R-:W-:-:S05]  /*2f660*/  IMAD.X R3, RZ, RZ, R35, P0 ;  /* 0x000000ffff037224 */ /* 0x000fca00000e0623 */
[----:B------:R-:W-:Y:S01]  /*2f670*/  @!PT LDS RZ, [RZ] ;  /* 0x00000000fffff984 */ /* 0x000fe20000000800 */
[----:B------:R-:W-:Y:S01]  /*2f680*/  @!PT LDS RZ, [RZ] ;  /* 0x00000000fffff984 */ /* 0x000fe20000000800 */
[----:B------:R-:W-:Y:S01]  /*2f690*/  @!PT LDS RZ, [RZ] ;  /* 0x00000000fffff984 */ /* 0x000fe20000000800 */
[----:B------:R0:W-:Y:S01]  /*2f6a0*/  LDGSTS.E.BYPASS.LTC128B.128 [R9+0x21400], desc[UR60][R2.64], !P3 ;  /* 0x2140000002097fae */ /* 0x0001e2000d901d7c */
[C---:B------:R-:W-:Y:S01]  /*2f6b0*/  LOP3.LUT P3, RZ, R16.reuse, 0x8000, RZ, 0xc0, !PT ;  /* 0x0000800010ff7812 */ /* 0x040fe2000786c0ff */
[----:B------:R-:W-:Y:S02]  /*2f6c0*/  IMAD.MOV.U32 R13, RZ, RZ, R8 ;  /* 0x000000ffff0d7224 */ /* 0x000fe400078e0008 */
        /* <DEDUP_REMOVED lines=9> */
.L_x_2125:
[----:B------:R-:W-:Y:S01]  /*2f760*/  MOV R2, R14 ;  /* 0x0000000e00027202 */ /* 0x000fe20000000f00 */
[----:B------:R-:W-:Y:S06]  /*2f770*/  BRA `(.L_x_2126) ;  /* 0xffffffa400dc7947 */ /* 0x000fec000383ffff */
.L_x_1958:
[----:B-1----:R1:W2:Y:S02]  /*2f780*/  SYNCS.PHASECHK.TRANS64.TRYWAIT P0, [R7+URZ+0x30860], R2 ;  /* 0x03086002070075a7 */ /* 0x0022a4000800017f */
[----:B--2---:R-:W-:Y:S05]  /*2f790*/  @!P0 NANOSLEEP.SYNCS 0x989680 ;  /* 0x009896800000895d */ /* 0x004fea0003900000 */
[----:B------:R-:W2:Y:S02]  /*2f7a0*/  @!P0 SYNCS.PHASECHK.TRANS64 P0, [R7+URZ+0x30860], R2 ;  /* 0x03086002070085a7 */ /* 0x000ea4000800007f */
[----:B--2---:R-:W-:Y:S05]  /*2f7b0*/  @!P0 BRA `(.L_x_1958) ;  /* 0xfffffffc00f08947 */ /* 0x004fea000383ffff */
[----:B------:R-:W-:Y:S05]  /*2f7c0*/  BRA `(.L_x_2127) ;  /* 0xffffffa800547947 */ /* 0x000fea000383ffff */
.L_x_1959:
        /* <DEDUP_REMOVED lines=8> */
.L_x_2129:
[----:B------:R-:W-:Y:S05]  /*2f850*/  BSYNC B1 ;  /* 0x0000000000017941 */ /* 0x000fea0003800000 */
.L_x_2128:
[----:B------:R-:W-:Y:S01]  /*2f860*/  MOV R13, R18 ;  /* 0x00000012000d7202 */ /* 0x000fe20000000f00 */
[----:B------:R-:W-:Y:S01]  /*2f870*/  IMAD.MOV.U32 R12, RZ, RZ, RZ ;  /* 0x000000ffff0c7224 */ /* 0x000fe200078e00ff */
[----:B------:R-:W-:Y:S01]  /*2f880*/  LEA R6, R6, R17, 0x1 ;  /* 0x0000001106067211 */ /* 0x000fe200078e08ff */
[----:B------:R-:W-:Y:S02]  /*2f890*/  IMAD.MOV.U32 R11, RZ, RZ, 0x181f ;  /* 0x0000181fff0b7424 */ /* 0x000fe400078e00ff */
[----:B------:R-:W-:Y:S02]  /*2f8a0*/  IMAD.MOV.U32 R15, RZ, RZ, -0x1 ;  /* 0xffffffffff0f7424 */ /* 0x000fe400078e00ff */
[----:B------:R-:W-:-:S07]  /*2f8b0*/  IMAD.MOV.U32 R3, RZ, RZ, R14 ;  /* 0x000000ffff037224 */ /* 0x000fce00078e000e */
[----:B------:R-:W-:Y:S05]  /*2f8c0*/  WARPSYNC.COLLECTIVE R15, `(.L_x_2130) ;  /* 0x000000000f087348 */ /* 0x000fea0003c00000 */
[----:B------:R0:W1:Y:S02]  /*2f8d0*/  SHFL.IDX P6, R14, R13, R12, R11 ;  /* 0x0000000c0d0e7389 */ /* 0x00006400000c000b */
[----:B01----:R-:W-:Y:S01]  /*2f8e0*/  ENDCOLLECTIVE ;  /* 0x000000000000791b */ /* 0x003fe20003800000 */
.L_x_2130:
[----:B------:R-:W-:Y:S02]  /*2f8f0*/  IMAD.MOV.U32 R13, RZ, RZ, R19 ;  /* 0x000000ffff0d7224 */ /* 0x000fe400078e0013 */
[----:B------:R-:W-:Y:S02]  /*2f900*/  IMAD.MOV.U32 R12, RZ, RZ, 0x1 ;  /* 0x00000001ff0c7424 */ /* 0x000fe400078e00ff */
[----:B------:R-:W-:-:S07]  /*2f910*/  IMAD.MOV.U32 R2, RZ, RZ, R14 ;  /* 0x000000ffff027224 */ /* 0x000fce00078e000e */
[----:B------:R-:W-:Y:S05]  /*2f920*/  WARPSYNC.COLLECTIVE R15, `(.L_x_2131) ;  /* 0x000000000f087348 */ /* 0x000fea0003c00000 */
[----:B------:R0:W1:Y:S02]  /*2f930*/  SHFL.IDX P6, R14, R13, R12, R11 ;  /* 0x0000000c0d0e7389 */ /* 0x00006400000c000b */
[----:B01----:R-:W-:Y:S01]  /*2f940*/  ENDCOLLECTIVE ;  /* 0x000000000000791b */ /* 0x003fe20003800000 */
.L_x_2131:
        /* <DEDUP_REMOVED lines=18> */
.L_x_2132:
[----:B------:R-:W-:Y:S02]  /*2fa70*/  IMAD.MOV.U32 R13, RZ, RZ, R19 ;  /* 0x000000ffff0d7224 */ /* 0x000fe400078e0013 */
[----:B------:R-:W-:Y:S02]  /*2fa80*/  IMAD.MOV.U32 R12, RZ, RZ, 0x2 ;  /* 0x00000002ff0c7424 */ /* 0x000fe400078e00ff */
[----:B------:R-:W-:-:S07]  /*2fa90*/  IMAD.MOV.U32 R2, RZ, RZ, R14 ;  /* 0x000000ffff027224 */ /* 0x000fce00078e000e */
[----:B------:R-:W-:Y:S05]  /*2faa0*/  WARPSYNC.COLLECTIVE R15, `(.L_x_2133) ;  /* 0x000000000f087348 */ /* 0x000fea0003c00000 */
[----:B------:R0:W1:Y:S02]  /*2fab0*/  SHFL.IDX P6, R14, R13, R12, R11 ;  /* 0x0000000c0d0e7389 */ /* 0x00006400000c000b */
[----:B01----:R-:W-:Y:S01]  /*2fac0*/  ENDCOLLECTIVE ;  /* 0x000000000000791b */ /* 0x003fe20003800000 */
.L_x_2133:
[----:B------:R-:W-:-:S04]  /*2fad0*/  IADD3 R2, P0, R2, R4, RZ ;  /* 0x0000000402027210 */ /* 0x000fc80007f1e0ff */
[----:B------:R-:W-:Y:S02]  /*2fae0*/  IADD3.X R3, RZ, R3, RZ, P0, !PT ;  /* 0x00000003ff037210 */ /* 0x000fe400007fe4ff */
        /* <DEDUP_REMOVED lines=16> */
.L_x_2134:
[----:B------:R-:W-:Y:S02]  /*2fbf0*/  IMAD.MOV.U32 R13, RZ, RZ, R19 ;  /* 0x000000ffff0d7224 */ /* 0x000fe400078e0013 */
[----:B------:R-:W-:Y:S02]  /*2fc00*/  IMAD.MOV.U32 R12, RZ, RZ, 0x3 ;  /* 0x00000003ff0c7424 */ /* 0x000fe400078e00ff */
[----:B------:R-:W-:-:S07]  /*2fc10*/  IMAD.MOV.U32 R2, RZ, RZ, R14 ;  /* 0x000000ffff027224 */ /* 0x000fce00078e000e */
[----:B------:R-:W-:Y:S05]  /*2fc20*/  WARPSYNC.COLLECTIVE R15, `(.L_x_2135) ;  /* 0x000000000f087348 */ /* 0x000fea0003c00000 */
[----:B------:R0:W1:Y:S02]  /*2fc30*/  SHFL.IDX P6, R14, R13, R12, R11 ;  /* 0x0000000c0d0e7389 */ /* 0x00006400000c000b */
[----:B01----:R-:W-:Y:S01]  /*2fc40*/  ENDCOLLECTIVE ;  /* 0x000000000000791b */ /* 0x003fe20003800000 */
.L_x_2135:
[----:B------:R-:W-:-:S04]  /*2fc50*/  IADD3 R2, P0, R2, R4, RZ ;  /* 0x0000000402027210 */ /* 0x000fc80007f1e0ff */
[----:B------:R-:W-:Y:S02]  /*2fc60*/  IADD3.X R3, RZ, R3, RZ, P0, !PT ;  /* 0x00000003ff037210 */ /* 0x000fe400007fe4ff */
        /* <DEDUP_REMOVED lines=11> */
.L_x_2136:
[----:B------:R-:W-:Y:S01]  /*2fd20*/  @!PT LDS RZ, [RZ] ;  /* 0x00000000fffff984 */ /* 0x000fe20000000800 */
[----:B------:R-:W-:Y:S01]  /*2fd30*/  @!PT LDS RZ, [RZ] ;  /* 0x00000000fffff984 */ /* 0x000fe20000000800 */
[----:B------:R-:W-:Y:S01]  /*2fd40*/  @!PT LDS RZ, [RZ] ;  /* 0x00000000fffff984 */ /* 0x000fe20000000800 */
[----:B------:R-:W-:Y:S01]  /*2fd50*/  LDGSTS.E.BYPASS.LTC128B.128 [R6+0x3400], desc[UR60][R2.64+0x80], !P0 ;  /* 0x0340008002067fae */ /* 0x000fe2000c101d7c */
[----:B------:R-:W-:-:S13]  /*2fd60*/  ISETP.LT.OR P0, PT, R8, 0x21, P2 ;  /* 0x000000210800780c */ /* 0x000fda0001701670 */
[----:B------:R-:W-:Y:S01]  /*2fd70*/  LDGSTS.E.BYPASS.LTC128B.128 [R6+0x5400], desc[UR60][R2.64+0x100], !P0 ;  /* 0x0540010002067fae */ /* 0x000fe2000c101d7c */
[----:B------:R-:W-:-:S13]  /*2fd80*/  ISETP.LT.OR P0, PT, R8, 0x21, P1 ;  /* 0x000000210800780c */ /* 0x000fda0000f01670 */
[----:B------:R0:W-:Y:S02]  /*2fd90*/  LDGSTS.E.BYPASS.LTC128B.128 [R6+0x7400], desc[UR60][R2.64+0x180], !P0 ;  /* 0x0740018002067fae */ /* 0x0001e4000c101d7c */
[----:B0-----:R-:W-:Y:S01]  /*2fda0*/  IMAD.MOV.U32 R2, RZ, RZ, R14 ;  /* 0x000000ffff027224 */ /* 0x001fe200078e000e */
[----:B------:R-:W-:Y:S06]  /*2fdb0*/  BRA `(.L_x_2137) ;  /* 0xffffffa400a07947 */ /* 0x000fec000383ffff */
.L_x_1967:
[----:B0-----:R0:W2:Y:S02]  /*2fdc0*/  SYNCS.PHASECHK.TRANS64.TRYWAIT P0, [R4+URZ+0x30860], R3 ;  /* 0x03086003040075a7 */ /* 0x0010a4000800017f */
[----:B--2---:R-:W-:Y:S05]  /*2fdd0*/  @!P0 NANOSLEEP.SYNCS 0x989680 ;  /* 0x009896800000895d */ /* 0x004fea0003900000 */
[----:B------:R-:W2:Y:S02]  /*2fde0*/  @!P0 SYNCS.PHASECHK.TRANS64 P0, [R4+URZ+0x30860], R3 ;  /* 0x03086003040085a7 */ /* 0x000ea4000800007f */
[----:B--2---:R-:W-:Y:S05]  /*2fdf0*/  @!P0 BRA `(.L_x_1967) ;  /* 0xfffffffc00f08947 */ /* 0x004fea000383ffff */
[----:B------:R-:W-:Y:S05]  /*2fe00*/  BRA `(.L_x_2138) ;  /* 0xffffffa800c47947 */ /* 0x000fea000383ffff */
.L_x_1968:
[----:B------:R-:W-:Y:S01]  /*2fe10*/  BSSY B0, `(.L_x_2139) ;  /* 0x0000008000007945 */ /* 0x000fe20003800000 */
[----:B------:R-:W-:Y:S01]  /*2fe20*/  MOV R13, R19 ;  /* 0x00000013000d7202 */ /* 0x000fe20000000f00 */
[----:B------:R-:W-:Y:S02]  /*2fe30*/  IMAD.MOV.U32 R12, RZ, RZ, RZ ;  /* 0x000000ffff0c7224 */ /* 0x000fe400078e00ff */
[----:B------:R-:W-:Y:S02]  /*2fe40*/  IMAD.MOV.U32 R11, RZ, RZ, 0x181f ;  /* 0x0000181fff0b7424 */ /* 0x000fe400078e00ff */
[----:B------:R-:W-:-:S07]  /*2fe50*/  IMAD.MOV.U32 R15, RZ, RZ, -0x1 ;  /* 0xffffffffff0f7424 */ /* 0x000fce00078e00ff */
[----:B01----:R-:W-:Y:S05]  /*2fe60*/  WARPSYNC.COLLECTIVE R15, `(.L_x_2140) ;  /* 0x000000000f087348 */ /* 0x003fea0003c00000 */
[----:B------:R2:W3:Y:S02]  /*2fe70*/  SHFL.IDX P6, R14, R13, R12, R11 ;  /* 0x0000000c0d0e7389 */ /* 0x0004e400000c000b */
[----:B0123--:R-:W-:Y:S01]  /*2fe80*/  ENDCOLLECTIVE ;  /* 0x000000000000791b */ /* 0x00ffe20003800000 */
.L_x_2140:
[----:B------:R-:W-:Y:S05]  /*2fe90*/  BSYNC B0 ;  /* 0x0000000000007941 */ /* 0x000fea0003800000 */
.L_x_2139:
[----:B------:R-:W-:Y:S01]  /*2fea0*/  IMAD.MOV.U32 R13, RZ, RZ, R18 ;  /* 0x000000ffff0d7224 */ /* 0x000fe200078e0012 */
[----:B------:R-:W-:Y:S01]  /*2feb0*/  MOV R12, RZ ;  /* 0x000000ff000c7202 */ /* 0x000fe20000000f00 */
[----:B------:R-:W-:Y:S01]  /*2fec0*/  IMAD.MOV.U32 R11, RZ, RZ, 0x181f ;  /* 0x0000181fff0b7424 */ /* 0x000fe200078e00ff */
[C---:B------:R-:W-:Y:S01]  /*2fed0*/  LOP3.LUT R7, R36.reuse, 0x40, RZ, 0xfc, !PT ;  /* 0x0000004024077812 */ /* 0x040fe200078efcff */
[----:B------:R-:W-:Y:S01]  /*2fee0*/  IMAD.MOV.U32 R15, RZ, RZ, -0x1 ;  /* 0xffffffffff0f7424 */ /* 0x000fe200078e00ff */
[C---:B------:R-:W-:Y:S01]  /*2fef0*/  LOP3.LUT R6, R36.reuse, 0x80, RZ, 0xfc, !PT ;  /* 0x0000008024067812 */ /* 0x040fe200078efcff */
[----:B------:R-:W-:Y:S02]  /*2ff00*/  IMAD.MOV.U32 R3, RZ, RZ, R14 ;  /* 0x000000ffff037224 */ /* 0x000fe400078e000e */
[----:B------:R-:W-:-:S07]  /*2ff10*/  IMAD.SHL.U32 R8, R36, 0x2, RZ ;  /* 0x0000000224087824 */ /* 0x000fce00078e00ff */
[----:B------:R-:W-:Y:S05]  /*2ff20*/  WARPSYNC.COLLECTIVE R15, `(.L_x_2141) ;  /* 0x000000000f087348 */ /* 0x000fea0003c00000 */
[----:B------:R0:W1:Y:S02]  /*2ff30*/  SHFL.IDX P6, R14, R13, R12, R11 ;  /* 0x0000000c0d0e7389 */ /* 0x00006400000c000b */
[----:B01----:R-:W-:Y:S01]  /*2ff40*/  ENDCOLLECTIVE ;  /* 0x000000000000791b */ /* 0x003fe20003800000 */
.L_x_2141:
[----:B------:R-:W-:Y:S01]  /*2ff50*/  ULDC UR4, c[0x0][0x2f4] ;  /* 0x0000bd0000047ab9 */ /* 0x000fe20000000800 */
[----:B------:R-:W-:Y:S01]  /*2ff60*/  IMAD R0, R0, 0x2, R17 ;  /* 0x0000000200007824 */ /* 0x000fe200078e0211 */
[----:B------:R-:W-:Y:S02]  /*2ff70*/  ISETP.GE.AND P3, PT, R36, UR4, PT ;  /* 0x0000000424007c0c */ /* 0x000fe4000bf66270 */
[----:B------:R-:W-:Y:S02]  /*2ff80*/  ISETP.GE.AND P2, PT, R7, UR4, PT ;  /* 0x0000000407007c0c */ /* 0x000fe4000bf46270 */
[----:B------:R-:W-:Y:S02]  /*2ff90*/  ISETP.LT.OR P4, PT, R5, 0x1, P3 ;  /* 0x000000010500780c */ /* 0x000fe40001f81670 */
[----:B------:R-:W-:Y:S02]  /*2ffa0*/  ISETP.GE.AND P1, PT, R6, UR4, PT ;  /* 0x0000000406007c0c */ /* 0x000fe4000bf26270 */
[----:B------:R-:W-:Y:S01]  /*2ffb0*/  MOV R13, R19 ;  /* 0x00000013000d7202 */ /* 0x000fe20000000f00 */
        /* <DEDUP_REMOVED lines=14> */
.L_x_2142:
[----:B------:R-:W-:Y:S01]  /*300a0*/  @!PT LDS RZ, [RZ] ;  /* 0x00000000fffff984 */ /* 0x000fe20000000800 */
[----:B------:R-:W-:Y:S01]  /*300b0*/  @!PT LDS RZ, [RZ] ;  /* 0x00000000fffff984 */ /* 0x000fe20000000800 */
[----:B------:R-:W-:Y:S01]  /*300c0*/  @!PT LDS RZ, [RZ] ;  /* 0x00000000fffff984 */ /* 0x000fe20000000800 */
[----:B------:R-:W-:Y:S01]  /*300d0*/  LDGSTS.E.BYPASS.LTC128B.128 [R0+0x4400], desc[UR60][R2.64+0x100], !P4 ;  /* 0x0440010002007fae */ /* 0x000fe2000e101d7c */
[----:B------:R-:W-:Y:S01]  /*300e0*/  ISETP.LT.OR P4, PT, R5, 0x1, P0 ;  /* 0x000000010500780c */ /* 0x000fe20000781670 */
[----:B------:R-:W-:-:S12]  /*300f0*/  IMAD.MOV.U32 R13, RZ, RZ, R18 ;  /* 0x000000ffff0d7224 */ /* 0x000fd800078e0012 */
[----:B------:R0:W-:Y:S02]  /*30100*/  LDGSTS.E.BYPASS.LTC128B.128 [R0+0x6400], desc[UR60][R2.64+0x180], !P4 ;  /* 0x0640018002007fae */ /* 0x0001e4000e101d7c */
[----:B0-----:R-:W-:-:S07]  /*30110*/  IMAD.MOV.U32 R3, RZ, RZ, R14 ;  /* 0x000000ffff037224 */ /* 0x001fce00078e000e */
[----:B------:R-:W-:Y:S05]  /*30120*/  WARPSYNC.COLLECTIVE R15, `(.L_x_2143) ;  /* 0x000000000f087348 */ /* 0x000fea0003c00000 */
[----:B------:R0:W1:Y:S02]  /*30130*/  SHFL.IDX P6, R14, R13, R12, R11 ;  /* 0x0000000c0d0e7389 */ /* 0x00006400000c000b */
[----:B01----:R-:W-:Y:S01]  /*30140*/  ENDCOLLECTIVE ;  /* 0x000000000000791b */ /* 0x003fe20003800000 */
.L_x_2143:
[----:B------:R-:W-:Y:S01]  /*30150*/  IMAD.MOV.U32 R13, RZ, RZ, R19 ;  /* 0x000000ffff0d7224 */ /* 0x000fe200078e0013 */
[----:B------:R-:W-:Y:S02]  /*30160*/  MOV R12, 0x2 ;  /* 0x00000002000c7802 */ /* 0x000fe40000000f00 */
[----:B------:R-:W-:-:S13]  /*30170*/  IADD3 R2, P4, R14, R8, RZ ;  /* 0x000000080e027210 */ /* 0x000fda0007f9e0ff */
[----:B------:R-:W-:Y:S05]  /*30180*/  WARPSYNC.COLLECTIVE R15, `(.L_x_2144) ;  /* 0x000000000f087348 */ /* 0x000fea0003c00000 */
[----:B------:R0:W1:Y:S02]  /*30190*/  SHFL.IDX P6, R14, R13, R12, R11 ;  /* 0x0000000c0d0e7389 */ /* 0x00006400000c000b */
[----:B01----:R-:W-:Y:S01]  /*301a0*/  ENDCOLLECTIVE ;  /* 0x000000000000791b */ /* 0x003fe20003800000 */
.L_x_2144:
        /* <DEDUP_REMOVED lines=12> */
.L_x_2145:
        /* <DEDUP_REMOVED lines=14> */
.L_x_2146:
        /* <DEDUP_REMOVED lines=12> */
.L_x_2147:
        /* <DEDUP_REMOVED lines=9> */
.L_x_1973:
        /* <DEDUP_REMOVED lines=8> */
.L_x_2150:
[----:B------:R-:W-:Y:S05]  /*30520*/  BSYNC B0 ;  /* 0x0000000000007941 */ /* 0x000fea0003800000 */
.L_x_2149:
[----:B------:R-:W-:Y:S01]  /*30530*/  IMAD.MOV.U32 R13, RZ, RZ, R24 ;  /* 0x000000ffff0d7224 */ /* 0x000fe200078e0018 */
[----:B------:R-:W-:Y:S01]  /*30540*/  MOV R0, R14 ;  /* 0x0000000e00007202 */ /* 0x000fe20000000f00 */
[----:B------:R-:W-:Y:S01]  /*30550*/  IMAD.MOV.U32 R12, RZ, RZ, 0x1 ;  /* 0x00000001ff0c7424 */ /* 0x000fe200078e00ff */
[----:B------:R-:W-:Y:S01]  /*30560*/  IADD3 R9, R27, R10, RZ ;  /* 0x0000000a1b097210 */ /* 0x000fe20007ffe0ff */
[----:B------:R-:W-:Y:S02]  /*30570*/  IMAD.MOV.U32 R11, RZ, RZ, 0x1f ;  /* 0x0000001fff0b7424 */ /* 0x000fe400078e00ff */
[----:B------:R-:W-:-:S07]  /*30580*/  IMAD.MOV.U32 R15, RZ, RZ, -0x1 ;  /* 0xffffffffff0f7424 */ /* 0x000fce00078e00ff */
[----:B------:R-:W-:Y:S05]  /*30590*/  WARPSYNC.COLLECTIVE R15, `(.L_x_2151) ;  /* 0x000000000f087348 */ /* 0x000fea0003c00000 */
[----:B------:R0:W1:Y:S02]  /*305a0*/  SHFL.IDX P6, R14, R13, R12, R11 ;  /* 0x0000000c0d0e7389 */ /* 0x00006400000c000b */
[----:B01----:R-:W-:Y:S01]  /*305b0*/  ENDCOLLECTIVE ;  /* 0x000000000000791b */ /* 0x003fe20003800000 */
.L_x_2151:
[----:B------:R-:W-:Y:S02]  /*305c0*/  ULDC UR4, c[0x0][0xc3c] ;  /* 0x00030f0000047ab9 */ /* 0x000fe40000000800 */
[----:B------:R-:W-:-:S13]  /*305d0*/  ISETP.GE.OR P1, PT, R9, UR4, !P0 ;  /* 0x0000000409007c0c */ /* 0x000fda000c726670 */
[----:B------:R-:W0:Y:S08]  /*305e0*/  @!P1 LDC.64 R2, c[0x0][0xc80] ;  /* 0x00032000ff029b82 */ /* 0x000e300000000a00 */
[----:B------:R-:W1:Y:S01]  /*305f0*/  @!P1 LDC.64 R4, c[0x0][0xc78] ;  /* 0x00031e00ff049b82 */ /* 0x000e620000000a00 */
[----:B------:R-:W-:Y:S01]  /*30600*/  CS2R R24, SRZ ;  /* 0x0000000000187805 */ /* 0x000fe2000001ff00 */
[----:B------:R-:W-:-:S02]  /*30610*/  IMAD.MOV.U32 R8, RZ, RZ, RZ ;  /* 0x000000ffff087224 */ /* 0x000fc400078e00ff */
[----:B------:R-:W-:Y:S02]  /*30620*/  IMAD.MOV.U32 R11, RZ, RZ, RZ ;  /* 0x000000ffff0b7224 */ /* 0x000fe400078e00ff */
[----:B------:R-:W-:Y:S02]  /*30630*/  IMAD.MOV.U32 R6, RZ, RZ, R14 ;  /* 0x000000ffff067224 */ /* 0x000fe400078e000e */
[----:B0-----:R-:W-:-:S05]  /*30640*/  @!P1 IMAD.WIDE R2, R9, 0x4, R2 ;  /* 0x0000000409029825 */ /* 0x001fca00078e0202 */
[----:B------:R1:W2:Y:S02]  /*30650*/  @!P1 LDG.E R7, desc[UR60][R2.64] ;  /* 0x0000003c02079981 */ /* 0x0002a4000c1e1900 */
[----:B-1----:R-:W-:-:S05]  /*30660*/  @!P1 IMAD.WIDE R2, R9, 0x4, R4 ;  /* 0x0000000409029825 */ /* 0x002fca00078e0204 */
[----:B------:R-:W3:Y:S01]  /*30670*/  @!P1 LDG.E R4, desc[UR60][R2.64] ;  /* 0x0000003c02049981 */ /* 0x000ee2000c1e1900 */
[C---:B------:R-:W-:Y:S02]  /*30680*/  ISETP.GE.U32.AND P2, PT, R10.reuse, 0x2, PT ;  /* 0x000000020a00780c */ /* 0x040fe40003f46070 */
[C---:B------:R-:W-:Y:S02]  /*30690*/  ISETP.GE.U32.AND P3, PT, R10.reuse, 0x4, PT ;  /* 0x000000040a00780c */ /* 0x040fe40003f66070 */
[C---:B------:R-:W-:Y:S02]  /*306a0*/  ISETP.GE.U32.AND P4, PT, R10.reuse, 0x8, PT ;  /* 0x000000080a00780c */ /* 0x040fe40003f86070 */
[C---:B------:R-:W-:Y:S01]  /*306b0*/  ISETP.GE.U32.AND P5, PT, R10.reuse, 0x10, PT ;  /* 0x000000100a00780c */ /* 0x040fe20003fa6070 */
[----:B--2---:R-:W-:Y:S02]  /*306c0*/  @!P1 IMAD.MOV.U32 R25, RZ, RZ, R7 ;  /* 0x000000ffff199224 */ /* 0x004fe400078e0007 */
[----:B---3--:R-:W-:Y:S01]  /*306d0*/  @!P1 IMAD.MOV.U32 R8, RZ, RZ, R4 ;  /* 0x000000ffff089224 */ /* 0x008fe200078e0004 */
[----:B------:R-:W-:-:S03]  /*306e0*/  ISETP.NE.AND P1, PT, R10, RZ, PT ;  /* 0x000000ff0a00720c */ /* 0x000fc60003f25270 */
[----:B------:R-:W-:-:S10]  /*306f0*/  IMAD R13, R8, R25, RZ ;  /* 0x00000019080d7224 */ /* 0x000fd400078e02ff */
[----:B------:R-:W-:Y:S05]  /*30700*/  WARPSYNC.COLLECTIVE R15, `(.L_x_2152) ;  /* 0x000000000f087348 */ /* 0x000fea0003c00000 */
[----:B------:R0:W1:Y:S02]  /*30710*/  SHFL.UP P6, R14, R13, R12, R11 ;  /* 0x0400000c0d0e7389 */ /* 0x00006400000c000b */
[----:B01----:R-:W-:Y:S01]  /*30720*/  ENDCOLLECTIVE ;  /* 0x000000000000791b */ /* 0x003fe20003800000 */
.L_x_2152:
[----:B------:R-:W-:Y:S01]  /*30730*/  IMAD.MOV.U32 R12, RZ, RZ, 0x2 ;  /* 0x00000002ff0c7424 */ /* 0x000fe200078e00ff */
[----:B------:R-:W-:-:S05]  /*30740*/  SEL R4, R14, RZ, P1 ;  /* 0x000000ff0e047207 */ /* 0x000fca0000800000 */
[----:B------:R-:W-:-:S05]  /*30750*/  IMAD.IADD R4, R13, 0x1, R4 ;  /* 0x000000010d047824 */ /* 0x000fca00078e0204 */
[----:B------:R-:W-:-:S07]  /*30760*/  MOV R13, R4 ;  /* 0x00000004000d7202 */ /* 0x000fce0000000f00 */
[----:B------:R-:W-:Y:S05]  /*30770*/  WARPSYNC.COLLECTIVE R15, `(.L_x_2153) ;  /* 0x000000000f087348 */ /* 0x000fea0003c00000 */
[----:B------:R0:W1:Y:S02]  /*30780*/  SHFL.UP P6, R14, R13, R12, R11 ;  /* 0x0400000c0d0e7389 */ /* 0x00006400000c000b */
[----:B01----:R-:W-:Y:S01]  /*30790*/  ENDCOLLECTIVE ;  /* 0x000000000000791b */ /* 0x003fe20003800000 */
.L_x_2153:
[----:B------:R-:W-:Y:S01]  /*307a0*/  IMAD.MOV.U32 R12, RZ, RZ, 0x4 ;  /* 0x00000004ff0c7424 */ /* 0x000fe200078e00ff */
[----:B------:R-:W-:-:S05]  /*307b0*/  SEL R3, R14, RZ, P2 ;  /* 0x000000ff0e037207 */ /* 0x000fca0001000000 */
[----:B------:R-:W-:-:S04]  /*307c0*/  IMAD.IADD R2, R4, 0x1, R3 ;  /* 0x0000000104027824 */ /* 0x000fc800078e0203 */
[----:B------:R-:W-:-:S07]  /*307d0*/  IMAD.MOV.U32 R13, RZ, RZ, R2 ;  /* 0x000000ffff0d7224 */ /* 0x000fce00078e0002 */
[----:B------:R-:W-:Y:S05]  /*307e0*/  WARPSYNC.COLLECTIVE R15, `(.L_x_2154) ;  /* 0x000000000f087348 */ /* 0x000fea0003c00000 */
[----:B------:R0:W1:Y:S02]  /*307f0*/  SHFL.UP P6, R14, R13, R12, R11 ;  /* 0x0400000c0d0e7389 */ /* 0x00006400000c000b */
[----:B01----:R-:W-:Y:S01]  /*30800*/  ENDCOLLECTIVE ;  /* 0x000000000000791b */ /* 0x003fe20003800000 */
.L_x_2154:
[----:B------:R-:W-:Y:S01]  /*30810*/  IMAD.MOV.U32 R12, RZ, RZ, 0x8 ;  /* 0x00000008ff0c7424 */ /* 0x000fe200078e00ff */
[----:B------:R-:W-:-:S05]  /*30820*/  SEL R3, R14, RZ, P3 ;  /* 0x000000ff0e037207 */ /* 0x000fca0001800000 */
[----:B------:R-:W-:-:S05]  /*30830*/  IMAD.IADD R3, R2, 0x1, R3 ;  /* 0x0000000102037824 */ /* 0x000fca00078e0203 */
[----:B------:R-:W-:-:S07]  /*30840*/  MOV R13, R3 ;  /* 0x00000003000d7202 */ /* 0x000fce0000000f00 */
[----:B------:R-:W-:Y:S05]  /*30850*/  WARPSYNC.COLLECTIVE R15, `(.L_x_2155) ;  /* 0x000000000f087348 */ /* 0x000fea0003c00000 */
[----:B------:R0:W1:Y:S02]  /*30860*/  SHFL.UP P6, R14, R13, R12, R11 ;  /* 0x0400000c0d0e7389 */ /* 0x00006400000c000b */
[----:B01----:R-:W-:Y:S01]  /*30870*/  ENDCOLLECTIVE ;  /* 0x000000000000791b */ /* 0x003fe20003800000 */
.L_x_2155:
[----:B------:R-:W-:Y:S01]  /*30880*/  IMAD.MOV.U32 R12, RZ, RZ, 0x10 ;  /* 0x00000010ff0c7424 */ /* 0x000fe200078e00ff */
[----:B------:R-:W-:-:S05]  /*30890*/  SEL R4, R14, RZ, P4 ;  /* 0x000000ff0e047207 */ /* 0x000fca0002000000 */
[----:B------:R-:W-:-:S04]  /*308a0*/  IMAD.IADD R4, R3, 0x1, R4 ;  /* 0x0000000103047824 */ /* 0x000fc800078e0204 */
[----:B------:R-:W-:-:S07]  /*308b0*/  IMAD.MOV.U32 R13, RZ, RZ, R4 ;  /* 0x000000ffff0d7224 */ /* 0x000fce00078e0004 */
[----:B------:R-:W-:Y:S05]  /*308c0*/  WARPSYNC.COLLECTIVE R15, `(.L_x_2156) ;  /* 0x000000000f087348 */ /* 0x000fea0003c00000 */
[----:B------:R0:W1:Y:S02]  /*308d0*/  SHFL.UP P6, R14, R13, R12, R11 ;  /* 0x0400000c0d0e7389 */ /* 0x00006400000c000b */
[----:B01----:R-:W-:Y:S01]  /*308e0*/  ENDCOLLECTIVE ;  /* 0x000000000000791b */ /* 0x003fe20003800000 */
.L_x_2156:
[----:B------:R-:W-:Y:S02]  /*308f0*/  IMAD.MOV.U32 R12, RZ, RZ, 0x1f ;  /* 0x0000001fff0c7424 */ /* 0x000fe400078e00ff */
[----:B------:R-:W-:Y:S01]  /*30900*/  IMAD.MOV.U32 R11, RZ, RZ, 0x1f ;  /* 0x0000001fff0b7424 */ /* 0x000fe200078e00ff */
[----:B------:R-:W-:-:S05]  /*30910*/  SEL R3, R14, RZ, P5 ;  /* 0x000000ff0e037207 */ /* 0x000fca0002800000 */
[----:B------:R-:W-:-:S05]  /*30920*/  IMAD.IADD R3, R4, 0x1, R3 ;  /* 0x0000000104037824 */ /* 0x000fca00078e0203 */
[----:B------:R-:W-:-:S07]  /*30930*/  MOV R13, R3 ;  /* 0x00000003000d7202 */ /* 0x000fce0000000f00 */
[----:B------:R-:W-:Y:S05]  /*30940*/  WARPSYNC.COLLECTIVE R15, `(.L_x_2157) ;  /* 0x000000000f087348 */ /* 0x000fea0003c00000 */
[----:B------:R0:W1:Y:S02]  /*30950*/  SHFL.IDX P6, R14, R13, R12, R11 ;  /* 0x0000000c0d0e7389 */ /* 0x00006400000c000b */
[----:B01----:R-:W-:Y:S01]  /*30960*/  ENDCOLLECTIVE ;  /* 0x000000000000791b */ /* 0x003fe20003800000 */
.L_x_2157:
[----:B------:R-:W-:Y:S05]  /*30970*/  BRA `(.L_x_2158) ;  /* 0xffffffa8001c7947 */ /* 0x000fea000383ffff */
.L_x_1976:
[----:B------:R-:W-:Y:S01]  /*30980*/  BSSY B0, `(.L_x_2159) ;  /* 0x0000007000007945 */ /* 0x000fe20003800000 */
[----:B------:R-:W-:Y:S02]  /*30990*/  IMAD.MOV.U32 R12, RZ, RZ, 0x1 ;  /* 0x00000001ff0c7424 */ /* 0x000fe400078e00ff */
[----:B------:R-:W-:Y:S02]  /*309a0*/  IMAD.MOV.U32 R11, RZ, RZ, RZ ;  /* 0x000000ffff0b7224 */ /* 0x000fe400078e00ff */
[----:B------:R-:W-:-:S07]  /*309b0*/  IMAD.MOV.U32 R15, RZ, RZ, -0x1 ;  /* 0xffffffffff0f7424 */ /* 0x000fce00078e00ff */
[----:B------:R-:W-:Y:S05]  /*309c0*/  WARPSYNC.COLLECTIVE R15, `(.L_x_2160) ;  /* 0x000000000f087348 */ /* 0x000fea0003c00000 */
[----:B------:R0:W1:Y:S02]  /*309d0*/  SHFL.UP P6, R14, R13, R12, R11 ;  /* 0x0400000c0d0e7389 */ /* 0x00006400000c000b */
[----:B01----:R-:W-:Y:S01]  /*309e0*/  ENDCOLLECTIVE ;  /* 0x000000000000791b */ /* 0x003fe20003800000 */
.L_x_2160:
[----:B------:R-:W-:Y:S05]  /*309f0*/  BSYNC B0 ;  /* 0x0000000000007941 */ /* 0x000fea0003800000 */
.L_x_2159:
[----:B------:R-:W-:Y:S01]  /*30a00*/  SEL R14, R14, RZ, P1 ;  /* 0x000000ff0e0e7207 */ /* 0x000fe20000800000 */
[----:B------:R-:W-:Y:S02]  /*30a10*/  IMAD.MOV.U32 R12, RZ, RZ, 0x2 ;  /* 0x00000002ff0c7424 */ /* 0x000fe400078e00ff */
[----:B------:R-:W-:Y:S01]  /*30a20*/  IMAD.MOV.U32 R11, RZ, RZ, RZ ;  /* 0x000000ffff0b7224 */ /* 0x000fe200078e00ff */
[----:B------:R-:W-:Y:S01]  /*30a30*/  IADD3 R13, R13, R14, RZ ;  /* 0x0000000e0d0d7210 */ /* 0x000fe20007ffe0ff */
[----:B------:R-:W-:-:S07]  /*30a40*/  IMAD.MOV.U32 R15, RZ, RZ, -0x1 ;  /* 0xffffffffff0f7424 */ /* 0x000fce00078e00ff */
[----:B------:R-:W-:Y:S05]  /*30a50*/  WARPSYNC.COLLECTIVE R15, `(.L_x_2161) ;  /* 0x000000000f087348 */ /* 0x000fea0003c00000 */
[----:B------:R0:W1:Y:S02]  /*30a60*/  SHFL.UP P6, R14, R13, R12, R11 ;  /* 0x0400000c0d0e7389 */ /* 0x00006400000c000b */
[----:B01----:R-:W-:Y:S01]  /*30a70*/  ENDCOLLECTIVE ;  /* 0x000000000000791b */ /* 0x003fe20003800000 */
.L_x_2161:
[----:B------:R-:W-:Y:S02]  /*30a80*/  MOV R12, 0x4 ;  /* 0x00000004000c7802 */ /* 0x000fe40000000f00 */
[----:B------:R-:W-:-:S05]  /*30a90*/  SEL R2, R14, RZ, P2 ;  /* 0x000000ff0e027207 */ /* 0x000fca0001000000 */
[----:B------:R-:W-:-:S04]  /*30aa0*/  IMAD.IADD R2, R13, 0x1, R2 ;  /* 0x000000010d027824 */ /* 0x000fc800078e0202 */
[----:B------:R-:W-:-:S07]  /*30ab0*/  IMAD.MOV.U32 R13, RZ, RZ, R2 ;  /* 0x000000ffff0d7224 */ /* 0x000fce00078e0002 */
[----:B------:R-:W-:Y:S05]  /*30ac0*/  WARPSYNC.COLLECTIVE R15, `(.L_x_2162) ;  /* 0x000000000f087348 */ /* 0x000fea0003c00000 */
[----:B------:R0:W1:Y:S02]  /*30ad0*/  SHFL.UP P6, R14, R13, R12, R11 ;  /* 0x0400000c0d0e7389 */ /* 0x00006400000c000b */
[----:B01----:R-:W-:Y:S01]  /*30ae0*/  ENDCOLLECTIVE ;  /* 0x000000000000791b */ /* 0x003fe20003800000 */
.L_x_2162:
[----:B------:R-:W-:Y:S01]  /*30af0*/  IMAD.MOV.U32 R12, RZ, RZ, 0x8 ;  /* 0x00000008ff0c7424 */ /* 0x000fe200078e00ff */
[----:B------:R-:W-:-:S05]  /*30b00*/  SEL R3, R14, RZ, P3 ;  /* 0x000000ff0e037207 */ /* 0x000fca0001800000 */
[----:B------:R-:W-:-:S04]  /*30b10*/  IMAD.IADD R3, R2, 0x1, R3 ;  /* 0x0000000102037824 */ /* 0x000fc800078e0203 */
[----:B------:R-:W-:-:S07]  /*30b20*/  IMAD.MOV.U32 R13, RZ, RZ, R3 ;  /* 0x000000ffff0d7224 */ /* 0x000fce00078e0003 */
[----:B------:R-:W-:Y:S05]  /*30b30*/  WARPSYNC.COLLECTIVE R15, `(.L_x_2163) ;  /* 0x000000000f087348 */ /* 0x000fea0003c00000 */
[----:B------:R0:W1:Y:S02]  /*30b40*/  SHFL.UP P6, R14, R13, R12, R11 ;  /* 0x0400000c0d0e7389 */ /* 0x00006400000c000b */
[----:B01----:R-:W-:Y:S01]  /*30b50*/  ENDCOLLECTIVE ;  /* 0x000000000000791b */ /* 0x003fe20003800000 */
.L_x_2163:
[----:B------:R-:W-:Y:S02]  /*30b60*/  MOV R12, 0x10 ;  /* 0x00000010000c7802 */ /* 0x000fe40000000f00 */
[----:B------:R-:W-:-:S05]  /*30b70*/  SEL R4, R14, RZ, P4 ;  /* 0x000000ff0e047207 */ /* 0x000fca0002000000 */
[----:B------:R-:W-:-:S04]  /*30b80*/  IMAD.IADD R4, R3, 0x1, R4 ;  /* 0x0000000103047824 */ /* 0x000fc800078e0204 */
[----:B------:R-:W-:-:S07]  /*30b90*/  IMAD.MOV.U32 R13, RZ, RZ, R4 ;  /* 0x000000ffff0d7224 */ /* 0x000fce00078e0004 */
[----:B------:R-:W-:Y:S05]  /*30ba0*/  WARPSYNC.COLLECTIVE R15, `(.L_x_2164) ;  /* 0x000000000f087348 */ /* 0x000fea0003c00000 */
[----:B------:R0:W1:Y:S02]  /*30bb0*/  SHFL.UP P6, R14, R13, R12, R11 ;  /* 0x0400000c0d0e7389 */ /* 0x00006400000c000b */
[----:B01----:R-:W-:Y:S01]  /*30bc0*/  ENDCOLLECTIVE ;  /* 0x000000000000791b */ /* 0x003fe20003800000 */
.L_x_2164:
        /* <DEDUP_REMOVED lines=8> */
.L_x_2165:
[----:B------:R-:W-:Y:S05]  /*30c50*/  BRA `(.L_x_2166) ;  /* 0xffffffa800087947 */ /* 0x000fea000383ffff */
.L_x_1978:
[----:B------:R-:W-:Y:S01]  /*30c60*/  BSSY B0, `(.L_x_2167) ;  /* 0x0000006000007945 */ /* 0x000fe20003800000 */
[----:B------:R-:W-:Y:S01]  /*30c70*/  PLOP3.LUT P6, PT, P6, PT, PT, 0x8, 0x0 ;  /* 0x000000000000781c */ /* 0x000fe200037ce170 */
[----:B------:R-:W-:-:S12]  /*30c80*/  IMAD.MOV.U32 R15, RZ, RZ, -0x1 ;  /* 0xffffffffff0f7424 */ /* 0x000fd800078e00ff */
[----:B0-----:R-:W-:Y:S05]  /*30c90*/  WARPSYNC.COLLECTIVE R15, `(.L_x_2168) ;  /* 0x000000000f087348 */ /* 0x001fea0003c00000 */
[----:B------:R-:W-:Y:S01]  /*30ca0*/  VOTE.ANY R14, PT, P6 ;  /* 0x00000000000e7806 */ /* 0x000fe200030e0100 */
[----:B0-----:R-:W-:Y:S06]  /*30cb0*/  ENDCOLLECTIVE ;  /* 0x000000000000791b */ /* 0x001fec0003800000 */
.L_x_2168:
[----:B------:R-:W-:Y:S05]  /*30cc0*/  BSYNC B0 ;  /* 0x0000000000007941 */ /* 0x000fea0003800000 */
.L_x_2167:
[----:B------:R-:W-:Y:S01]  /*30cd0*/  MOV R2, R14 ;  /* 0x0000000e00027202 */ /* 0x000fe20000000f00 */
[----:B------:R-:W-:Y:S02]  /*30ce0*/  IMAD.MOV.U32 R13, RZ, RZ, R25 ;  /* 0x000000ffff0d7224 */ /* 0x000fe400078e0019 */
[----:B------:R-:W-:Y:S01]  /*30cf0*/  IMAD.MOV.U32 R11, RZ, RZ, 0x1f ;  /* 0x0000001fff0b7424 */ /* 0x000fe200078e00ff */
[----:B------:R0:W1:Y:S01]  /*30d00*/  POPC R12, R2 ;  /* 0x00000002000c7309 */ /* 0x0000620000000000 */
[----:B------:R-:W-:-:S07]  /*30d10*/  IMAD.MOV.U32 R15, RZ, RZ, -0x1 ;  /* 0xffffffffff0f7424 */ /* 0x000fce00078e00ff */
[----:B01----:R-:W-:Y:S05]  /*30d20*/  WARPSYNC.COLLECTIVE R15, `(.L_x_2169) ;  /* 0x000000000f087348 */ /* 0x003fea0003c00000 */
[----:B-1----:R1:W2:Y:S02]  /*30d30*/  SHFL.IDX P6, R14, R13, R12, R11 ;  /* 0x0000000c0d0e7389 */ /* 0x0022a400000c000b */
[----:B012---:R-:W-:Y:S01]  /*30d40*/  ENDCOLLECTIVE ;  /* 0x000000000000791b */ /* 0x007fe20003800000 */
.L_x_2169:
[----:B------:R-:W-:Y:S02]  /*30d50*/  IMAD.IADD R27, R12, 0x1, R27 ;  /* 0x000000010c1b7824 */ /* 0x000fe400078e021b */
[----:B------:R-:W-:Y:S02]  /*30d60*/  IMAD.MOV.U32 R13, RZ, RZ, R8 ;  /* 0x000000ffff0d7224 */ /* 0x000fe400078e0008 */
[----:B------:R-:W-:-:S07]  /*30d70*/  IMAD.MOV.U32 R25, RZ, RZ, R14 ;  /* 0x000000ffff197224 */ /* 0x000fce00078e000e */
[----:B------:R-:W-:Y:S05]  /*30d80*/  WARPSYNC.COLLECTIVE R15, `(.L_x_2170) ;  /* 0x000000000f087348 */ /* 0x000fea0003c00000 */
[----:B------:R0:W1:Y:S02]  /*30d90*/  SHFL.IDX P6, R14, R13, R12, R11 ;  /* 0x0000000c0d0e7389 */ /* 0x00006400000c000b */
[----:B01----:R-:W-:Y:S01]  /*30da0*/  ENDCOLLECTIVE ;  /* 0x000000000000791b */ /* 0x003fe20003800000 */
.L_x_2170:
[----:B------:R-:W-:Y:S01]  /*30db0*/  MOV R8, R14 ;  /* 0x0000000e00087202 */ /* 0x000fe20000000f00 */
[----:B------:R-:W-:Y:S06]  /*30dc0*/  BRA `(.L_x_2171) ;  /* 0xffffffa400ec7947 */ /* 0x000fec000383ffff */
.L_x_1980:
[----:B------:R-:W-:Y:S01]  /*30dd0*/  BSSY B0, `(.L_x_2172) ;  /* 0x0000007000007945 */ /* 0x000fe20003800000 */
[----:B------:R-:W-:Y:S02]  /*30de0*/  IMAD.MOV.U32 R13, RZ, RZ, R3 ;  /* 0x000000ffff0d7224 */ /* 0x000fe400078e0003 */
[----:B------:R-:W-:Y:S02]  /*30df0*/  IMAD.MOV.U32 R11, RZ, RZ, 0x1f ;  /* 0x0000001fff0b7424 */ /* 0x000fe400078e00ff */
[----:B------:R-:W-:-:S07]  /*30e00*/  IMAD.MOV.U32 R15, RZ, RZ, -0x1 ;  /* 0xffffffffff0f7424 */ /* 0x000fce00078e00ff */
[----:B0-23--:R-:W-:Y:S05]  /*30e10*/  WARPSYNC.COLLECTIVE R15, `(.L_x_2173) ;  /* 0x000000000f087348 */ /* 0x00dfea0003c00000 */
[----:B------:R1:W4:Y:S02]  /*30e20*/  SHFL.IDX P6, R14, R13, R12, R11 ;  /* 0x0000000c0d0e7389 */ /* 0x00032400000c000b */
[----:B01234-:R-:W-:Y:S01]  /*30e30*/  ENDCOLLECTIVE ;  /* 0x000000000000791b */ /* 0x01ffe20003800000 */
.L_x_2173:
[----:B------:R-:W-:Y:S05]  /*30e40*/  BSYNC B0 ;  /* 0x0000000000007941 */ /* 0x000fea0003800000 */
.L_x_2172:
[----:B------:R-:W-:Y:S01]  /*30e50*/  IMAD.MOV.U32 R24, RZ, RZ, R14 ;  /* 0x000000ffff187224 */ /* 0x000fe200078e000e */
[----:B------:R-:W-:Y:S06]  /*30e60*/  BRA `(.L_x_1979) ;  /* 0xffffffa400dc7947 */ /* 0x000fec000383ffff */
.L_x_1986:
[----:B-1----:R1:W2:Y:S02]  /*30e70*/  SYNCS.PHASECHK.TRANS64.TRYWAIT P0, [R5+URZ+0x30820], R0 ;  /* 0x03082000050075a7 */ /* 0x0022a4000800017f */
[----:B--2---:R-:W-:Y:S05]  /*30e80*/  @!P0 NANOSLEEP.SYNCS 0x989680 ;  /* 0x009896800000895d */ /* 0x004fea0003900000 */
[----:B------:R-:W2:Y:S02]  /*30e90*/  @!P0 SYNCS.PHASECHK.TRANS64 P0, [R5+URZ+0x30820], R0 ;  /* 0x03082000050085a7 */ /* 0x000ea4000800007f */
[----:B--2---:R-:W-:Y:S05]  /*30ea0*/  @!P0 BRA `(.L_x_1986) ;  /* 0xfffffffc00f08947 */ /* 0x004fea000383ffff */
[----:B------:R-:W-:Y:S05]  /*30eb0*/  BRA `(.L_x_2174) ;  /* 0xffffffb000347947 */ /* 0x000fea000383ffff */
.L_x_1987:
[----:B------:R-:W2:Y:S01]  /*30ec0*/  S2R R2, SR_TID.X ;  /* 0x0000000000027919 */ /* 0x000ea20000002100 */
[----:B------:R-:W-:Y:S01]  /*30ed0*/  BSSY B0, `(.L_x_2175) ;  /* 0x000000a000007945 */ /* 0x000fe20003800000 */
[----:B------:R-:W-:Y:S02]  /*30ee0*/  IMAD.MOV.U32 R12, RZ, RZ, RZ ;  /* 0x000000ffff0c7224 */ /* 0x000fe400078e00ff */
[----:B------:R-:W-:Y:S02]  /*30ef0*/  IMAD.MOV.U32 R11, RZ, RZ, 0x1f ;  /* 0x0000001fff0b7424 */ /* 0x000fe400078e00ff */
[----:B------:R-:W-:Y:S01]  /*30f00*/  IMAD.MOV.U32 R15, RZ, RZ, -0x1 ;  /* 0xffffffffff0f7424 */ /* 0x000fe200078e00ff */
[----:B--2---:R-:W-:-:S04]  /*30f10*/  SHF.R.U32.HI R2, RZ, 0x5, R2 ;  /* 0x00000005ff027819 */ /* 0x004fc80000011602 */
[----:B------:R-:W-:-:S04]  /*30f20*/  LOP3.LUT R2, R2, 0x3, RZ, 0xc0, !PT ;  /* 0x0000000302027812 */ /* 0x000fc800078ec0ff */
[----:B------:R-:W-:-:S07]  /*30f30*/  MOV R13, R2 ;  /* 0x00000002000d7202 */ /* 0x000fce0000000f00 */
[----:B01-3--:R-:W-:Y:S05]  /*30f40*/  WARPSYNC.COLLECTIVE R15, `(.L_x_2176) ;  /* 0x000000000f087348 */ /* 0x00bfea0003c00000 */
[----:B------:R2:W4:Y:S02]  /*30f50*/  SHFL.IDX P6, R14, R13, R12, R11 ;  /* 0x0000000c0d0e7389 */ /* 0x00052400000c000b */
[----:B01234-:R-:W-:Y:S01]  /*30f60*/  ENDCOLLECTIVE ;  /* 0x000000000000791b */ /* 0x01ffe20003800000 */
.L_x_2176:
[----:B------:R-:W-:Y:S05]  /*30f70*/  BSYNC B0 ;  /* 0x0000000000007941 */ /* 0x000fea0003800000 */
.L_x_2175:
[----:B------:R-:W-:Y:S05]  /*30f80*/  BRA `(.L_x_2177) ;  /* 0xffffffb0001c7947 */ /* 0x000fea000383ffff */
.L_x_1988:
[----:B------:R-:W-:Y:S01]  /*30f90*/  BSSY B0, `(.L_x_2178) ;  /* 0x0000006000007945 */ /* 0x000fe20003800000 */
[----:B------:R-:W-:-:S07]  /*30fa0*/  IMAD.MOV.U32 R15, RZ, RZ, -0x1 ;  /* 0xffffffffff0f7424 */ /* 0x000fce00078e00ff */
[----:B01-3--:R-:W-:Y:S05]  /*30fb0*/  WARPSYNC.COLLECTIVE R15, `(.L_x_2179) ;  /* 0x000000000f0c7348 */ /* 0x00bfea0003c00000 */
[----:B------:R-:W-:Y:S02]  /*30fc0*/  ELECT P6, UR62, PT ;  /* 0x00000000003e782f */ /* 0x000fe400038c0000 */
[----:B------:R-:W-:Y:S01]  /*30fd0*/  MOV R14, UR62 ;  /* 0x0000003e000e7c02 */ /* 0x000fe20008000f00 */
[----:B01-3--:R-:W-:Y:S10]  /*30fe0*/  ENDCOLLECTIVE ;  /* 0x000000000000791b */ /* 0x00bff40003800000 */
.L_x_2179:
[----:B------:R-:W-:Y:S05]  /*30ff0*/  BSYNC B0 ;  /* 0x0000000000007941 */ /* 0x000fea0003800000 */
.L_x_2178:
[----:B------:R-:W-:Y:S05]  /*31000*/  BRA `(.L_x_2180) ;  /* 0xffffffb000107947 */ /* 0x000fea000383ffff */
.L_x_1990:
[----:B-1----:R1:W2:Y:S02]  /*31010*/  SYNCS.PHASECHK.TRANS64.TRYWAIT P1, [R3+URZ+0x30840], R2 ;  /* 0x03084002030075a7 */ /* 0x0022a4000802017f */
[----:B--2---:R-:W-:Y:S05]  /*31020*/  @!P1 NANOSLEEP.SYNCS 0x989680 ;  /* 0x009896800000995d */ /* 0x004fea0003900000 */
[----:B------:R-:W2:Y:S02]  /*31030*/  @!P1 SYNCS.PHASECHK.TRANS64 P1, [R3+URZ+0x30840], R2 ;  /* 0x03084002030095a7 */ /* 0x000ea4000802007f */
[----:B--2---:R-:W-:Y:S05]  /*31040*/  @!P1 BRA `(.L_x_1990) ;  /* 0xfffffffc00f09947 */ /* 0x004fea000383ffff */
[----:B------:R-:W-:Y:S05]  /*31050*/  BRA `(.L_x_2181) ;  /* 0xffffffb000387947 */ /* 0x000fea000383ffff */
.L_x_1992:
[----:B--2---:R2:W4:Y:S02]  /*31060*/  SYNCS.PHASECHK.TRANS64.TRYWAIT P1, [R5+URZ+0x30840], R0 ;  /* 0x03084000050075a7 */ /* 0x004524000802017f */
[----:B----4-:R-:W-:Y:S05]  /*31070*/  @!P1 NANOSLEEP.SYNCS 0x989680 ;  /* 0x009896800000995d */ /* 0x010fea0003900000 */
[----:B------:R-:W4:Y:S02]  /*31080*/  @!P1 SYNCS.PHASECHK.TRANS64 P1, [R5+URZ+0x30840], R0 ;  /* 0x03084000050095a7 */ /* 0x000f24000802007f */
[----:B----4-:R-:W-:Y:S05]  /*31090*/  @!P1 BRA `(.L_x_1992) ;  /* 0xfffffffc00f09947 */ /* 0x010fea000383ffff */
[----:B------:R-:W-:Y:S05]  /*310a0*/  BRA `(.L_x_2182) ;  /* 0xffffffb000447947 */ /* 0x000fea000383ffff */
.L_x_1994:
[----:B----4-:R4:W0:Y:S02]  /*310b0*/  SYNCS.PHASECHK.TRANS64.TRYWAIT P1, [R3+URZ+0x30860], R2 ;  /* 0x03086002030075a7 */ /* 0x010824000802017f */
[----:B0-----:R-:W-:Y:S05]  /*310c0*/  @!P1 NANOSLEEP.SYNCS 0x989680 ;  /* 0x009896800000995d */ /* 0x001fea0003900000 */
[----:B------:R-:W0:Y:S02]  /*310d0*/  @!P1 SYNCS.PHASECHK.TRANS64 P1, [R3+URZ+0x30860], R2 ;  /* 0x03086002030095a7 */ /* 0x000e24000802007f */
[----:B0-----:R-:W-:Y:S05]  /*310e0*/  @!P1 BRA `(.L_x_1994) ;  /* 0xfffffffc00f09947 */ /* 0x001fea000383ffff */
[----:B------:R-:W-:Y:S05]  /*310f0*/  BRA `(.L_x_2183) ;  /* 0xffffffb000407947 */ /* 0x000fea000383ffff */
.L_x_2184:
        /* <DEDUP_REMOVED lines=16> */
.L_x_3276:


//--------------------- .text._ZN7cutlass13device_kernelIN5flash11enable_sm90INS1_16FlashAttnFwdSm90INS1_25CollectiveMainloopFwdSm90ILi2EN4cute5tupleIJNS5_1CILi1EEES8_S8_EEENS6_IJNS7_ILi128EEENS7_ILi80EEENS7_ILi256EEEEEELi256ENS_6half_tEfNS_4arch4Sm90ELb1ELb0ELb0ELb0ELb1ELb0ELb0ELb1ELb1ELb1ELb1ELb0EEENS1_21CollectiveEpilogueFwdINS6_IJSA_SC_SB_EEES9_SE_SG_Li256ELb0ELb1ELb1ELb0EEENS1_19SingleTileSchedulerILb0ELb1ELb1ELi128EEEEEEEEEvNT_6ParamsE --------------------------
	.section	.text._ZN7cutlass13device_kernelIN5flash11enable_sm90INS1_16FlashAttnFwdSm90INS1_25CollectiveMainloopFwdSm90ILi2EN4cute5tupleIJNS5_1CILi1EEES8_S8_EEENS6_IJNS7_ILi128EEENS7_ILi80EEENS7_ILi256EEEEEELi256ENS_6half_tEfNS_4arch4Sm90ELb1ELb0ELb0ELb0ELb1ELb0ELb0ELb1ELb1ELb1ELb1ELb0EEENS1_21CollectiveEpilogueFwdINS6_IJSA_SC_SB_EEES9_SE_SG_Li256ELb0ELb1ELb1ELb0EEENS1_19SingleTileSchedulerILb0ELb1ELb1ELi128EEEEEEEEEvNT_6ParamsE,"ax",@progbits
	.align	128
.text._ZN7cutlass13device_kernelIN5flash11enable_sm90INS1_16FlashAttnFwdSm90INS1_25CollectiveMainloopFwdSm90ILi2EN4cute5tupleIJNS5_1CILi1EEES8_S8_EEENS6_IJNS7_ILi128EEENS7_ILi80EEENS7_ILi256EEEEEELi256ENS_6half_tEfNS_4arch4Sm90ELb1ELb0ELb0ELb0ELb1ELb0ELb0ELb1ELb1ELb1ELb1ELb0EEENS1_21CollectiveEpilogueFwdINS6_IJSA_SC_SB_EEES9_SE_SG_Li256ELb0ELb1ELb1ELb0EEENS1_19SingleTileSchedulerILb0ELb1ELb1ELi128EEEEEEEEEvNT_6ParamsE:
        .type           _ZN7cutlass13device_kernelIN5flash11enable_sm90INS1_16FlashAttnFwdSm90INS1_25CollectiveMainloopFwdSm90ILi2EN4cute5tupleIJNS5_1CILi1EEES8_S8_EEENS6_IJNS7_ILi128EEENS7_ILi80EEENS7_ILi256EEEEEELi256ENS_6half_tEfNS_4arch4Sm90ELb1ELb0ELb0ELb0ELb1ELb0ELb0ELb1ELb1ELb1ELb1ELb0EEENS1_21CollectiveEpilogueFwdINS6_IJSA_SC_SB_EEES9_SE_SG_Li256ELb0ELb1ELb1ELb0EEENS1_19SingleTileSchedulerILb0ELb1ELb1ELi128EEEEEEEEEvNT_6ParamsE,@function
        .size           _ZN7cutlass13device_kernelIN5flash11enable_sm90INS1_16FlashAttnFwdSm90INS1_25CollectiveMainloopFwdSm90ILi2EN4cute5tupleIJNS5_1CILi1EEES8_S8_EEENS6_IJNS7_ILi128EEENS7_ILi80EEENS7_ILi256EEEEEELi256ENS_6half_tEfNS_4arch4Sm90ELb1ELb0ELb0ELb0ELb1ELb0ELb0ELb1ELb1ELb1ELb1ELb0EEENS1_21CollectiveEpilogueFwdINS6_IJSA_SC_SB_EEES9_SE_SG_Li256ELb0ELb1ELb1ELb0EEENS1_19SingleTileSchedulerILb0ELb1ELb1ELi128EEEEEEEEEvNT_6ParamsE,(.L_x_3277 - _ZN7cutlass13device_kernelIN5flash11enable_sm90INS1_16FlashAttnFwdSm90INS1_25CollectiveMainloopFwdSm90ILi2EN4cute5tupleIJNS5_1CILi1EEES8_S8_EEENS6_IJNS7_ILi128EEENS7_ILi80EEENS7_ILi256EEEEEELi256ENS_6half_tEfNS_4arch4Sm90ELb1ELb0ELb0ELb0ELb1ELb0ELb0ELb1ELb1ELb1ELb1ELb0EEENS1_21CollectiveEpilogueFwdINS6_IJSA_SC_SB_EEES9_SE_SG_Li256ELb0ELb1ELb1ELb0EEENS1_19SingleTileSchedulerILb0ELb1ELb1ELi128EEEEEEEEEvNT_6ParamsE)
        .other          _ZN7cutlass13device_kernelIN5flash11enable_sm90INS1_16FlashAttnFwdSm90INS1_25CollectiveMainloopFwdSm90ILi2EN4cute5tupleIJNS5_1CILi1EEES8_S8_EEENS6_IJNS7_ILi128EEENS7_ILi80EEENS7_ILi256EEEEEELi256ENS_6half_tEfNS_4arch4Sm90ELb1ELb0ELb0ELb0ELb1ELb0ELb0ELb1ELb1ELb1ELb1ELb0EEENS1_21CollectiveEpilogueFwdINS6_IJSA_SC_SB_EEES9_SE_SG_Li256ELb0ELb1ELb1ELb0EEENS1_19SingleTileSchedulerILb0ELb1ELb1ELi128EEEEEEEEEvNT_6ParamsE,@"STO_CUDA_ENTRY STV_DEFAULT"
_ZN7cutlass13device_kernelIN5flash11enable_sm90INS1_16FlashAttnFwdSm90INS1_25CollectiveMainloopFwdSm90ILi2EN4cute5tupleIJNS5_1CILi1EEES8_S8_EEENS6_IJNS7_ILi128EEENS7_ILi80EEENS7_ILi256EEEEEELi256ENS_6half_tEfNS_4arch4Sm90ELb1ELb0ELb0ELb0ELb1ELb0ELb0ELb1ELb1ELb1ELb1ELb0EEENS1_21CollectiveEpilogueFwdINS6_IJSA_SC_SB_EEES9_SE_SG_Li256ELb0ELb1ELb1ELb0EEENS1_19SingleTileSchedulerILb0ELb1ELb1ELi128EEEEEEEEEvNT_6ParamsE:
        /* <DEDUP_REMOVED lines=45> */
.L_x_2185:
        /* <DEDUP_REMOVED lines=22> */
.L_x_2186:
        /* <DEDUP_REMOVED lines=18> */
.L_x_2187:
        /* <DEDUP_REMOVED lines=22> */
.L_x_2188:
        /* <DEDUP_REMOVED lines=23> */
.L_x_2189:
        /* <DEDUP_REMOVED lines=10> */
.L_x_2192:
        /* <DEDUP_REMOVED lines=19> */
[----:B------:R-:W1:Y:S01]  /*09f0*/  S2UR UR60, SR_CTAID.X ;  /* 0x00000000003c79c3 */ /* 0x000e620000002500 */
[----:B------:R-:W-:Y:S01]  /*0a00*/  ULDC UR4, c[0x0][0x448] ;  /* 0x0001120000047ab9 */ /* 0x000fe20000000800 */
[----:B------:R-:W-:Y:S01]  /*0a10*/  ULDC UR6, c[0x0][0x424] ;  /* 0x0001090000067ab9 */ /* 0x000fe20000000800 */
[----:B------:R-:W-:Y:S01]  /*0a20*/  UISETP.NE.AND UP1, UPT, UR4, 0x1, UPT ;  /* 0x000000010400788c */ /* 0x000fe2000bf25270 */
[----:B------:R-:W-:Y:S02]  /*0a30*/  ULDC UR7, c[0x0][0x288] ;  /* 0x0000a20000077ab9 */ /* 0x000fe40000000800 */
[----:B------:R-:W-:Y:S01]  /*0a40*/  ULDC.64 UR4, c[0x0][0x418] ;  /* 0x0001060000047ab9 */ /* 0x000fe20000000a00 */
[----:B------:R-:W-:Y:S02]  /*0a50*/  UIADD3 UR7, -UR7, 0x50, URZ ;  /* 0x0000005007077890 */ /* 0x000fe4000fffe13f */
[----:B------:R-:W-:Y:S02]  /*0a60*/  UISETP.NE.U32.AND UP0, UPT, UR4, URZ, UPT ;  /* 0x0000003f0400728c */ /* 0x000fe4000bf05070 */
[----:B------:R-:W-:-:S02]  /*0a70*/  UP2UR UR4, UPR, URZ, 0x2 ;  /* 0x000000023f047883 */ /* 0x000fc40008000000 */
[----:B------:R-:W-:Y:S01]  /*0a80*/  UISETP.NE.AND.EX UP0, UPT, UR5, URZ, UPT, UP0 ;  /* 0x0000003f0500728c */ /* 0x000fe2000bf05300 */
[----:B------:R-:W-:Y:S02]  /*0a90*/  ULDC UR8, c[0x0][0x2f0] ;  /* 0x0000bc0000087ab9 */ /* 0x000fe40000000800 */
[----:B------:R-:W-:Y:S01]  /*0aa0*/  @UP1 ULDC UR5, c[0x0][0x44c] ;  /* 0x0001130000051ab9 */ /* 0x000fe20000000800 */
[----:B------:R-:W-:Y:S01]  /*0ab0*/  IMAD.U32 R19, RZ, RZ, UR4 ;  /* 0x00000004ff137e24 */ /* 0x000fe2000f8e00ff */
[----:B------:R-:W-:Y:S01]  /*0ac0*/  USEL UR11, UR6, 0x1, UP0 ;  /* 0x00000001060b7887 */ /* 0x000fe20008000000 */
[----:B------:R-:W-:Y:S01]  /*0ad0*/  @UP1 ULDC UR10, c[0x0][0x450] ;  /* 0x00011400000a1ab9 */ /* 0x000fe20000000800 */
[----:B------:R-:W-:Y:S02]  /*0ae0*/  USHF.R.U32.HI UR12, URZ, 0x10, UR9 ;  /* 0x000000103f0c7899 */ /* 0x000fe40008011609 */
[----:B------:R-:W-:Y:S02]  /*0af0*/  UIMAD UR7, UR11, UR8, UR7 ;  /* 0x000000080b0772a4 */ /* 0x000fe4000f8e0207 */
[----:B------:R-:W-:Y:S01]  /*0b00*/  MOV R18, UR11 ;  /* 0x0000000b00127c02 */ /* 0x000fe20008000f00 */
[----:B-1----:R-:W-:-:S04]  /*0b10*/  USHF.L.U32 UR60, UR60, 0x7, URZ ;  /* 0x000000073c3c7899 */ /* 0x002fc8000800063f */
[----:B------:R-:W-:Y:S02]  /*0b20*/  @UP1 UIADD3 UR4, UR60, 0x7f, URZ ;  /* 0x0000007f3c041890 */ /* 0x000fe4000fffe03f */
[----:B------:R-:W-:Y:S02]  /*0b30*/  UIADD3 UR6, UR60, 0x7f, URZ ;  /* 0x0000007f3c067890 */ /* 0x000fe4000fffe03f */
[----:B------:R-:W-:Y:S02]  /*0b40*/  UIMAD.WIDE.U32 UR4, UR4, UR5, URZ ;  /* 0x00000005040472a5 */ /* 0x000fe4000f8e003f */
[----:B------:R-:W-:Y:S02]  /*0b50*/  UIMAD UR4, UR11, UR8, 0x4f ;  /* 0x0000004f0b0474a4 */ /* 0x000fe4000f8e0208 */
[----:B------:R-:W-:Y:S02]  /*0b60*/  @UP1 USHF.R.U32.HI UR6, URZ, UR10, UR5 ;  /* 0x0000000a3f061299 */ /* 0x000fe40008011605 */
[----:B------:R-:W-:-:S02]  /*0b70*/  UIMAD.WIDE UR4, UR4, 0x66666667, URZ ;  /* 0x66666667040478a5 */ /* 0x000fc4000f8e023f */
[----:B------:R-:W-:Y:S02]  /*0b80*/  UIADD3 UR6, UR7, UR6, URZ ;  /* 0x0000000607067290 */ /* 0x000fe4000fffe03f */
[----:B------:R-:W-:Y:S02]  /*0b90*/  USHF.R.U32.HI UR4, URZ, 0x1f, UR5 ;  /* 0x0000001f3f047899 */ /* 0x000fe40008011605 */
[----:B------:R-:W-:Y:S02]  /*0ba0*/  UIMAD.WIDE UR6, UR6, 0x66666667, URZ ;  /* 0x66666667060678a5 */ /* 0x000fe4000f8e023f */
[----:B------:R-:W-:Y:S02]  /*0bb0*/  ULEA.HI.SX32 UR4, UR5, UR4, 0x1b ;  /* 0x0000000405047291 */ /* 0x000fe4000f8fda3f */
[----:B------:R-:W-:-:S04]  /*0bc0*/  USHF.R.U32.HI UR6, URZ, 0x1f, UR7 ;  /* 0x0000001f3f067899 */ /* 0x000fc80008011607 */
[----:B------:R-:W-:Y:S02]  /*0bd0*/  ULEA.HI.SX32 UR6, UR7, UR6, 0x1b ;  /* 0x0000000607067291 */ /* 0x000fe4000f8fda3f */
[----:B------:R-:W-:Y:S02]  /*0be0*/  ULOP3.LUT UR7, UR9, 0xffff, URZ, 0xc0, !UPT ;  /* 0x0000ffff09077892 */ /* 0x000fe4000f8ec03f */
[----:B------:R-:W-:-:S04]  /*0bf0*/  UISETP.LT.AND UP0, UPT, UR4, UR6, UPT ;  /* 0x000000060400728c */ /* 0x000fc8000bf01270 */
[----:B------:R-:W-:Y:S02]  /*0c00*/  USEL UR11, UR4, UR6, UP0 ;  /* 0x00000006040b7287 */ /* 0x000fe40008000000 */
[----:B------:R-:W-:Y:S02]  /*0c10*/  UISETP.NE.AND UP0, UPT, UR12, URZ, UPT ;  /* 0x0000003f0c00728c */ /* 0x000fe4000bf05270 */
[----:B------:R-:W-:Y:S01]  /*0c20*/  UISETP.GE.AND UP1, UPT, UR11, 0x1, UPT ;  /* 0x000000010b00788c */ /* 0x000fe2000bf26270 */
[----:B------:R-:W-:-:S05]  /*0c30*/  UMOV UR4, URZ ;  /* 0x0000003f00047c82 */ /* 0x000fca0008000000 */
[----:B------:R-:W-:-:S03]  /*0c40*/  PLOP3.LUT P0, PT, PT, PT, UP1, 0x80, 0x0 ;  /* 0x000000000000781c */ /* 0x000fc60003f0f018 */
[----:B------:R-:W-:-:S10]  /*0c50*/  @!UP0 ULDC UR12, c[0x0][0x9f0] ;  /* 0x00027c00000c8ab9 */ /* 0x000fd40000000800 */
[----:B------:R-:W-:Y:S05]  /*0c60*/  @!P0 BRA `(.L_x_2194) ;  /* 0x0000000000848947 */ /* 0x000fea0003800000 */
[----:B------:R-:W-:Y:S01]  /*0c70*/  IMAD.U32 R3, RZ, RZ, UR12 ;  /* 0x0000000cff037e24 */ /* 0x000fe2000f8e00ff */
[----:B------:R-:W-:Y:S01]  /*0c80*/  UIADD3 UR6, UR12, -0x1, UR11 ;  /* 0xffffffff0c067890 */ /* 0x000fe2000fffe00b */
[----:B------:R-:W-:-:S03]  /*0c90*/  UMOV UR4, URZ ;  /* 0x0000003f00047c82 */ /* 0x000fc60008000000 */
[-C--:B------:R-:W-:Y:S02]  /*0ca0*/  IABS R0, R3.reuse ;  /* 0x0000000300007213 */ /* 0x080fe40000000000 */
[----:B------:R-:W-:Y:S01]  /*0cb0*/  IMAD.U32 R4, RZ, RZ, UR6 ;  /* 0x00000006ff047e24 */ /* 0x000fe2000f8e00ff */
[----:B------:R-:W-:Y:S01]  /*0cc0*/  IABS R5, R3 ;  /* 0x0000000300057213 */ /* 0x000fe20000000000 */
[----:B------:R-:W-:Y:S01]  /*0cd0*/  ULOP3.LUT UR6, UR6, UR12, URZ, 0x3c, !UPT ;  /* 0x0000000c06067292 */ /* 0x000fe2000f8e3c3f */
[----:B------:R-:W-:Y:S02]  /*0ce0*/  R2UR UR13, R0 ;  /* 0x00000000000d72ca */ /* 0x000fe400000e0000 */
[----:B------:R-:W-:-:S05]  /*0cf0*/  IABS R4, R4 ;  /* 0x0000000400047213 */ /* 0x000fca0000000000 */
[----:B------:R-:W-:-:S05]  /*0d00*/  IMAD.MOV.U32 R3, RZ, RZ, R4 ;  /* 0x000000ffff037224 */ /* 0x000fca00078e0004 */
[----:B------:R-:W-:Y:S01]  /*0d10*/  R2UR UR10, R3 ;  /* 0x00000000030a72ca */ /* 0x000fe200000e0000 */
[----:B------:R-:W1:Y:S08]  /*0d20*/  I2F.RP R0, UR13 ;  /* 0x0000000d00007d06 */ /* 0x000e700008209400 */
[----:B-1----:R-:W0:Y:S02]  /*0d30*/  MUFU.RCP R0, R0 ;  /* 0x0000000000007308 */ /* 0x002e240000001000 */
[----:B0-----:R-:W-:Y:S01]  /*0d40*/  VIADD R2, R0, 0xffffffe ;  /* 0x0ffffffe00027836 */ /* 0x001fe20000000000 */
[----:B------:R-:W-:-:S05]  /*0d50*/  IADD3 R0, RZ, -R5, RZ ;  /* 0x80000005ff007210 */ /* 0x000fca0007ffe0ff */
        /* <DEDUP_REMOVED lines=18> */
.L_x_2194:
[----:B------:R-:W-:Y:S01]  /*0e80*/  UIMAD UR6, UR7, UR4, URZ ;  /* 0x00000004070672a4 */ /* 0x000fe2000f8e023f */
[----:B------:R-:W-:Y:S01]  /*0e90*/  IMAD.U32 R0, RZ, RZ, UR11 ;  /* 0x0000000bff007e24 */ /* 0x000fe2000f8e00ff */
[----:B------:R-:W-:Y:S01]  /*0ea0*/  R2UR UR5, R18 ;  /* 0x00000000120572ca */ /* 0x000fe200000e0000 */
[----:B------:R-:W-:Y:S01]  /*0eb0*/  IMAD.U32 R3, RZ, RZ, UR4 ;  /* 0x00000004ff037e24 */ /* 0x000fe2000f8e00ff */
[----:B------:R-:W-:Y:S01]  /*0ec0*/  PLOP3.LUT P0, PT, PT, PT, PT, 0x80, 0x0 ;  /* 0x000000000000781c */ /* 0x000fe20003f0f070 */
[----:B------:R-:W-:Y:S01]  /*0ed0*/  VIADD R17, R25, 0xffffff80 ;  /* 0xffffff8019117836 */ /* 0x000fe20000000000 */
[----:B0-----:R-:W-:Y:S01]  /*0ee0*/  MOV R2, RZ ;  /* 0x000000ff00027202 */ /* 0x001fe20000000f00 */
[----:B------:R-:W-:Y:S01]  /*0ef0*/  IMAD.U32 R22, RZ, RZ, UR6 ;  /* 0x00000006ff167e24 */ /* 0x000fe2000f8e00ff */
[----:B------:R-:W-:Y:S02]  /*0f00*/  VIADDMNMX R0, R3, UR6, R0, PT ;  /* 0x0000000603007c46 */ /* 0x000fe4000b800100 */
[----:B------:R-:W-:-:S02]  /*0f10*/  CS2R R150, SRZ ;  /* 0x0000000000967805 */ /* 0x000fc4000001ff00 */
[----:B------:R-:W-:Y:S02]  /*0f20*/  CS2R R148, SRZ ;  /* 0x0000000000947805 */ /* 0x000fe4000001ff00 */
[----:B------:R-:W-:Y:S02]  /*0f30*/  CS2R R146, SRZ ;  /* 0x0000000000927805 */ /* 0x000fe4000001ff00 */
[----:B------:R-:W-:Y:S01]  /*0f40*/  R2UR UR61, R0 ;  /* 0x00000000003d72ca */ /* 0x000fe200000e0000 */
[----:B------:R-:W-:Y:S01]  /*0f50*/  IMAD.MOV.U32 R0, RZ, RZ, RZ ;  /* 0x000000ffff007224 */ /* 0x000fe200078e00ff */
[----:B------:R-:W-:Y:S01]  /*0f60*/  CS2R R144, SRZ ;  /* 0x0000000000907805 */ /* 0x000fe2000001ff00 */
[----:B------:R-:W-:Y:S01]  /*0f70*/  UIMAD UR4, UR5, UR8, URZ ;  /* 0x00000008050472a4 */ /* 0x000fe2000f8e023f */
[----:B------:R-:W-:Y:S02]  /*0f80*/  CS2R R142, SRZ ;  /* 0x00000000008e7805 */ /* 0x000fe4000001ff00 */
[----:B------:R-:W-:-:S02]  /*0f90*/  CS2R R140, SRZ ;  /* 0x00000000008c7805 */ /* 0x000fc4000001ff00 */
[----:B------:R-:W-:Y:S02]  /*0fa0*/  CS2R R138, SRZ ;  /* 0x00000000008a7805 */ /* 0x000fe4000001ff00 */
[----:B------:R-:W-:Y:S02]  /*0fb0*/  CS2R R136, SRZ ;  /* 0x0000000000887805 */ /* 0x000fe4000001ff00 */
[----:B------:R-:W-:Y:S01]  /*0fc0*/  CS2R R134, SRZ ;  /* 0x0000000000867805 */ /* 0x000fe2000001ff00 */
[----:B------:R-:W-:Y:S01]  /*0fd0*/  IMAD.U32 R152, RZ, RZ, UR4 ;  /* 0x00000004ff987e24 */ /* 0x000fe2000f8e00ff */
        /* <DEDUP_REMOVED lines=66> */
[----:B------:R-:W-:Y:S02]  /*1400*/  IMAD.U32 R16, RZ, RZ, UR8 ;  /* 0x00000008ff107e24 */ /* 0x000fe4000f8e00ff */
        /* <DEDUP_REMOVED lines=15> */
[----:B------:R-:W-:Y:S01]  /*1500*/  MOV R5, UR5 ;  /* 0x0000000500057c02 */ /* 0x000fe20008000f00 */
[----:B------:R-:W-:Y:S01]  /*1510*/  ULDC.64 UR4, c[0x4][0xb0] ;  /* 0x01002c0000047ab9 */ /* 0x000fe20000000a00 */
[----:B------:R-:W-:Y:S01]  /*1520*/  IMAD.U32 R10, RZ, RZ, UR6 ;  /* 0x00000006ff0a7e24 */ /* 0x000fe2000f8e00ff */
[----:B------:R-:W-:Y:S01]  /*1530*/  MOV R8, 0x70 ;  /* 0x0000007000087802 */ /* 0x000fe20000000f00 */
[----:B------:R-:W-:Y:S02]  /*1540*/  IMAD.U32 R6, RZ, RZ, UR4 ;  /* 0x00000004ff067e24 */ /* 0x000fe4000f8e00ff */
[----:B------:R-:W-:-:S02]  /*1550*/  IMAD.U32 R7, RZ, RZ, UR5 ;  /* 0x00000005ff077e24 */ /* 0x000fc4000f8e00ff */
[----:B------:R-:W-:Y:S02]  /*1560*/  IMAD.U32 R11, RZ, RZ, UR7 ;  /* 0x00000007ff0b7e24 */ /* 0x000fe4000f8e00ff */
[----:B------:R-:W-:Y:S02]  /*1570*/  IMAD.MOV.U32 R12, RZ, RZ, 0x1 ;  /* 0x00000001ff0c7424 */ /* 0x000fe400078e00ff */
[----:B0-----:R-:W-:-:S07]  /*1580*/  IMAD.MOV.U32 R13, RZ, RZ, RZ ;  /* 0x000000ffff0d7224 */ /* 0x001fce00078e00ff */
[----:B------:R-:W-:-:S07]  /*1590*/  LEPC R20, `(.L_x_2196) ;  /* 0x000000001014794e */ /* 0x000fce0000000000 */
[----:B-1----:R-:W-:Y:S05]  /*15a0*/  CALL.ABS.NOINC R2 ;  /* 0x0000000002007343 */ /* 0x002fea0003c00000 */
.L_x_2196:
[----:B------:R-:W-:Y:S02]  /*15b0*/  R2UR UR4, R16 ;  /* 0x00000000100472ca */ /* 0x000fe400000e0000 */
[----:B------:R-:W-:-:S11]  /*15c0*/  SHF.L.U32 R0, RZ, 0x1f, RZ ;  /* 0x0000001fff007819 */ /* 0x000fd600000006ff */
[----:B------:R-:W0:Y:S02]  /*15d0*/  SYNCS.PHASECHK.TRANS64.TRYWAIT P0, [UR4+0x38800], R0 ;  /* 0x03880000ff0075a7 */ /* 0x000e240008000144 */
[----:B0-----:R-:W-:Y:S05]  /*15e0*/  @!P0 BRA `(.L_x_2197) ;  /* 0x0000013400688947 */ /* 0x001fea0003800000 */
.L_x_2284:
[----:B------:R-:W2:Y:S02]  /*15f0*/  LDL R2, [R1+0x4] ;  /* 0x0000040001027983 */ /* 0x000ea40000100800 */
[----:B--2---:R-:W-:-:S13]  /*1600*/  R2UR UR4, R2 ;  /* 0x00000000020472ca */ /* 0x004fda00000e0000 */
[----:B------:R-:W-:-:S06]  /*1610*/  ULOP3.LUT UR4, UR4, 0x1, URZ, 0xfc, !UPT ;  /* 0x0000000104047892 */ /* 0x000fcc000f8efc3f */
[----:B------:R-:W-:-:S05]  /*1620*/  IMAD.U32 R2, RZ, RZ, UR4 ;  /* 0x00000004ff027e24 */ /* 0x000fca000f8e00ff */
[----:B------:R-:W-:-:S13]  /*1630*/  ISETP.NE.AND P0, PT, R2, 0x3, PT ;  /* 0x000000030200780c */ /* 0x000fda0003f05270 */
[----:B------:R-:W-:Y:S05]  /*1640*/  @!P0 BRA `(.L_x_2198) ;  /* 0x0000000000048947 */ /* 0x000fea0003800000 */
[----:B------:R-:W-:Y:S01]  /*1650*/  BPT.TRAP 0x1 ;  /* 0x000000040000795c */ /* 0x000fe20000300000 */
.L_x_2198:
[----:B------:R-:W-:-:S13]  /*1660*/  R2UR UR4, R16 ;  /* 0x00000000100472ca */ /* 0x000fda00000e0000 */
[----:B------:R1:W2:Y:S01]  /*1670*/  SYNCS.PHASECHK.TRANS64.TRYWAIT P1, [UR4+0x38830], R0 ;  /* 0x03883000ff0075a7 */ /* 0x0002a20008020144 */
[----:B------:R-:W-:Y:S05]  /*1680*/  @!P0 BRA `(.L_x_2199) ;  /* 0x0000000000048947 */ /* 0x000fea0003800000 */
[----:B------:R-:W-:Y:S01]  /*1690*/  BPT.TRAP 0x1 ;  /* 0x000000040000795c */ /* 0x000fe20000300000 */
.L_x_2199:
[----:B------:R-:W-:-:S05]  /*16a0*/  IMAD.U32 R4, RZ, RZ, UR36 ;  /* 0x00000024ff047e24 */ /* 0x000fca000f8e00ff */
[----:B------:R-:W-:Y:S01]  /*16b0*/  LOP3.LUT R4, R4, 0x10000, RZ, 0xfc, !PT ;  /* 0x0001000004047812 */ /* 0x000fe200078efcff */
[----:B--2---:R-:W-:Y:S06]  /*16c0*/  @P1 BRA `(.L_x_2200) ;  /* 0x00000000000c1947 */ /* 0x004fec0003800000 */
[----:B------:R-:W-:-:S13]  /*16d0*/  R2UR UR4, R16 ;  /* 0x00000000100472ca */ /* 0x000fda00000e0000 */
[----:B------:R-:W2:Y:S02]  /*16e0*/  SYNCS.PHASECHK.TRANS64.TRYWAIT P1, [UR4+0x38830], R0 ;  /* 0x03883000ff0075a7 */ /* 0x000ea40008020144 */
[----:B--2---:R-:W-:Y:S05]  /*16f0*/  @!P1 BRA `(.L_x_2201) ;  /* 0x0000013400409947 */ /* 0x004fea0003800000 */
.L_x_2200:
[----:B------:R-:W-:Y:S05]  /*1700*/  WARPSYNC.ALL ;  /* 0x0000000000007948 */ /* 0x000fea0003800000 */
[----:B------:R-:W-:Y:S02]  /*1710*/  MOV R5, 0x40000040 ;  /* 0x4000004000057802 */ /* 0x000fe40000000f00 */
        /* <DEDUP_REMOVED lines=18> */
[----:B------:R-:W-:Y:S01]  /*1840*/  R2UR UR21, R5 ;  /* 0x00000000051572ca */ /* 0x000fe200000e0000 */
[----:B------:R-:W-:Y:S01]  /*1850*/  IMAD.U32 R11, RZ, RZ, UR27 ;  /* 0x0000001bff0b7e24 */ /* 0x000fe2000f8e00ff */
[----:B------:R-:W-:Y:S01]  /*1860*/  R2UR UR4, R4 ;  /* 0x00000000040472ca */ /* 0x000fe200000e0000 */
[----:B------:R-:W-:Y:S01]  /*1870*/  ULOP3.LUT UR6, UR6, 0x3fff, URZ, 0xc0, !UPT ;  /* 0x00003fff06067892 */ /* 0x000fe2000f8ec03f */
[----:B------:R-:W-:Y:S01]  /*1880*/  UMOV UR31, 0x40000040 ;  /* 0x40000040001f7882 */ /* 0x000fe20000000000 */
[----:B------:R-:W-:-:S02]  /*1890*/  UMOV UR35, 0x40000040 ;  /* 0x4000004000237882 */ /* 0x000fc40000000000 */
[----:B------:R-:W-:Y:S01]  /*18a0*/  ULOP3.LUT UR24, UR6, 0x10000, URZ, 0xfc, !UPT ;  /* 0x0001000006187892 */ /* 0x000fe2000f8efc3f */
[----:B------:R-:W-:Y:S01]  /*18b0*/  UMOV UR39, 0x40000040 ;  /* 0x4000004000277882 */ /* 0x000fe20000000000 */
[----:B------:R-:W-:Y:S02]  /*18c0*/  UMOV UR43, 0x40000040 ;  /* 0x40000040002b7882 */ /* 0x000fe40000000000 */
[----:B------:R-:W-:Y:S02]  /*18d0*/  UIADD3 UR10, UR24, 0x80, URZ ;  /* 0x00000080180a7890 */ /* 0x000fe4000fffe03f */
[----:B------:R-:W-:Y:S02]  /*18e0*/  UIADD3 UR14, UR24, 0x100, URZ ;  /* 0x00000100180e7890 */ /* 0x000fe4000fffe03f */
[----:B------:R-:W-:Y:S01]  /*18f0*/  IMAD.U32 R15, RZ, RZ, UR24 ;  /* 0x00000018ff0f7e24 */ /* 0x000fe2000f8e00ff */
[----:B------:R-:W-:Y:S01]  /*1900*/  UMOV UR6, UR24 ;  /* 0x0000001800067c82 */ /* 0x000fe20008000000 */
[----:B------:R-:W-:Y:S01]  /*1910*/  UIADD3 UR18, UR24, 0x180, URZ ;  /* 0x0000018018127890 */ /* 0x000fe2000fffe03f */
[----:B------:R-:W-:Y:S01]  /*1920*/  HGMMA.64x16x16.F32 R56, gdesc[UR4], RZ, !UPT, gsb0 ;  /* 0x00200000043879f0 */ /* 0x000fe2000c0008ff */
[----:B------:R-:W-:Y:S01]  /*1930*/  UIADD3 UR22, UR24, 0x200, URZ ;  /* 0x0000020018167890 */ /* 0x000fe2000fffe03f */
[----:B------:R-:W-:Y:S01]  /*1940*/  R2UR UR6, R4 ;  /* 0x00000000040672ca */ /* 0x000fe200000e0000 */
[----:B------:R-:W-:Y:S01]  /*1950*/  UMOV UR5, 0x40000040 ;  /* 0x4000004000057882 */ /* 0x000fe20000000000 */
[----:B------:R-:W-:Y:S01]  /*1960*/  UIADD3 UR7, UR24, 0x204, URZ ;  /* 0x0000020418077890 */ /* 0x000fe2000fffe03f */
[----:B------:R-:W-:Y:S01]  /*1970*/  UMOV UR47, 0x40000040 ;  /* 0x40000040002f7882 */ /* 0x000fe20000000000 */
[----:B------:R-:W-:Y:S01]  /*1980*/  UMOV UR51, 0x40000040 ;  /* 0x4000004000337882 */ /* 0x000fe20000000000 */
[----:B------:R-:W-:Y:S01]  /*1990*/  UMOV UR55, 0x40000040 ;  /* 0x4000004000377882 */ /* 0x000fe20000000000 */
[----:B------:R-:W-:-:S07]  /*19a0*/  UMOV UR59, 0x40000040 ;  /* 0x40000040003b7882 */ /* 0x000fce0000000000 */
[----:B------:R-:W-:-:S07]  /*19b0*/  UIADD3 UR4, UR6, 0x2, URZ ;  /* 0x0000000206047890 */ /* 0x000fce000fffe03f */
[----:B------:R-:W-:Y:S01]  /*19c0*/  UMOV UR26, UR4 ;  /* 0x00000004001a7c82 */ /* 0x000fe20008000000 */
[----:B------:R-:W-:Y:S01]  /*19d0*/  UIADD3 UR4, UR24, 0x202, URZ ;  /* 0x0000020218047890 */ /* 0x000fe2000fffe03f */
[----:B------:R-:W-:Y:S01]  /*19e0*/  IMAD.U32 R10, RZ, RZ, UR26 ;  /* 0x0000001aff0a7e24 */ /* 0x000fe2000f8e00ff */
        /* <DEDUP_REMOVED lines=24> */
[----:B------:R-:W-:Y:S02]  /*1b70*/  UMOV UR23, 0x40000040 ;  /* 0x4000004000177882 */ /* 0x000fe40000000000 */
        /* <DEDUP_REMOVED lines=27> */
[----:B------:R-:W-:-:S06]  /*1d30*/  UMOV UR27, 0x40000040 ;  /* 0x40000040001b7882 */ /* 0x000fcc0000000000 */
        /* <DEDUP_REMOVED lines=55> */
[----:B------:R-:W-:Y:S01]  /*20b0*/  UMOV UR15, 0x40000040 ;  /* 0x40000040000f7882 */ /* 0x000fe20000000000 */
[----:B------:R-:W-:-:S04]  /*20c0*/  UMOV UR21, UR13 ;  /* 0x0000000d00157c82 */ /* 0x000fc80008000000 */
[----:B------:R-:W-:Y:S01]  /*20d0*/  UMOV UR20, UR12 ;  /* 0x0000000c00147c82 */ /* 0x000fe20008000000 */
        /* <DEDUP_REMOVED lines=14> */
[----:B------:R-:W-:Y:S02]  /*21c0*/  UMOV UR11, UR24 ;  /* 0x00000018000b7c82 */ /* 0x000fe40008000000 */
[----:B------:R-:W-:Y:S02]  /*21d0*/  UIADD3 UR14, UR11, 0x280, URZ ;  /* 0x000002800b0e7890 */ /* 0x000fe4000fffe03f */
[----:B------:R-:W-:Y:S02]  /*21e0*/  UIADD3 UR18, UR11, 0x300, URZ ;  /* 0x000003000b127890 */ /* 0x000fe4000fffe03f */
[----:B------:R-:W-:Y:S02]  /*21f0*/  UIADD3 UR22, UR11, 0x380, URZ ;  /* 0x000003800b167890 */ /* 0x000fe4000fffe03f */
        /* <DEDUP_REMOVED lines=8> */
[----:B------:R-:W-:Y:S02]  /*2280*/  UIADD3 UR54, UR11, 0x780, URZ ;  /* 0x000007800b367890 */ /* 0x000fe4000fffe03f */
[----:B------:R-:W-:Y:S02]  /*2290*/  UIADD3 UR10, UR11, 0x980, URZ ;  /* 0x000009800b0a7890 */ /* 0x000fe4000fffe03f */
        /* <DEDUP_REMOVED lines=34> */
[----:B------:R-:W-:Y:S01]  /*24c0*/  MOV R9, UR15 ;  /* 0x0000000f00097c02 */ /* 0x000fe20008000f00 */
        /* <DEDUP_REMOVED lines=345> */
.L_x_2202:
[----:B------:R-:W-:Y:S01]  /*3a60*/  LOP3.LUT R0, R65, 0xffffff80, RZ, 0xc0, !PT ;  /* 0xffffff8041007812 */ /* 0x000fe200078ec0ff */
[----:B------:R-:W-:Y:S01]  /*3a70*/  UMOV UR7, 0xffffffb0 ;  /* 0xffffffb000077882 */ /* 0x000fe20000000000 */
[----:B------:R-:W-:Y:S01]  /*3a80*/  R2UR UR6, R19 ;  /* 0x00000000130672ca */ /* 0x000fe200000e0000 */
[----:B------:R-:W-:Y:S01]  /*3a90*/  UIMAD UR7, UR61, UR7, 0x51 ;  /* 0x000000513d0774a4 */ /* 0x000fe2000f8e0207 */
[----:B------:R-:W-:Y:S01]  /*3aa0*/  LEA.HI R64, R64, R17, RZ, 0x2 ;  /* 0x0000001140407211 */ /* 0x000fe200078f10ff */
[----:B------:R-:W-:Y:S01]  /*3ab0*/  IMAD.IADD R0, R17, 0x1, -R0 ;  /* 0x0000000111007824 */ /* 0x000fe200078e0a00 */
[----:B------:R-:W-:Y:S01]  /*3ac0*/  LEA.HI R7, R66, R66, RZ, 0x1 ;  /* 0x0000004242077211 */ /* 0x000fe200078f08ff */
[----:B------:R-:W-:Y:S01]  /*3ad0*/  ULDC UR14, c[0x0][0x288] ;  /* 0x0000a200000e7ab9 */ /* 0x000fe20000000800 */
[----:B------:R-:W-:Y:S01]  /*3ae0*/  LOP3.LUT R64, R64, 0xfffffffc, RZ, 0xc0, !PT ;  /* 0xfffffffc40407812 */ /* 0x000fe200078ec0ff */
[----:B------:R-:W-:Y:S01]  /*3af0*/  UIADD3 UR18, UR61, -0x2, URZ ;  /* 0xfffffffe3d127890 */ /* 0x000fe2000fffe03f */
[----:B------:R-:W-:-:S02]  /*3b00*/  SHF.R.S32.HI R3, RZ, 0x1f, R0 ;  /* 0x0000001fff037819 */ /* 0x000fc40000011400 */
[----:B------:R-:W-:Y:S02]  /*3b10*/  CS2R R150, SRZ ;  /* 0x0000000000967805 */ /* 0x000fe4000001ff00 */
[----:B------:R-:W-:Y:S01]  /*3b20*/  LOP3.LUT R7, R7, 0x3fffffe, RZ, 0xc0, !PT ;  /* 0x03fffffe07077812 */ /* 0x000fe200078ec0ff */
[----:B------:R-:W-:Y:S01]  /*3b30*/  IMAD.IADD R64, R17, 0x1, -R64 ;  /* 0x0000000111407824 */ /* 0x000fe200078e0a40 */
[CC--:B------:R-:W-:Y:S01]  /*3b40*/  LEA.HI R2, R3.reuse, R0.reuse, RZ, 0x2 ;  /* 0x0000000003027211 */ /* 0x0c0fe200078f10ff */
[----:B------:R-:W-:Y:S01]  /*3b50*/  UISETP.NE.AND UP0, UPT, UR6, URZ, UPT ;  /* 0x0000003f0600728c */ /* 0x000fe2000bf05270 */
[----:B------:R-:W-:Y:S01]  /*3b60*/  LEA.HI R6, R3, R0, RZ, 0x5 ;  /* 0x0000000003067211 */ /* 0x000fe200078f28ff */
[----:B------:R-:W-:Y:S01]  /*3b70*/  IMAD.IADD R7, R66, 0x1, -R7 ;  /* 0x0000000142077824 */ /* 0x000fe200078e0a07 */
[--C-:B------:R-:W-:Y:S01]  /*3b80*/  SHF.R.S32.HI R3, RZ, 0x2, R2.reuse ;  /* 0x00000002ff037819 */ /* 0x100fe20000011402 */
[----:B------:R-:W-:Y:S01]  /*3b90*/  IMAD.U32 R212, RZ, RZ, UR18 ;  /* 0x00000012ffd47e24 */ /* 0x000fe2000f8e00ff */
[----:B------:R-:W-:-:S02]  /*3ba0*/  SHF.R.S32.HI R12, RZ, 0x1f, R2 ;  /* 0x0000001fff0c7819 */ /* 0x000fc40000011402 */
[----:B------:R-:W-:Y:S02]  /*3bb0*/  CS2R R148, SRZ ;  /* 0x0000000000947805 */ /* 0x000fe4000001ff00 */
[----:B------:R-:W-:Y:S02]  /*3bc0*/  SHF.R.S32.HI R6, RZ, 0x5, R6 ;  /* 0x00000005ff067819 */ /* 0x000fe40000011406 */
[----:B------:R-:W-:Y:S02]  /*3bd0*/  CS2R R146, SRZ ;  /* 0x0000000000927805 */ /* 0x000fe4000001ff00 */
[----:B------:R-:W-:Y:S02]  /*3be0*/  LEA.HI R12, R12, R3, RZ, 0x3 ;  /* 0x000000030c0c7211 */ /* 0x000fe400078f18ff */
[----:B------:R-:W-:Y:S02]  /*3bf0*/  CS2R R144, SRZ ;  /* 0x0000000000907805 */ /* 0x000fe4000001ff00 */
[----:B------:R-:W-:Y:S01]  /*3c00*/  LEA.HI R13, R64, R64, RZ, 0x1 ;  /* 0x00000040400d7211 */ /* 0x000fe200078f08ff */
[----:B------:R-:W-:Y:S01]  /*3c10*/  @UP0 ULDC UR6, c[0x0][0x44c] ;  /* 0x0001130000060ab9 */ /* 0x000fe20000000800 */
[----:B------:R-:W-:Y:S01]  /*3c20*/  LEA R6, R6, UR60, 0x4 ;  /* 0x0000003c06067c11 */ /* 0x000fe2000f8e20ff */
[----:B------:R-:W-:Y:S01]  /*3c30*/  @UP0 ULDC UR10, c[0x0][0x44c] ;  /* 0x00011300000a0ab9 */ /* 0x000fe20000000800 */
[----:B------:R-:W-:Y:S01]  /*3c40*/  LOP3.LUT R12, R12, 0xfffffff8, RZ, 0xc0, !PT ;  /* 0xfffffff80c0c7812 */ /* 0x000fe200078ec0ff */
[----:B------:R-:W-:Y:S01]  /*3c50*/  @UP0 ULDC UR15, c[0x0][0x450] ;  /* 0x00011400000f0ab9 */ /* 0x000fe20000000800 */
[----:B------:R-:W-:-:S02]  /*3c60*/  LOP3.LUT R13, R13, 0x1ffffffe, RZ, 0xc0, !PT ;  /* 0x1ffffffe0d0d7812 */ /* 0x000fc400078ec0ff */
[----:B------:R-:W-:Y:S02]  /*3c70*/  CS2R R142, SRZ ;  /* 0x00000000008e7805 */ /* 0x000fe4000001ff00 */
[----:B------:R-:W-:Y:S02]  /*3c80*/  IADD3 R6, R6, R3, -R12 ;  /* 0x0000000306067210 */ /* 0x000fe40007ffe80c */
[----:B------:R-:W-:Y:S02]  /*3c90*/  CS2R R140, SRZ ;  /* 0x00000000008c7805 */ /* 0x000fe4000001ff00 */
[----:B------:R-:W-:Y:S01]  /*3ca0*/  PLOP3.LUT P1, PT, PT, PT, UP0, 0x80, 0x0 ;  /* 0x000000000000781c */ /* 0x000fe20003f2f008 */
[----:B------:R-:W-:Y:S01]  /*3cb0*/  IMAD.IADD R13, R64, 0x1, -R13 ;  /* 0x00000001400d7824 */ /* 0x000fe200078e0a0d */
[----:B------:R-:W-:Y:S02]  /*3cc0*/  LEA R6, R7, R6, 0x6 ;  /* 0x0000000607067211 */ /* 0x000fe400078e30ff */
[----:B------:R-:W-:-:S02]  /*3cd0*/  CS2R R138, SRZ ;  /* 0x00000000008a7805 */ /* 0x000fc4000001ff00 */
[----:B------:R-:W-:Y:S02]  /*3ce0*/  PLOP3.LUT P2, PT, PT, PT, UP0, 0x80, 0x0 ;  /* 0x000000000000781c */ /* 0x000fe40003f4f008 */
[----:B------:R-:W-:Y:S02]  /*3cf0*/  CS2R R136, SRZ ;  /* 0x0000000000887805 */ /* 0x000fe4000001ff00 */
[----:B------:R-:W-:Y:S01]  /*3d00*/  R2UR UR22, R152 ;  /* 0x00000000981672ca */ /* 0x000fe200000e0000 */
[----:B------:R-:W-:Y:S01]  /*3d10*/  IMAD R14, R13, 0x8, R6 ;  /* 0x000000080d0e7824 */ /* 0x000fe200078e0206 */
[----:B------:R-:W-:Y:S01]  /*3d20*/  LOP3.LUT R17, R2, 0x7ffffffc, RZ, 0xc0, !PT ;  /* 0x7ffffffc02117812 */ /* 0x000fe200078ec0ff */
[----:B------:R-:W-:Y:S01]  /*3d30*/  IMAD.U32 R2, RZ, RZ, UR7 ;  /* 0x00000007ff027e24 */ /* 0x000fe2000f8e00ff */
[----:B------:R-:W-:Y:S01]  /*3d40*/  R2UR UR11, R16 ;  /* 0x00000000100b72ca */ /* 0x000fe200000e0000 */
[----:B------:R-:W-:Y:S01]  /*3d50*/  IMAD.MOV.U32 R3, RZ, RZ, R14 ;  /* 0x000000ffff037224 */ /* 0x000fe200078e000e */
[----:B------:R-:W-:Y:S01]  /*3d60*/  R2UR UR19, R22 ;  /* 0x00000000161372ca */ /* 0x000fe200000e0000 */
[----:B------:R-:W-:Y:S01]  /*3d70*/  @P1 IMAD.HI.U32 R6, R14, UR6, RZ ;  /* 0x000000060e061c27 */ /* 0x000fe2000f8e00ff */
[----:B------:R-:W-:Y:S01]  /*3d80*/  @UP0 ULDC UR6, c[0x0][0x450] ;  /* 0x0001140000060ab9 */ /* 0x000fe20000000800 */
[----:B------:R-:W-:-:S02]  /*3d90*/  CS2R R134, SRZ ;  /* 0x0000000000867805 */ /* 0x000fc4000001ff00 */
[----:B------:R-:W-:Y:S01]  /*3da0*/  CS2R R132, SRZ ;  /* 0x0000000000847805 */ /* 0x000fe2000001ff00 */
[----:B------:R-:W-:Y:S01]  /*3db0*/  IMAD.IADD R17, R0, 0x1, -R17 ;  /* 0x0000000100117824 */ /* 0x000fe200078e0a11 */
[----:B------:R-:W-:Y:S01]  /*3dc0*/  @P2 SHF.R.U32.HI R3, RZ, UR6, R6 ;  /* 0x00000006ff032c19 */ /* 0x000fe20008011606 */
[----:B------:R-:W-:Y:S02]  /*3dd0*/  UIMAD UR6, UR61, -0x50, UR22 ;  /* 0xffffffb03d0678a4 */ /* 0x000fe4000f8e0216 */
[----:B------:R-:W-:Y:S01]  /*3de0*/  IMAD.U32 R7, RZ, RZ, UR22 ;  /* 0x00000016ff077e24 */ /* 0x000fe2000f8e00ff */
[----:B------:R-:W-:Y:S01]  /*3df0*/  CS2R R130, SRZ ;  /* 0x0000000000827805 */ /* 0x000fe2000001ff00 */
[----:B------:R-:W-:Y:S01]  /*3e00*/  IMAD R2, R17, -0x2, R2 ;  /* 0xfffffffe11027824 */ /* 0x000fe200078e0202 */
[----:B------:R-:W0:Y:S01]  /*3e10*/  SHFL.IDX PT, R6, R3, 0x1, 0x1c1f ;  /* 0x003c1f0003067f89 */ /* 0x000e2200000e0000 */
[----:B------:R-:W-:Y:S01]  /*3e20*/  UIADD3 UR6, UR6, 0x50, URZ ;  /* 0x0000005006067890 */ /* 0x000fe2000fffe03f */
[----:B------:R-:W-:Y:S01]  /*3e30*/  CS2R R128, SRZ ;  /* 0x0000000000807805 */ /* 0x000fe2000001ff00 */
[----:B------:R-:W-:Y:S01]  /*3e40*/  UIADD3 UR7, UR11, 0x38840, URZ ;  /* 0x000388400b077890 */ /* 0x000fe2000fffe03f */
[----:B------:R-:W-:Y:S01]  /*3e50*/  IADD3 R7, R2, -UR14, R7 ;  /* 0x8000000e02077c10 */ /* 0x000fe2000fffe007 */
[----:B------:R-:W-:Y:S01]  /*3e60*/  UIMAD.WIDE.U32 UR10, UR60, UR10, URZ ;  /* 0x0000000a3c0a72a5 */ /* 0x000fe2000f8e003f */
[----:B------:R-:W-:-:S02]  /*3e70*/  CS2R R126, SRZ ;  /* 0x00000000007e7805 */ /* 0x000fc4000001ff00 */
[----:B------:R-:W-:Y:S01]  /*3e80*/  MOV R0, UR6 ;  /* 0x0000000600007c02 */ /* 0x000fe20008000f00 */
[----:B------:R-:W-:Y:S01]  /*3e90*/  ULDC UR6, c[0x0][0x988] ;  /* 0x0002620000067ab9 */ /* 0x000fe20000000800 */
[----:B------:R-:W-:Y:S01]  /*3ea0*/  @UP0 USHF.R.U32.HI UR60, URZ, UR15, UR11 ;  /* 0x0000000f3f3c0299 */ /* 0x000fe2000801160b */
[----:B------:R-:W-:Y:S01]  /*3eb0*/  CS2R R124, SRZ ;  /* 0x00000000007c7805 */ /* 0x000fe2000001ff00 */
[----:B------:R-:W-:Y:S01]  /*3ec0*/  UMOV UR61, URZ ;  /* 0x0000003f003d7c82 */ /* 0x000fe20008000000 */
[----:B------:R-:W-:Y:S01]  /*3ed0*/  IMAD R0, R17, -0x2, R0 ;  /* 0xfffffffe11007824 */ /* 0x000fe200078e0200 */
[----:B------:R-:W-:Y:S01]  /*3ee0*/  UIADD3 UR10, UR60, -UR14, UR22 ;  /* 0x8000000e3c0a7290 */ /* 0x000fe2000fffe016 */
[----:B------:R-:W1:Y:S01]  /*3ef0*/  S2UR UR22, SR_CgaCtaId ;  /* 0x00000000001679c3 */ /* 0x000e620000008800 */
[----:B------:R-:W-:Y:S02]  /*3f00*/  CS2R R122, SRZ ;  /* 0x00000000007a7805 */ /* 0x000fe4000001ff00 */
[----:B------:R-:W-:Y:S01]  /*3f10*/  CS2R R120, SRZ ;  /* 0x0000000000787805 */ /* 0x000fe2000001ff00 */
[----:B------:R-:W-:Y:S01]  /*3f20*/  UIMAD.WIDE UR10, UR10, 0x66666667, URZ ;  /* 0x666666670a0a78a5 */ /* 0x000fe2000f8e023f */
[----:B------:R-:W-:-:S02]  /*3f30*/  CS2R R118, SRZ ;  /* 0x0000000000767805 */ /* 0x000fc4000001ff00 */
[----:B------:R-:W-:Y:S02]  /*3f40*/  CS2R R116, SRZ ;  /* 0x0000000000747805 */ /* 0x000fe4000001ff00 */
[----:B------:R-:W-:Y:S01]  /*3f50*/  CS2R R114, SRZ ;  /* 0x0000000000727805 */ /* 0x000fe2000001ff00 */
[----:B------:R-:W-:Y:S01]  /*3f60*/  USHF.R.U32.HI UR10, URZ, 0x1f, UR11 ;  /* 0x0000001f3f0a7899 */ /* 0x000fe2000801160b */
[----:B------:R-:W-:Y:S02]  /*3f70*/  CS2R R112, SRZ ;  /* 0x0000000000707805 */ /* 0x000fe4000001ff00 */
[----:B------:R-:W-:Y:S02]  /*3f80*/  CS2R R110, SRZ ;  /* 0x00000000006e7805 */ /* 0x000fe4000001ff00 */
[----:B0-----:R-:W-:Y:S01]  /*3f90*/  VIADDMNMX R6, R6, R7, R0, PT ;  /* 0x0000000706067246 */ /* 0x001fe20003800100 */
[----:B------:R-:W-:Y:S01]  /*3fa0*/  ULEA.HI.SX32 UR10, UR11, UR10, 0x1b ;  /* 0x0000000a0b0a7291 */ /* 0x000fe2000f8fda3f */
[----:B------:R-:W-:-:S02]  /*3fb0*/  CS2R R108, SRZ ;  /* 0x00000000006c7805 */ /* 0x000fc4000001ff00 */
[----:B------:R-:W-:Y:S02]  /*3fc0*/  CS2R R106, SRZ ;  /* 0x00000000006a7805 */ /* 0x000fe4000001ff00 */
[C---:B------:R-:W-:Y:S01]  /*3fd0*/  ISETP.GT.AND P1, PT, R6.reuse, RZ, PT ;  /* 0x000000ff0600720c */ /* 0x040fe20003f24270 */
[----:B------:R-:W-:Y:S01]  /*3fe0*/  UISETP.LT.AND UP0, UPT, UR19, UR10, UPT ;  /* 0x0000000a1300728c */ /* 0x000fe2000bf01270 */
[C---:B------:R-:W-:Y:S02]  /*3ff0*/  ISETP.GT.AND P2, PT, R6.reuse, 0x1, PT ;  /* 0x000000010600780c */ /* 0x040fe40003f44270 */
[----:B------:R-:W-:Y:S02]  /*4000*/  CS2R R104, SRZ ;  /* 0x0000000000687805 */ /* 0x000fe4000001ff00 */
[----:B------:R-:W-:Y:S01]  /*4010*/  ISETP.GT.AND P3, PT, R6, 0x8, PT ;  /* 0x000000080600780c */ /* 0x000fe20003f64270 */
[----:B------:R-:W-:Y:S01]  /*4020*/  USEL UR11, UR19, UR10, !UP0 ;  /* 0x0000000a130b7287 */ /* 0x000fe2000c000000 */
[----:B------:R-:W-:-:S02]  /*4030*/  FSEL R58, R58, -INF , P1 ;  /* 0xff8000003a3a7808 */ /* 0x000fc40000800000 */
[----:B------:R-:W-:Y:S02]  /*4040*/  CS2R R102, SRZ ;  /* 0x0000000000667805 */ /* 0x000fe4000001ff00 */
[----:B------:R-:W-:Y:S01]  /*4050*/  FSEL R59, R59, -INF , P2 ;  /* 0xff8000003b3b7808 */ /* 0x000fe20001000000 */
[----:B------:R-:W-:Y:S01]  /*4060*/  UISETP.GE.AND UP0, UPT, UR18, UR11, UPT ;  /* 0x0000000b1200728c */ /* 0x000fe2000bf06270 */
[----:B------:R-:W-:Y:S01]  /*4070*/  ISETP.GT.AND P1, PT, R6, 0x9, PT ;  /* 0x000000090600780c */ /* 0x000fe20003f24270 */
[----:B-1----:R-:W-:Y:S01]  /*4080*/  UPRMT UR7, UR22, 0x654, UR7 ;  /* 0x0000065416077896 */ /* 0x002fe20008000007 */
[----:B------:R-:W-:Y:S02]  /*4090*/  FSEL R62, R62, -INF , P3 ;  /* 0xff8000003e3e7808 */ /* 0x000fe40001800000 */
[----:B------:R-:W-:Y:S02]  /*40a0*/  CS2R R100, SRZ ;  /* 0x0000000000647805 */ /* 0x000fe4000001ff00 */
[----:B------:R-:W-:-:S02]  /*40b0*/  FMNMX.FTZ R13, R58, R59, !PT ;  /* 0x0000003b3a0d7209 */ /* 0x000fc40007810000 */
[----:B------:R-:W-:Y:S02]  /*40c0*/  CS2R R98, SRZ ;  /* 0x0000000000627805 */ /* 0x000fe4000001ff00 */
[----:B------:R-:W-:Y:S02]  /*40d0*/  ISETP.GT.AND P2, PT, R6, 0x10, PT ;  /* 0x000000100600780c */ /* 0x000fe40003f44270 */
[----:B------:R-:W-:Y:S02]  /*40e0*/  CS2R R96, SRZ ;  /* 0x0000000000607805 */ /* 0x000fe4000001ff00 */
[----:B------:R-:W-:Y:S02]  /*40f0*/  FSEL R63, R63, -INF , P1 ;  /* 0xff8000003f3f7808 */ /* 0x000fe40000800000 */
[----:B------:R-:W-:Y:S02]  /*4100*/  CS2R R94, SRZ ;  /* 0x00000000005e7805 */ /* 0x000fe4000001ff00 */
[----:B------:R-:W-:Y:S01]  /*4110*/  FMNMX.FTZ R2, R62, R13, !PT ;  /* 0x0000000d3e027209 */ /* 0x000fe20007810000 */
[----:B------:R-:W-:Y:S01]  /*4120*/  SYNCS.ARRIVE.TRANS64.RED.A1T0 RZ, [UR7], RZ ;  /* 0x000000ffffff79a7 */ /* 0x000fe20008100407 */
[----:B------:R-:W-:Y:S01]  /*4130*/  ISETP.GT.AND P1, PT, R6, 0x11, PT ;  /* 0x000000110600780c */ /* 0x000fe20003f24270 */
[----:B------:R-:W-:Y:S01]  /*4140*/  UMOV UR7, URZ ;  /* 0x0000003f00077c82 */ /* 0x000fe20008000000 */
[----:B------:R-:W-:-:S02]  /*4150*/  FSEL R50, R50, -INF , P2 ;  /* 0xff80000032327808 */ /* 0x000fc40001000000 */
[----:B------:R-:W-:Y:S02]  /*4160*/  CS2R R92, SRZ ;  /* 0x00000000005c7805 */ /* 0x000fe4000001ff00 */
[----:B------:R-:W-:Y:S02]  /*4170*/  FMNMX.FTZ R13, R63, R2, !PT ;  /* 0x000000023f0d7209 */ /* 0x000fe40007810000 */
[----:B------:R-:W-:Y:S02]  /*4180*/  CS2R R90, SRZ ;  /* 0x00000000005a7805 */ /* 0x000fe4000001ff00 */
[----:B------:R-:W-:Y:S02]  /*4190*/  ISETP.GT.AND P2, PT, R6, 0x18, PT ;  /* 0x000000180600780c */ /* 0x000fe40003f44270 */
[----:B------:R-:W-:Y:S02]  /*41a0*/  CS2R R88, SRZ ;  /* 0x0000000000587805 */ /* 0x000fe4000001ff00 */
        /* <DEDUP_REMOVED lines=25> */
[----:B------:R-:W-:Y:S02]  /*4340*/  FMNMX.FTZ R2, R42, R13, !PT ;  /* 0x0000000d2a027209 */ /* 0x000fe40007810000 */
[----:B------:R-:W-:Y:S02]  /*4350*/  ISETP.GT.AND P1, PT, R6, 0x29, PT ;  /* 0x000000290600780c */ /* 0x000fe40003f24270 */
[----:B------:R-:W-:Y:S02]  /*4360*/  FSEL R46, R46, -INF , P2 ;  /* 0xff8000002e2e7808 */ /* 0x000fe40001000000 */
[----:B------:R-:W-:Y:S02]  /*4370*/  FMNMX.FTZ R13, R43, R2, !PT ;  /* 0x000000022b0d7209 */ /* 0x000fe40007810000 */
[----:B------:R-:W-:Y:S02]  /*4380*/  ISETP.GT.AND P2, PT, R6, 0x30, PT ;  /* 0x000000300600780c */ /* 0x000fe40003f44270 */
        /* <DEDUP_REMOVED lines=20> */
[----:B------:R-:W-:Y:S02]  /*44d0*/  FSEL R30, R30, -INF , P2 ;  /* 0xff8000001e1e7808 */ /* 0x000fe40001000000 */
[----:B------:R-:W-:Y:S02]  /*44e0*/  FMNMX.FTZ R13, R27, R2, !PT ;  /* 0x000000021b0d7209 */ /* 0x000fe40007810000 */
[----:B------:R-:W-:Y:S02]  /*44f0*/  ISETP.GT.AND P1, PT, R6, 0x49, PT ;  /* 0x000000490600780c */ /* 0x000fe40003f24270 */
[----:B------:R-:W-:Y:S02]  /*4500*/  FMNMX.FTZ R2, R30, R13, !PT ;  /* 0x0000000d1e027209 */ /* 0x000fe40007810000 */
[----:B------:R-:W-:-:S02]  /*4510*/  FSEL R31, R31, -INF , P1 ;  /* 0xff8000001f1f7808 */ /* 0x000fc40000800000 */
[----:B------:R-:W-:Y:S02]  /*4520*/  MOV R213, UR11 ;  /* 0x0000000b00d57c02 */ /* 0x000fe40008000f00 */
[----:B------:R-:W-:Y:S02]  /*4530*/  FMNMX.FTZ R6, R31, R2, !PT ;  /* 0x000000021f067209 */ /* 0x000fe40007810000 */
[----:B------:R-:W0:Y:S04]  /*4540*/  SHFL.IDX PT, R2, R3, RZ, 0x1c1f ;  /* 0x001c1fff03027589 */ /* 0x000e2800000e0000 */
[----:B------:R-:W1:Y:S01]  /*4550*/  SHFL.BFLY PT, R13, R6, 0x2, 0x1f ;  /* 0x0c401f00060d7f89 */ /* 0x000e6200000e0000 */
[----:B0-----:R-:W-:-:S04]  /*4560*/  VIADDMNMX R2, R2, R7, R0, PT ;  /* 0x0000000702027246 */ /* 0x001fc80003800100 */
        /* <DEDUP_REMOVED lines=8> */
[----:B------:R-:W-:Y:S02]  /*45f0*/  FSEL R61, R61, -INF , P1 ;  /* 0xff8000003d3d7808 */ /* 0x000fe40000800000 */
[----:B------:R-:W-:Y:S02]  /*4600*/  ISETP.GT.AND P1, PT, R2, 0x10, PT ;  /* 0x000000100200780c */ /* 0x000fe40003f24270 */
[----:B------:R-:W-:Y:S02]  /*4610*/  FMNMX.FTZ R0, R60, R3, !PT ;  /* 0x000000033c007209 */ /* 0x000fe40007810000 */
        /* <DEDUP_REMOVED lines=45> */
[----:B-1----:R-:W-:Y:S02]  /*48f0*/  FMNMX.FTZ R13, R6, R13, !PT ;  /* 0x0000000d060d7209 */ /* 0x002fe40007810000 */
[----:B------:R-:W-:Y:S02]  /*4900*/  FSEL R29, R29, -INF , P2 ;  /* 0xff8000001d1d7808 */ /* 0x000fe40001000000 */
[----:B------:R-:W-:Y:S01]  /*4910*/  FMNMX.FTZ R0, R28, R7, !PT ;  /* 0x000000071c007209 */ /* 0x000fe20007810000 */
[----:B------:R-:W0:Y:S03]  /*4920*/  SHFL.BFLY PT, R12, R13, 0x1, 0x1f ;  /* 0x0c201f000d0c7f89 */ /* 0x000e2600000e0000 */
[----:B------:R-:W-:-:S05]  /*4930*/  FMNMX.FTZ R0, R29, R0, !PT ;  /* 0x000000001d007209 */ /* 0x000fca0007810000 */
[----:B------:R-:W1:Y:S01]  /*4940*/  SHFL.BFLY PT, R7, R0, 0x2, 0x1f ;  /* 0x0c401f0000077f89 */ /* 0x000e6200000e0000 */
[----:B0-----:R-:W-:-:S04]  /*4950*/  FMNMX.FTZ R3, R13, R12, !PT ;  /* 0x0000000c0d037209 */ /* 0x001fc80007810000 */
[C---:B------:R-:W-:Y:S01]  /*4960*/  FSETP.NEU.FTZ.AND P4, PT, R3.reuse, -INF , PT ;  /* 0xff8000000300780b */ /* 0x040fe20003f9d000 */
[----:B------:R-:W-:Y:S01]  /*4970*/  FMUL.FTZ R6, R3, UR6 ;  /* 0x0000000603067c20 */ /* 0x000fe20008410000 */
[----:B-1----:R-:W-:-:S04]  /*4980*/  FMNMX.FTZ R7, R0, R7, !PT ;  /* 0x0000000700077209 */ /* 0x002fc80007810000 */
[----:B------:R-:W-:Y:S02]  /*4990*/  FSEL R12, R6, RZ, P4 ;  /* 0x000000ff060c7208 */ /* 0x000fe40002000000 */
[----:B------:R-:W0:Y:S03]  /*49a0*/  SHFL.BFLY PT, R6, R7, 0x1, 0x1f ;  /* 0x0c201f0007067f89 */ /* 0x000e2600000e0000 */
        /* <DEDUP_REMOVED lines=22> */
[----:B0-----:R-:W-:Y:S01]  /*4b10*/  FMNMX.FTZ R6, R7, R6, !PT ;  /* 0x0000000607067209 */ /* 0x001fe20007810000 */
[----:B------:R-:W-:Y:S03]  /*4b20*/  MUFU.EX2 R62, R62 ;  /* 0x0000003e003e7308 */ /* 0x000fe60000000800 */
[C---:B------:R-:W-:Y:S01]  /*4b30*/  FSETP.NEU.FTZ.AND P1, PT, R6.reuse, -INF , PT ;  /* 0xff8000000600780b */ /* 0x040fe20003f3d000 */
[----:B------:R-:W-:-:S04]  /*4b40*/  FMUL.FTZ R0, R6, UR6 ;  /* 0x0000000606007c20 */ /* 0x000fc80008410000 */
[----:B------:R-:W0:Y:S01]  /*4b50*/  MUFU.EX2 R63, R63 ;  /* 0x0000003f003f7308 */ /* 0x000e220000000800 */
[----:B------:R-:W-:Y:S02]  /*4b60*/  FSEL R0, R0, RZ, P1 ;  /* 0x000000ff00007208 */ /* 0x000fe40000800000 */
[----:B------:R-:W-:Y:S02]  /*4b70*/  PLOP3.LUT P1, PT, PT, PT, UP0, 0x80, 0x0 ;  /* 0x000000000000781c */ /* 0x000fe40003f2f008 */
        /* <DEDUP_REMOVED lines=24> */
[----:B0-----:R-:W-:-:S07]  /*4d00*/  F2FP.F16.F32.PACK_AB R211, R63, R62 ;  /* 0x0000003e3fd3723e */ /* 0x001fce00000000ff */
[----:B------:R-:W0:Y:S01]  /*4d10*/  MUFU.EX2 R61, R61 ;  /* 0x0000003d003d7308 */ /* 0x000e220000000800 */
[----:B-1----:R-:W-:Y:S01]  /*4d20*/  FADD.FTZ R7, R56, R57 ;  /* 0x0000003938077221 */ /* 0x002fe20000010000 */
[----:B------:R-:W-:Y:S02]  /*4d30*/  F2FP.F16.F32.PACK_AB R208, R57, R56 ;  /* 0x0000003839d0723e */ /* 0x000fe400000000ff */
[----:B------:R-:W-:-:S04]  /*4d40*/  CS2R R56, SRZ ;  /* 0x0000000000387805 */ /* 0x000fc8000001ff00 */
[----:B------:R-:W1:Y:S01]  /*4d50*/  MUFU.EX2 R48, R48 ;  /* 0x0000003000307308 */ /* 0x000e620000000800 */
[----:B--2---:R-:W-:Y:S01]  /*4d60*/  FADD.FTZ R2, R60, R7 ;  /* 0x000000073c027221 */ /* 0x004fe20000010000 */
[----:B------:R-:W-:Y:S01]  /*4d70*/  FADD.FTZ R7, R58, R59 ;  /* 0x0000003b3a077221 */ /* 0x000fe20000010000 */
[----:B------:R-:W-:-:S05]  /*4d80*/  CS2R R58, SRZ ;  /* 0x00000000003a7805 */ /* 0x000fca000001ff00 */
[----:B------:R-:W2:Y:S01]  /*4d90*/  MUFU.EX2 R49, R49 ;  /* 0x0000003100317308 */ /* 0x000ea20000000800 */
[C---:B0-----:R-:W-:Y:S01]  /*4da0*/  FADD.FTZ R13, R61.reuse, R2 ;  /* 0x000000023d0d7221 */ /* 0x041fe20000010000 */
[----:B------:R-:W-:Y:S01]  /*4db0*/  FADD.FTZ R2, R62, R7 ;  /* 0x000000073e027221 */ /* 0x000fe20000010000 */
[----:B------:R-:W-:Y:S02]  /*4dc0*/  F2FP.F16.F32.PACK_AB R210, R61, R60 ;  /* 0x0000003c3dd2723e */ /* 0x000fe400000000ff */
[----:B------:R-:W-:Y:S01]  /*4dd0*/  CS2R R60, SRZ ;  /* 0x00000000003c7805 */ /* 0x000fe2000001ff00 */
[----:B------:R-:W-:Y:S01]  /*4de0*/  FADD.FTZ R7, R63, R2 ;  /* 0x000000023f077221 */ /* 0x000fe20000010000 */
[----:B------:R-:W-:Y:S01]  /*4df0*/  CS2R R62, SRZ ;  /* 0x00000000003e7805 */ /* 0x000fe2000001ff00 */
[----:B------:R-:W0:Y:S01]  /*4e00*/  MUFU.EX2 R50, R50 ;  /* 0x0000003200327308 */ /* 0x000e220000000800 */
[----:B-1----:R-:W-:-:S07]  /*4e10*/  FADD.FTZ R20, R48, R13 ;  /* 0x0000000d30147221 */ /* 0x002fce0000010000 */
[----:B------:R-:W1:Y:S01]  /*4e20*/  MUFU.EX2 R52, R52 ;  /* 0x0000003400347308 */ /* 0x000e620000000800 */
[C---:B--2---:R-:W-:Y:S01]  /*4e30*/  FADD.FTZ R13, R49.reuse, R20 ;  /* 0x00000014310d7221 */ /* 0x044fe20000010000 */
[----:B------:R-:W-:Y:S02]  /*4e40*/  F2FP.F16.F32.PACK_AB R204, R49, R48 ;  /* 0x0000003031cc723e */ /* 0x000fe400000000ff */
[----:B------:R-:W-:-:S04]  /*4e50*/  CS2R R48, SRZ ;  /* 0x0000000000307805 */ /* 0x000fc8000001ff00 */
[----:B------:R-:W2:Y:S01]  /*4e60*/  MUFU.EX2 R51, R51 ;  /* 0x0000003300337308 */ /* 0x000ea20000000800 */
[----:B0-----:R-:W-:-:S07]  /*4e70*/  FADD.FTZ R2, R50, R7 ;  /* 0x0000000732027221 */ /* 0x001fce0000010000 */
[----:B------:R-:W0:Y:S01]  /*4e80*/  MUFU.EX2 R53, R53 ;  /* 0x0000003500357308 */ /* 0x000e220000000800 */
[----:B-1----:R-:W-:-:S07]  /*4e90*/  FADD.FTZ R20, R52, R13 ;  /* 0x0000000d34147221 */ /* 0x002fce0000010000 */
[----:B------:R-:W1:Y:S01]  /*4ea0*/  MUFU.EX2 R54, R54 ;  /* 0x0000003600367308 */ /* 0x000e620000000800 */
[C---:B--2---:R-:W-:Y:S01]  /*4eb0*/  FADD.FTZ R7, R51.reuse, R2 ;  /* 0x0000000233077221 */ /* 0x044fe20000010000 */
[----:B------:R-:W-:Y:S02]  /*4ec0*/  F2FP.F16.F32.PACK_AB R205, R51, R50 ;  /* 0x0000003233cd723e */ /* 0x000fe400000000ff */
[----:B------:R-:W-:-:S04]  /*4ed0*/  CS2R R50, SRZ ;  /* 0x0000000000327805 */ /* 0x000fc8000001ff00 */
[----:B------:R-:W2:Y:S01]  /*4ee0*/  MUFU.EX2 R40, R40 ;  /* 0x0000002800287308 */ /* 0x000ea20000000800 */
[C---:B0-----:R-:W-:Y:S01]  /*4ef0*/  FADD.FTZ R13, R53.reuse, R20 ;  /* 0x00000014350d7221 */ /* 0x041fe20000010000 */
[----:B------:R-:W-:Y:S02]  /*4f00*/  F2FP.F16.F32.PACK_AB R206, R53, R52 ;  /* 0x0000003435ce723e */ /* 0x000fe400000000ff */
[----:B------:R-:W-:-:S04]  /*4f10*/  CS2R R52, SRZ ;  /* 0x0000000000347805 */ /* 0x000fc8000001ff00 */
[----:B------:R-:W0:Y:S01]  /*4f20*/  MUFU.EX2 R55, R55 ;  /* 0x0000003700377308 */ /* 0x000e220000000800 */
[----:B-1----:R-:W-:-:S07]  /*4f30*/  FADD.FTZ R2, R54, R7 ;  /* 0x0000000736027221 */ /* 0x002fce0000010000 */
[----:B------:R-:W1:Y:S01]  /*4f40*/  MUFU.EX2 R41, R41 ;  /* 0x0000002900297308 */ /* 0x000e620000000800 */
[----:B--2---:R-:W-:-:S07]  /*4f50*/  FADD.FTZ R20, R40, R13 ;  /* 0x0000000d28147221 */ /* 0x004fce0000010000 */
[----:B------:R-:W2:Y:S01]  /*4f60*/  MUFU.EX2 R42, R42 ;  /* 0x0000002a002a7308 */ /* 0x000ea20000000800 */
[C---:B0-----:R-:W-:Y:S01]  /*4f70*/  FADD.FTZ R7, R55.reuse, R2 ;  /* 0x0000000237077221 */ /* 0x041fe20000010000 */
[----:B------:R-:W-:Y:S02]  /*4f80*/  F2FP.F16.F32.PACK_AB R207, R55, R54 ;  /* 0x0000003637cf723e */ /* 0x000fe400000000ff */
[----:B------:R-:W-:-:S04]  /*4f90*/  CS2R R54, SRZ ;  /* 0x0000000000367805 */ /* 0x000fc8000001ff00 */
[----:B------:R-:W0:Y:S01]  /*4fa0*/  MUFU.EX2 R44, R44 ;  /* 0x0000002c002c7308 */ /* 0x000e220000000800 */
[C---:B-1----:R-:W-:Y:S01]  /*4fb0*/  FADD.FTZ R13, R41.reuse, R20 ;  /* 0x00000014290d7221 */ /* 0x042fe20000010000 */
[----:B------:R-:W-:Y:S02]  /*4fc0*/  F2FP.F16.F32.PACK_AB R200, R41, R40 ;  /* 0x0000002829c8723e */ /* 0x000fe400000000ff */
[----:B------:R-:W-:-:S04]  /*4fd0*/  CS2R R40, SRZ ;  /* 0x0000000000287805 */ /* 0x000fc8000001ff00 */
[----:B------:R-:W1:Y:S01]  /*4fe0*/  MUFU.EX2 R43, R43 ;  /* 0x0000002b002b7308 */ /* 0x000e620000000800 */
[----:B--2---:R-:W-:-:S07]  /*4ff0*/  FADD.FTZ R2, R42, R7 ;  /* 0x000000072a027221 */ /* 0x004fce0000010000 */
[----:B------:R-:W2:Y:S01]  /*5000*/  MUFU.EX2 R45, R45 ;  /* 0x0000002d002d7308 */ /* 0x000ea20000000800 */
[----:B0-----:R-:W-:-:S07]  /*5010*/  FADD.FTZ R20, R44, R13 ;  /* 0x0000000d2c147221 */ /* 0x001fce0000010000 */
[----:B------:R-:W0:Y:S01]  /*5020*/  MUFU.EX2 R46, R46 ;  /* 0x0000002e002e7308 */ /* 0x000e220000000800 */
[C---:B-1----:R-:W-:Y:S01]  /*5030*/  FADD.FTZ R7, R43.reuse, R2 ;  /* 0x000000022b077221 */ /* 0x042fe20000010000 */
[----:B------:R-:W-:Y:S02]  /*5040*/  F2FP.F16.F32.PACK_AB R201, R43, R42 ;  /* 0x0000002a2bc9723e */ /* 0x000fe400000000ff */
[----:B------:R-:W-:-:S04]  /*5050*/  CS2R R42, SRZ ;  /* 0x00000000002a7805 */ /* 0x000fc8000001ff00 */
        /* <DEDUP_REMOVED lines=32> */
[----:B------:R-:W-:Y:S01]  /*5260*/  MUFU.EX2 R26, R26 ;  /* 0x0000001a001a7308 */ /* 0x000fe20000000800 */
[C---:B-1----:R-:W-:Y:S01]  /*5270*/  FADD.FTZ R13, R39.reuse, R2 ;  /* 0x00000002270d7221 */ /* 0x042fe20000010000 */
[----:B------:R-:W-:Y:S02]  /*5280*/  F2FP.F16.F32.PACK_AB R199, R39, R38 ;  /* 0x0000002627c7723e */ /* 0x000fe400000000ff */
[----:B------:R-:W-:-:S04]  /*5290*/  CS2R R38, SRZ ;  /* 0x0000000000267805 */ /* 0x000fc8000001ff00 */
[----:B------:R-:W0:Y:S01]  /*52a0*/  MUFU.EX2 R28, R28 ;  /* 0x0000001c001c7308 */ /* 0x000e220000000800 */
[C---:B--2---:R-:W-:Y:S01]  /*52b0*/  FADD.FTZ R21, R25.reuse, R20 ;  /* 0x0000001419157221 */ /* 0x044fe20000010000 */
[----:B------:R-:W-:Y:S02]  /*52c0*/  F2FP.F16.F32.PACK_AB R192, R25, R24 ;  /* 0x0000001819c0723e */ /* 0x000fe400000000ff */
[----:B------:R-:W-:-:S04]  /*52d0*/  CS2R R24, SRZ ;  /* 0x0000000000187805 */ /* 0x000fc8000001ff00 */
[----:B------:R-:W1:Y:S08]  /*52e0*/  MUFU.EX2 R27, R27 ;  /* 0x0000001b001b7308 */ /* 0x000e700000000800 */
[----:B------:R-:W2:Y:S01]  /*52f0*/  MUFU.EX2 R30, R30 ;  /* 0x0000001e001e7308 */ /* 0x000ea20000000800 */
[----:B0-----:R-:W-:-:S07]  /*5300*/  FADD.FTZ R2, R28, R21 ;  /* 0x000000151c027221 */ /* 0x001fce0000010000 */
[----:B------:R0:W3:Y:S01]  /*5310*/  MUFU.EX2 R7, R0 ;  /* 0x0000000000077308 */ /* 0x0000e20000000800 */
[----:B-1----:R-:W-:-:S07]  /*5320*/  F2FP.F16.F32.PACK_AB R193, R27, R26 ;  /* 0x0000001a1bc1723e */ /* 0x002fce00000000ff */
[----:B------:R2:W1:Y:S01]  /*5330*/  MUFU.EX2 R195, R12 ;  /* 0x0000000c00c37308 */ /* 0x0004620000000800 */
[----:B0-----:R-:W-:-:S04]  /*5340*/  FADD.FTZ R0, R26, R13 ;  /* 0x0000000d1a007221 */ /* 0x001fc80000010000 */
[----:B------:R-:W-:Y:S01]  /*5350*/  FADD.FTZ R21, R27, R0 ;  /* 0x000000001b157221 */ /* 0x000fe20000010000 */
[----:B------:R-:W-:Y:S01]  /*5360*/  IMAD.MOV.U32 R0, RZ, RZ, 0x3f800000 ;  /* 0x3f800000ff007424 */ /* 0x000fe200078e00ff */
[----:B------:R-:W-:Y:S02]  /*5370*/  CS2R R26, SRZ ;  /* 0x00000000001a7805 */ /* 0x000fe4000001ff00 */
[----:B--2---:R-:W-:Y:S01]  /*5380*/  FADD.FTZ R12, R30, R21 ;  /* 0x000000151e0c7221 */ /* 0x004fe20000010000 */
[C---:B---3--:R-:W-:Y:S01]  /*5390*/  FADD.FTZ R13, R7.reuse, R2 ;  /* 0x00000002070d7221 */ /* 0x048fe20000010000 */
[----:B------:R-:W-:Y:S01]  /*53a0*/  F2FP.F16.F32.PACK_AB R194, R7, R28 ;  /* 0x0000001c07c2723e */ /* 0x000fe200000000ff */
[----:B------:R-:W-:Y:S01]  /*53b0*/  IMAD.U32 R7, RZ, RZ, UR7 ;  /* 0x00000007ff077e24 */ /* 0x000fe2000f8e00ff */
[----:B------:R-:W-:Y:S01]  /*53c0*/  CS2R R28, SRZ ;  /* 0x00000000001c7805 */ /* 0x000fe2000001ff00 */
[----:B------:R-:W-:Y:S02]  /*53d0*/  IMAD.MOV.U32 R2, RZ, RZ, 0x3f800000 ;  /* 0x3f800000ff027424 */ /* 0x000fe400078e00ff */
[C---:B-1----:R-:W-:Y:S01]  /*53e0*/  FADD.FTZ R12, R195.reuse, R12 ;  /* 0x0000000cc30c7221 */ /* 0x042fe20000010000 */
[----:B------:R-:W-:-:S02]  /*53f0*/  F2FP.F16.F32.PACK_AB R195, R195, R30 ;  /* 0x0000001ec3c3723e */ /* 0x000fc400000000ff */
[----:B------:R-:W-:Y:S01]  /*5400*/  CS2R R30, SRZ ;  /* 0x00000000001e7805 */ /* 0x000fe2000001ff00 */
[----:B------:R-:W-:Y:S06]  /*5410*/  @!P1 BRA `(.L_x_2203) ;  /* 0x0000004000889947 */ /* 0x000fec0003800000 */
[----:B------:R-:W-:Y:S01]  /*5420*/  R2UR UR7, R212 ;  /* 0x00000000d40772ca */ /* 0x000fe200000e0000 */
[----:B------:R-:W-:Y:S01]  /*5430*/  UMOV UR6, URZ ;  /* 0x0000003f00067c82 */ /* 0x000fe20008000000 */
[----:B------:R-:W-:Y:S01]  /*5440*/  IMAD.MOV.U32 R21, RZ, RZ, R3 ;  /* 0x000000ffff157224 */ /* 0x000fe200078e0003 */
[----:B------:R-:W-:Y:S01]  /*5450*/  MOV R2, 0x3f800000 ;  /* 0x3f80000000027802 */ /* 0x000fe20000000f00 */
[----:B------:R-:W-:Y:S02]  /*5460*/  IMAD.MOV.U32 R20, RZ, RZ, R6 ;  /* 0x000000ffff147224 */ /* 0x000fe400078e0006 */
[----:B------:R-:W-:Y:S02]  /*5470*/  IMAD.U32 R217, RZ, RZ, UR6 ;  /* 0x00000006ffd97e24 */ /* 0x000fe4000f8e00ff */
[----:B------:R-:W-:Y:S02]  /*5480*/  IMAD.MOV.U32 R151, RZ, RZ, RZ ;  /* 0x000000ffff977224 */ /* 0x000fe400078e00ff */
[----:B------:R-:W-:-:S03]  /*5490*/  IMAD.U32 R214, RZ, RZ, UR6 ;  /* 0x00000006ffd67e24 */ /* 0x000fc6000f8e00ff */
[----:B------:R-:W-:-:S07]  /*54a0*/  IMAD.U32 R212, RZ, RZ, UR7 ;  /* 0x00000007ffd47e24 */ /* 0x000fce000f8e00ff */
.L_x_2214:
[----:B------:R-:W-:Y:S02]  /*54b0*/  R2UR UR6, R214 ;  /* 0x00000000d60672ca */ /* 0x000fe400000e0000 */
[----:B------:R-:W-:-:S11]  /*54c0*/  R2UR UR7, R217 ;  /* 0x00000000d90772ca */ /* 0x000fd600000e0000 */
[----:B------:R-:W-:-:S04]  /*54d0*/  UISETP.NE.AND UP0, UPT, UR6, 0x1, UPT ;  /* 0x000000010600788c */ /* 0x000fc8000bf05270 */
[----:B------:R-:W-:-:S04]  /*54e0*/  USEL UR6, URZ, 0x1, UP0 ;  /* 0x000000013f067887 */ /* 0x000fc80008000000 */
[----:B------:R-:W-:-:S06]  /*54f0*/  ULOP3.LUT UR6, UR7, UR6, URZ, 0x3c, !UPT ;  /* 0x0000000607067292 */ /* 0x000fcc000f8e3c3f */
[----:B------:R-:W-:Y:S01]  /*5500*/  IMAD.U32 R7, RZ, RZ, UR6 ;  /* 0x00000006ff077e24 */ /* 0x000fe2000f8e00ff */
[----:B------:R-:W-:Y:S06]  /*5510*/  @!P0 BRA `(.L_x_2204) ;  /* 0x0000000000048947 */ /* 0x000fec0003800000 */
[----:B------:R-:W-:Y:S01]  /*5520*/  BPT.TRAP 0x1 ;  /* 0x000000040000795c */ /* 0x000fe20000300000 */
.L_x_2204:
[----:B------:R-:W-:Y:S02]  /*5530*/  R2UR UR10, R214 ;  /* 0x00000000d60a72ca */ /* 0x000fe400000e0000 */
[----:B------:R-:W-:Y:S02]  /*5540*/  R2UR UR6, R16 ;  /* 0x00000000100672ca */ /* 0x000fe400000e0000 */
[----:B------:R-:W-:-:S09]  /*5550*/  R2UR UR7, R7 ;  /* 0x00000000070772ca */ /* 0x000fd200000e0000 */
[----:B------:R-:W-:-:S04]  /*5560*/  UIADD3 UR61, UR10, 0x1, URZ ;  /* 0x000000010a3d7890 */ /* 0x000fc8000fffe03f */
[----:B------:R-:W-:Y:S01]  /*5570*/  UISETP.NE.AND UP0, UPT, UR61, 0x2, UPT ;  /* 0x000000023d00788c */ /* 0x000fe2000bf05270 */
[----:B------:R-:W-:-:S03]  /*5580*/  MOV R6, UR7 ;  /* 0x0000000700067c02 */ /* 0x000fc60008000f00 */
[----:B------:R-:W-:Y:S01]  /*5590*/  USEL UR61, UR61, URZ, UP0 ;  /* 0x0000003f3d3d7287 */ /* 0x000fe20008000000 */
[----:B------:R-:W-:-:S03]  /*55a0*/  SHF.L.U32 R6, R6, 0x1f, RZ ;  /* 0x0000001f06067819 */ /* 0x000fc600000006ff */
[----:B------:R-:W-:-:S06]  /*55b0*/  ULEA UR6, UR61, UR6, 0x3 ;  /* 0x000000063d067291 */ /* 0x000fcc000f8e183f */
[----:B------:R-:W-:-:S03]  /*55c0*/  IMAD.U32 R3, RZ, RZ, UR6 ;  /* 0x00000006ff037e24 */ /* 0x000fc6000f8e00ff */
[----:B------:R0:W1:Y:S01]  /*55d0*/  SYNCS.PHASECHK.TRANS64.TRYWAIT P1, [UR6+0x38830], R6 ;  /* 0x03883006ff0075a7 */ /* 0x0000620008020146 */
[----:B------:R-:W-:Y:S05]  /*55e0*/  @!P0 BRA `(.L_x_2205) ;  /* 0x0000000000048947 */ /* 0x000fea0003800000 */
[----:B------:R-:W-:Y:S01]  /*55f0*/  BPT.TRAP 0x1 ;  /* 0x000000040000795c */ /* 0x000fe20000300000 */
.L_x_2205:
[----:B-1----:R-:W-:Y:S05]  /*5600*/  @P1 BRA `(.L_x_2206) ;  /* 0x00000000000c1947 */ /* 0x002fea0003800000 */
[----:B------:R-:W-:-:S13]  /*5610*/  R2UR UR6, R3 ;  /* 0x00000000030672ca */ /* 0x000fda00000e0000 */
[----:B------:R-:W1:Y:S02]  /*5620*/  SYNCS.PHASECHK.TRANS64.TRYWAIT P1, [UR6+0x38830], R6 ;  /* 0x03883006ff0075a7 */ /* 0x000e640008020146 */
[----:B-1----:R-:W-:Y:S05]  /*5630*/  @!P1 BRA `(.L_x_2207) ;  /* 0x000000f4008c9947 */ /* 0x002fea0003800000 */
.L_x_2206:
[----:B------:R-:W-:Y:S01]  /*5640*/  R2UR UR6, R15 ;  /* 0x000000000f0672ca */ /* 0x000fe200000e0000 */
[----:B------:R-:W-:Y:S01]  /*5650*/  WARPGROUP.ARRIVE ;  /* 0x00000000000079c5 */ /* 0x000fe20000000000 */
[----:B-1----:R-:W-:Y:S01]  /*5660*/  MOV R153, UR49 ;  /* 0x0000003100997c02 */ /* 0x002fe20008000f00 */
[----:B------:R-:W-:Y:S01]  /*5670*/  UMOV UR51, 0x40000040 ;  /* 0x4000004000337882 */ /* 0x000fe20000000000 */
[----:B------:R-:W-:Y:S01]  /*5680*/  MOV R154, UR48 ;  /* 0x00000030009a7c02 */ /* 0x000fe20008000f00 */
        /* <DEDUP_REMOVED lines=8> */
[----:B------:R-:W-:Y:S01]  /*5710*/  UIMAD UR60, UR61, 0xa00, UR6 ;  /* 0x00000a003d3c78a4 */ /* 0x000fe2000f8e0206 */
[----:B0-----:R-:W-:Y:S01]  /*5720*/  MOV R6, UR45 ;  /* 0x0000002d00067c02 */ /* 0x001fe20008000f00 */
        /* <DEDUP_REMOVED lines=9> */
[----:B------:R-:W-:Y:S01]  /*57c0*/  R2UR UR48, R4 ;  /* 0x00000000043072ca */ /* 0x000fe200000e0000 */
[----:B------:R-:W-:Y:S01]  /*57d0*/  UMOV UR51, 0x40000040 ;  /* 0x4000004000337882 */ /* 0x000fe20000000000 */
[----:B------:R-:W-:Y:S01]  /*57e0*/  UMOV UR46, UR6 ;  /* 0x00000006002e7c82 */ /* 0x000fe20008000000 */
[----:B------:R-:W-:Y:S01]  /*57f0*/  R2UR UR49, R5 ;  /* 0x00000000053172ca */ /* 0x000fe200000e0000 */
[----:B------:R-:W-:Y:S01]  /*5800*/  UIADD3 UR6, UR60, 0x180, URZ ;  /* 0x000001803c067890 */ /* 0x000fe2000fffe03f */
[----:B------:R-:W-:Y:S01]  /*5810*/  MOV R216, UR52 ;  /* 0x0000003400d87c02 */ /* 0x000fe20008000f00 */
[----:B------:R-:W-:Y:S01]  /*5820*/  UIADD3 UR7, UR60, 0x182, URZ ;  /* 0x000001823c077890 */ /* 0x000fe2000fffe03f */
[----:B------:R-:W-:Y:S01]  /*5830*/  R2UR UR52, R10 ;  /* 0x000000000a3472ca */ /* 0x000fe200000e0000 */
[----:B------:R-:W-:Y:S01]  /*5840*/  UIADD3 UR14, UR60, 0x280, URZ ;  /* 0x000002803c0e7890 */ /* 0x000fe2000fffe03f */
[----:B------:R-:W-:Y:S01]  /*5850*/  R2UR UR53, R11 ;  /* 0x000000000b3572ca */ /* 0x000fe200000e0000 */
        /* <DEDUP_REMOVED lines=12> */
[----:B------:R-:W-:Y:S01]  /*5920*/  UMOV UR11, UR53 ;  /* 0x00000035000b7c82 */ /* 0x000fe20008000000 */
        /* <DEDUP_REMOVED lines=150> */
[----:B------:R-:W-:-:S03]  /*6290*/  FMUL.FTZ R151, R151, R2 ;  /* 0x0000000297977220 */ /* 0x000fc60000410000 */
[----:B------:R-:W-:Y:S01]  /*62a0*/  HGMMA.64x16x16.F32 R160, gdesc[UR48], RZ, !UPT, gsb0 ;  /* 0x0020000030a079f0 */ /* 0x000fe2000c0008ff */
[----:B------:R-:W-:Y:S01]  /*62b0*/  R2UR UR49, R153 ;  /* 0x00000000993172ca */ /* 0x000fe200000e0000 */
[----:B------:R-:W-:Y:S01]  /*62c0*/  UIADD3 UR50, UR60, 0x782, URZ ;  /* 0x000007823c327890 */ /* 0x000fe2000fffe03f */
[----:B------:R-:W-:Y:S01]  /*62d0*/  R2UR UR48, R154 ;  /* 0x000000009a3072ca */ /* 0x000fe200000e0000 */
        /* <DEDUP_REMOVED lines=15> */
[----:B------:R-:W-:Y:S01]  /*63d0*/  MOV R215, UR8 ;  /* 0x0000000800d77c02 */ /* 0x000fe20008000f00 */
        /* <DEDUP_REMOVED lines=426> */
.L_x_2208:
[----:B------:R-:W-:Y:S02]  /*7e80*/  R2UR UR10, R16 ;  /* 0x00000000100a72ca */ /* 0x000fe400000e0000 */
        /* <DEDUP_REMOVED lines=8> */
.L_x_2209:
[----:B-1----:R-:W-:Y:S05]  /*7f10*/  @P1 BRA `(.L_x_2210) ;  /* 0x0000000000081947 */ /* 0x002fea0003800000 */
[----:B------:R-:W1:Y:S02]  /*7f20*/  SYNCS.PHASECHK.TRANS64.TRYWAIT P1, [UR10+0x38850], R0 ;  /* 0x03885000ff0075a7 */ /* 0x000e64000802014a */
[----:B-1----:R-:W-:Y:S05]  /*7f30*/  @!P1 BRA `(.L_x_2211) ;  /* 0x000000cc00689947 */ /* 0x002fea0003800000 */
.L_x_2210:
[----:B------:R-:W-:Y:S01]  /*7f40*/  R2UR UR6, R16 ;  /* 0x00000000100672ca */ /* 0x000fe200000e0000 */
[----:B------:R-:W-:Y:S01]  /*7f50*/  WARPGROUP.ARRIVE ;  /* 0x00000000000079c5 */ /* 0x000fe20000000000 */
[----:B------:R-:W-:-:S11]  /*7f60*/  R2UR UR7, R214 ;  /* 0x00000000d60772ca */ /* 0x000fd600000e0000 */
[----:B------:R-:W-:-:S04]  /*7f70*/  UIADD3 UR6, UR6, 0x400, URZ ;  /* 0x0000040006067890 */ /* 0x000fc8000fffe03f */
[----:B------:R-:W-:-:S04]  /*7f80*/  USHF.R.U32.HI UR6, URZ, 0x4, UR6 ;  /* 0x000000043f067899 */ /* 0x000fc80008011606 */
[----:B------:R-:W-:-:S04]  /*7f90*/  ULOP3.LUT UR6, UR6, 0x3fff, URZ, 0xc0, !UPT ;  /* 0x00003fff06067892 */ /* 0x000fc8000f8ec03f */
[----:B------:R-:W-:-:S04]  /*7fa0*/  ULOP3.LUT UR6, UR6, 0x2800000, URZ, 0xfc, !UPT ;  /* 0x0280000006067892 */ /* 0x000fc8000f8efc3f */
[----:B------:R-:W-:-:S03]  /*7fb0*/  UIMAD UR11, UR7, 0xa00, UR6 ;  /* 0x00000a00070b78a4 */ /* 0x000fc6000f8e0206 */
        /* <DEDUP_REMOVED lines=30> */
.L_x_2212:
[----:B------:R-:W-:Y:S01]  /*81a0*/  R2UR UR6, R19 ;  /* 0x00000000130672ca */ /* 0x000fe200000e0000 */
[----:B01----:R-:W-:Y:S01]  /*81b0*/  IMAD.MOV.U32 R0, RZ, RZ, R14 ;  /* 0x000000ffff007224 */ /* 0x003fe200078e000e */
[----:B------:R-:W-:Y:S01]  /*81c0*/  R2UR UR7, R212 ;  /* 0x00000000d40772ca */ /* 0x000fe200000e0000 */
[----:B------:R-:W-:Y:S01]  /*81d0*/  ULDC UR14, c[0x0][0x2f0] ;  /* 0x0000bc00000e7ab9 */ /* 0x000fe20000000800 */
[----:B------:R-:W-:Y:S02]  /*81e0*/  R2UR UR11, R18 ;  /* 0x00000000120b72ca */ /* 0x000fe400000e0000 */
[----:B------:R-:W-:-:S07]  /*81f0*/  MOV R195, UR14 ;  /* 0x0000000e00c37c02 */ /* 0x000fce0008000f00 */
[----:B------:R-:W-:-:S06]  /*8200*/  UISETP.NE.AND UP0, UPT, UR6, URZ, UPT ;  /* 0x0000003f0600728c */ /* 0x000fcc000bf05270 */
[----:B------:R-:W-:Y:S02]  /*8210*/  PLOP3.LUT P1, PT, PT, PT, UP0, 0x80, 0x0 ;  /* 0x000000000000781c */ /* 0x000fe40003f2f008 */
[----:B------:R-:W-:-:S03]  /*8220*/  PLOP3.LUT P2, PT, PT, PT, UP0, 0x80, 0x0 ;  /* 0x000000000000781c */ /* 0x000fc60003f4f008 */
[----:B------:R-:W-:-:S08]  /*8230*/  @UP0 ULDC UR6, c[0x0][0x44c] ;  /* 0x0001130000060ab9 */ /* 0x000fd00000000800 */
[----:B------:R-:W-:Y:S01]  /*8240*/  @P1 IMAD.HI.U32 R2, R14, UR6, RZ ;  /* 0x000000060e021c27 */ /* 0x000fe2000f8e00ff */
[----:B------:R-:W-:-:S04]  /*8250*/  @UP0 ULDC UR6, c[0x0][0x450] ;  /* 0x0001140000060ab9 */ /* 0x000fc80000000800 */
[----:B------:R-:W-:Y:S01]  /*8260*/  @P2 SHF.R.U32.HI R0, RZ, UR6, R2 ;  /* 0x00000006ff002c19 */ /* 0x000fe20008011602 */
[----:B------:R-:W-:Y:S01]  /*8270*/  UMOV UR6, 0x1 ;  /* 0x0000000100067882 */ /* 0x000fe20000000000 */
[----:B------:R-:W-:Y:S01]  /*8280*/  IMAD.MOV.U32 R2, RZ, RZ, -0x2 ;  /* 0xfffffffeff027424 */ /* 0x000fe200078e00ff */
[----:B------:R-:W-:Y:S02]  /*8290*/  UIMAD UR6, UR7, -0x50, UR6 ;  /* 0xffffffb0070678a4 */ /* 0x000fe4000f8e0206 */
[----:B------:R-:W0:Y:S01]  /*82a0*/  SHFL.IDX PT, R193, R0, RZ, 0x1c1f ;  /* 0x001c1fff00c17589 */ /* 0x000e2200000e0000 */
[----:B------:R-:W-:-:S03]  /*82b0*/  ULDC UR7, c[0x0][0x288] ;  /* 0x0000a20000077ab9 */ /* 0x000fc60000000800 */
[----:B------:R-:W-:Y:S01]  /*82c0*/  IMAD R2, R17, R2, UR6 ;  /* 0x0000000611027e24 */ /* 0x000fe2000f8e0202 */
[----:B------:R-:W-:-:S03]  /*82d0*/  ULDC UR6, c[0x0][0x988] ;  /* 0x0002620000067ab9 */ /* 0x000fc60000000800 */
[----:B------:R-:W-:Y:S01]  /*82e0*/  IMAD R2, R195, UR11, R2 ;  /* 0x0000000bc3027c24 */ /* 0x000fe2000f8e0202 */
[----:B------:R-:W1:Y:S04]  /*82f0*/  S2UR UR11, SR_CgaCtaId ;  /* 0x00000000000b79c3 */ /* 0x000e680000008800 */
[----:B0-----:R-:W-:-:S04]  /*8300*/  IADD3 R6, R193, -UR7, R2 ;  /* 0x80000007c1067c10 */ /* 0x001fc8000fffe002 */
[C---:B------:R-:W-:Y:S02]  /*8310*/  ISETP.GT.AND P1, PT, R6.reuse, RZ, PT ;  /* 0x000000ff0600720c */ /* 0x040fe40003f24270 */
[----:B------:R-:W-:Y:S02]  /*8320*/  ISETP.GT.AND P2, PT, R6, 0x1, PT ;  /* 0x000000010600780c */ /* 0x000fe40003f44270 */
[----:B------:R-:W-:Y:S02]  /*8330*/  FSEL R193, R184, -INF , P1 ;  /* 0xff800000b8c17808 */ /* 0x000fe40000800000 */
[----:B------:R-:W-:Y:S02]  /*8340*/  ISETP.GT.AND P1, PT, R6, 0x8, PT ;  /* 0x000000080600780c */ /* 0x000fe40003f24270 */
[----:B------:R-:W-:Y:S02]  /*8350*/  FSEL R185, R185, -INF , P2 ;  /* 0xff800000b9b97808 */ /* 0x000fe40001000000 */
[----:B------:R-:W-:-:S02]  /*8360*/  FMNMX.FTZ R184, R193, R20, !PT ;  /* 0x00000014c1b87209 */ /* 0x000fc40007810000 */
[----:B------:R-:W-:Y:S02]  /*8370*/  ISETP.GT.AND P2, PT, R6, 0x9, PT ;  /* 0x000000090600780c */ /* 0x000fe40003f44270 */
[----:B------:R-:W-:Y:S02]  /*8380*/  FSEL R188, R188, -INF , P1 ;  /* 0xff800000bcbc7808 */ /* 0x000fe40000800000 */
[----:B------:R-:W-:Y:S02]  /*8390*/  FMNMX.FTZ R195, R185, R184, !PT ;  /* 0x000000b8b9c37209 */ /* 0x000fe40007810000 */
        /* <DEDUP_REMOVED lines=48> */
[----:B------:R-:W-:Y:S02]  /*86a0*/  FSEL R157, R157, -INF , P2 ;  /* 0xff8000009d9d7808 */ /* 0x000fe40001000000 */
[----:B------:R-:W-:Y:S02]  /*86b0*/  FMNMX.FTZ R6, R156, R195, !PT ;  /* 0x000000c39c067209 */ /* 0x000fe40007810000 */
[----:B------:R-:W0:Y:S02]  /*86c0*/  SHFL.IDX PT, R195, R0, 0x1, 0x1c1f ;  /* 0x003c1f0000c37f89 */ /* 0x000e2400000e0000 */
[----:B------:R-:W-:-:S05]  /*86d0*/  FMNMX.FTZ R184, R157, R6, !PT ;  /* 0x000000069db87209 */ /* 0x000fca0007810000 */
[----:B------:R-:W2:Y:S01]  /*86e0*/  SHFL.BFLY PT, R197, R184, 0x2, 0x1f ;  /* 0x0c401f00b8c57f89 */ /* 0x000ea200000e0000 */
[----:B0-----:R-:W-:Y:S02]  /*86f0*/  IADD3 R2, R195, -UR7, R2 ;  /* 0x80000007c3027c10 */ /* 0x001fe4000fffe002 */
[----:B------:R-:W-:Y:S02]  /*8700*/  R2UR UR7, R3 ;  /* 0x00000000030772ca */ /* 0x000fe400000e0000 */
[C---:B------:R-:W-:Y:S02]  /*8710*/  ISETP.GT.AND P1, PT, R2.reuse, RZ, PT ;  /* 0x000000ff0200720c */ /* 0x040fe40003f24270 */
[----:B------:R-:W-:Y:S02]  /*8720*/  ISETP.GT.AND P2, PT, R2, 0x1, PT ;  /* 0x000000010200780c */ /* 0x000fe40003f44270 */
[----:B--2---:R-:W-:Y:S02]  /*8730*/  FMNMX.FTZ R197, R184, R197, !PT ;  /* 0x000000c5b8c57209 */ /* 0x004fe40007810000 */
[----:B------:R-:W-:-:S02]  /*8740*/  FSEL R186, R186, -INF , P1 ;  /* 0xff800000baba7808 */ /* 0x000fc40000800000 */
[----:B------:R-:W-:Y:S01]  /*8750*/  ISETP.GT.AND P1, PT, R2, 0x8, PT ;  /* 0x000000080200780c */ /* 0x000fe20003f24270 */
[----:B------:R-:W0:Y:S01]  /*8760*/  SHFL.BFLY PT, R192, R197, 0x1, 0x1f ;  /* 0x0c201f00c5c07f89 */ /* 0x000e2200000e0000 */
[----:B------:R-:W-:Y:S01]  /*8770*/  FSEL R187, R187, -INF , P2 ;  /* 0xff800000bbbb7808 */ /* 0x000fe20001000000 */
[----:B------:R-:W-:Y:S01]  /*8780*/  UIADD3 UR7, UR7, 0x38840, URZ ;  /* 0x0003884007077890 */ /* 0x000fe2000fffe03f */
[----:B------:R-:W-:Y:S02]  /*8790*/  FMNMX.FTZ R6, R186, R21, !PT ;  /* 0x00000015ba067209 */ /* 0x000fe40007810000 */
[----:B------:R-:W-:Y:S01]  /*87a0*/  ISETP.GT.AND P2, PT, R2, 0x9, PT ;  /* 0x000000090200780c */ /* 0x000fe20003f44270 */
[----:B-1----:R-:W-:Y:S01]  /*87b0*/  UPRMT UR7, UR11, 0x654, UR7 ;  /* 0x000006540b077896 */ /* 0x002fe20008000007 */
[----:B------:R-:W-:Y:S02]  /*87c0*/  FSEL R190, R190, -INF , P1 ;  /* 0xff800000bebe7808 */ /* 0x000fe40000800000 */
[----:B------:R-:W-:-:S02]  /*87d0*/  FMNMX.FTZ R195, R187, R6, !PT ;  /* 0x00000006bbc37209 */ /* 0x000fc40007810000 */
[----:B------:R-:W-:Y:S02]  /*87e0*/  FSEL R191, R191, -INF , P2 ;  /* 0xff800000bfbf7808 */ /* 0x000fe40001000000 */
[----:B------:R-:W-:Y:S02]  /*87f0*/  ISETP.GT.AND P1, PT, R2, 0x10, PT ;  /* 0x000000100200780c */ /* 0x000fe40003f24270 */
[----:B------:R-:W-:Y:S01]  /*8800*/  FMNMX.FTZ R0, R190, R195, !PT ;  /* 0x000000c3be007209 */ /* 0x000fe20007810000 */
[----:B------:R-:W-:Y:S01]  /*8810*/  SYNCS.ARRIVE.TRANS64.RED.A1T0 RZ, [UR7], RZ ;  /* 0x000000ffffff79a7 */ /* 0x000fe20008100407 */
[----:B------:R-:W-:Y:S02]  /*8820*/  ISETP.GT.AND P2, PT, R2, 0x11, PT ;  /* 0x000000110200780c */ /* 0x000fe40003f44270 */
[----:B------:R-:W-:Y:S02]  /*8830*/  FSEL R178, R178, -INF , P1 ;  /* 0xff800000b2b27808 */ /* 0x000fe40000800000 */
[----:B------:R-:W-:-:S02]  /*8840*/  FMNMX.FTZ R3, R191, R0, !PT ;  /* 0x00000000bf037209 */ /* 0x000fc40007810000 */
[----:B------:R-:W-:Y:S02]  /*8850*/  ISETP.GT.AND P3, PT, R2, 0x18, PT ;  /* 0x000000180200780c */ /* 0x000fe40003f64270 */
[----:B0-----:R-:W-:Y:S02]  /*8860*/  FMNMX.FTZ R6, R197, R192, !PT ;  /* 0x000000c0c5067209 */ /* 0x001fe40007810000 */
[----:B------:R-:W-:Y:S02]  /*8870*/  FSEL R179, R179, -INF , P2 ;  /* 0xff800000b3b37808 */ /* 0x000fe40001000000 */
[----:B------:R-:W-:Y:S01]  /*8880*/  FMNMX.FTZ R0, R178, R3, !PT ;  /* 0x00000003b2007209 */ /* 0x000fe20007810000 */
[C---:B------:R-:W-:Y:S01]  /*8890*/  FMUL.FTZ R184, R6.reuse, UR6 ;  /* 0x0000000606b87c20 */ /* 0x040fe20008410000 */
[----:B------:R-:W-:Y:S02]  /*88a0*/  FSETP.NEU.FTZ.AND P1, PT, R6, -INF , PT ;  /* 0xff8000000600780b */ /* 0x000fe40003f3d000 */
[----:B------:R-:W-:-:S02]  /*88b0*/  ISETP.GT.AND P4, PT, R2, 0x19, PT ;  /* 0x000000190200780c */ /* 0x000fc40003f84270 */
[----:B------:R-:W-:Y:S02]  /*88c0*/  FSEL R182, R182, -INF , P3 ;  /* 0xff800000b6b67808 */ /* 0x000fe40001800000 */
[----:B------:R-:W-:Y:S02]  /*88d0*/  FMNMX.FTZ R3, R179, R0, !PT ;  /* 0x00000000b3037209 */ /* 0x000fe40007810000 */
[----:B------:R-:W-:Y:S02]  /*88e0*/  FSEL R0, R184, RZ, P1 ;  /* 0x000000ffb8007208 */ /* 0x000fe40000800000 */
[----:B------:R-:W-:Y:S02]  /*88f0*/  ISETP.GT.AND P2, PT, R2, 0x20, PT ;  /* 0x000000200200780c */ /* 0x000fe40003f44270 */
[----:B------:R-:W-:Y:S01]  /*8900*/  FSEL R183, R183, -INF , P4 ;  /* 0xff800000b7b77808 */ /* 0x000fe20002000000 */
[--C-:B------:R-:W-:Y:S01]  /*8910*/  FFMA.FTZ R210, R188, UR6, -R0.reuse ;  /* 0x00000006bcd27c23 */ /* 0x100fe20008010800 */
[----:B------:R-:W-:Y:S01]  /*8920*/  FMNMX.FTZ R184, R182, R3, !PT ;  /* 0x00000003b6b87209 */ /* 0x000fe20007810000 */
[--C-:B------:R-:W-:Y:S01]  /*8930*/  FFMA.FTZ R208, R185, UR6, -R0.reuse ;  /* 0x00000006b9d07c23 */ /* 0x100fe20008010800 */
[----:B------:R-:W-:Y:S01]  /*8940*/  ISETP.GT.AND P3, PT, R2, 0x21, PT ;  /* 0x000000210200780c */ /* 0x000fe20003f64270 */
[--C-:B------:R-:W-:Y:S01]  /*8950*/  FFMA.FTZ R204, R176, UR6, -R0.reuse ;  /* 0x00000006b0cc7c23 */ /* 0x100fe20008010800 */
        /* <DEDUP_REMOVED lines=16> */
[----:B------:R-:W-:Y:S01]  /*8a60*/  FSEL R175, R175, -INF , P3 ;  /* 0xff800000afaf7808 */ /* 0x000fe20001800000 */
[--C-:B------:R-:W-:Y:S01]  /*8a70*/  FFMA.FTZ R153, R153, UR6, -R0.reuse ;  /* 0x0000000699997c23 */ /* 0x100fe20008010800 */
[----:B------:R-:W-:Y:S01]  /*8a80*/  ISETP.GT.AND P2, PT, R2, 0x30, PT ;  /* 0x000000300200780c */ /* 0x000fe20003f44270 */
[--C-:B------:R-:W-:Y:S01]  /*8a90*/  FFMA.FTZ R194, R156, UR6, -R0.reuse ;  /* 0x000000069cc27c23 */ /* 0x100fe20008010800 */
[----:B------:R-:W-:Y:S01]  /*8aa0*/  FMNMX.FTZ R192, R174, R3, !PT ;  /* 0x00000003aec07209 */ /* 0x000fe20007810000 */
[----:B------:R-:W-:Y:S01]  /*8ab0*/  FFMA.FTZ R157, R157, UR6, -R0 ;  /* 0x000000069d9d7c23 */ /* 0x000fe20008010800 */
[----:B------:R-:W-:Y:S01]  /*8ac0*/  ISETP.GT.AND P3, PT, R2, 0x31, PT ;  /* 0x000000310200780c */ /* 0x000fe20003f64270 */
[----:B------:R-:W-:Y:S01]  /*8ad0*/  MUFU.EX2 R171, R193 ;  /* 0x000000c100ab7308 */ /* 0x000fe20000000800 */
[----:B------:R-:W-:-:S02]  /*8ae0*/  FSEL R162, R162, -INF , P2 ;  /* 0xff800000a2a27808 */ /* 0x000fc40001000000 */
[----:B------:R-:W-:Y:S01]  /*8af0*/  FMNMX.FTZ R3, R175, R192, !PT ;  /* 0x000000c0af037209 */ /* 0x000fe20007810000 */
[----:B------:R-:W-:Y:S01]  /*8b00*/  FFMA.FTZ R192, R152, UR6, -R0 ;  /* 0x0000000698c07c23 */ /* 0x000fe20008010800 */
[----:B------:R-:W-:Y:S02]  /*8b10*/  ISETP.GT.AND P2, PT, R2, 0x38, PT ;  /* 0x000000380200780c */ /* 0x000fe40003f44270 */
[----:B------:R-:W-:Y:S01]  /*8b20*/  FSEL R163, R163, -INF , P3 ;  /* 0xff800000a3a37808 */ /* 0x000fe20001800000 */
[----:B------:R-:W-:Y:S01]  /*8b30*/  MUFU.EX2 R208, R208 ;  /* 0x000000d000d07308 */ /* 0x000fe20000000800 */
[----:B------:R-:W-:Y:S02]  /*8b40*/  FMNMX.FTZ R188, R162, R3, !PT ;  /* 0x00000003a2bc7209 */ /* 0x000fe40007810000 */
[----:B------:R-:W-:Y:S02]  /*8b50*/  ISETP.GT.AND P3, PT, R2, 0x39, PT ;  /* 0x000000390200780c */ /* 0x000fe40003f64270 */
[----:B------:R-:W-:-:S02]  /*8b60*/  FSEL R166, R166, -INF , P2 ;  /* 0xff800000a6a67808 */ /* 0x000fc40001000000 */
[----:B------:R-:W-:Y:S01]  /*8b70*/  FMNMX.FTZ R3, R163, R188, !PT ;  /* 0x000000bca3037209 */ /* 0x000fe20007810000 */
[----:B------:R-:W-:Y:S01]  /*8b80*/  MUFU.EX2 R210, R210 ;  /* 0x000000d200d27308 */ /* 0x000fe20000000800 */
[----:B------:R-:W-:Y:S02]  /*8b90*/  FSEL R185, R167, -INF , P3 ;  /* 0xff800000a7b97808 */ /* 0x000fe40001800000 */
[----:B------:R-:W-:Y:S02]  /*8ba0*/  ISETP.GT.AND P2, PT, R2, 0x40, PT ;  /* 0x000000400200780c */ /* 0x000fe40003f44270 */
[----:B------:R-:W-:Y:S02]  /*8bb0*/  FMNMX.FTZ R188, R166, R3, !PT ;  /* 0x00000003a6bc7209 */ /* 0x000fe40007810000 */
[----:B------:R-:W-:Y:S01]  /*8bc0*/  ISETP.GT.AND P3, PT, R2, 0x41, PT ;  /* 0x000000410200780c */ /* 0x000fe20003f64270 */
[----:B------:R0:W-:Y:S01]  /*8bd0*/  MUFU.EX2 R167, R189 ;  /* 0x000000bd00a77308 */ /* 0x0001e20000000800 */
[----:B------:R-:W-:-:S02]  /*8be0*/  FSEL R154, R154, -INF , P2 ;  /* 0xff8000009a9a7808 */ /* 0x000fc40001000000 */
[----:B------:R-:W-:Y:S02]  /*8bf0*/  FMNMX.FTZ R3, R185, R188, !PT ;  /* 0x000000bcb9037209 */ /* 0x000fe40007810000 */
[----:B------:R-:W-:Y:S02]  /*8c00*/  ISETP.GT.AND P2, PT, R2, 0x48, PT ;  /* 0x000000480200780c */ /* 0x000fe40003f44270 */
[----:B------:R-:W-:Y:S01]  /*8c10*/  FSEL R176, R155, -INF , P3 ;  /* 0xff8000009bb07808 */ /* 0x000fe20001800000 */
[--C-:B------:R-:W-:Y:S01]  /*8c20*/  FFMA.FTZ R155, R165, UR6, -R0.reuse ;  /* 0x00000006a59b7c23 */ /* 0x100fe20008010800 */
[----:B------:R-:W-:Y:S01]  /*8c30*/  FMNMX.FTZ R3, R154, R3, !PT ;  /* 0x000000039a037209 */ /* 0x000fe20007810000 */
[--C-:B0-----:R-:W-:Y:S01]  /*8c40*/  FFMA.FTZ R189, R177, UR6, -R0.reuse ;  /* 0x00000006b1bd7c23 */ /* 0x101fe20008010800 */
[----:B------:R-:W-:Y:S01]  /*8c50*/  ISETP.GT.AND P3, PT, R2, 0x49, PT ;  /* 0x000000490200780c */ /* 0x000fe20003f64270 */
[--C-:B------:R-:W-:Y:S01]  /*8c60*/  FFMA.FTZ R177, R169, UR6, -R0.reuse ;  /* 0x00000006a9b17c23 */ /* 0x100fe20008010800 */
[----:B------:R-:W-:Y:S01]  /*8c70*/  FSEL R158, R158, -INF , P2 ;  /* 0xff8000009e9e7808 */ /* 0x000fe20001000000 */
[--C-:B------:R-:W-:Y:S01]  /*8c80*/  FFMA.FTZ R169, R173, UR6, -R0.reuse ;  /* 0x00000006ada97c23 */ /* 0x100fe20008010800 */
[----:B------:R-:W-:Y:S01]  /*8c90*/  FMNMX.FTZ R3, R176, R3, !PT ;  /* 0x00000003b0037209 */ /* 0x000fe20007810000 */
[----:B------:R-:W-:Y:S01]  /*8ca0*/  MUFU.EX2 R204, R204 ;  /* 0x000000cc00cc7308 */ /* 0x000fe20000000800 */
[----:B------:R-:W-:Y:S01]  /*8cb0*/  FSEL R188, R159, -INF , P3 ;  /* 0xff8000009fbc7808 */ /* 0x000fe20001800000 */
[----:B------:R-:W-:Y:S01]  /*8cc0*/  FFMA.FTZ R159, R161, UR6, -R0 ;  /* 0x00000006a19f7c23 */ /* 0x000fe20008010800 */
[----:B------:R-:W-:-:S02]  /*8cd0*/  FMNMX.FTZ R3, R158, R3, !PT ;  /* 0x000000039e037209 */ /* 0x000fc40007810000 */
[----:B------:R-:W-:Y:S02]  /*8ce0*/  FSEL R165, R6, RZ, P1 ;  /* 0x000000ff06a57208 */ /* 0x000fe40000800000 */
[----:B------:R-:W-:Y:S01]  /*8cf0*/  FMNMX.FTZ R3, R188, R3, !PT ;  /* 0x00000003bc037209 */ /* 0x000fe20007810000 */
[----:B------:R-:W-:Y:S02]  /*8d00*/  MUFU.EX2 R189, R189 ;  /* 0x000000bd00bd7308 */ /* 0x000fe40000000800 */
[----:B------:R-:W-:Y:S02]  /*8d10*/  FADD.FTZ R165, -R165, R20 ;  /* 0x00000014a5a57221 */ /* 0x000fe40000010100 */
[----:B------:R-:W0:Y:S02]  /*8d20*/  SHFL.BFLY PT, R2, R3, 0x2, 0x1f ;  /* 0x0c401f0003027f89 */ /* 0x000e2400000e0000 */
[----:B------:R-:W-:Y:S02]  /*8d30*/  FMUL.FTZ R165, R165, UR6 ;  /* 0x00000006a5a57c20 */ /* 0x000fe40008410000 */
        /* <DEDUP_REMOVED lines=11> */
[C---:B------:R-:W-:Y:S02]  /*8df0*/  FMUL.FTZ R161, R3.reuse, UR6 ;  /* 0x0000000603a17c20 */ /* 0x040fe40008410000 */
[----:B------:R-:W-:Y:S01]  /*8e00*/  MUFU.EX2 R159, R159 ;  /* 0x0000009f009f7308 */ /* 0x000fe20000000800 */
[----:B------:R-:W-:Y:S02]  /*8e10*/  FSEL R0, R3, RZ, P2 ;  /* 0x000000ff03007208 */ /* 0x000fe40001000000 */
[----:B------:R-:W-:-:S03]  /*8e20*/  FSEL R161, R161, RZ, P2 ;  /* 0x000000ffa1a17208 */ /* 0x000fc60001000000 */
[----:B------:R-:W-:Y:S02]  /*8e30*/  FADD.FTZ R2, -R0, R21 ;  /* 0x0000001500027221 */ /* 0x000fe40000010100 */
        /* <DEDUP_REMOVED lines=20> */
[----:B0-----:R-:W-:Y:S01]  /*8f80*/  FFMA.FTZ R13, R0, R13, R171 ;  /* 0x0000000d000d7223 */ /* 0x001fe200000100ab */
[----:B------:R-:W-:-:S03]  /*8f90*/  FFMA.FTZ R158, R158, UR6, -R161 ;  /* 0x000000069e9e7c23 */ /* 0x000fc600080108a1 */
[----:B------:R-:W-:-:S03]  /*8fa0*/  FADD.FTZ R13, R208, R13 ;  /* 0x0000000dd00d7221 */ /* 0x000fc60000010000 */
[----:B------:R-:W0:Y:S01]  /*8fb0*/  MUFU.EX2 R152, R152 ;  /* 0x0000009800987308 */ /* 0x000e220000000800 */
[----:B------:R-:W-:-:S07]  /*8fc0*/  FADD.FTZ R170, R210, R13 ;  /* 0x0000000dd2aa7221 */ /* 0x000fce0000010000 */
[----:B------:R-:W2:Y:S01]  /*8fd0*/  MUFU.EX2 R211, R211 ;  /* 0x000000d300d37308 */ /* 0x000ea20000000800 */
[----:B-1----:R-:W-:-:S07]  /*8fe0*/  FFMA.FTZ R21, R2, R12, R209 ;  /* 0x0000000c02157223 */ /* 0x002fce00000100d1 */
[----:B------:R-:W1:Y:S01]  /*8ff0*/  MUFU.EX2 R156, R156 ;  /* 0x0000009c009c7308 */ /* 0x000e620000000800 */
[----:B0-----:R-:W-:Y:S01]  /*9000*/  FADD.FTZ R12, R152, R21 ;  /* 0x00000015980c7221 */ /* 0x001fe20000010000 */
[----:B------:R-:W-:-:S04]  /*9010*/  FADD.FTZ R21, R167, R170 ;  /* 0x000000aaa7157221 */ /* 0x000fc80000010000 */
[----:B------:R-:W-:Y:S02]  /*9020*/  FADD.FTZ R166, R204, R21 ;  /* 0x00000015cca67221 */ /* 0x000fe40000010000 */
[----:B------:R-:W0:Y:S01]  /*9030*/  MUFU.EX2 R205, R205 ;  /* 0x000000cd00cd7308 */ /* 0x000e220000000800 */
[----:B--2---:R-:W-:Y:S01]  /*9040*/  FADD.FTZ R13, R211, R12 ;  /* 0x0000000cd30d7221 */ /* 0x004fe20000010000 */
[----:B------:R-:W-:Y:S01]  /*9050*/  FADD.FTZ R21, R189, R166 ;  /* 0x000000a6bd157221 */ /* 0x000fe20000010000 */
[----:B------:R-:W-:-:S03]  /*9060*/  FFMA.FTZ R166, R185, UR6, -R161 ;  /* 0x00000006b9a67c23 */ /* 0x000fc600080108a1 */
[----:B------:R-:W-:Y:S02]  /*9070*/  FADD.FTZ R170, R206, R21 ;  /* 0x00000015ceaa7221 */ /* 0x000fe40000010000 */
[----:B------:R-:W2:Y:S01]  /*9080*/  MUFU.EX2 R160, R160 ;  /* 0x000000a000a07308 */ /* 0x000ea20000000800 */
[----:B-1----:R-:W-:Y:S01]  /*9090*/  FADD.FTZ R12, R156, R13 ;  /* 0x0000000d9c0c7221 */ /* 0x002fe20000010000 */
[----:B------:R-:W-:-:S04]  /*90a0*/  FADD.FTZ R21, R181, R170 ;  /* 0x000000aab5157221 */ /* 0x000fc80000010000 */
[----:B------:R-:W-:Y:S02]  /*90b0*/  FADD.FTZ R154, R200, R21 ;  /* 0x00000015c89a7221 */ /* 0x000fe40000010000 */
[----:B------:R-:W1:Y:S01]  /*90c0*/  MUFU.EX2 R207, R207 ;  /* 0x000000cf00cf7308 */ /* 0x000e620000000800 */
[----:B0-----:R-:W-:Y:S01]  /*90d0*/  FADD.FTZ R13, R205, R12 ;  /* 0x0000000ccd0d7221 */ /* 0x001fe20000010000 */
[----:B------:R-:W-:Y:S01]  /*90e0*/  FADD.FTZ R21, R177, R154 ;  /* 0x0000009ab1157221 */ /* 0x000fe20000010000 */
[--C-:B------:R-:W-:Y:S01]  /*90f0*/  FFMA.FTZ R154, R176, UR6, -R161.reuse ;  /* 0x00000006b09a7c23 */ /* 0x100fe200080108a1 */
[----:B------:R-:W-:Y:S02]  /*9100*/  FFMA.FTZ R161, R188, UR6, -R161 ;  /* 0x00000006bca17c23 */ /* 0x000fe400080108a1 */
[----:B------:R-:W-:Y:S02]  /*9110*/  FADD.FTZ R170, R202, R21 ;  /* 0x00000015caaa7221 */ /* 0x000fe40000010000 */
[----:B------:R-:W0:Y:S01]  /*9120*/  MUFU.EX2 R164, R164 ;  /* 0x000000a400a47308 */ /* 0x000e220000000800 */
[----:B--2---:R-:W-:Y:S01]  /*9130*/  FADD.FTZ R12, R160, R13 ;  /* 0x0000000da00c7221 */ /* 0x004fe20000010000 */
[----:B------:R-:W-:-:S04]  /*9140*/  FADD.FTZ R21, R169, R170 ;  /* 0x000000aaa9157221 */ /* 0x000fc80000010000 */
[----:B------:R-:W-:Y:S02]  /*9150*/  FADD.FTZ R170, R196, R21 ;  /* 0x00000015c4aa7221 */ /* 0x000fe40000010000 */
[----:B------:R-:W2:Y:S01]  /*9160*/  MUFU.EX2 R201, R201 ;  /* 0x000000c900c97308 */ /* 0x000ea20000000800 */
[----:B-1----:R-:W-:Y:S01]  /*9170*/  FADD.FTZ R13, R207, R12 ;  /* 0x0000000ccf0d7221 */ /* 0x002fe20000010000 */
[----:B------:R-:W-:-:S06]  /*9180*/  FADD.FTZ R21, R159, R170 ;  /* 0x000000aa9f157221 */ /* 0x000fcc0000010000 */
        /* <DEDUP_REMOVED lines=33> */
[----:B--2---:R-:W-:Y:S01]  /*93a0*/  FADD.FTZ R21, R158, R13 ;  /* 0x0000000d9e157221 */ /* 0x004fe20000010000 */
[----:B-1----:R-:W-:-:S03]  /*93b0*/  FADD.FTZ R13, R157, R12 ;  /* 0x0000000c9d0d7221 */ /* 0x002fc60000010000 */
[----:B0-----:R-:W-:Y:S01]  /*93c0*/  FADD.FTZ R12, R161, R21 ;  /* 0x00000015a10c7221 */ /* 0x001fe20000010000 */
[----:B------:R-:W-:Y:S06]  /*93d0*/  @!P0 BRA `(.L_x_2213) ;  /* 0x0000000000048947 */ /* 0x000fec0003800000 */
[----:B------:R-:W-:Y:S01]  /*93e0*/  BPT.TRAP 0x1 ;  /* 0x000000040000795c */ /* 0x000fe20000300000 */
.L_x_2213:
[----:B------:R-:W0:Y:S01]  /*93f0*/  S2UR UR14, SR_CgaCtaId ;  /* 0x00000000000e79c3 */ /* 0x000e220000008800 */
[----:B------:R-:W-:Y:S01]  /*9400*/  R2UR UR11, R213 ;  /* 0x00000000d50b72ca */ /* 0x000fe200000e0000 */
[----:B------:R-:W-:Y:S01]  /*9410*/  UIADD3 UR10, UR10, 0x38860, URZ ;  /* 0x000388600a0a7890 */ /* 0x000fe2000fffe03f */
[----:B------:R-:W-:Y:S01]  /*9420*/  R2UR UR7, R212 ;  /* 0x00000000d40772ca */ /* 0x000fe200000e0000 */
[----:B------:R-:W-:Y:S01]  /*9430*/  IMAD.MOV.U32 R21, RZ, RZ, R3 ;  /* 0x000000ffff157224 */ /* 0x000fe200078e0003 */
[----:B------:R-:W-:Y:S01]  /*9440*/  F2FP.F16.F32.PACK_AB R201, R20, R201 ;  /* 0x000000c914c9723e */ /* 0x000fe200000000ff */
[----:B------:R-:W-:Y:S01]  /*9450*/  IMAD.MOV.U32 R20, RZ, RZ, R6 ;  /* 0x000000ffff147224 */ /* 0x000fe200078e0006 */
[----:B------:R-:W-:Y:S01]  /*9460*/  F2FP.F16.F32.PACK_AB R208, R208, R171 ;  /* 0x000000abd0d0723e */ /* 0x000fe200000000ff */
[----:B------:R-:W-:Y:S01]  /*9470*/  IMAD.U32 R214, RZ, RZ, UR61 ;  /* 0x0000003dffd67e24 */ /* 0x000fe2000f8e00ff */
[----:B------:R-:W-:Y:S02]  /*9480*/  F2FP.F16.F32.PACK_AB R209, R152, R209 ;  /* 0x000000d198d1723e */ /* 0x000fe400000000ff */
[----:B------:R-:W-:-:S02]  /*9490*/  F2FP.F16.F32.PACK_AB R210, R167, R210 ;  /* 0x000000d2a7d2723e */ /* 0x000fc400000000ff */
[----:B------:R-:W-:Y:S02]  /*94a0*/  F2FP.F16.F32.PACK_AB R211, R156, R211 ;  /* 0x000000d39cd3723e */ /* 0x000fe400000000ff */
[----:B------:R-:W-:Y:S01]  /*94b0*/  F2FP.F16.F32.PACK_AB R204, R189, R204 ;  /* 0x000000ccbdcc723e */ /* 0x000fe200000000ff */
[----:B------:R-:W-:Y:S01]  /*94c0*/  UISETP.GT.AND UP0, UPT, UR7, UR11, UPT ;  /* 0x0000000b0700728c */ /* 0x000fe2000bf04270 */
[----:B------:R-:W-:Y:S01]  /*94d0*/  F2FP.F16.F32.PACK_AB R205, R160, R205 ;  /* 0x000000cda0cd723e */ /* 0x000fe200000000ff */
[----:B------:R-:W-:Y:S01]  /*94e0*/  UIADD3 UR7, UR7, -0x1, URZ ;  /* 0xffffffff07077890 */ /* 0x000fe2000fffe03f */
[----:B------:R-:W-:Y:S02]  /*94f0*/  F2FP.F16.F32.PACK_AB R206, R181, R206 ;  /* 0x000000ceb5ce723e */ /* 0x000fe400000000ff */
[----:B------:R-:W-:Y:S02]  /*9500*/  F2FP.F16.F32.PACK_AB R207, R164, R207 ;  /* 0x000000cfa4cf723e */ /* 0x000fe400000000ff */
[----:B------:R-:W-:Y:S01]  /*9510*/  PLOP3.LUT P1, PT, PT, PT, UP0, 0x80, 0x0 ;  /* 0x000000000000781c */ /* 0x000fe20003f2f008 */
[----:B0-----:R-:W-:Y:S01]  /*9520*/  UPRMT UR10, UR14, 0x654, UR10 ;  /* 0x000006540e0a7896 */ /* 0x001fe2000800000a */
[----:B------:R-:W-:-:S02]  /*9530*/  MOV R212, UR7 ;  /* 0x0000000700d47c02 */ /* 0x000fc40008000f00 */
        /* <DEDUP_REMOVED lines=12> */
[----:B------:R-:W-:Y:S02]  /*9600*/  F2FP.F16.F32.PACK_AB R194, R157, R194 ;  /* 0x000000c29dc2723e */ /* 0x000fe400000000ff */
[----:B------:R-:W-:Y:S01]  /*9610*/  F2FP.F16.F32.PACK_AB R195, R161, R158 ;  /* 0x0000009ea1c3723e */ /* 0x000fe200000000ff */
[----:B------:R-:W-:Y:S06]  /*9620*/  @P1 BRA `(.L_x_2214) ;  /* 0xffffffbc00a01947 */ /* 0x000fec000383ffff */
[----:B------:R-:W-:-:S07]  /*9630*/  IMAD.U32 R212, RZ, RZ, UR7 ;  /* 0x00000007ffd47e24 */ /* 0x000fce000f8e00ff */
.L_x_2203:
[----:B------:R-:W-:Y:S02]  /*9640*/  R2UR UR10, R22 ;  /* 0x00000000160a72ca */ /* 0x000fe400000e0000 */
[----:B------:R-:W-:-:S13]  /*9650*/  R2UR UR7, R212 ;  /* 0x00000000d40772ca */ /* 0x000fda00000e0000 */
[----:B------:R-:W-:-:S06]  /*9660*/  UISETP.GE.AND UP0, UPT, UR7, UR10, UPT ;  /* 0x0000000a0700728c */ /* 0x000fcc000bf06270 */
[----:B------:R-:W-:-:S13]  /*9670*/  PLOP3.LUT P1, PT, PT, PT, UP0, 0x80, 0x0 ;  /* 0x000000000000781c */ /* 0x000fda0003f2f008 */
[----:B------:R-:W-:Y:S05]  /*9680*/  @!P1 BRA `(.L_x_2215) ;  /* 0x0000003800bc9947 */ /* 0x000fea0003800000 */
[----:B------:R-:W-:Y:S01]  /*9690*/  R2UR UR6, R7 ;  /* 0x00000000070672ca */ /* 0x000fe200000e0000 */
[----:B------:R-:W-:Y:S01]  /*96a0*/  IMAD.MOV.U32 R14, RZ, RZ, R3 ;  /* 0x000000ffff0e7224 */ /* 0x000fe200078e0003 */
[----:B------:R-:W-:Y:S01]  /*96b0*/  UMOV UR7, UR61 ;  /* 0x0000003d00077c82 */ /* 0x000fe20008000000 */
[----:B------:R-:W-:-:S10]  /*96c0*/  IMAD.MOV.U32 R17, RZ, RZ, R6 ;  /* 0x000000ffff117224 */ /* 0x000fd400078e0006 */
[----:B------:R-:W-:-:S07]  /*96d0*/  IMAD.U32 R213, RZ, RZ, UR6 ;  /* 0x00000006ffd57e24 */ /* 0x000fce000f8e00ff */
.L_x_2226:
        /* <DEDUP_REMOVED lines=9> */
.L_x_2216:
        /* <DEDUP_REMOVED lines=8> */
.L_x_2217:
[----:B-1----:R-:W-:Y:S05]  /*97f0*/  @P1 BRA `(.L_x_2218) ;  /* 0x0000000000081947 */ /* 0x002fea0003800000 */
[----:B------:R-:W1:Y:S02]  /*9800*/  SYNCS.PHASECHK.TRANS64.TRYWAIT P1, [UR60+0x38830], R3 ;  /* 0x03883003ff0075a7 */ /* 0x000e64000802017c */
[----:B-1----:R-:W-:Y:S05]  /*9810*/  @!P1 BRA `(.L_x_2219) ;  /* 0x000000b400489947 */ /* 0x002fea0003800000 */
.L_x_2218:
        /* <DEDUP_REMOVED lines=35> */
[----:B------:R-:W-:Y:S01]  /*9a50*/  R2UR UR14, R10 ;  /* 0x000000000a0e72ca */ /* 0x000fe200000e0000 */
[----:B------:R-:W-:Y:S01]  /*9a60*/  UMOV UR54, UR10 ;  /* 0x0000000a00367c82 */ /* 0x000fe20008000000 */
[----:B------:R-:W-:Y:S01]  /*9a70*/  R2UR UR15, R11 ;  /* 0x000000000b0f72ca */ /* 0x000fe200000e0000 */
        /* <DEDUP_REMOVED lines=613> */
.L_x_2220:
        /* <DEDUP_REMOVED lines=8> */
.L_x_2221:
[----:B-1----:R-:W-:Y:S05]  /*c150*/  @P1 BRA `(.L_x_2222) ;  /* 0x0000000000081947 */ /* 0x002fea0003800000 */
[----:B------:R-:W1:Y:S02]  /*c160*/  SYNCS.PHASECHK.TRANS64.TRYWAIT P1, [UR10+0x38850], R0 ;  /* 0x03885000ff0075a7 */ /* 0x000e64000802014a */
[----:B-1----:R-:W-:Y:S05]  /*c170*/  @!P1 BRA `(.L_x_2223) ;  /* 0x0000008c00089947 */ /* 0x002fea0003800000 */
.L_x_2222:
[----:B------:R-:W-:Y:S01]  /*c180*/  R2UR UR6, R16 ;  /* 0x00000000100672ca */ /* 0x000fe200000e0000 */
[----:B------:R-:W-:-:S12]  /*c190*/  WARPGROUP.ARRIVE ;  /* 0x00000000000079c5 */ /* 0x000fd80000000000 */
        /* <DEDUP_REMOVED lines=35> */
.L_x_2224:
[----:B01----:R-:W-:Y:S01]  /*c3d0*/  FMNMX.FTZ R0, R184, R17, !PT ;  /* 0x00000011b8007209 */ /* 0x003fe20007810000 */
[----:B------:R-:W-:Y:S01]  /*c3e0*/  ULDC UR6, c[0x0][0x988] ;  /* 0x0002620000067ab9 */ /* 0x000fe20000000800 */
[----:B------:R-:W-:Y:S01]  /*c3f0*/  FMNMX.FTZ R2, R186, R14, !PT ;  /* 0x0000000eba027209 */ /* 0x000fe20007810000 */
[----:B------:R-:W0:Y:S01]  /*c400*/  S2UR UR7, SR_CgaCtaId ;  /* 0x00000000000779c3 */ /* 0x000e220000008800 */
[----:B------:R-:W-:Y:S01]  /*c410*/  FMNMX.FTZ R3, R185, R0, !PT ;  /* 0x00000000b9037209 */ /* 0x000fe20007810000 */
[----:B------:R-:W-:Y:S01]  /*c420*/  UIADD3 UR60, UR60, 0x38840, URZ ;  /* 0x000388403c3c7890 */ /* 0x000fe2000fffe03f */
        /* <DEDUP_REMOVED lines=10> */
[----:B------:R-:W-:Y:S01]  /*c4d0*/  FMNMX.FTZ R2, R182, R19, !PT ;  /* 0x00000013b6027209 */ /* 0x000fe20007810000 */
[----:B0-----:R-:W-:Y:S01]  /*c4e0*/  UPRMT UR60, UR7, 0x654, UR60 ;  /* 0x00000654073c7896 */ /* 0x001fe2000800003c */
[----:B------:R-:W-:Y:S02]  /*c4f0*/  FMNMX.FTZ R3, R181, R0, !PT ;  /* 0x00000000b5037209 */ /* 0x000fe40007810000 */
[----:B------:R-:W-:Y:S02]  /*c500*/  FMNMX.FTZ R19, R183, R2, !PT ;  /* 0x00000002b7137209 */ /* 0x000fe40007810000 */
[----:B------:R-:W-:Y:S02]  /*c510*/  FMNMX.FTZ R0, R168, R3, !PT ;  /* 0x00000003a8007209 */ /* 0x000fe40007810000 */
[----:B------:R-:W-:-:S02]  /*c520*/  FMNMX.FTZ R2, R170, R19, !PT ;  /* 0x00000013aa027209 */ /* 0x000fc40007810000 */
[----:B------:R-:W-:Y:S01]  /*c530*/  FMNMX.FTZ R3, R169, R0, !PT ;  /* 0x00000000a9037209 */ /* 0x000fe20007810000 */
[----:B------:R-:W-:Y:S01]  /*c540*/  SYNCS.ARRIVE.TRANS64.RED.A1T0 RZ, [UR60], RZ ;  /* 0x000000ffffff79a7 */ /* 0x000fe2000810043c */
        /* <DEDUP_REMOVED lines=20> */
[----:B------:R-:W-:-:S03]  /*c690*/  FMNMX.FTZ R2, R159, R2, !PT ;  /* 0x000000029f027209 */ /* 0x000fc60007810000 */
[----:B------:R-:W0:Y:S04]  /*c6a0*/  SHFL.BFLY PT, R3, R0, 0x2, 0x1f ;  /* 0x0c401f0000037f89 */ /* 0x000e2800000e0000 */
[----:B------:R-:W1:Y:S01]  /*c6b0*/  SHFL.BFLY PT, R19, R2, 0x2, 0x1f ;  /* 0x0c401f0002137f89 */ /* 0x000e6200000e0000 */
[----:B0-----:R-:W-:Y:S02]  /*c6c0*/  FMNMX.FTZ R18, R0, R3, !PT ;  /* 0x0000000300127209 */ /* 0x001fe40007810000 */
[----:B-1----:R-:W-:-:S03]  /*c6d0*/  FMNMX.FTZ R19, R2, R19, !PT ;  /* 0x0000001302137209 */ /* 0x002fc60007810000 */
[----:B------:R-:W0:Y:S04]  /*c6e0*/  SHFL.BFLY PT, R3, R18, 0x1, 0x1f ;  /* 0x0c201f0012037f89 */ /* 0x000e2800000e0000 */
[----:B------:R-:W1:Y:S01]  /*c6f0*/  SHFL.BFLY PT, R20, R19, 0x1, 0x1f ;  /* 0x0c201f0013147f89 */ /* 0x000e6200000e0000 */
[----:B0-----:R-:W-:Y:S02]  /*c700*/  FMNMX.FTZ R6, R18, R3, !PT ;  /* 0x0000000312067209 */ /* 0x001fe40007810000 */
[----:B-1----:R-:W-:-:S03]  /*c710*/  FMNMX.FTZ R3, R19, R20, !PT ;  /* 0x0000001413037209 */ /* 0x002fc60007810000 */
[C---:B------:R-:W-:Y:S01]  /*c720*/  FADD.FTZ R17, -R6.reuse, R17 ;  /* 0x0000001106117221 */ /* 0x040fe20000010100 */
[----:B------:R-:W-:Y:S01]  /*c730*/  FMUL.FTZ R193, R6, UR6 ;  /* 0x0000000606c17c20 */ /* 0x000fe20008410000 */
[----:B------:R-:W-:Y:S02]  /*c740*/  FADD.FTZ R14, -R3, R14 ;  /* 0x0000000e030e7221 */ /* 0x000fe40000010100 */
[----:B------:R-:W-:Y:S01]  /*c750*/  FMUL.FTZ R20, R17, UR6 ;  /* 0x0000000611147c20 */ /* 0x000fe20008410000 */
        /* <DEDUP_REMOVED lines=23> */
[----:B------:R-:W-:Y:S01]  /*c8d0*/  FFMA.FTZ R153, R153, UR6, -R193 ;  /* 0x0000000699997c23 */ /* 0x000fe200080108c1 */
        /* <DEDUP_REMOVED lines=11> */
[----:B------:R-:W2:Y:S01]  /*c990*/  MUFU.EX2 R209, R209 ;  /* 0x000000d100d17308 */ /* 0x000ea20000000800 */
[----:B-1----:R-:W-:Y:S01]  /*c9a0*/  FFMA.FTZ R13, R0, R13, R17 ;  /* 0x0000000d000d7223 */ /* 0x002fe20000010011 */
[--C-:B------:R-:W-:Y:S01]  /*c9b0*/  FFMA.FTZ R197, R162, UR6, -R14.reuse ;  /* 0x00000006a2c57c23 */ /* 0x100fe2000801080e */
[--C-:B------:R-:W-:Y:S01]  /*c9c0*/  FFMA.FTZ R162, R163, UR6, -R14.reuse ;  /* 0x00000006a3a27c23 */ /* 0x100fe2000801080e */
[--C-:B------:R-:W-:Y:S01]  /*c9d0*/  FFMA.FTZ R199, R166, UR6, -R14.reuse ;  /* 0x00000006a6c77c23 */ /* 0x100fe2000801080e */
[--C-:B------:R-:W-:Y:S01]  /*c9e0*/  FFMA.FTZ R203, R174, UR6, -R14.reuse ;  /* 0x00000006aecb7c23 */ /* 0x100fe2000801080e */
[--C-:B------:R-:W-:Y:S01]  /*c9f0*/  FFMA.FTZ R164, R175, UR6, -R14.reuse ;  /* 0x00000006afa47c23 */ /* 0x100fe2000801080e */
[----:B------:R-:W-:Y:S01]  /*ca00*/  FFMA.FTZ R157, R157, UR6, -R193 ;  /* 0x000000069d9d7c23 */ /* 0x000fe200080108c1 */
[----:B------:R-:W1:Y:S01]  /*ca10*/  MUFU.EX2 R18, R18 ;  /* 0x0000001200127308 */ /* 0x000e620000000800 */
[----:B0-----:R-:W-:Y:S01]  /*ca20*/  FADD.FTZ R13, R208, R13 ;  /* 0x0000000dd00d7221 */ /* 0x001fe20000010000 */
[--C-:B------:R-:W-:Y:S01]  /*ca30*/  FFMA.FTZ R193, R154, UR6, -R14.reuse ;  /* 0x000000069ac17c23 */ /* 0x100fe2000801080e */
[--C-:B------:R-:W-:Y:S01]  /*ca40*/  FFMA.FTZ R155, R155, UR6, -R14.reuse ;  /* 0x000000069b9b7c23 */ /* 0x100fe2000801080e */
[----:B------:R-:W-:-:S04]  /*ca50*/  FFMA.FTZ R158, R158, UR6, -R14 ;  /* 0x000000069e9e7c23 */ /* 0x000fc8000801080e */
[----:B------:R-:W0:Y:S01]  /*ca60*/  MUFU.EX2 R210, R210 ;  /* 0x000000d200d27308 */ /* 0x000e220000000800 */
[----:B--2---:R-:W-:-:S07]  /*ca70*/  FFMA.FTZ R171, R2, R12, R209 ;  /* 0x0000000c02ab7223 */ /* 0x004fce00000100d1 */
        /* <DEDUP_REMOVED lines=16> */
[--C-:B------:R-:W-:Y:S01]  /*cb80*/  FFMA.FTZ R166, R167, UR6, -R14.reuse ;  /* 0x00000006a7a67c23 */ /* 0x100fe2000801080e */
[----:B------:R-:W-:-:S05]  /*cb90*/  FFMA.FTZ R14, R159, UR6, -R14 ;  /* 0x000000069f0e7c23 */ /* 0x000fca000801080e */
        /* <DEDUP_REMOVED lines=34> */
[----:B------:R-:W-:Y:S01]  /*cdc0*/  MUFU.EX2 R165, R165 ;  /* 0x000000a500a57308 */ /* 0x000fe20000000800 */
[----:B0-----:R-:W-:-:S07]  /*cdd0*/  FADD.FTZ R154, R198, R163 ;  /* 0x000000a3c69a7221 */ /* 0x001fce0000010000 */
[----:B------:R-:W0:Y:S01]  /*cde0*/  MUFU.EX2 R166, R166 ;  /* 0x000000a600a67308 */ /* 0x000e220000000800 */
[----:B--2---:R-:W-:-:S07]  /*cdf0*/  FADD.FTZ R13, R199, R12 ;  /* 0x0000000cc70d7221 */ /* 0x004fce0000010000 */
        /* <DEDUP_REMOVED lines=20> */
.L_x_2225:
[----:B------:R-:W0:Y:S01]  /*cf40*/  S2UR UR14, SR_CgaCtaId ;  /* 0x00000000000e79c3 */ /* 0x000e220000008800 */
[----:B------:R-:W-:Y:S01]  /*cf50*/  R2UR UR11, R22 ;  /* 0x00000000160b72ca */ /* 0x000fe200000e0000 */
[----:B------:R-:W-:Y:S01]  /*cf60*/  UIADD3 UR10, UR10, 0x38860, URZ ;  /* 0x000388600a0a7890 */ /* 0x000fe2000fffe03f */
[----:B------:R-:W-:Y:S02]  /*cf70*/  R2UR UR7, R212 ;  /* 0x00000000d40772ca */ /* 0x000fe400000e0000 */
[----:B------:R-:W-:Y:S01]  /*cf80*/  F2FP.F16.F32.PACK_AB R208, R208, R17 ;  /* 0x00000011d0d0723e */ /* 0x000fe200000000ff */
[----:B------:R-:W-:Y:S01]  /*cf90*/  IMAD.MOV.U32 R17, RZ, RZ, R6 ;  /* 0x000000ffff117224 */ /* 0x000fe200078e0006 */
[----:B------:R-:W-:Y:S01]  /*cfa0*/  F2FP.F16.F32.PACK_AB R195, R14, R195 ;  /* 0x000000c30ec3723e */ /* 0x000fe200000000ff */
[----:B------:R-:W-:Y:S01]  /*cfb0*/  IMAD.MOV.U32 R14, RZ, RZ, R3 ;  /* 0x000000ffff0e7224 */ /* 0x000fe200078e0003 */
[----:B------:R-:W-:Y:S02]  /*cfc0*/  F2FP.F16.F32.PACK_AB R209, R18, R209 ;  /* 0x000000d112d1723e */ /* 0x000fe400000000ff */
[----:B------:R-:W-:-:S02]  /*cfd0*/  F2FP.F16.F32.PACK_AB R210, R19, R210 ;  /* 0x000000d213d2723e */ /* 0x000fc400000000ff */
[----:B------:R-:W-:Y:S02]  /*cfe0*/  F2FP.F16.F32.PACK_AB R211, R20, R211 ;  /* 0x000000d314d3723e */ /* 0x000fe400000000ff */
[----:B------:R-:W-:Y:S01]  /*cff0*/  F2FP.F16.F32.PACK_AB R204, R21, R204 ;  /* 0x000000cc15cc723e */ /* 0x000fe200000000ff */
[----:B------:R-:W-:Y:S01]  /*d000*/  UISETP.GT.AND UP0, UPT, UR7, UR11, UPT ;  /* 0x0000000b0700728c */ /* 0x000fe2000bf04270 */
[----:B------:R-:W-:Y:S02]  /*d010*/  F2FP.F16.F32.PACK_AB R205, R152, R205 ;  /* 0x000000cd98cd723e */ /* 0x000fe400000000ff */
[----:B------:R-:W-:Y:S02]  /*d020*/  F2FP.F16.F32.PACK_AB R206, R177, R206 ;  /* 0x000000ceb1ce723e */ /* 0x000fe400000000ff */
[----:B------:R-:W-:Y:S02]  /*d030*/  F2FP.F16.F32.PACK_AB R207, R156, R207 ;  /* 0x000000cf9ccf723e */ /* 0x000fe400000000ff */
[----:B------:R-:W-:Y:S01]  /*d040*/  PLOP3.LUT P1, PT, PT, PT, UP0, 0x80, 0x0 ;  /* 0x000000000000781c */ /* 0x000fe20003f2f008 */
[----:B0-----:R-:W-:Y:S01]  /*d050*/  UPRMT UR10, UR14, 0x654, UR10 ;  /* 0x000006540e0a7896 */ /* 0x001fe2000800000a */
[----:B------:R-:W-:-:S02]  /*d060*/  F2FP.F16.F32.PACK_AB R200, R169, R200 ;  /* 0x000000c8a9c8723e */ /* 0x000fc400000000ff */
[----:B------:R-:W-:Y:S02]  /*d070*/  F2FP.F16.F32.PACK_AB R201, R160, R201 ;  /* 0x000000c9a0c9723e */ /* 0x000fe400000000ff */
[----:B------:R-:W-:Y:S02]  /*d080*/  F2FP.F16.F32.PACK_AB R202, R173, R202 ;  /* 0x000000caadca723e */ /* 0x000fe400000000ff */
[----:B------:R-:W-:Y:S02]  /*d090*/  F2FP.F16.F32.PACK_AB R203, R164, R203 ;  /* 0x000000cba4cb723e */ /* 0x000fe400000000ff */
[----:B------:R-:W-:Y:S01]  /*d0a0*/  SYNCS.ARRIVE.TRANS64.RED.A1T0 RZ, [UR10], RZ ;  /* 0x000000ffffff79a7 */ /* 0x000fe2000810040a */
[----:B------:R-:W-:Y:S01]  /*d0b0*/  UIADD3 UR10, UR7, -0x1, URZ ;  /* 0xffffffff070a7890 */ /* 0x000fe2000fffe03f */
[----:B------:R-:W-:Y:S02]  /*d0c0*/  R2UR UR7, R7 ;  /* 0x00000000070772ca */ /* 0x000fe400000e0000 */
[----:B------:R-:W-:-:S02]  /*d0d0*/  F2FP.F16.F32.PACK_AB R196, R161, R196 ;  /* 0x000000c4a1c4723e */ /* 0x000fc400000000ff */
[----:B------:R-:W-:Y:S01]  /*d0e0*/  F2FP.F16.F32.PACK_AB R197, R162, R197 ;  /* 0x000000c5a2c5723e */ /* 0x000fe200000000ff */
[----:B------:R-:W-:Y:S01]  /*d0f0*/  IMAD.U32 R212, RZ, RZ, UR10 ;  /* 0x0000000affd47e24 */ /* 0x000fe2000f8e00ff */
[----:B------:R-:W-:Y:S02]  /*d100*/  F2FP.F16.F32.PACK_AB R198, R165, R198 ;  /* 0x000000c6a5c6723e */ /* 0x000fe400000000ff */
[----:B------:R-:W-:Y:S02]  /*d110*/  F2FP.F16.F32.PACK_AB R199, R166, R199 ;  /* 0x000000c7a6c7723e */ /* 0x000fe400000000ff */
[----:B------:R-:W-:Y:S02]  /*d120*/  F2FP.F16.F32.PACK_AB R192, R153, R192 ;  /* 0x000000c099c0723e */ /* 0x000fe400000000ff */
[----:B------:R-:W-:Y:S02]  /*d130*/  F2FP.F16.F32.PACK_AB R193, R167, R193 ;  /* 0x000000c1a7c1723e */ /* 0x000fe400000000ff */
[----:B------:R-:W-:Y:S01]  /*d140*/  MOV R213, UR7 ;  /* 0x0000000700d57c02 */ /* 0x000fe20008000f00 */
[----:B------:R-:W-:Y:S01]  /*d150*/  UMOV UR7, UR61 ;  /* 0x0000003d00077c82 */ /* 0x000fe20008000000 */
[----:B------:R-:W-:Y:S01]  /*d160*/  F2FP.F16.F32.PACK_AB R194, R157, R194 ;  /* 0x000000c29dc2723e */ /* 0x000fe200000000ff */
[----:B------:R-:W-:Y:S06]  /*d170*/  @P1 BRA `(.L_x_2226) ;  /* 0xffffffc400581947 */ /* 0x000fec000383ffff */
.L_x_2215:
        /* <DEDUP_REMOVED lines=131> */
.L_x_2227:
        /* <DEDUP_REMOVED lines=8> */
.L_x_2228:
[----:B-1----:R-:W-:Y:S05]  /*da30*/  @P1 BRA `(.L_x_2229) ;  /* 0x0000000000081947 */ /* 0x002fea0003800000 */
[----:B------:R-:W1:Y:S02]  /*da40*/  SYNCS.PHASECHK.TRANS64.TRYWAIT P1, [UR5+0x38850], R0 ;  /* 0x03885000ff0075a7 */ /* 0x000e640008020145 */
[----:B-1----:R-:W-:Y:S05]  /*da50*/  @!P1 BRA `(.L_x_2230) ;  /* 0x0000007000e89947 */ /* 0x002fea0003800000 */
.L_x_2229:
[----:B------:R-:W-:Y:S01]  /*da60*/  R2UR UR4, R16 ;  /* 0x00000000100472ca */ /* 0x000fe200000e0000 */
[----:B------:R-:W-:Y:S01]  /*da70*/  WARPGROUP.ARRIVE ;  /* 0x00000000000079c5 */ /* 0x000fe20000000000 */
[----:B------:R-:W-:Y:S01]  /*da80*/  UMOV UR11, 0x40000040 ;  /* 0x40000040000b7882 */ /* 0x000fe20000000000 */
[----:B01----:R-:W0:Y:S04]  /*da90*/  SHFL.BFLY PT, R0, R13, 0x2, 0x1f ;  /* 0x0c401f000d007f89 */ /* 0x003e2800000e0000 */
[----:B------:R-:W1:Y:S06]  /*daa0*/  SHFL.BFLY PT, R5, R12, 0x2, 0x1f ;  /* 0x0c401f000c057f89 */ /* 0x000e6c00000e0000 */
[----:B------:R-:W-:-:S04]  /*dab0*/  UIADD3 UR4, UR4, 0x400, URZ ;  /* 0x0000040004047890 */ /* 0x000fc8000fffe03f */
[----:B------:R-:W-:-:S04]  /*dac0*/  USHF.R.U32.HI UR4, URZ, 0x4, UR4 ;  /* 0x000000043f047899 */ /* 0x000fc80008011604 */
[----:B------:R-:W-:-:S04]  /*dad0*/  ULOP3.LUT UR4, UR4, 0x3fff, URZ, 0xc0, !UPT ;  /* 0x00003fff04047892 */ /* 0x000fc8000f8ec03f */
[----:B------:R-:W-:Y:S01]  /*dae0*/  ULOP3.LUT UR4, UR4, 0x2800000, URZ, 0xfc, !UPT ;  /* 0x0280000004047892 */ /* 0x000fe2000f8efc3f */
[----:B0-----:R-:W-:Y:S01]  /*daf0*/  FADD.FTZ R0, R0, R13 ;  /* 0x0000000d00007221 */ /* 0x001fe20000010000 */
[----:B------:R-:W-:Y:S02]  /*db00*/  IMAD.U32 R13, RZ, RZ, UR6 ;  /* 0x00000006ff0d7e24 */ /* 0x000fe4000f8e00ff */
[----:B------:R-:W-:Y:S01]  /*db10*/  UIMAD UR4, UR61, 0xa00, UR4 ;  /* 0x00000a003d0478a4 */ /* 0x000fe2000f8e0204 */
[----:B-1----:R-:W-:-:S03]  /*db20*/  FADD.FTZ R2, R5, R12 ;  /* 0x0000000c05027221 */ /* 0x002fc60000010000 */
        /* <DEDUP_REMOVED lines=9> */
[----:B------:R-:W-:Y:S02]  /*dbc0*/  CS2R R4, SRZ ;  /* 0x0000000000047805 */ /* 0x000fe4000001ff00 */
[----:B------:R-:W-:Y:S02]  /*dbd0*/  MOV R0, 0xff800000 ;  /* 0xff80000000007802 */ /* 0x000fe40000000f00 */
[----:B------:R-:W-:Y:S01]  /*dbe0*/  FSETP.NE.FTZ.AND P1, PT, R11, RZ, PT ;  /* 0x000000ff0b00720b */ /* 0x000fe20003f35000 */
[----:B-1----:R-:W-:Y:S01]  /*dbf0*/  FADD.FTZ R14, R2, R7 ;  /* 0x00000007020e7221 */ /* 0x002fe20000010000 */
[----:B------:R-:W-:-:S02]  /*dc00*/  IMAD.U32 R7, RZ, RZ, UR6 ;  /* 0x00000006ff077e24 */ /* 0x000fc4000f8e00ff */
[----:B------:R-:W-:Y:S02]  /*dc10*/  IMAD.MOV.U32 R2, RZ, RZ, -0x800000 ;  /* 0xff800000ff027424 */ /* 0x000fe400078e00ff */
        /* <DEDUP_REMOVED lines=37> */
.L_x_2231:
        /* <DEDUP_REMOVED lines=133> */
.L_x_2195:
[----:B------:R-:W-:Y:S05]  /*e6c0*/  @P0 BRA `(.L_x_2232) ;  /* 0x0000002000600947 */ /* 0x000fea0003800000 */
[----:B------:R-:W0:Y:S01]  /*e6d0*/  S2R R3, SR_TID.X ;  /* 0x0000000000037919 */ /* 0x000e220000002100 */
[----:B------:R-:W-:Y:S01]  /*e6e0*/  R2UR UR13, R23 ;  /* 0x00000000170d72ca */ /* 0x000fe200000e0000 */
[----:B------:R-:W1:Y:S01]  /*e6f0*/  S2UR UR12, SR_CTAID.Z ;  /* 0x00000000000c79c3 */ /* 0x000e620000002700 */
[----:B------:R-:W-:Y:S01]  /*e700*/  ULDC.64 UR8, c[0x0][0xbd0] ;  /* 0x0002f40000087ab9 */ /* 0x000fe20000000a00 */
[----:B------:R-:W-:Y:S01]  /*e710*/  ULDC.64 UR14, c[0x0][0x208] ;  /* 0x00008200000e7ab9 */ /* 0x000fe20000000a00 */
[----:B------:R-:W-:Y:S05]  /*e720*/  BSSY B0, `(.L_x_2233) ;  /* 0x000014c000007945 */ /* 0x000fea0003800000 */
[----:B------:R-:W2:Y:S04]  /*e730*/  LDC.64 R18, c[0x0][0xbd8] ;  /* 0x0002f600ff127b82 */ /* 0x000ea80000000a00 */
[----:B------:R-:W-:-:S02]  /*e740*/  USHF.R.S32.HI UR7, URZ, 0x1f, UR13 ;  /* 0x0000001f3f077899 */ /* 0x000fc4000801140d */
[----:B------:R-:W-:Y:S02]  /*e750*/  UIMAD.WIDE.U32 UR4, UR13, UR8, URZ ;  /* 0x000000080d0472a5 */ /* 0x000fe4000f8e003f */
[----:B------:R-:W-:Y:S01]  /*e760*/  UIMAD UR6, UR7, UR8, URZ ;  /* 0x00000008070672a4 */ /* 0x000fe2000f8e023f */
[----:B------:R-:W3:Y:S03]  /*e770*/  S2UR UR11, SR_CTAID.Y ;  /* 0x00000000000b79c3 */ /* 0x000ee60000002600 */
[----:B------:R-:W-:-:S03]  /*e780*/  UIMAD UR6, UR13, UR9, UR6 ;  /* 0x000000090d0672a4 */ /* 0x000fc6000f8e0206 */
[----:B------:R-:W-:Y:S01]  /*e790*/  ULDC.64 UR8, c[0x0][0xb38] ;  /* 0x0002ce0000087ab9 */ /* 0x000fe20000000a00 */
[----:B------:R-:W-:Y:S01]  /*e7a0*/  UIADD3 UR6, UR5, UR6, URZ ;  /* 0x0000000605067290 */ /* 0x000fe2000fffe03f */
[----:B------:R-:W3:Y:S01]  /*e7b0*/  LDC R153, c[0x0][0xc50] ;  /* 0x00031400ff997b82 */ /* 0x000ee20000000800 */
[----:B-1----:R-:W-:Y:S02]  /*e7c0*/  USHF.R.S32.HI UR10, URZ, 0x1f, UR12 ;  /* 0x0000001f3f0a7899 */ /* 0x002fe4000801140c */
[----:B------:R-:W-:Y:S01]  /*e7d0*/  UIMAD UR7, UR7, UR8, URZ ;  /* 0x00000008070772a4 */ /* 0x000fe2000f8e023f */
[----:B0-----:R-:W-:-:S04]  /*e7e0*/  VIADD R5, R3, 0xffffff80 ;  /* 0xffffff8003057836 */ /* 0x001fc80000000000 */
[----:B------:R-:W0:Y:S01]  /*e7f0*/  LDC.64 R20, c[0x0][0xb40] ;  /* 0x0002d000ff147b82 */ /* 0x000e220000000a00 */
[----:B------:R-:W-:-:S04]  /*e800*/  SHF.R.S32.HI R4, RZ, 0x1f, R5 ;  /* 0x0000001fff047819 */ /* 0x000fc80000011405 */
[CC--:B------:R-:W-:Y:S02]  /*e810*/  LEA.HI R6, R4.reuse, R5.reuse, RZ, 0x7 ;  /* 0x0000000504067211 */ /* 0x0c0fe400078f38ff */
[----:B------:R-:W-:Y:S02]  /*e820*/  LEA.HI R11, R4, R5, RZ, 0x2 ;  /* 0x00000005040b7211 */ /* 0x000fe400078f10ff */
[----:B------:R-:W-:Y:S02]  /*e830*/  LOP3.LUT R8, R6, 0xffffff80, RZ, 0xc0, !PT ;  /* 0xffffff8006087812 */ /* 0x000fe400078ec0ff */
[----:B------:R-:W-:-:S03]  /*e840*/  SHF.R.S32.HI R7, RZ, 0x7, R6 ;  /* 0x00000007ff077819 */ /* 0x000fc60000011406 */
[----:B------:R-:W-:Y:S01]  /*e850*/  IMAD.IADD R3, R5, 0x1, -R8 ;  /* 0x0000000105037824 */ /* 0x000fe200078e0a08 */
[----:B------:R-:W-:Y:S01]  /*e860*/  LEA.HI R4, R6, R7, RZ, 0x1 ;  /* 0x0000000706047211 */ /* 0x000fe200078f08ff */
[----:B------:R-:W1:Y:S01]  /*e870*/  LDC R8, c[0x0][0xbe8] ;  /* 0x0002fa00ff087b82 */ /* 0x000e620000000800 */
        /* <DEDUP_REMOVED lines=12> */
[----:B------:R-:W-:Y:S01]  /*e940*/  LOP3.LUT R10, R10, 0x7ffffffc, RZ, 0xc0, !PT ;  /* 0x7ffffffc0a0a7812 */ /* 0x000fe200078ec0ff */
[----:B------:R-:W-:Y:S01]  /*e950*/  BAR.SYNC.DEFER_BLOCKING 0x1, 0x100 ;  /* 0x0044000000007b1d */ /* 0x000fe20000010000 */
[----:B-1----:R-:W-:Y:S01]  /*e960*/  ISETP.NE.AND P0, PT, R8, 0x1, PT ;  /* 0x000000010800780c */ /* 0x002fe20003f05270 */
[----:B------:R-:W-:Y:S01]  /*e970*/  IMAD.IADD R4, R9, 0x1, -R14 ;  /* 0x0000000109047824 */ /* 0x000fe200078e0a0e */
[----:B------:R-:W-:Y:S02]  /*e980*/  LOP3.LUT R14, R7, 0x1ffffffe, RZ, 0xc0, !PT ;  /* 0x1ffffffe070e7812 */ /* 0x000fe400078ec0ff */
[----:B------:R-:W-:Y:S01]  /*e990*/  SHF.R.S32.HI R7, RZ, 0x5, R12 ;  /* 0x00000005ff077819 */ /* 0x000fe2000001140c */
[----:B--2---:R-:W-:Y:S01]  /*e9a0*/  IMAD R12, R18, UR10, RZ ;  /* 0x0000000a120c7c24 */ /* 0x004fe2000f8e02ff */
[----:B------:R-:W1:Y:S01]  /*e9b0*/  S2R R9, SR_CTAID.X ;  /* 0x0000000000097919 */ /* 0x000e620000002500 */
[----:B------:R-:W-:Y:S01]  /*e9c0*/  IMAD.IADD R11, R5, 0x1, -R14 ;  /* 0x00000001050b7824 */ /* 0x000fe200078e0a0e */
[----:B------:R-:W-:Y:S01]  /*e9d0*/  MOV R5, UR5 ;  /* 0x0000000500057c02 */ /* 0x000fe20008000f00 */
[----:B------:R-:W-:-:S02]  /*e9e0*/  IMAD R7, R7, 0x10, R4 ;  /* 0x0000001007077824 */ /* 0x000fc400078e0204 */
[----:B------:R-:W-:Y:S02]  /*e9f0*/  IMAD.U32 R4, RZ, RZ, UR4 ;  /* 0x00000004ff047e24 */ /* 0x000fe4000f8e00ff */
[----:B------:R-:W2:Y:S01]  /*ea00*/  @P0 LDC R14, c[0x0][0xbec] ;  /* 0x0002fb00ff0e0b82 */ /* 0x000ea20000000800 */
[----:B------:R-:W-:Y:S01]  /*ea10*/  IMAD R16, R6, 0x40, R7 ;  /* 0x0000004006107824 */ /* 0x000fe200078e0207 */
[----:B------:R-:W-:Y:S01]  /*ea20*/  UIMAD.WIDE.U32 UR4, UR13, UR8, URZ ;  /* 0x000000080d0472a5 */ /* 0x000fe2000f8e003f */
        /* <DEDUP_REMOVED lines=14> */
[----:B------:R-:W-:-:S04]  /*eb10*/  ULDC.64 UR6, c[0x0][0xb48] ;  /* 0x0002d20000067ab9 */ /* 0x000fc80000000a00 */
[----:B------:R-:W3:Y:S01]  /*eb20*/  @P0 LDC R155, c[0x0][0xbf0] ;  /* 0x0002fc00ff9b0b82 */ /* 0x000ee20000000800 */
[----:B-1----:R-:W-:Y:S01]  /*eb30*/  IMAD R11, R9, 0x80, R6 ;  /* 0x00000080090b7824 */ /* 0x002fe200078e0206 */
[----:B------:R-:W-:Y:S01]  /*eb40*/  MOV R6, UR4 ;  /* 0x0000000400067c02 */ /* 0x000fe20008000f00 */
[----:B------:R-:W-:Y:S02]  /*eb50*/  ULDC.64 UR4, c[0x0][0xbe0] ;  /* 0x0002f80000047ab9 */ /* 0x000fe40000000a00 */
[----:B--2---:R-:W-:-:S04]  /*eb60*/  @P0 IMAD.HI.U32 R12, R11, R14, RZ ;  /* 0x0000000e0b0c0227 */ /* 0x004fc800078e00ff */
        /* <DEDUP_REMOVED lines=8> */
[----:B------:R-:W-:Y:S01]  /*ebf0*/  IMAD.MOV.U32 R15, RZ, RZ, R11 ;  /* 0x000000ffff0f7224 */ /* 0x000fe200078e000b */
[----:B---3--:R-:W-:Y:S01]  /*ec00*/  @P0 SHF.R.U32.HI R15, RZ, R155, R22 ;  /* 0x0000009bff0f0219 */ /* 0x008fe20000011616 */
[C---:B------:R-:W-:Y:S02]  /*ec10*/  IMAD R12, R14.reuse, UR4, RZ ;  /* 0x000000040e0c7c24 */ /* 0x040fe4000f8e02ff */
        /* <DEDUP_REMOVED lines=73> */
[----:B------:R-:W-:Y:S01]  /*f0b0*/  VIADD R22, R3, 0x50 ;  /* 0x0000005003167836 */ /* 0x000fe20000000000 */
[----:B------:R-:W-:-:S02]  /*f0c0*/  ISETP.GE.AND P0, PT, R18, UR4, PT ;  /* 0x0000000412007c0c */ /* 0x000fc4000bf06270 */
[----:B------:R-:W-:Y:S02]  /*f0d0*/  ISETP.GE.AND P1, PT, R19, UR4, PT ;  /* 0x0000000413007c0c */ /* 0x000fe4000bf26270 */
[C---:B------:R-:W-:Y:S02]  /*f0e0*/  IADD3 R20, R3.reuse, 0x40, RZ ;  /* 0x0000004003147810 */ /* 0x040fe40007ffe0ff */
        /* <DEDUP_REMOVED lines=8> */
[----:B---34-:R-:W-:Y:S01]  /*f170*/  @!P2 IMAD.WIDE R10, R3, 0x4, R4 ;  /* 0x00000004030aa825 */ /* 0x018fe200078e0204 */
[----:B------:R-:W-:-:S02]  /*f180*/  ISETP.GE.AND P6, PT, R22, UR4, PT ;  /* 0x0000000416007c0c */ /* 0x000fc4000bfc6270 */
[----:B------:R-:W-:Y:S01]  /*f190*/  @!P0 LEA.HI R18, R18, R18, RZ, 0x1 ;  /* 0x0000001212128211 */ /* 0x000fe200078f08ff */
        /* <DEDUP_REMOVED lines=13> */
[----:B------:R-:W-:Y:S02]  /*f270*/  @!P0 LOP3.LUT R11, R18, 0xfffffffe, RZ, 0xc0, !PT ;  /* 0xfffffffe120b8812 */ /* 0x000fe400078ec0ff */
[----:B------:R-:W-:Y:S01]  /*f280*/  @!P2 LEA.HI R0, R0, R0, RZ, 0x1 ;  /* 0x000000000000a211 */ /* 0x000fe200078f08ff */
[----:B-1----:R-:W-:Y:S01]  /*f290*/  VIADD R28, R3, 0x60 ;  /* 0x00000060031c7836 */ /* 0x002fe20000000000 */
[----:B------:R-:W-:Y:S01]  /*f2a0*/  @!P1 LOP3.LUT R13, R19, 0xfffffffe, RZ, 0xc0, !PT ;  /* 0xfffffffe130d9812 */ /* 0x000fe200078ec0ff */
        /* <DEDUP_REMOVED lines=147> */
.L_x_2234:
[----:B------:R-:W-:Y:S05]  /*fbe0*/  BSYNC B0 ;  /* 0x0000000000007941 */ /* 0x000fea0003800000 */
.L_x_2233:
[----:B------:R-:W-:Y:S01]  /*fbf0*/  ISETP.GE.AND P0, PT, R9, R8, PT ;  /* 0x000000080900720c */ /* 0x000fe20003f06270 */
[----:B0---4-:R1:W4:Y:S04]  /*fc00*/  SHFL.IDX PT, R5, R7, 0x1, 0x1c1f ;  /* 0x003c1f0007057f89 */ /* 0x01132800000e0000 */
[----:B---3--:R1:W3:Y:S08]  /*fc10*/  SHFL.IDX PT, R4, R6, 0x1, 0x1c1f ;  /* 0x003c1f0006047f89 */ /* 0x0082f000000e0000 */
[----:B-1----:R-:W-:Y:S05]  /*fc20*/  @P0 BRA `(.L_x_2193) ;  /* 0x0000004c00d00947 */ /* 0x002fea0003800000 */
        /* <DEDUP_REMOVED lines=17> */
[----:B---34-:R-:W-:Y:S01]  /*fd40*/  @!P0 IMAD.WIDE R6, R3, 0x4, R4 ;  /* 0x0000000403068825 */ /* 0x018fe200078e0204 */
[----:B------:R-:W-:-:S02]  /*fd50*/  ISETP.GE.AND P4, PT, R16, UR4, PT ;  /* 0x0000000410007c0c */ /* 0x000fc4000bf86270 */
        /* <DEDUP_REMOVED lines=75> */
[----:B------:R-:W-:-:S02]  /*10210*/  IADD3 R18, R3, 0x88, RZ ;  /* 0x0000008803127810 */ /* 0x000fc40007ffe0ff */
[----:B------:R-:W-:Y:S01]  /*10220*/  @!P0 LOP3.LUT R19, R19, 0xfffffffe, RZ, 0xc0, !PT ;  /* 0xfffffffe13138812 */ /* 0x000fe200078ec0ff */
        /* <DEDUP_REMOVED lines=32> */
[C---:B------:R-:W-:Y:S01]  /*10430*/  VIADD R20, R3.reuse, 0xc8 ;  /* 0x000000c803147836 */ /* 0x040fe20000000000 */
[----:B------:R-:W-:Y:S01]  /*10440*/  ISETP.GE.AND P5, PT, R18, UR4, PT ;  /* 0x0000000412007c0c */ /* 0x000fe2000bfa6270 */
[----:B------:R-:W-:Y:S01]  /*10450*/  VIADD R0, R3, 0xd0 ;  /* 0x000000d003007836 */ /* 0x000fe20000000000 */
[----:B------:R-:W-:-:S02]  /*10460*/  @!P2 LEA.HI R17, R17, R17, RZ, 0x1 ;  /* 0x000000111111a211 */ /* 0x000fc400078f08ff */
[----:B------:R-:W-:Y:S02]  /*10470*/  @!P1 LEA.HI R19, R19, R19, RZ, 0x1 ;  /* 0x0000001313139211 */ /* 0x000fe400078f08ff */
[----:B---3--:R-:W-:Y:S01]  /*10480*/  @!P4 LOP3.LUT R13, R2, 0xfffffffe, RZ, 0xc0, !PT ;  /* 0xfffffffe020dc812 */ /* 0x008fe200078ec0ff */
        /* <DEDUP_REMOVED lines=10> */
[----:B------:R-:W-:Y:S01]  /*10530*/  IADD3 R2, R3, 0xd8, RZ ;  /* 0x000000d803027810 */ /* 0x000fe20007ffe0ff */
[--C-:B------:R-:W-:Y:S01]  /*10540*/  @!P2 IMAD.WIDE R12, R17, 0x4, R4.reuse ;  /* 0x00000004110ca825 */ /* 0x100fe200078e0204 */
[----:B------:R-:W-:Y:S01]  /*10550*/  @!P5 LEA.HI R18, R18, R18, RZ, 0x1 ;  /* 0x000000121212d211 */ /* 0x000fe200078f08ff */
[----:B------:R2:W-:Y:S02]  /*10560*/  @!P3 ST.E.64 desc[UR6][R10.64], R110 ;  /* 0x0000006e0a00b985 */ /* 0x0005e4000c101b06 */
[----:B------:R-:W-:-:S02]  /*10570*/  @!P1 IMAD.WIDE R14, R19, 0x4, R4 ;  /* 0x00000004130e9825 */ /* 0x000fc400078e0204 */
[----:B------:R-:W-:Y:S01]  /*10580*/  @!P2 ST.E.64 desc[UR6][R12.64], R114 ;  /* 0x000000720c00a985 */ /* 0x000fe2000c101b06 */
[----:B------:R-:W-:Y:S01]  /*10590*/  @!P6 LEA.HI R20, R20, R20, RZ, 0x1 ;  /* 0x000000141414e211 */ /* 0x000fe200078f08ff */
[C---:B------:R-:W-:Y:S01]  /*105a0*/  VIADD R16, R3.reuse, 0xe0 ;  /* 0x000000e003107836 */ /* 0x040fe20000000000 */
[----:B0-----:R-:W-:Y:S01]  /*105b0*/  @!P5 LOP3.LUT R7, R18, 0xfffffffe, RZ, 0xc0, !PT ;  /* 0xfffffffe1207d812 */ /* 0x001fe200078ec0ff */
[C---:B------:R-:W-:Y:S01]  /*105c0*/  VIADD R17, R3.reuse, 0xe8 ;  /* 0x000000e803117836 */ /* 0x040fe20000000000 */
[----:B------:R-:W-:Y:S01]  /*105d0*/  @!P1 ST.E.64 desc[UR6][R14.64], R118 ;  /* 0x000000760e009985 */ /* 0x000fe2000c101b06 */
[----:B------:R-:W-:Y:S01]  /*105e0*/  VIADD R19, R3, 0xf0 ;  /* 0x000000f003137836 */ /* 0x000fe20000000000 */
[----:B------:R-:W-:Y:S01]  /*105f0*/  ISETP.GE.AND P1, PT, R2, UR4, PT ;  /* 0x0000000402007c0c */ /* 0x000fe2000bf26270 */
[----:B------:R-:W-:Y:S01]  /*10600*/  @!P5 IMAD.WIDE R6, R7, 0x4, R4 ;  /* 0x000000040706d825 */ /* 0x000fe200078e0204 */
[----:B------:R-:W-:Y:S02]  /*10610*/  ISETP.GE.AND P2, PT, R16, UR4, PT ;  /* 0x0000000410007c0c */ /* 0x000fe4000bf46270 */
[----:B------:R-:W-:Y:S01]  /*10620*/  ISETP.GE.AND P3, PT, R17, UR4, PT ;  /* 0x0000000411007c0c */ /* 0x000fe2000bf66270 */
[----:B------:R-:W-:Y:S01]  /*10630*/  VIADD R3, R3, 0xf8 ;  /* 0x000000f803037836 */ /* 0x000fe20000000000 */
[----:B------:R-:W-:Y:S01]  /*10640*/  ISETP.GE.AND P4, PT, R19, UR4, PT ;  /* 0x0000000413007c0c */ /* 0x000fe2000bf86270 */
[----:B------:R0:W-:Y:S01]  /*10650*/  @!P5 ST.E.64 desc[UR6][R6.64], R122 ;  /* 0x0000007a0600d985 */ /* 0x0001e2000c101b06 */
[----:B------:R-:W-:-:S02]  /*10660*/  @!P0 LEA.HI R0, R0, R0, RZ, 0x1 ;  /* 0x0000000000008211 */ /* 0x000fc400078f08ff */
[----:B-1----:R-:W-:Y:S02]  /*10670*/  @!P6 LOP3.LUT R9, R20, 0xfffffffe, RZ, 0xc0, !PT ;  /* 0xfffffffe1409e812 */ /* 0x002fe400078ec0ff */
[----:B--2---:R-:W-:Y:S02]  /*10680*/  @!P0 LOP3.LUT R11, R0, 0xfffffffe, RZ, 0xc0, !PT ;  /* 0xfffffffe000b8812 */ /* 0x004fe400078ec0ff */
[----:B------:R-:W-:Y:S01]  /*10690*/  @!P1 LEA.HI R2, R2, R2, RZ, 0x1 ;  /* 0x0000000202029211 */ /* 0x000fe200078f08ff */
[--C-:B------:R-:W-:Y:S01]  /*106a0*/  @!P6 IMAD.WIDE R8, R9, 0x4, R4.reuse ;  /* 0x000000040908e825 */ /* 0x100fe200078e0204 */
[----:B------:R-:W-:Y:S02]  /*106b0*/  @!P2 LEA.HI R16, R16, R16, RZ, 0x1 ;  /* 0x000000101010a211 */ /* 0x000fe400078f08ff */
[----:B------:R-:W-:Y:S02]  /*106c0*/  @!P3 LEA.HI R17, R17, R17, RZ, 0x1 ;  /* 0x000000111111b211 */ /* 0x000fe400078f08ff */
[----:B------:R1:W-:Y:S01]  /*106d0*/  @!P6 ST.E.64 desc[UR6][R8.64], R126 ;  /* 0x0000007e0800e985 */ /* 0x0003e2000c101b06 */
[----:B0-----:R-:W-:Y:S01]  /*106e0*/  @!P0 IMAD.WIDE R6, R11, 0x4, R4 ;  /* 0x000000040b068825 */ /* 0x001fe200078e0204 */
[----:B------:R-:W-:-:S02]  /*106f0*/  @!P4 LEA.HI R19, R19, R19, RZ, 0x1 ;  /* 0x000000131313c211 */ /* 0x000fc400078f08ff */
[----:B------:R-:W-:Y:S02]  /*10700*/  @!P1 LOP3.LUT R13, R2, 0xfffffffe, RZ, 0xc0, !PT ;  /* 0xfffffffe020d9812 */ /* 0x000fe400078ec0ff */
[----:B------:R0:W-:Y:S01]  /*10710*/  @!P0 ST.E.64 desc[UR6][R6.64], R130 ;  /* 0x0000008206008985 */ /* 0x0001e2000c101b06 */
[----:B------:R-:W-:Y:S02]  /*10720*/  @!P2 LOP3.LUT R15, R16, 0xfffffffe, RZ, 0xc0, !PT ;  /* 0xfffffffe100fa812 */ /* 0x000fe400078ec0ff */
[----:B------:R-:W-:Y:S02]  /*10730*/  ISETP.GE.AND P0, PT, R3, UR4, PT ;  /* 0x0000000403007c0c */ /* 0x000fe4000bf06270 */
        /* <DEDUP_REMOVED lines=17> */
.L_x_2232:
        /* <DEDUP_REMOVED lines=26> */
[----:B------:R-:W-:Y:S01]  /*109f0*/  MOV R3, UR5 ;  /* 0x0000000500037c02 */ /* 0x000fe20008000f00 */
[----:B------:R-:W-:Y:S01]  /*10a00*/  UIADD3 UR6, UR5, UR6, URZ ;  /* 0x0000000605067290 */ /* 0x000fe2000fffe03f */
[----:B------:R-:W-:Y:S02]  /*10a10*/  IMAD.U32 R2, RZ, RZ, UR4 ;  /* 0x00000004ff027e24 */ /* 0x000fe4000f8e00ff */
[----:B------:R-:W-:Y:S02]  /*10a20*/  ULDC.64 UR4, c[0x0][0xbe0] ;  /* 0x0002f80000047ab9 */ /* 0x000fe40000000a00 */
[----:B------:R-:W0:Y:S01]  /*10a30*/  S2UR UR10, SR_CTAID.Y ;  /* 0x00000000000a79c3 */ /* 0x000e220000002600 */
[----:B------:R-:W-:-:S02]  /*10a40*/  IMAD.U32 R3, RZ, RZ, UR6 ;  /* 0x00000006ff037e24 */ /* 0x000fc4000f8e00ff */
[C---:B-1----:R-:W-:Y:S02]  /*10a50*/  IMAD R12, R10.reuse, UR8, RZ ;  /* 0x000000080a0c7c24 */ /* 0x042fe4000f8e02ff */
[----:B------:R-:W-:-:S03]  /*10a60*/  IMAD.WIDE.U32 R2, R10, UR7, R2 ;  /* 0x000000070a027c25 */ /* 0x000fc6000f8e0002 */
[----:B------:R-:W0:Y:S01]  /*10a70*/  LDC R8, c[0x0][0xc50] ;  /* 0x00031400ff087b82 */ /* 0x000e220000000800 */
[----:B--2---:R-:W-:-:S04]  /*10a80*/  @P0 IMAD.HI.U32 R4, R0, R7, RZ ;  /* 0x0000000700040227 */ /* 0x004fc800078e00ff */
[----:B------:R-:W-:Y:S02]  /*10a90*/  IMAD R7, RZ, RZ, -UR11 ;  /* 0x8000000bff077e24 */ /* 0x000fe4000f8e02ff */
[----:B------:R-:W-:Y:S01]  /*10aa0*/  IMAD R11, R11, UR7, R12 ;  /* 0x000000070b0b7c24 */ /* 0x000fe2000f8e020c */
        /* <DEDUP_REMOVED lines=24> */
.L_x_2191:
        /* <DEDUP_REMOVED lines=18> */
.L_x_2235:
[----:B------:R-:W-:Y:S01]  /*10d50*/  ULDC UR42, c[0x0][0xc50] ;  /* 0x00031400002a7ab9 */ /* 0x000fe20000000800 */
[----:B------:R-:W-:Y:S01]  /*10d60*/  UMOV UR39, UR6 ;  /* 0x0000000600277c82 */ /* 0x000fe20008000000 */
[----:B------:R-:W-:-:S11]  /*10d70*/  UISETP.NE.AND UP0, UPT, UR42, 0x1, UPT ;  /* 0x000000012a00788c */ /* 0x000fd6000bf05270 */
[----:B------:R-:W-:Y:S01]  /*10d80*/  @UP0 ULDC UR4, c[0x0][0xc54] ;  /* 0x0003150000040ab9 */ /* 0x000fe20000000800 */
[----:B------:R-:W-:Y:S01]  /*10d90*/  @UP0 ULDC UR7, c[0x0][0xc58] ;  /* 0x0003160000070ab9 */ /* 0x000fe20000000800 */
[----:B------:R-:W-:-:S04]  /*10da0*/  UIMAD.WIDE.U32 UR4, UR6, UR4, URZ ;  /* 0x00000004060472a5 */ /* 0x000fc8000f8e003f */
[----:B------:R-:W-:-:S12]  /*10db0*/  @UP0 USHF.R.U32.HI UR39, URZ, UR7, UR5 ;  /* 0x000000073f270299 */ /* 0x000fd80008011605 */
.L_x_2236:
        /* <DEDUP_REMOVED lines=12> */
[----:B0-----:R-:W-:-:S04]  /*10e80*/  ISETP.NE.U32.AND P0, PT, R2, RZ, PT ;  /* 0x000000ff0200720c */ /* 0x001fc80003f05070 */
[----:B------:R-:W-:-:S13]  /*10e90*/  ISETP.NE.AND.EX P0, PT, R3, RZ, PT, P0 ;  /* 0x000000ff0300720c */ /* 0x000fda0003f05300 */
[----:B------:R-:W0:Y:S08]  /*10ea0*/  @P0 LDC.64 R2, c[0x0][0xa28] ;  /* 0x00028a00ff020b82 */ /* 0x000e300000000a00 */
[----:B------:R-:W1:Y:S01]  /*10eb0*/  S2UR UR46, SR_CTAID.X ;  /* 0x00000000002e79c3 */ /* 0x000e620000002500 */
[----:B0-----:R-:W-:-:S05]  /*10ec0*/  @P0 IMAD.WIDE R2, R26, 0x4, R2 ;  /* 0x000000041a020825 */ /* 0x001fca00078e0202 */
[----:B------:R0:W5:Y:S01]  /*10ed0*/  @P0 LDG.E R23, desc[UR4][R2.64] ;  /* 0x0000000402170981 */ /* 0x000162000c1e1900 */
[----:B------:R-:W-:Y:S01]  /*10ee0*/  ULDC UR4, c[0x0][0x448] ;  /* 0x0001120000047ab9 */ /* 0x000fe20000000800 */
[----:B------:R-:W-:Y:S02]  /*10ef0*/  USHF.R.U32.HI UR9, URZ, 0x10, UR42 ;  /* 0x000000103f097899 */ /* 0x000fe4000801162a */
[----:B------:R-:W-:Y:S02]  /*10f00*/  UISETP.NE.AND UP1, UPT, UR4, 0x1, UPT ;  /* 0x000000010400788c */ /* 0x000fe4000bf25270 */
[----:B-1----:R-:W-:Y:S01]  /*10f10*/  ULEA UR6, UR46, 0x7f, 0x7 ;  /* 0x0000007f2e067891 */ /* 0x002fe2000f8e383f */
[----:B------:R-:W-:Y:S01]  /*10f20*/  ULDC.64 UR4, c[0x0][0x418] ;  /* 0x0001060000047ab9 */ /* 0x000fe20000000a00 */
[----:B------:R-:W-:Y:S02]  /*10f30*/  UP2UR UR47, UPR, URZ, 0x2 ;  /* 0x000000023f2f7883 */ /* 0x000fe40008000000 */
[----:B------:R-:W-:-:S02]  /*10f40*/  UISETP.NE.U32.AND UP0, UPT, UR4, URZ, UPT ;  /* 0x0000003f0400728c */ /* 0x000fc4000bf05070 */
[----:B------:R-:W-:Y:S02]  /*10f50*/  ULOP3.LUT UR42, UR42, 0xffff, URZ, 0xc0, !UPT ;  /* 0x0000ffff2a2a7892 */ /* 0x000fe4000f8ec03f */
[----:B------:R-:W-:Y:S01]  /*10f60*/  UISETP.NE.AND.EX UP0, UPT, UR5, URZ, UPT, UP0 ;  /* 0x0000003f0500728c */ /* 0x000fe2000bf05300 */
[----:B------:R-:W-:Y:S02]  /*10f70*/  ULDC UR4, c[0x0][0x424] ;  /* 0x0001090000047ab9 */ /* 0x000fe40000000800 */
[----:B------:R-:W-:Y:S01]  /*10f80*/  @UP1 ULDC UR5, c[0x0][0x44c] ;  /* 0x0001130000051ab9 */ /* 0x000fe20000000800 */
[----:B------:R-:W-:Y:S02]  /*10f90*/  USEL UR40, UR4, 0x1, UP0 ;  /* 0x0000000104287887 */ /* 0x000fe40008000000 */
[----:B------:R-:W-:Y:S02]  /*10fa0*/  UIMAD.WIDE.U32 UR4, UR6, UR5, URZ ;  /* 0x00000005060472a5 */ /* 0x000fe4000f8e003f */
[----:B------:R-:W-:Y:S01]  /*10fb0*/  UIMAD UR40, UR40, UR7, URZ ;  /* 0x00000007282872a4 */ /* 0x000fe2000f8e023f */
[----:B------:R-:W-:-:S02]  /*10fc0*/  UMOV UR38, URZ ;  /* 0x0000003f00267c82 */ /* 0x000fc40008000000 */
[----:B------:R-:W-:Y:S01]  /*10fd0*/  @UP1 ULDC UR7, c[0x0][0x450] ;  /* 0x0001140000071ab9 */ /* 0x000fe20000000800 */
[----:B------:R-:W-:Y:S02]  /*10fe0*/  UIADD3 UR4, UR40, 0x4f, URZ ;  /* 0x0000004f28047890 */ /* 0x000fe4000fffe03f */
[----:B------:R-:W-:Y:S02]  /*10ff0*/  @UP1 USHF.R.U32.HI UR6, URZ, UR7, UR5 ;  /* 0x000000073f061299 */ /* 0x000fe40008011605 */
[----:B------:R-:W-:-:S04]  /*11000*/  UIADD3 UR5, UR40, 0x50, -UR8 ;  /* 0x0000005028057890 */ /* 0x000fc8000fffe808 */
[----:B------:R-:W-:Y:S02]  /*11010*/  UIADD3 UR6, UR5, UR6, URZ ;  /* 0x0000000605067290 */ /* 0x000fe4000fffe03f */
[----:B------:R-:W-:Y:S02]  /*11020*/  UIMAD.WIDE UR4, UR4, 0x66666667, URZ ;  /* 0x66666667040478a5 */ /* 0x000fe4000f8e023f */
[----:B------:R-:W-:Y:S02]  /*11030*/  UIMAD.WIDE UR6, UR6, 0x66666667, URZ ;  /* 0x66666667060678a5 */ /* 0x000fe4000f8e023f */
[----:B------:R-:W-:Y:S02]  /*11040*/  USHF.R.U32.HI UR41, URZ, 0x1f, UR5 ;  /* 0x0000001f3f297899 */ /* 0x000fe40008011605 */
[----:B------:R-:W-:Y:S02]  /*11050*/  USHF.R.U32.HI UR43, URZ, 0x1f, UR7 ;  /* 0x0000001f3f2b7899 */ /* 0x000fe40008011607 */
[----:B------:R-:W-:-:S02]  /*11060*/  ULEA.HI.SX32 UR41, UR5, UR41, 0x1b ;  /* 0x0000002905297291 */ /* 0x000fc4000f8fda3f */
[----:B------:R-:W-:-:S04]  /*11070*/  ULEA.HI.SX32 UR43, UR7, UR43, 0x1b ;  /* 0x0000002b072b7291 */ /* 0x000fc8000f8fda3f */
[----:B------:R-:W-:-:S04]  /*11080*/  UISETP.LT.AND UP0, UPT, UR41, UR43, UPT ;  /* 0x0000002b2900728c */ /* 0x000fc8000bf01270 */
[----:B------:R-:W-:Y:S02]  /*11090*/  USEL UR11, UR41, UR43, UP0 ;  /* 0x0000002b290b7287 */ /* 0x000fe40008000000 */
[----:B------:R-:W-:Y:S02]  /*110a0*/  UISETP.NE.AND UP0, UPT, UR9, URZ, UPT ;  /* 0x0000003f0900728c */ /* 0x000fe4000bf05270 */
[----:B------:R-:W-:-:S06]  /*110b0*/  UISETP.GE.AND UP1, UPT, UR11, 0x1, UPT ;  /* 0x000000010b00788c */ /* 0x000fcc000bf26270 */
[----:B------:R-:W-:-:S03]  /*110c0*/  PLOP3.LUT P0, PT, PT, PT, UP1, 0x80, 0x0 ;  /* 0x000000000000781c */ /* 0x000fc60003f0f018 */
[----:B------:R-:W-:-:S10]  /*110d0*/  @!UP0 ULDC UR9, c[0x0][0x9f0] ;  /* 0x00027c0000098ab9 */ /* 0x000fd40000000800 */
[----:B0-----:R-:W-:Y:S05]  /*110e0*/  @!P0 BRA `(.L_x_2238) ;  /* 0x0000000000788947 */ /* 0x001fea0003800000 */
[----:B------:R-:W-:Y:S01]  /*110f0*/  IABS R2, UR9 ;  /* 0x0000000900027c13 */ /* 0x000fe20008000000 */
[----:B------:R-:W-:Y:S02]  /*11100*/  UIADD3 UR6, UR9, -0x1, UR11 ;  /* 0xffffffff09067890 */ /* 0x000fe4000fffe00b */
[----:B------:R-:W-:Y:S01]  /*11110*/  IABS R5, UR9 ;  /* 0x0000000900057c13 */ /* 0x000fe20008000000 */
[----:B------:R-:W-:Y:S01]  /*11120*/  UMOV UR4, URZ ;  /* 0x0000003f00047c82 */ /* 0x000fe20008000000 */
        /* <DEDUP_REMOVED lines=26> */
.L_x_2238:
[----:B------:R-:W-:Y:S02]  /*112d0*/  UIMAD UR48, UR42, UR38, URZ ;  /* 0x000000262a3072a4 */ /* 0x000fe4000f8e023f */
[----:B------:R-:W-:Y:S02]  /*112e0*/  IMAD.U32 R2, RZ, RZ, UR38 ;  /* 0x00000026ff027e24 */ /* 0x000fe4000f8e00ff */
[----:B------:R-:W-:Y:S02]  /*112f0*/  IMAD.MOV.U32 R6, RZ, RZ, 0x1 ;  /* 0x00000001ff067424 */ /* 0x000fe400078e00ff */
[----:B------:R-:W-:-:S05]  /*11300*/  IMAD.U32 R19, RZ, RZ, UR48 ;  /* 0x00000030ff137e24 */ /* 0x000fca000f8e00ff */
[----:B------:R-:W-:Y:S02]  /*11310*/  VIADDMNMX R19, R19, R2, UR11, PT ;  /* 0x0000000b13137e46 */ /* 0x000fe4000b800102 */
[----:B------:R-:W-:Y:S02]  /*11320*/  MOV R2, RZ ;  /* 0x000000ff00027202 */ /* 0x000fe40000000f00 */
        /* <DEDUP_REMOVED lines=18> */
[----:B------:R-:W-:Y:S01]  /*11450*/  MOV R13, RZ ;  /* 0x000000ff000d7202 */ /* 0x000fe20000000f00 */
[----:B------:R-:W-:-:S02]  /*11460*/  IMAD.U32 R10, RZ, RZ, UR4 ;  /* 0x00000004ff0a7e24 */ /* 0x000fc4000f8e00ff */
[----:B------:R-:W-:Y:S02]  /*11470*/  IMAD.U32 R11, RZ, RZ, UR5 ;  /* 0x00000005ff0b7e24 */ /* 0x000fe4000f8e00ff */
[----:B------:R-:W-:Y:S02]  /*11480*/  IMAD.MOV.U32 R8, RZ, RZ, 0x70 ;  /* 0x00000070ff087424 */ /* 0x000fe400078e00ff */
[----:B------:R-:W-:-:S07]  /*11490*/  IMAD.MOV.U32 R12, RZ, RZ, 0x1 ;  /* 0x00000001ff0c7424 */ /* 0x000fce00078e00ff */
[----:B------:R-:W-:-:S07]  /*114a0*/  LEPC R20, `(.L_x_2239) ;  /* 0x000000001014794e */ /* 0x000fce0000000000 */
[----:B0----5:R-:W-:Y:S05]  /*114b0*/  CALL.ABS.NOINC R2 ;  /* 0x0000000002007343 */ /* 0x021fea0003c00000 */
.L_x_2239:
        /* <DEDUP_REMOVED lines=19> */
[----:B-1---5:R-:W-:Y:S05]  /*115f0*/  CALL.ABS.NOINC R2 ;  /* 0x0000000002007343 */ /* 0x022fea0003c00000 */
.L_x_2241:
[----:B------:R0:W1:Y:S01]  /*11600*/  LDC.64 R2, c[0x4][R16] ;  /* 0x0100000010027b82 */ /* 0x0000620000000a00 */
[----:B------:R-:W-:Y:S01]  /*11610*/  ULDC.64 UR4, c[0x4][0xa8] ;  /* 0x01002a0000047ab9 */ /* 0x000fe20000000a00 */
[----:B------:R-:W-:Y:S01]  /*11620*/  ULDC.64 UR6, c[0x4][0xb0] ;  /* 0x01002c0000067ab9 */ /* 0x000fe20000000a00 */
[----:B------:R-:W-:Y:S01]  /*11630*/  MOV R4, UR4 ;  /* 0x0000000400047c02 */ /* 0x000fe20008000f00 */
        /* <DEDUP_REMOVED lines=11> */
.L_x_2240:
[----:B------:R-:W0:Y:S01]  /*116f0*/  LDC.64 R2, c[0x0][0x9f8] ;  /* 0x00027e00ff027b82 */ /* 0x000e220000000a00 */
[----:B------:R-:W-:Y:S01]  /*11700*/  IMAD.MOV.U32 R34, RZ, RZ, R26 ;  /* 0x000000ffff227224 */ /* 0x000fe200078e001a */
[----:B------:R-:W-:-:S06]  /*11710*/  ULDC.64 UR4, c[0x0][0x208] ;  /* 0x0000820000047ab9 */ /* 0x000fcc0000000a00 */
[----:B------:R-:W1:Y:S01]  /*11720*/  LDC R18, c[0x0][0x430] ;  /* 0x00010c00ff127b82 */ /* 0x000e620000000800 */
[----:B0-----:R-:W-:-:S04]  /*11730*/  ISETP.NE.U32.AND P0, PT, R2, RZ, PT ;  /* 0x000000ff0200720c */ /* 0x001fc80003f05070 */
[----:B------:R-:W-:-:S13]  /*11740*/  ISETP.NE.AND.EX P0, PT, R3, RZ, PT, P0 ;  /* 0x000000ff0300720c */ /* 0x000fda0003f05300 */
[----:B------:R-:W0:Y:S02]  /*11750*/  @P0 LDC.64 R2, c[0x0][0x9f8] ;  /* 0x00027e00ff020b82 */ /* 0x000e240000000a00 */
[----:B0-----:R-:W-:-:S05]  /*11760*/  @P0 IMAD.WIDE R2, R26, 0x4, R2 ;  /* 0x000000041a020825 */ /* 0x001fca00078e0202 */
[----:B------:R0:W2:Y:S01]  /*11770*/  @P0 LDG.E R34, desc[UR4][R2.64] ;  /* 0x0000000402220981 */ /* 0x0000a2000c1e1900 */
[----:B------:R-:W-:Y:S01]  /*11780*/  SHF.L.U32 R24, R25, 0x4, RZ ;  /* 0x0000000419187819 */ /* 0x000fe200000006ff */
[----:B------:R-:W-:Y:S01]  /*11790*/  VIADD R29, R19, 0xffffffff ;  /* 0xffffffff131d7836 */ /* 0x000fe20000000000 */
[----:B------:R-:W-:Y:S02]  /*117a0*/  LOP3.LUT R6, R25, 0x7f, RZ, 0xc0, !PT ;  /* 0x0000007f19067812 */ /* 0x000fe400078ec0ff */
[----:B------:R-:W-:Y:S02]  /*117b0*/  LOP3.LUT R24, R24, 0x70, RZ, 0xc0, !PT ;  /* 0x0000007018187812 */ /* 0x000fe400078ec0ff */
[----:B------:R-:W-:Y:S02]  /*117c0*/  SHF.R.U32.HI R0, RZ, 0x3, R6 ;  /* 0x00000003ff007819 */ /* 0x000fe40000011606 */
[----:B-1----:R-:W-:Y:S02]  /*117d0*/  ISETP.NE.AND P1, PT, R18, 0x1, PT ;  /* 0x000000011200780c */ /* 0x002fe40003f25270 */
[----:B------:R-:W-:-:S02]  /*117e0*/  LOP3.LUT R17, R24, R0, RZ, 0xfc, !PT ;  /* 0x0000000018117212 */ /* 0x000fc400078efcff */
[----:B------:R-:W-:-:S03]  /*117f0*/  LOP3.LUT R16, R16, 0xffffffbf, RZ, 0xc0, !PT ;  /* 0xffffffbf10107812 */ /* 0x000fc600078ec0ff */
[----:B------:R-:W-:-:S04]  /*11800*/  IMAD R4, R29, 0x50, R17 ;  /* 0x000000501d047824 */ /* 0x000fc800078e0211 */
[C---:B-----5:R-:W-:Y:S01]  /*11810*/  IMAD.IADD R7, R4.reuse, 0x1, R23 ;  /* 0x0000000104077824 */ /* 0x060fe200078e0217 */
[----:B------:R-:W-:Y:S01]  /*11820*/  ISETP.GE.AND P0, PT, R4, UR40, PT ;  /* 0x0000002804007c0c */ /* 0x000fe2000bf06270 */
[----:B------:R-:W1:Y:S01]  /*11830*/  @P1 LDC R0, c[0x0][0x434] ;  /* 0x00010d00ff001b82 */ /* 0x000e620000000800 */
[----:B------:R-:W-:Y:S01]  /*11840*/  @P1 LOP3.LUT R16, R16, 0x40, RZ, 0xfc, !PT ;  /* 0x0000004010101812 */ /* 0x000fe200078efcff */
[----:B------:R-:W-:Y:S01]  /*11850*/  IMAD.MOV.U32 R10, RZ, RZ, R7 ;  /* 0x000000ffff0a7224 */ /* 0x000fe200078e0007 */
[----:B------:R-:W-:-:S05]  /*11860*/  ISETP.GT.U32.OR P0, PT, R17, 0x4f, P0 ;  /* 0x0000004f1100780c */ /* 0x000fca0000704470 */
[----:B0-----:R-:W0:Y:S08]  /*11870*/  @P1 LDC R3, c[0x0][0x438] ;  /* 0x00010e00ff031b82 */ /* 0x001e300000000800 */
[----:B------:R-:W3:Y:S08]  /*11880*/  @!P0 LDC.64 R8, c[0x0][0x428] ;  /* 0x00010a00ff088b82 */ /* 0x000ef00000000a00 */
[----:B------:R-:W4:Y:S01]  /*11890*/  @!P0 LDC.64 R4, c[0x0][0x418] ;  /* 0x00010600ff048b82 */ /* 0x000f220000000a00 */
[----:B-1----:R-:W-:-:S05]  /*118a0*/  @P1 IMAD.HI.U32 R0, R7, R0, RZ ;  /* 0x0000000007001227 */ /* 0x002fca00078e00ff */
[----:B0-----:R-:W-:-:S04]  /*118b0*/  @P1 SHF.R.U32.HI R10, RZ, R3, R0 ;  /* 0x00000003ff0a1219 */ /* 0x001fc80000011600 */
[--C-:B------:R-:W-:Y:S01]  /*118c0*/  @!P0 SHF.R.S32.HI R3, RZ, 0x1f, R10.reuse ;  /* 0x0000001fff038819 */ /* 0x100fe2000001140a */
[----:B------:R-:W-:Y:S01]  /*118d0*/  @!P0 IMAD.MOV.U32 R2, RZ, RZ, R10 ;  /* 0x000000ffff028224 */ /* 0x000fe200078e000a */
[----:B------:R-:W-:Y:S02]  /*118e0*/  LOP3.LUT R16, R16, 0xffffffef, RZ, 0xc0, !PT ;  /* 0xffffffef10107812 */ /* 0x000fe400078ec0ff */
[----:B--2---:R-:W-:Y:S01]  /*118f0*/  SHF.R.S32.HI R11, RZ, 0x1f, R34 ;  /* 0x0000001fff0b7819 */ /* 0x004fe20000011422 */
[----:B---3--:R-:W-:-:S04]  /*11900*/  @!P0 IMAD.WIDE.U32 R2, R34, R8, R2 ;  /* 0x0000000822028225 */ /* 0x008fc800078e0002 */
[----:B------:R-:W-:Y:S01]  /*11910*/  @!P0 IMAD R0, R11, R8, RZ ;  /* 0x000000080b008224 */ /* 0x000fe200078e02ff */
[----:B----4-:R-:W-:Y:S01]  /*11920*/  @!P0 LEA R4, P1, R2, R4, 0x2 ;  /* 0x0000000402048211 */ /* 0x010fe200078210ff */
[----:B------:R0:W-:Y:S02]  /*11930*/  STL [R1], R11 ;  /* 0x0000000b01007387 */ /* 0x0001e40000100800 */
[----:B------:R-:W-:-:S05]  /*11940*/  @!P0 IMAD R9, R34, R9, R0 ;  /* 0x0000000922098224 */ /* 0x000fca00078e0200 */
[----:B------:R-:W-:-:S04]  /*11950*/  @!P0 IADD3 R0, R3, R9, RZ ;  /* 0x0000000903008210 */ /* 0x000fc80007ffe0ff */
[----:B------:R-:W-:Y:S01]  /*11960*/  @!P0 LEA.HI.X R5, R2, R5, R0, 0x2, P1 ;  /* 0x0000000502058211 */ /* 0x000fe200008f1400 */
[----:B------:R-:W-:-:S06]  /*11970*/  IMAD.MOV.U32 R0, RZ, RZ, RZ ;  /* 0x000000ffff007224 */ /* 0x000fcc00078e00ff */
[----:B------:R1:W5:Y:S01]  /*11980*/  @!P0 LDG.E R0, desc[UR4][R4.64] ;  /* 0x0000000404008981 */ /* 0x000362000c1e1900 */
[----:B------:R-:W-:Y:S01]  /*11990*/  ULDC UR4, c[0x0][0x2f4] ;  /* 0x0000bd0000047ab9 */ /* 0x000fe20000000800 */
[----:B------:R-:W-:Y:S01]  /*119a0*/  UMOV UR5, 0xffffffff ;  /* 0xffffffff00057882 */ /* 0x000fe20000000000 */
[----:B-1----:R-:W-:-:S05]  /*119b0*/  IMAD.SHL.U32 R4, R25, 0x8, RZ ;  /* 0x0000000819047824 */ /* 0x002fca00078e00ff */
        /* <DEDUP_REMOVED lines=15> */
[----:B0-----:R-:W-:Y:S06]  /*11ab0*/  BRA.DIV UR5, `(.L_x_2242) ;  /* 0x0000003205e87947 */ /* 0x001fec000b800000 */
.L_x_2286:
[----:B------:R-:W2:Y:S01]  /*11ac0*/  LDL R2, [R1+0x4] ;  /* 0x0000040001027983 */ /* 0x000ea20000100800 */
[----:B------:R-:W-:Y:S01]  /*11ad0*/  ISETP.GT.U32.AND P1, PT, R17, 0x4f, PT ;  /* 0x0000004f1100780c */ /* 0x000fe20003f24070 */
[----:B------:R-:W-:Y:S01]  /*11ae0*/  IMAD.MOV R8, RZ, RZ, -R10 ;  /* 0x000000ffff087224 */ /* 0x000fe200078e0a0a */
[----:B------:R-:W-:Y:S02]  /*11af0*/  LOP3.LUT R16, R16, 0xfffffffe, RZ, 0xc0, !PT ;  /* 0xfffffffe10107812 */ /* 0x000fe400078ec0ff */
[----:B------:R-:W-:Y:S01]  /*11b00*/  MOV R33, UR39 ;  /* 0x0000002700217c02 */ /* 0x000fe20008000f00 */
[----:B------:R-:W-:-:S03]  /*11b10*/  IMAD R8, R18, R8, R7 ;  /* 0x0000000812087224 */ /* 0x000fc600078e0207 */
[----:B------:R-:W-:-:S05]  /*11b20*/  SHF.R.S32.HI R33, RZ, 0x1f, R33 ;  /* 0x0000001fff217819 */ /* 0x000fca0000011421 */
[----:B------:R-:W-:-:S04]  /*11b30*/  @P1 LOP3.LUT R16, R16, 0x1, RZ, 0xfc, !PT ;  /* 0x0000000110101812 */ /* 0x000fc800078efcff */
[----:B------:R-:W-:Y:S02]  /*11b40*/  LOP3.LUT R16, R16, 0xffffffdf, RZ, 0xc0, !PT ;  /* 0xffffffdf10107812 */ /* 0x000fe400078ec0ff */
[----:B--2---:R-:W-:-:S13]  /*11b50*/  R2UR UR4, R2 ;  /* 0x00000000020472ca */ /* 0x004fda00000e0000 */
[----:B------:R-:W-:-:S06]  /*11b60*/  ULOP3.LUT UR4, UR4, 0x2, URZ, 0xfc, !UPT ;  /* 0x0000000204047892 */ /* 0x000fcc000f8efc3f */
[----:B------:R-:W-:-:S05]  /*11b70*/  IMAD.U32 R2, RZ, RZ, UR4 ;  /* 0x00000004ff027e24 */ /* 0x000fca000f8e00ff */
[----:B------:R-:W-:-:S13]  /*11b80*/  ISETP.NE.AND P0, PT, R2, 0x3, PT ;  /* 0x000000030200780c */ /* 0x000fda0003f05270 */
[----:B------:R-:W-:Y:S01]  /*11b90*/  @P0 LOP3.LUT R16, R16, 0x20, RZ, 0xfc, !PT ;  /* 0x0000002010100812 */ /* 0x000fe200078efcff */
[----:B------:R-:W-:Y:S06]  /*11ba0*/  @!P0 BRA `(.L_x_2243) ;  /* 0x0000000000048947 */ /* 0x000fec0003800000 */
[----:B------:R-:W-:Y:S01]  /*11bb0*/  BPT.TRAP 0x1 ;  /* 0x000000040000795c */ /* 0x000fe20000300000 */
.L_x_2243:
        /* <DEDUP_REMOVED lines=26> */
.L_x_2287:
        /* <DEDUP_REMOVED lines=20> */
[----:B------:R-:W-:Y:S01]  /*11ea0*/  VIADD R7, R3, UR4 ;  /* 0x0000000403077c36 */ /* 0x000fe20008000000 */
[----:B------:R-:W-:Y:S01]  /*11eb0*/  LOP3.LUT R3, R4, 0x1c0, RZ, 0xc0, !PT ;  /* 0x000001c004037812 */ /* 0x000fe200078ec0ff */
[----:B------:R-:W-:-:S03]  /*11ec0*/  UMOV UR4, 0xffffffff ;  /* 0xffffffff00047882 */ /* 0x000fc60000000000 */
[----:B------:R-:W-:Y:S02]  /*11ed0*/  LEA.HI.X R7, R2, UR7, R7, 0x1, P0 ;  /* 0x0000000702077c11 */ /* 0x000fe400080f0c07 */
[----:B------:R-:W-:Y:S02]  /*11ee0*/  MOV R2, 0xffffffb0 ;  /* 0xffffffb000027802 */ /* 0x000fe40000000f00 */
[----:B------:R-:W-:-:S03]  /*11ef0*/  LOP3.LUT R4, R3, 0x38, R4, 0xf8, !PT ;  /* 0x0000003803047812 */ /* 0x000fc600078ef804 */
[----:B------:R-:W-:Y:S01]  /*11f00*/  IMAD R6, R29, R2, UR40 ;  /* 0x000000281d067e24 */ /* 0x000fe2000f8e0202 */
[----:B------:R-:W-:-:S03]  /*11f10*/  LOP3.LUT R4, R4, 0x38, R25, 0x78, !PT ;  /* 0x0000003804047812 */ /* 0x000fc600078e7819 */
[----:B------:R-:W-:Y:S01]  /*11f20*/  IMAD.IADD R6, R6, 0x1, -R27 ;  /* 0x0000000106067824 */ /* 0x000fe200078e0a1b */
[----:B------:R-:W-:-:S04]  /*11f30*/  LOP3.LUT R31, R4, 0x200, R31, 0xf8, !PT ;  /* 0x00000200041f7812 */ /* 0x000fc800078ef81f */
        /* <DEDUP_REMOVED lines=44> */
.L_x_2299:
[----:B------:R-:W-:Y:S01]  /*12200*/  ISETP.GE.AND P0, PT, R6, 0x41, PT ;  /* 0x000000410600780c */ /* 0x000fe20003f06270 */
[----:B------:R-:W-:Y:S01]  /*12210*/  BSSY B0, `(.L_x_2246) ;  /* 0x0000012000007945 */ /* 0x000fe20003800000 */
[----:B-1----:R-:W-:Y:S02]  /*12220*/  IMAD.MOV.U32 R2, RZ, RZ, R14 ;  /* 0x000000ffff027224 */ /* 0x002fe400078e000e */
[----:B--2---:R-:W-:-:S09]  /*12230*/  IMAD.MOV.U32 R3, RZ, RZ, R4 ;  /* 0x000000ffff037224 */ /* 0x004fd200078e0004 */
        /* <DEDUP_REMOVED lines=15> */
.L_x_2247:
[----:B------:R-:W-:Y:S05]  /*12330*/  BSYNC B0 ;  /* 0x0000000000007941 */ /* 0x000fea0003800000 */
.L_x_2246:
[----:B------:R-:W-:Y:S01]  /*12340*/  NOP ;  /* 0x0000000000007918 */ /* 0x000fe20000000000 */
[----:B------:R-:W-:Y:S01]  /*12350*/  SYNCS.ARRIVE.TRANS64.RED.A0T1 RZ, [UR44+0x38830], RZ ;  /* 0x038830ffffff79a7 */ /* 0x000fe2000820042c */
[----:B------:R-:W-:Y:S01]  /*12360*/  ARRIVES.LDGSTSBAR.64.TRANSCNT [UR44+0x38830] ;  /* 0x03883000ff0079b0 */ /* 0x000fe20008000aac */
[----:B------:R-:W-:Y:S01]  /*12370*/  NOP ;  /* 0x0000000000007918 */ /* 0x000fe20000000000 */
[----:B------:R-:W-:-:S13]  /*12380*/  LOP3.LUT P0, RZ, R16, 0x20, RZ, 0xc0, !PT ;  /* 0x0000002010ff7812 */ /* 0x000fda000780c0ff */
[----:B------:R-:W-:Y:S05]  /*12390*/  @!P0 BRA `(.L_x_2248) ;  /* 0x0000000000048947 */ /* 0x000fea0003800000 */
[----:B------:R-:W-:Y:S01]  /*123a0*/  BPT.TRAP 0x1 ;  /* 0x000000040000795c */ /* 0x000fe20000300000 */
.L_x_2248:
        /* <DEDUP_REMOVED lines=18> */
[----:B------:R-:W-:Y:S01]  /*124d0*/  MOV R4, UR6 ;  /* 0x0000000600047c02 */ /* 0x000fe20008000f00 */
[----:B------:R-:W-:Y:S01]  /*124e0*/  IMAD.U32 R5, RZ, RZ, UR7 ;  /* 0x00000007ff057e24 */ /* 0x000fe2000f8e00ff */
        /* <DEDUP_REMOVED lines=9> */
[----:B0-----:R-:W-:Y:S05]  /*12580*/  CALL.ABS.NOINC R2 ;  /* 0x0000000002007343 */ /* 0x001fea0003c00000 */
.L_x_2249:
[----:B0-----:R-:W0:Y:S01]  /*12590*/  S2R R2, SR_TID.X ;  /* 0x0000000000027919 */ /* 0x001e220000002100 */
[----:B------:R-:W-:Y:S01]  /*125a0*/  UISETP.NE.AND UP0, UPT, UR47, URZ, UPT ;  /* 0x0000003f2f00728c */ /* 0x000fe2000bf05270 */
[----:B------:R-:W-:Y:S01]  /*125b0*/  IMAD.U32 R0, RZ, RZ, UR46 ;  /* 0x0000002eff007e24 */ /* 0x000fe2000f8e00ff */
[----:B------:R-:W1:Y:S01]  /*125c0*/  LDC R7, c[0x0][0x448] ;  /* 0x00011200ff077b82 */ /* 0x000e620000000800 */
[----:B------:R-:W-:Y:S02]  /*125d0*/  IMAD.U32 R4, RZ, RZ, UR36 ;  /* 0x00000024ff047e24 */ /* 0x000fe4000f8e00ff */
[----:B------:R-:W-:Y:S01]  /*125e0*/  IMAD.U32 R5, RZ, RZ, UR37 ;  /* 0x00000025ff057e24 */ /* 0x000fe2000f8e00ff */
[----:B------:R-:W-:Y:S01]  /*125f0*/  PLOP3.LUT P0, PT, PT, PT, UP0, 0x80, 0x0 ;  /* 0x000000000000781c */ /* 0x000fe20003f0f008 */
[----:B------:R-:W-:-:S04]  /*12600*/  IMAD.U32 R3, RZ, RZ, UR45 ;  /* 0x0000002dff037e24 */ /* 0x000fc8000f8e00ff */
[----:B------:R-:W-:Y:S01]  /*12610*/  @UP0 ULDC UR4, c[0x0][0x44c] ;  /* 0x0001130000040ab9 */ /* 0x000fe20000000800 */
[----:B0-----:R-:W-:-:S04]  /*12620*/  LOP3.LUT R2, R2, 0x7f, RZ, 0xc0, !PT ;  /* 0x0000007f02027812 */ /* 0x001fc800078ec0ff */
[----:B------:R-:W-:-:S04]  /*12630*/  SHF.R.U32.HI R2, RZ, 0x3, R2 ;  /* 0x00000003ff027819 */ /* 0x000fc80000011602 */
[----:B------:R-:W-:-:S04]  /*12640*/  LOP3.LUT R2, R24, R2, RZ, 0xfc, !PT ;  /* 0x0000000218027212 */ /* 0x000fc800078efcff */
[----:B------:R-:W-:-:S05]  /*12650*/  LEA R0, R0, R2, 0x7 ;  /* 0x0000000200007211 */ /* 0x000fca00078e38ff */
[----:B------:R-:W-:Y:S01]  /*12660*/  @P0 IMAD.HI.U32 R2, R0, UR4, RZ ;  /* 0x0000000400020c27 */ /* 0x000fe2000f8e00ff */
[----:B------:R-:W-:Y:S01]  /*12670*/  PLOP3.LUT P0, PT, PT, PT, UP0, 0x80, 0x0 ;  /* 0x000000000000781c */ /* 0x000fe20003f0f008 */
[----:B------:R-:W-:Y:S02]  /*12680*/  @UP0 ULDC UR4, c[0x0][0x450] ;  /* 0x0001140000040ab9 */ /* 0x000fe40000000800 */
[----:B------:R-:W-:-:S10]  /*12690*/  IMAD.MOV.U32 R9, RZ, RZ, R0 ;  /* 0x000000ffff097224 */ /* 0x000fd400078e0000 */
[----:B------:R-:W-:Y:S01]  /*126a0*/  @P0 SHF.R.U32.HI R9, RZ, UR4, R2 ;  /* 0x00000004ff090c19 */ /* 0x000fe20008011602 */
[----:B------:R-:W-:Y:S01]  /*126b0*/  ULDC.64 UR4, c[0x0][0x2e0] ;  /* 0x0000b80000047ab9 */ /* 0x000fe20000000a00 */
[----:B------:R-:W-:Y:S01]  /*126c0*/  MOV R2, R4 ;  /* 0x0000000400027202 */ /* 0x000fe20000000f00 */
[----:B------:R-:W-:Y:S02]  /*126d0*/  IMAD R25, R25, UR4, RZ ;  /* 0x0000000419197c24 */ /* 0x000fe4000f8e02ff */
[----:B------:R-:W-:Y:S02]  /*126e0*/  IMAD.MOV R5, RZ, RZ, -R9 ;  /* 0x000000ffff057224 */ /* 0x000fe400078e0a09 */
[----:B------:R-:W-:-:S04]  /*126f0*/  IMAD.WIDE.U32 R2, R26, UR4, R2 ;  /* 0x000000041a027c25 */ /* 0x000fc8000f8e0002 */
[----:B-1----:R-:W-:Y:S01]  /*12700*/  IMAD R5, R7, R5, R0 ;  /* 0x0000000507057224 */ /* 0x002fe200078e0200 */
[----:B------:R-:W-:Y:S01]  /*12710*/  SHF.R.S32.HI R0, RZ, 0x1f, R9 ;  /* 0x0000001fff007819 */ /* 0x000fe20000011409 */
[----:B------:R-:W-:Y:S01]  /*12720*/  IMAD R25, R26, UR5, R25 ;  /* 0x000000051a197c24 */ /* 0x000fe2000f8e0219 */
[----:B------:R-:W-:-:S03]  /*12730*/  ULDC.64 UR4, c[0x0][0x2d0] ;  /* 0x0000b40000047ab9 */ /* 0x000fc60000000a00 */
[----:B------:R-:W-:Y:S02]  /*12740*/  IMAD.IADD R3, R3, 0x1, R25 ;  /* 0x0000000103037824 */ /* 0x000fe400078e0219 */
        /* <DEDUP_REMOVED lines=21> */
[----:B------:R-:W-:Y:S01]  /*128a0*/  MOV R8, UR46 ;  /* 0x0000002e00087c02 */ /* 0x000fe20008000f00 */
[----:B------:R-:W-:Y:S01]  /*128b0*/  ULDC UR4, c[0x0][0x288] ;  /* 0x0000a20000047ab9 */ /* 0x000fe20000000800 */
[----:B------:R-:W-:Y:S01]  /*128c0*/  ULDC.64 UR6, c[0x0][0x208] ;  /* 0x0000820000067ab9 */ /* 0x000fe20000000a00 */
[----:B------:R-:W0:Y:S01]  /*128d0*/  SHFL.IDX PT, R2, R0, RZ, 0x181f ;  /* 0x00181fff00027589 */ /* 0x000e2200000e0000 */
[----:B------:R-:W-:Y:S02]  /*128e0*/  IMAD R7, R7, UR4, RZ ;  /* 0x0000000407077c24 */ /* 0x000fe4000f8e02ff */
[----:B------:R-:W-:Y:S01]  /*128f0*/  IMAD R8, R8, 0x80, R27 ;  /* 0x0000008008087824 */ /* 0x000fe200078e021b */
[----:B------:R-:W-:Y:S03]  /*12900*/  SHFL.IDX PT, R5, R6, 0x1, 0x181f ;  /* 0x00381f0006057f89 */ /* 0x000fe600000e0000 */
[C---:B------:R-:W-:Y:S01]  /*12910*/  VIADD R10, R8.reuse, 0x10 ;  /* 0x00000010080a7836 */ /* 0x040fe20000000000 */
[----:B------:R-:W-:Y:S01]  /*12920*/  ISETP.GE.AND P0, PT, R8, R7, PT ;  /* 0x000000070800720c */ /* 0x000fe20003f06270 */
[----:B------:R-:W1:Y:S04]  /*12930*/  SHFL.IDX PT, R4, R0, 0x1, 0x181f ;  /* 0x00381f0000047f89 */ /* 0x000e6800000e0000 */
[----:B------:R-:W-:Y:S08]  /*12940*/  SHFL.IDX PT, R14, R0, 0x7, 0x181f ;  /* 0x00f81f00000e7f89 */ /* 0x000ff000000e0000 */
        /* <DEDUP_REMOVED lines=64> */
.L_x_2316:
[----:B------:R-:W-:Y:S01]  /*12d50*/  VIADD R8, R8, 0x70 ;  /* 0x0000007008087836 */ /* 0x000fe20000000000 */
[----:B------:R-:W-:Y:S01]  /*12d60*/  BSSY B0, `(.L_x_2251) ;  /* 0x000000f000007945 */ /* 0x000fe20003800000 */
[----:B-1----:R-:W-:Y:S01]  /*12d70*/  IMAD.MOV.U32 R2, RZ, RZ, R14 ;  /* 0x000000ffff027224 */ /* 0x002fe200078e000e */
[----:B------:R-:W-:Y:S02]  /*12d80*/  MOV R3, R6 ;  /* 0x0000000600037202 */ /* 0x000fe40000000f00 */
[----:B------:R-:W-:-:S13]  /*12d90*/  ISETP.GE.AND P0, PT, R8, R7, PT ;  /* 0x000000070800720c */ /* 0x000fda0003f06270 */
        /* <DEDUP_REMOVED lines=11> */
.L_x_2252:
[----:B------:R-:W-:Y:S05]  /*12e50*/  BSYNC B0 ;  /* 0x0000000000007941 */ /* 0x000fea0003800000 */
.L_x_2251:
        /* <DEDUP_REMOVED lines=11> */
.L_x_2317:
[----:B------:R-:W-:Y:S01]  /*12f10*/  ISETP.GE.AND P0, PT, R19, UR48, PT ;  /* 0x0000003013007c0c */ /* 0x000fe2000bf06270 */
[----:B------:R-:W-:-:S12]  /*12f20*/  IMAD.MOV.U32 R21, RZ, RZ, RZ ;  /* 0x000000ffff157224 */ /* 0x000fd800078e00ff */
[----:B------:R-:W-:Y:S05]  /*12f30*/  @!P0 BRA `(.L_x_2254) ;  /* 0x0000001000888947 */ /* 0x000fea0003800000 */
[----:B0-----:R-:W0:Y:S01]  /*12f40*/  S2R R2, SR_TID.X ;  /* 0x0000000000027919 */ /* 0x001e220000002100 */
[----:B------:R-:W-:Y:S01]  /*12f50*/  UIADD3 UR4, UR42, 0x1, URZ ;  /* 0x000000012a047890 */ /* 0x000fe2000fffe03f */
[----:B------:R-:W-:Y:S01]  /*12f60*/  LOP3.LUT R0, RZ, UR41, RZ, 0x33, !PT ;  /* 0x00000029ff007c12 */ /* 0x000fe2000f8e33ff */
[----:B------:R-:W-:Y:S01]  /*12f70*/  ULOP3.LUT UR5, URZ, UR43, URZ, 0x33, !UPT ;  /* 0x0000002b3f057292 */ /* 0x000fe2000f8e333f */
[----:B------:R-:W-:Y:S01]  /*12f80*/  BSSY B0, `(.L_x_2254) ;  /* 0x000011d000007945 */ /* 0x000fe20003800000 */
[----:B------:R-:W-:Y:S01]  /*12f90*/  UIMAD UR4, UR4, UR38, URZ ;  /* 0x00000026040472a4 */ /* 0x000fe2000f8e023f */
[----:B------:R-:W-:-:S05]  /*12fa0*/  IMAD.MOV.U32 R20, RZ, RZ, RZ ;  /* 0x000000ffff147224 */ /* 0x000fca00078e00ff */
[----:B------:R-:W-:Y:S01]  /*12fb0*/  LOP3.LUT R3, RZ, UR4, RZ, 0x33, !PT ;  /* 0x00000004ff037c12 */ /* 0x000fe2000f8e33ff */
[----:B------:R-:W-:Y:S02]  /*12fc0*/  ULDC UR4, c[0x0][0x2f4] ;  /* 0x0000bd0000047ab9 */ /* 0x000fe40000000800 */
[----:B------:R-:W-:Y:S02]  /*12fd0*/  ISETP.GE.AND P4, PT, R22, UR4, PT ;  /* 0x0000000416007c0c */ /* 0x000fe4000bf86270 */
[----:B------:R-:W-:Y:S02]  /*12fe0*/  VIMNMX3 R0, R0, UR5, R3, !PT ;  /* 0x0000000500007c0f */ /* 0x000fe4000f800103 */
        /* <DEDUP_REMOVED lines=8> */
[----:B------:R-:W-:Y:S01]  /*13070*/  IMAD.SHL.U32 R2, R22, 0x2, RZ ;  /* 0x0000000216027824 */ /* 0x000fe200078e00ff */
[----:B------:R-:W-:Y:S01]  /*13080*/  IADD3 R3, R23, -0xf0, RZ ;  /* 0xffffff1017037810 */ /* 0x000fe20007ffe0ff */
[----:B------:R-:W-:Y:S02]  /*13090*/  IMAD.MOV.U32 R23, RZ, RZ, 0x1 ;  /* 0x00000001ff177424 */ /* 0x000fe400078e00ff */
[C---:B------:R-:W-:Y:S02]  /*130a0*/  IMAD R5, R0.reuse, 0x50, R5 ;  /* 0x0000005000057824 */ /* 0x040fe400078e0205 */
[----:B------:R-:W-:Y:S02]  /*130b0*/  IMAD R10, R0, -0x50, R3 ;  /* 0xffffffb0000a7824 */ /* 0x000fe400078e0203 */
[----:B------:R-:W-:-:S07]  /*130c0*/  VIADD R0, R5, 0xa0 ;  /* 0x000000a005007836 */ /* 0x000fce0000000000 */
.L_x_2267:
[----:B------:R-:W2:Y:S01]  /*130d0*/  LDL R8, [R1] ;  /* 0x0000000001087983 */ /* 0x000ea20000100800 */
[----:B------:R-:W0:Y:S01]  /*130e0*/  LDC R3, c[0x0][0x430] ;  /* 0x00010c00ff037b82 */ /* 0x000e220000000800 */
[----:B------:R-:W1:Y:S01]  /*130f0*/  S2R R2, SR_TID.X ;  /* 0x0000000000027919 */ /* 0x000e620000002100 */
[----:B------:R-:W3:Y:S01]  /*13100*/  S2R R4, SR_TID.X ;  /* 0x0000000000047919 */ /* 0x000ee20000002100 */
[----:B0-----:R-:W-:Y:S02]  /*13110*/  ISETP.NE.AND P0, PT, R3, 0x1, PT ;  /* 0x000000010300780c */ /* 0x001fe40003f05270 */
[----:B-1----:R-:W-:-:S11]  /*13120*/  SHF.L.U32 R2, R2, 0x4, RZ ;  /* 0x0000000402027819 */ /* 0x002fd600000006ff */
[----:B------:R-:W0:Y:S01]  /*13130*/  @P0 LDC R3, c[0x0][0x434] ;  /* 0x00010d00ff030b82 */ /* 0x000e220000000800 */
[----:B---3--:R-:W-:Y:S02]  /*13140*/  LOP3.LUT R4, R4, 0x7f, RZ, 0xc0, !PT ;  /* 0x0000007f04047812 */ /* 0x008fe400078ec0ff */
[----:B------:R-:W-:Y:S02]  /*13150*/  LOP3.LUT R2, R2, 0x70, RZ, 0xc0, !PT ;  /* 0x0000007002027812 */ /* 0x000fe400078ec0ff */
[----:B------:R-:W-:-:S03]  /*13160*/  SHF.R.U32.HI R4, RZ, 0x3, R4 ;  /* 0x00000003ff047819 */ /* 0x000fc60000011604 */
[----:B------:R-:W1:Y:S01]  /*13170*/  @P0 LDC R5, c[0x0][0x438] ;  /* 0x00010e00ff050b82 */ /* 0x000e620000000800 */
[----:B------:R-:W-:-:S04]  /*13180*/  LOP3.LUT R2, R2, R4, RZ, 0xfc, !PT ;  /* 0x0000000402027212 */ /* 0x000fc800078efcff */
[----:B------:R-:W-:Y:S01]  /*13190*/  ISETP.GT.U32.AND P6, PT, R2, 0x4f, PT ;  /* 0x0000004f0200780c */ /* 0x000fe20003fc4070 */
[----:B------:R-:W-:-:S12]  /*131a0*/  IMAD.MOV.U32 R9, RZ, RZ, R10 ;  /* 0x000000ffff097224 */ /* 0x000fd800078e000a */
[----:B------:R-:W2:Y:S01]  /*131b0*/  @!P6 LDC.64 R6, c[0x0][0x428] ;  /* 0x00010a00ff06eb82 */ /* 0x000ea20000000a00 */
[----:B0-----:R-:W-:-:S05]  /*131c0*/  @P0 IMAD.HI.U32 R2, R10, R3, RZ ;  /* 0x000000030a020227 */ /* 0x001fca00078e00ff */
        /* <DEDUP_REMOVED lines=21> */
.L_x_2255:
[----:B------:R-:W-:Y:S01]  /*13320*/  LEA R19, R21, UR44, 0x3 ;  /* 0x0000002c15137c11 */ /* 0x000fe2000f8e18ff */
[----:B------:R-:W-:Y:S01]  /*13330*/  BSSY B1, `(.L_x_2256) ;  /* 0x0000004000017945 */ /* 0x000fe20003800000 */
[----:B------:R-:W-:-:S04]  /*13340*/  SHF.L.U32 R2, R26, 0x1f, RZ ;  /* 0x0000001f1a027819 */ /* 0x000fc800000006ff */
[----:B------:R-:W1:Y:S02]  /*13350*/  SYNCS.PHASECHK.TRANS64.TRYWAIT P0, [R19+URZ+0x38840], R2 ;  /* 0x03884002130075a7 */ /* 0x000e64000800017f */
[----:B-1----:R-:W-:Y:S05]  /*13360*/  @!P0 BRA `(.L_x_2257) ;  /* 0x0000002c00848947 */ /* 0x002fea0003800000 */
.L_x_2318:
[----:B------:R-:W-:Y:S05]  /*13370*/  BSYNC B1 ;  /* 0x0000000000017941 */ /* 0x000fea0003800000 */
.L_x_2256:
        /* <DEDUP_REMOVED lines=26> */
[----:B------:R-:W-:-:S04]  /*13520*/  UMOV UR4, 0xffffffff ;  /* 0xffffffff00047882 */ /* 0x000fc80000000000 */
[----:B------:R-:W-:Y:S01]  /*13530*/  LEA.HI.X R27, R2, UR7, R27, 0x1, P0 ;  /* 0x00000007021b7c11 */ /* 0x000fe200080f0c1b */
[----:B------:R-:W-:Y:S06]  /*13540*/  BRA.DIV UR4, `(.L_x_2258) ;  /* 0x0000002e04207947 */ /* 0x000fec000b800000 */
[----:B------:R-:W0:Y:S01]  /*13550*/  SHFL.IDX PT, R14, R24, RZ, 0x181f ;  /* 0x00181fff180e7589 */ /* 0x000e2200000e0000 */
[----:B------:R-:W-:Y:S01]  /*13560*/  SHF.L.U32 R12, R22, 0x1, RZ ;  /* 0x00000001160c7819 */ /* 0x000fe200000006ff */
[----:B------:R-:W-:Y:S01]  /*13570*/  ULDC.64 UR4, c[0x0][0x208] ;  /* 0x0000820000047ab9 */ /* 0x000fe20000000a00 */
[----:B------:R-:W-:Y:S01]  /*13580*/  LOP3.LUT R16, R16, 0xffffff7f, RZ, 0xc0, !PT ;  /* 0xffffff7f10107812 */ /* 0x000fe200078ec0ff */
        /* <DEDUP_REMOVED lines=16> */
[----:B0-----:R-:W-:-:S05]  /*13690*/  IADD3 R4, P0, R11, R12, RZ ;  /* 0x0000000c0b047210 */ /* 0x001fca0007f1e0ff */
[----:B-1----:R-:W-:Y:S01]  /*136a0*/  IMAD.X R5, RZ, RZ, R5, P0 ;  /* 0x000000ffff057224 */ /* 0x002fe200000e0605 */
        /* <DEDUP_REMOVED lines=22> */
.L_x_2330:
[----:B0-----:R-:W-:Y:S01]  /*13810*/  SHF.L.U32 R2, R22, 0x1, RZ ;  /* 0x0000000116027819 */ /* 0x001fe200000006ff */
[----:B------:R-:W-:Y:S01]  /*13820*/  ULDC.64 UR4, c[0x0][0x208] ;  /* 0x0000820000047ab9 */ /* 0x000fe20000000a00 */
[----:B------:R-:W-:Y:S02]  /*13830*/  P2R R4, PR, RZ, 0x2 ;  /* 0x00000002ff047803 */ /* 0x000fe40000000000 */
[----:B------:R-:W-:Y:S02]  /*13840*/  IADD3 R2, P0, R14, R2, RZ ;  /* 0x000000020e027210 */ /* 0x000fe40007f1e0ff */
[C---:B------:R-:W-:Y:S02]  /*13850*/  LOP3.LUT P1, RZ, R16.reuse, 0x10, RZ, 0xc0, !PT ;  /* 0x0000001010ff7812 */ /* 0x040fe4000782c0ff */
[C---:B------:R-:W-:Y:S01]  /*13860*/  LOP3.LUT P6, RZ, R16.reuse, 0x4, RZ, 0xc0, !PT ;  /* 0x0000000410ff7812 */ /* 0x040fe200078cc0ff */
[----:B------:R-:W-:Y:S01]  /*13870*/  IMAD.X R3, RZ, RZ, R27, P0 ;  /* 0x000000ffff037224 */ /* 0x000fe200000e061b */
[----:B------:R-:W-:-:S09]  /*13880*/  LOP3.LUT P0, RZ, R16, 0x8, RZ, 0xc0, !PT ;  /* 0x0000000810ff7812 */ /* 0x000fd2000780c0ff */
[----:B------:R-:W-:Y:S01]  /*13890*/  @!PT LDS RZ, [RZ] ;  /* 0x00000000fffff984 */ /* 0x000fe20000000800 */
[----:B------:R-:W-:Y:S01]  /*138a0*/  @!PT LDS RZ, [RZ] ;  /* 0x00000000fffff984 */ /* 0x000fe20000000800 */
[----:B------:R-:W-:Y:S01]  /*138b0*/  @!PT LDS RZ, [RZ] ;  /* 0x00000000fffff984 */ /* 0x000fe20000000800 */
[----:B------:R0:W-:Y:S01]  /*138c0*/  LDGSTS.E.BYPASS.LTC128B.128 [R25+0x26400], desc[UR4][R2.64], !P1 ;  /* 0x2640000002197fae */ /* 0x0001e2000c901d44 */
[----:B------:R-:W-:-:S03]  /*138d0*/  ISETP.NE.AND P1, PT, R4, RZ, PT ;  /* 0x000000ff0400720c */ /* 0x000fc60003f25270 */
[----:B------:R0:W-:Y:S01]  /*138e0*/  LDGSTS.E.BYPASS.LTC128B.128 [R25+0x28c00], desc[UR4][R2.64+0x80], !P0 ;  /* 0x28c0008002197fae */ /* 0x0001e2000c101d44 */
[----:B------:R-:W-:-:S03]  /*138f0*/  PLOP3.LUT P0, PT, PT, PT, PT, 0x80, 0x0 ;  /* 0x000000000000781c */ /* 0x000fc60003f0f070 */
[----:B------:R0:W-:Y:S04]  /*13900*/  LDGSTS.E.BYPASS.LTC128B.128 [R25+0x2b400], desc[UR4][R2.64+0x100], !P6 ;  /* 0x2b40010002197fae */ /* 0x0001e8000f101d44 */
[----:B------:R0:W-:Y:S01]  /*13910*/  LDGSTS.E.BYPASS.LTC128B.128 [R25+0x2dc00], desc[UR4][R2.64+0x180], !P5 ;  /* 0x2dc0018002197fae */ /* 0x0001e2000e901d44 */
[----:B------:R-:W-:-:S05]  /*13920*/  NOP ;  /* 0x0000000000007918 */ /* 0x000fca0000000000 */
.L_x_2259:
        /* <DEDUP_REMOVED lines=10> */
.L_x_2260:
[----:B------:R1:W-:Y:S01]  /*139d0*/  SYNCS.ARRIVE.TRANS64.A1T0 RZ, [R19+URZ+0x38830], RZ ;  /* 0x038830ff13ff79a7 */ /* 0x0003e2000810003f */
[----:B------:R-:W-:Y:S05]  /*139e0*/  @!P6 BRA `(.L_x_2261) ;  /* 0x000000000004e947 */ /* 0x000fea0003800000 */
[----:B------:R-:W-:Y:S01]  /*139f0*/  BPT.TRAP 0x1 ;  /* 0x000000040000795c */ /* 0x000fe20000300000 */
.L_x_2261:
[----:B0-----:R-:W-:Y:S01]  /*13a00*/  SHF.L.U32 R3, R23, 0x1f, RZ ;  /* 0x0000001f17037819 */ /* 0x001fe200000006ff */
[----:B------:R-:W-:Y:S01]  /*13a10*/  BSSY B1, `(.L_x_2262) ;  /* 0x0000004000017945 */ /* 0x000fe20003800000 */
[----:B------:R-:W-:-:S04]  /*13a20*/  LEA R4, R20, UR44, 0x3 ;  /* 0x0000002c14047c11 */ /* 0x000fc8000f8e18ff */
[----:B------:R-:W0:Y:S02]  /*13a30*/  SYNCS.PHASECHK.TRANS64.TRYWAIT P0, [R4+URZ+0x38860], R3 ;  /* 0x03886003040075a7 */ /* 0x000e24000800017f */
[----:B0-----:R-:W-:Y:S05]  /*13a40*/  @!P0 BRA `(.L_x_2263) ;  /* 0x0000002c00ac8947 */ /* 0x001fea0003800000 */
.L_x_2331:
[----:B------:R-:W-:Y:S05]  /*13a50*/  BSYNC B1 ;  /* 0x0000000000017941 */ /* 0x000fea0003800000 */
.L_x_2262:
[----:B------:R-:W-:Y:S01]  /*13a60*/  UMOV UR4, 0xffffffff ;  /* 0xffffffff00047882 */ /* 0x000fe20000000000 */
[----:B------:R-:W-:Y:S02]  /*13a70*/  IMAD R5, R20, 0x5000, R31 ;  /* 0x0000500014057824 */ /* 0x000fe400078e021f */
[----:B------:R-:W-:Y:S01]  /*13a80*/  IMAD.SHL.U32 R6, R22, 0x2, RZ ;  /* 0x0000000216067824 */ /* 0x000fe200078e00ff */
        /* <DEDUP_REMOVED lines=53> */
.L_x_2343:
        /* <DEDUP_REMOVED lines=26> */
.L_x_2265:
        /* <DEDUP_REMOVED lines=10> */
.L_x_2266:
[----:B------:R-:W-:Y:S01]  /*14020*/  R2UR UR4, R33 ;  /* 0x00000000210472ca */ /* 0x000fe200000e0000 */
[----:B------:R-:W-:Y:S01]  /*14030*/  ULDC.64 UR6, c[0x0][0x330] ;  /* 0x0000cc0000067ab9 */ /* 0x000fe20000000a00 */
[----:B------:R-:W-:Y:S01]  /*14040*/  MOV R18, R2 ;  /* 0x0000000200127202 */ /* 0x000fe20000000f00 */
[----:B------:R-:W-:Y:S01]  /*14050*/  IMAD.U32 R3, RZ, RZ, UR6 ;  /* 0x00000006ff037e24 */ /* 0x000fe2000f8e00ff */
[----:B------:R0:W-:Y:S01]  /*14060*/  SYNCS.ARRIVE.TRANS64.A1T0 RZ, [R4+URZ+0x38850], RZ ;  /* 0x038850ff04ff79a7 */ /* 0x0001e2000810003f */
[----:B------:R-:W-:Y:S01]  /*14070*/  VIADD R29, R29, 0xffffffff ;  /* 0xffffffff1d1d7836 */ /* 0x000fe20000000000 */
[----:B------:R-:W-:Y:S01]  /*14080*/  IADD3 R10, R10, -0x50, RZ ;  /* 0xffffffb00a0a7810 */ /* 0x000fe20007ffe0ff */
[----:B------:R-:W-:-:S04]  /*14090*/  IMAD.WIDE.U32 R18, R3, UR39, R18 ;  /* 0x0000002703127c25 */ /* 0x000fc8000f8e0012 */
[----:B------:R-:W-:Y:S02]  /*140a0*/  VIADD R0, R0, 0x50 ;  /* 0x0000005000007836 */ /* 0x000fe40000000000 */
        /* <DEDUP_REMOVED lines=11> */
.L_x_2254:
[----:B------:R-:W-:-:S13]  /*14160*/  LOP3.LUT P0, RZ, R16, 0x20, RZ, 0xc0, !PT ;  /* 0x0000002010ff7812 */ /* 0x000fda000780c0ff */
[----:B------:R-:W-:Y:S05]  /*14170*/  @!P0 BRA `(.L_x_2268) ;  /* 0x0000000000048947 */ /* 0x000fea0003800000 */
[----:B------:R-:W-:Y:S01]  /*14180*/  BPT.TRAP 0x1 ;  /* 0x000000040000795c */ /* 0x000fe20000300000 */
.L_x_2268:
[C---:B0-----:R-:W-:Y:S01]  /*14190*/  LEA R0, R21.reuse, UR44, 0x3 ;  /* 0x0000002c15007c11 */ /* 0x041fe2000f8e18ff */
[----:B------:R-:W0:Y:S01]  /*141a0*/  S2R R6, SR_TID.X ;  /* 0x0000000000067919 */ /* 0x000e220000002100 */
[----:B------:R-:W-:Y:S01]  /*141b0*/  SHF.L.U32 R3, R26, 0x1f, RZ ;  /* 0x0000001f1a037819 */ /* 0x000fe200000006ff */
[----:B------:R-:W-:Y:S01]  /*141c0*/  IMAD.MOV.U32 R2, RZ, RZ, -0x50 ;  /* 0xffffffb0ff027424 */ /* 0x000fe200078e00ff */
[----:B------:R-:W-:Y:S01]  /*141d0*/  BSSY B0, `(.L_x_2269) ;  /* 0x0000008000007945 */ /* 0x000fe20003800000 */
[----:B------:R-:W-:Y:S01]  /*141e0*/  IMAD R4, R21, 0x5000, R31 ;  /* 0x0000500015047824 */ /* 0x000fe200078e021f */
[----:B------:R-:W1:Y:S01]  /*141f0*/  SYNCS.PHASECHK.TRANS64.TRYWAIT P0, [R0+URZ+0x38860], R3 ;  /* 0x03886003000075a7 */ /* 0x000e62000800017f */
[----:B------:R-:W-:Y:S01]  /*14200*/  IMAD R5, R29, R2, UR40 ;  /* 0x000000281d057e24 */ /* 0x000fe2000f8e0202 */
[----:B0-----:R-:W-:-:S04]  /*14210*/  LOP3.LUT R6, R6, 0x7f, RZ, 0xc0, !PT ;  /* 0x0000007f06067812 */ /* 0x001fc800078ec0ff */
[----:B------:R-:W-:-:S05]  /*14220*/  SHF.R.U32.HI R6, RZ, 0x3, R6 ;  /* 0x00000003ff067819 */ /* 0x000fca0000011606 */
[----:B------:R-:W-:Y:S01]  /*14230*/  IMAD.IADD R5, R5, 0x1, -R6 ;  /* 0x0000000105057824 */ /* 0x000fe200078e0a06 */
[----:B-1----:R-:W-:Y:S06]  /*14240*/  @!P0 BRA `(.L_x_2270) ;  /* 0x0000002c008c8947 */ /* 0x002fec0003800000 */
.L_x_2344:
[----:B------:R-:W-:Y:S05]  /*14250*/  BSYNC B0 ;  /* 0x0000000000007941 */ /* 0x000fea0003800000 */
.L_x_2269:
        /* <DEDUP_REMOVED lines=9> */
[----:B------:R-:W1:Y:S01]  /*142f0*/  SHFL.IDX PT, R14, R17, 0x1, 0x181f ;  /* 0x00381f00110e7f89 */ /* 0x000e6200000e0000 */
        /* <DEDUP_REMOVED lines=14> */
[----:B-1----:R-:W-:Y:S01]  /*143e0*/  MOV R2, R14 ;  /* 0x0000000e00027202 */ /* 0x002fe20000000f00 */
[----:B--2---:R-:W-:Y:S01]  /*143f0*/  IMAD.MOV.U32 R3, RZ, RZ, R6 ;  /* 0x000000ffff037224 */ /* 0x004fe200078e0006 */
[----:B------:R-:W0:Y:S03]  /*14400*/  SHFL.IDX PT, R14, R17, 0x2, 0x181f ;  /* 0x00581f00110e7f89 */ /* 0x000e2600000e0000 */
[----:B------:R-:W-:Y:S01]  /*14410*/  IMAD.WIDE.U32 R2, R22, 0x2, R2 ;  /* 0x0000000216027825 */ /* 0x000fe200078e0002 */
        /* <DEDUP_REMOVED lines=9> */
[----:B0-----:R-:W-:Y:S02]  /*144b0*/  IMAD.MOV.U32 R2, RZ, RZ, R14 ;  /* 0x000000ffff027224 */ /* 0x001fe400078e000e */
[----:B-1----:R-:W-:Y:S01]  /*144c0*/  IMAD.MOV.U32 R3, RZ, RZ, R6 ;  /* 0x000000ffff037224 */ /* 0x002fe200078e0006 */
[----:B------:R-:W-:Y:S01]  /*144d0*/  SHFL.IDX PT, R14, R17, 0x3, 0x181f ;  /* 0x00781f00110e7f89 */ /* 0x000fe200000e0000 */
[----:B------:R-:W-:-:S03]  /*144e0*/  IMAD.WIDE.U32 R2, R22, 0x2, R2 ;  /* 0x0000000216027825 */ /* 0x000fc600078e0002 */
[----:B------:R-:W0:Y:S04]  /*144f0*/  SHFL.IDX PT, R6, R18, 0x3, 0x181f ;  /* 0x00781f0012067f89 */ /* 0x000e2800000e0000 */
[----:B------:R-:W-:Y:S01]  /*14500*/  LDGSTS.E.BYPASS.LTC128B.128 [R4+0x1400], desc[UR6][R2.64], !P5 ;  /* 0x0140000002047fae */ /* 0x000fe2000e901d46 */
[----:B------:R-:W-:-:S03]  /*14510*/  ISETP.LT.OR P5, PT, R5, 0x21, P1 ;  /* 0x000000210500780c */ /* 0x000fc60000fa1670 */
[----:B------:R-:W-:Y:S01]  /*14520*/  LDGSTS.E.BYPASS.LTC128B.128 [R4+0x3c00], desc[UR6][R2.64+0x80], !P4 ;  /* 0x03c0008002047fae */ /* 0x000fe2000e101d46 */
[----:B------:R-:W-:-:S03]  /*14530*/  ISETP.LT.OR P4, PT, R5, 0x21, P0 ;  /* 0x000000210500780c */ /* 0x000fc60000781670 */
[----:B------:R-:W1:Y:S06]  /*14540*/  SHFL.IDX PT, R18, R18, 0x4, 0x181f ;  /* 0x00981f0012127f89 */ /* 0x000e6c00000e0000 */
[----:B------:R-:W-:Y:S01]  /*14550*/  LDGSTS.E.BYPASS.LTC128B.128 [R4+0x6400], desc[UR6][R2.64+0x100], !P5 ;  /* 0x0640010002047fae */ /* 0x000fe2000e901d46 */
[----:B------:R-:W-:-:S03]  /*14560*/  ISETP.LT.OR P5, PT, R5, 0x31, P2 ;  /* 0x000000310500780c */ /* 0x000fc600017a1670 */
[----:B------:R0:W-:Y:S01]  /*14570*/  LDGSTS.E.BYPASS.LTC128B.128 [R4+0x8c00], desc[UR6][R2.64+0x180], !P4 ;  /* 0x08c0018002047fae */ /* 0x0001e2000e101d46 */
[----:B------:R-:W-:Y:S02]  /*14580*/  ISETP.LT.OR P4, PT, R5, 0x31, P3 ;  /* 0x000000310500780c */ /* 0x000fe40001f81670 */
[----:B0-----:R-:W-:Y:S01]  /*14590*/  MOV R3, R6 ;  /* 0x0000000600037202 */ /* 0x001fe20000000f00 */
[----:B------:R-:W-:Y:S02]  /*145a0*/  IMAD.MOV.U32 R2, RZ, RZ, R14 ;  /* 0x000000ffff027224 */ /* 0x000fe400078e000e */
[----:B------:R0:W2:Y:S01]  /*145b0*/  SHFL.IDX PT, R14, R17, 0x4, 0x181f ;  /* 0x00981f00110e7f89 */ /* 0x0000a200000e0000 */
[----:B------:R-:W-:Y:S02]  /*145c0*/  IMAD.MOV.U32 R6, RZ, RZ, RZ ;  /* 0x000000ffff067224 */ /* 0x000fe400078e00ff */
[----:B------:R-:W-:-:S05]  /*145d0*/  IMAD.WIDE.U32 R2, R22, 0x2, R2 ;  /* 0x0000000216027825 */ /* 0x000fca00078e0002 */
[----:B------:R0:W-:Y:S01]  /*145e0*/  LDGSTS.E.BYPASS.LTC128B.128 [R4+0x1c00], desc[UR6][R2.64], !P5 ;  /* 0x01c0000002047fae */ /* 0x0001e2000e901d46 */
[----:B------:R-:W-:-:S03]  /*145f0*/  ISETP.LT.OR P5, PT, R5, 0x31, P1 ;  /* 0x000000310500780c */ /* 0x000fc60000fa1670 */
[----:B------:R0:W-:Y:S01]  /*14600*/  LDGSTS.E.BYPASS.LTC128B.128 [R4+0x4400], desc[UR6][R2.64+0x80], !P4 ;  /* 0x0440008002047fae */ /* 0x0001e2000e101d46 */
[----:B------:R-:W-:-:S09]  /*14610*/  ISETP.LT.OR P4, PT, R5, 0x31, P0 ;  /* 0x000000310500780c */ /* 0x000fd20000781670 */
[----:B------:R0:W-:Y:S04]  /*14620*/  LDGSTS.E.BYPASS.LTC128B.128 [R4+0x6c00], desc[UR6][R2.64+0x100], !P5 ;  /* 0x06c0010002047fae */ /* 0x0001e8000e901d46 */
[----:B-12---:R0:W-:Y:S02]  /*14630*/  LDGSTS.E.BYPASS.LTC128B.128 [R4+0x9400], desc[UR6][R2.64+0x180], !P4 ;  /* 0x0940018002047fae */ /* 0x0061e4000e101d46 */
.L_x_2356:
        /* <DEDUP_REMOVED lines=17> */
.L_x_2272:
        /* <DEDUP_REMOVED lines=10> */
.L_x_2273:
[----:B------:R-:W-:Y:S01]  /*147f0*/  VIADD R2, R21, 0x1 ;  /* 0x0000000115027836 */ /* 0x000fe20000000000 */
[----:B------:R1:W-:Y:S04]  /*14800*/  SYNCS.ARRIVE.TRANS64.A1T0 RZ, [R0+URZ+0x38850], RZ ;  /* 0x038850ff00ff79a7 */ /* 0x0003e8000810003f */
[----:B------:R-:W-:-:S04]  /*14810*/  ISETP.NE.AND P0, PT, R2, 0x2, PT ;  /* 0x000000020200780c */ /* 0x000fc80003f05270 */
[----:B------:R-:W-:Y:S02]  /*14820*/  SEL R3, RZ, 0x1, P0 ;  /* 0x00000001ff037807 */ /* 0x000fe40000000000 */
[----:B------:R-:W-:Y:S02]  /*14830*/  SEL R2, R2, RZ, P0 ;  /* 0x000000ff02027207 */ /* 0x000fe40000000000 */
[----:B-1----:R-:W-:-:S07]  /*14840*/  LOP3.LUT R0, R26, R3, RZ, 0x3c, !PT ;  /* 0x000000031a007212 */ /* 0x002fce00078e3cff */
.L_x_2237:
[----:B0-----:R-:W0:Y:S01]  /*14850*/  S2R R4, SR_CgaCtaId ;  /* 0x0000000000047919 */ /* 0x001e220000008800 */
[----:B------:R-:W-:Y:S02]  /*14860*/  MOV R3, 0x400 ;  /* 0x0000040000037802 */ /* 0x000fe40000000f00 */
[----:B------:R-:W-:Y:S02]  /*14870*/  SHF.L.U32 R6, R6, 0x1f, RZ ;  /* 0x0000001f06067819 */ /* 0x000fe400000006ff */
[----:B0-----:R-:W-:-:S04]  /*14880*/  LEA R7, R4, R3, 0x18 ;  /* 0x0000000304077211 */ /* 0x001fc800078ec0ff */
[----:B------:R-:W0:Y:S02]  /*14890*/  SYNCS.PHASECHK.TRANS64.TRYWAIT P0, [R7+URZ+0x38820], R6 ;  /* 0x03882006070075a7 */ /* 0x000e24000800017f */
[----:B0-----:R-:W-:Y:S05]  /*148a0*/  @!P0 BRA `(.L_x_2274) ;  /* 0x0000002c00f88947 */ /* 0x001fea0003800000 */
.L_x_2357:
[----:B------:R-:W-:-:S03]  /*148b0*/  UMOV UR4, 0xffffffff ;  /* 0xffffffff00047882 */ /* 0x000fc60000000000 */
[----:B------:R-:W-:Y:S05]  /*148c0*/  BRA.DIV UR4, `(.L_x_2275) ;  /* 0x0000003204047947 */ /* 0x000fea000b800000 */
[----:B------:R-:W1:Y:S02]  /*148d0*/  S2R R3, SR_TID.X ;  /* 0x0000000000037919 */ /* 0x000e640000002100 */
[----:B-1----:R-:W-:-:S04]  /*148e0*/  SHF.R.U32.HI R3, RZ, 0x5, R3 ;  /* 0x00000005ff037819 */ /* 0x002fc80000011603 */
[----:B------:R-:W-:-:S05]  /*148f0*/  LOP3.LUT R3, R3, 0x3, RZ, 0xc0, !PT ;  /* 0x0000000303037812 */ /* 0x000fca00078ec0ff */
[----:B------:R1:W2:Y:S02]  /*14900*/  SHFL.IDX PT, R14, R3, RZ, 0x1f ;  /* 0x00001fff030e7589 */ /* 0x0002a400000e0000 */
.L_x_2360:
[----:B--2---:R-:W-:-:S13]  /*14910*/  ISETP.NE.AND P0, PT, R14, RZ, PT ;  /* 0x000000ff0e00720c */ /* 0x004fda0003f05270 */
[----:B------:R-:W-:Y:S05]  /*14920*/  @P0 BRA `(.L_x_2193) ;  /* 0x0000000000900947 */ /* 0x000fea0003800000 */
[----:B------:R-:W-:-:S03]  /*14930*/  UMOV UR4, 0xffffffff ;  /* 0xffffffff00047882 */ /* 0x000fc60000000000 */
[----:B------:R-:W-:Y:S05]  /*14940*/  BRA.DIV UR4, `(.L_x_2276) ;  /* 0x0000003204187947 */ /* 0x000fea000b800000 */
[----:B------:R-:W-:-:S13]  /*14950*/  ELECT P6, URZ, PT ;  /* 0x00000000003f782f */ /* 0x000fda00038c0000 */
.L_x_2363:
        /* <DEDUP_REMOVED lines=8> */
.L_x_2277:
[----:B------:R-:W-:Y:S01]  /*149e0*/  IMAD R5, R2, 0x8, R7 ;  /* 0x0000000802057824 */ /* 0x000fe200078e0207 */
[----:B------:R-:W-:Y:S01]  /*149f0*/  SHF.L.U32 R4, R0, 0x1f, RZ ;  /* 0x0000001f00047819 */ /* 0x000fe200000006ff */
[----:B------:R-:W-:-:S03]  /*14a00*/  VIADD R2, R2, 0x1 ;  /* 0x0000000102027836 */ /* 0x000fc60000000000 */
[----:B------:R-:W1:Y:S02]  /*14a10*/  SYNCS.PHASECHK.TRANS64.TRYWAIT P1, [R5+URZ+0x38840], R4 ;  /* 0x03884004050075a7 */ /* 0x000e64000802017f */
[----:B------:R-:W-:-:S04]  /*14a20*/  ISETP.NE.AND P2, PT, R2, 0x2, PT ;  /* 0x000000020200780c */ /* 0x000fc80003f45270 */
[----:B------:R-:W-:Y:S01]  /*14a30*/  SEL R3, RZ, 0x1, P2 ;  /* 0x00000001ff037807 */ /* 0x000fe20001000000 */
[----:B-1----:R-:W-:Y:S08]  /*14a40*/  @!P1 BRA `(.L_x_2278) ;  /* 0x0000002c00f89947 */ /* 0x002ff00003800000 */
.L_x_2364:
[----:B------:R-:W-:Y:S02]  /*14a50*/  SEL R2, R2, RZ, P2 ;  /* 0x000000ff02027207 */ /* 0x000fe40001000000 */
[----:B------:R-:W-:Y:S01]  /*14a60*/  LOP3.LUT R0, R0, R3, RZ, 0x3c, !PT ;  /* 0x0000000300007212 */ /* 0x000fe200078e3cff */
[----:B------:R-:W-:Y:S06]  /*14a70*/  @!P0 BRA `(.L_x_2279) ;  /* 0x0000000000048947 */ /* 0x000fec0003800000 */
[----:B------:R-:W-:Y:S01]  /*14a80*/  BPT.TRAP 0x1 ;  /* 0x000000040000795c */ /* 0x000fe20000300000 */
.L_x_2279:
[----:B------:R-:W-:Y:S01]  /*14a90*/  IMAD R3, R2, 0x8, R7 ;  /* 0x0000000802037824 */ /* 0x000fe200078e0207 */
[----:B------:R-:W-:-:S04]  /*14aa0*/  SHF.L.U32 R0, R0, 0x1f, RZ ;  /* 0x0000001f00007819 */ /* 0x000fc800000006ff */
[----:B------:R-:W2:Y:S02]  /*14ab0*/  SYNCS.PHASECHK.TRANS64.TRYWAIT P1, [R3+URZ+0x38840], R0 ;  /* 0x03884000030075a7 */ /* 0x000ea4000802017f */
[----:B--2---:R-:W-:Y:S05]  /*14ac0*/  @!P1 BRA `(.L_x_2280) ;  /* 0x0000002c00ec9947 */ /* 0x004fea0003800000 */
.L_x_2365:
[----:B------:R-:W-:Y:S05]  /*14ad0*/  @!P0 BRA `(.L_x_2281) ;  /* 0x0000000000048947 */ /* 0x000fea0003800000 */
[----:B------:R-:W-:Y:S01]  /*14ae0*/  BPT.TRAP 0x1 ;  /* 0x000000040000795c */ /* 0x000fe20000300000 */
.L_x_2281:
[----:B------:R-:W3:Y:S02]  /*14af0*/  SYNCS.PHASECHK.TRANS64.TRYWAIT P1, [R5+URZ+0x38860], R4 ;  /* 0x03886004050075a7 */ /* 0x000ee4000802017f */
[----:B---3--:R-:W-:Y:S05]  /*14b00*/  @!P1 BRA `(.L_x_2282) ;  /* 0x0000002c00f09947 */ /* 0x008fea0003800000 */
.L_x_2366:
[----:B------:R-:W-:Y:S05]  /*14b10*/  @!P0 BRA `(.L_x_2283) ;  /* 0x0000000000048947 */ /* 0x000fea0003800000 */
[----:B------:R-:W-:Y:S01]  /*14b20*/  BPT.TRAP 0x1 ;  /* 0x000000040000795c */ /* 0x000fe20000300000 */
.L_x_2283:
[----:B----4-:R4:W0:Y:S02]  /*14b30*/  SYNCS.PHASECHK.TRANS64.TRYWAIT P0, [R3+URZ+0x38860], R0 ;  /* 0x03886000030075a7 */ /* 0x010824000800017f */
[----:B0-----:R-:W-:Y:S05]  /*14b40*/  @!P0 NANOSLEEP.SYNCS 0x989680 ;  /* 0x009896800000895d */ /* 0x001fea0003900000 */
[----:B------:R-:W0:Y:S02]  /*14b50*/  @!P0 SYNCS.PHASECHK.TRANS64 P0, [R3+URZ+0x38860], R0 ;  /* 0x03886000030085a7 */ /* 0x000e24000800007f */
[----:B0-----:R-:W-:Y:S05]  /*14b60*/  @!P0 BRA `(.L_x_2283) ;  /* 0xfffffffc00f08947 */ /* 0x001fea000383ffff */
.L_x_2193:
[----:B------:R-:W-:Y:S05]  /*14b70*/  BSYNC B6 ;  /* 0x0000000000067941 */ /* 0x000fea0003800000 */
.L_x_2190:
[----:B------:R-:W-:Y:S05]  /*14b80*/  EXIT ;  /* 0x000000000000794d */ /* 0x000fea0003800000 */
.L_x_2197:
[----:B------:R-:W-:-:S13]  /*14b90*/  R2UR UR4, R16 ;  /* 0x00000000100472ca */ /* 0x000fda00000e0000 */
[----:B0-----:R-:W-:-:S04]  /*14ba0*/  IMAD.U32 R3, RZ, RZ, UR4 ;  /* 0x00000004ff037e24 */ /* 0x001fc8000f8e00ff */
[----:B------:R0:W1:Y:S03]  /*14bb0*/  SYNCS.PHASECHK.TRANS64.TRYWAIT P0, [R3+URZ+0x38800], R0 ;  /* 0x03880000030075a7 */ /* 0x000066000800017f */
[----:B-1----:R-:W-:Y:S05]  /*14bc0*/  @!P0 NANOSLEEP.SYNCS 0x989680 ;  /* 0x009896800000895d */ /* 0x002fea0003900000 */
[----:B------:R-:W1:Y:S02]  /*14bd0*/  @!P0 SYNCS.PHASECHK.TRANS64 P0, [R3+URZ+0x38800], R0 ;  /* 0x03880000030085a7 */ /* 0x000e64000800007f */
[----:B-1----:R-:W-:Y:S05]  /*14be0*/  @!P0 BRA `(.L_x_2197) ;  /* 0xfffffffc00e88947 */ /* 0x002fea000383ffff */
[----:B------:R-:W-:Y:S05]  /*14bf0*/  BRA `(.L_x_2284) ;  /* 0xfffffec8007c7947 */ /* 0x000fea000383ffff */
.L_x_2201:
[----:B------:R-:W-:-:S13]  /*14c00*/  R2UR UR4, R16 ;  /* 0x00000000100472ca */ /* 0x000fda00000e0000 */
[----:B0-----:R-:W-:-:S04]  /*14c10*/  MOV R3, UR4 ;  /* 0x0000000400037c02 */ /* 0x001fc80008000f00 */
[----:B------:R0:W2:Y:S03]  /*14c20*/  SYNCS.PHASECHK.TRANS64.TRYWAIT P1, [R3+URZ+0x38830], R0 ;  /* 0x03883000030075a7 */ /* 0x0000a6000802017f */
[----:B--2---:R-:W-:Y:S05]  /*14c30*/  @!P1 NANOSLEEP.SYNCS 0x989680 ;  /* 0x009896800000995d */ /* 0x004fea0003900000 */
[----:B------:R-:W2:Y:S02]  /*14c40*/  @!P1 SYNCS.PHASECHK.TRANS64 P1, [R3+URZ+0x38830], R0 ;  /* 0x03883000030095a7 */ /* 0x000ea4000802007f */
[----:B--2---:R-:W-:Y:S05]  /*14c50*/  @!P1 BRA `(.L_x_2201) ;  /* 0xfffffffc00e89947 */ /* 0x004fea000383ffff */
[----:B------:R-:W-:Y:S05]  /*14c60*/  BRA `(.L_x_2200) ;  /* 0xfffffec800a47947 */ /* 0x000fea000383ffff */
.L_x_2207:
[----:B------:R-:W-:-:S13]  /*14c70*/  R2UR UR6, R3 ;  /* 0x00000000030672ca */ /* 0x000fda00000e0000 */
[----:B-1----:R-:W-:-:S04]  /*14c80*/  IMAD.U32 R153, RZ, RZ, UR6 ;  /* 0x00000006ff997e24 */ /* 0x002fc8000f8e00ff */
[----:B------:R1:W2:Y:S03]  /*14c90*/  SYNCS.PHASECHK.TRANS64.TRYWAIT P1, [R153+URZ+0x38830], R6 ;  /* 0x03883006990075a7 */ /* 0x0002a6000802017f */
[----:B--2---:R-:W-:Y:S05]  /*14ca0*/  @!P1 NANOSLEEP.SYNCS 0x989680 ;  /* 0x009896800000995d */ /* 0x004fea0003900000 */
[----:B------:R-:W2:Y:S02]  /*14cb0*/  @!P1 SYNCS.PHASECHK.TRANS64 P1, [R153+URZ+0x38830], R6 ;  /* 0x03883006990095a7 */ /* 0x000ea4000802007f */
[----:B--2---:R-:W-:Y:S05]  /*14cc0*/  @!P1 BRA `(.L_x_2207) ;  /* 0xfffffffc00e89947 */ /* 0x004fea000383ffff */
[----:B------:R-:W-:Y:S05]  /*14cd0*/  BRA `(.L_x_2206) ;  /* 0xffffff0800587947 */ /* 0x000fea000383ffff */
.L_x_2211:
[----:B-1----:R-:W-:-:S04]  /*14ce0*/  IMAD.U32 R215, RZ, RZ, UR10 ;  /* 0x0000000affd77e24 */ /* 0x002fc8000f8e00ff */
[----:B------:R1:W2:Y:S03]  /*14cf0*/  SYNCS.PHASECHK.TRANS64.TRYWAIT P1, [R215+URZ+0x38850], R0 ;  /* 0x03885000d70075a7 */ /* 0x0002a6000802017f */
[----:B--2---:R-:W-:Y:S05]  /*14d00*/  @!P1 NANOSLEEP.SYNCS 0x989680 ;  /* 0x009896800000995d */ /* 0x004fea0003900000 */
[----:B------:R-:W2:Y:S02]  /*14d10*/  @!P1 SYNCS.PHASECHK.TRANS64 P1, [R215+URZ+0x38850], R0 ;  /* 0x03885000d70095a7 */ /* 0x000ea4000802007f */
[----:B--2---:R-:W-:Y:S05]  /*14d20*/  @!P1 BRA `(.L_x_2211) ;  /* 0xfffffffc00ec9947 */ /* 0x004fea000383ffff */
[----:B------:R-:W-:Y:S05]  /*14d30*/  BRA `(.L_x_2210) ;  /* 0xffffff3000807947 */ /* 0x000fea000383ffff */
.L_x_2219:
[----:B-1----:R-:W-:-:S04]  /*14d40*/  IMAD.U32 R6, RZ, RZ, UR60 ;  /* 0x0000003cff067e24 */ /* 0x002fc8000f8e00ff */
[----:B------:R1:W2:Y:S03]  /*14d50*/  SYNCS.PHASECHK.TRANS64.TRYWAIT P1, [R6+URZ+0x38830], R3 ;  /* 0x03883003060075a7 */ /* 0x0002a6000802017f */
[----:B--2---:R-:W-:Y:S05]  /*14d60*/  @!P1 NANOSLEEP.SYNCS 0x989680 ;  /* 0x009896800000995d */ /* 0x004fea0003900000 */
[----:B------:R-:W2:Y:S02]  /*14d70*/  @!P1 SYNCS.PHASECHK.TRANS64 P1, [R6+URZ+0x38830], R3 ;  /* 0x03883003060095a7 */ /* 0x000ea4000802007f */
[----:B--2---:R-:W-:Y:S05]  /*14d80*/  @!P1 BRA `(.L_x_2219) ;  /* 0xfffffffc00ec9947 */ /* 0x004fea000383ffff */
[----:B------:R-:W-:Y:S05]  /*14d90*/  BRA `(.L_x_2218) ;  /* 0xffffff4800a07947 */ /* 0x000fea000383ffff */
.L_x_2223:
[----:B-1----:R-:W-:-:S04]  /*14da0*/  IMAD.U32 R3, RZ, RZ, UR10 ;  /* 0x0000000aff037e24 */ /* 0x002fc8000f8e00ff */
[----:B------:R1:W2:Y:S03]  /*14db0*/  SYNCS.PHASECHK.TRANS64.TRYWAIT P1, [R3+URZ+0x38850], R0 ;  /* 0x03885000030075a7 */ /* 0x0002a6000802017f */
[----:B--2---:R-:W-:Y:S05]  /*14dc0*/  @!P1 NANOSLEEP.SYNCS 0x989680 ;  /* 0x009896800000995d */ /* 0x004fea0003900000 */
[----:B------:R-:W2:Y:S02]  /*14dd0*/  @!P1 SYNCS.PHASECHK.TRANS64 P1, [R3+URZ+0x38850], R0 ;  /* 0x03885000030095a7 */ /* 0x000ea4000802007f */
[----:B--2---:R-:W-:Y:S05]  /*14de0*/  @!P1 BRA `(.L_x_2223) ;  /* 0xfffffffc00ec9947 */ /* 0x004fea000383ffff */
[----:B------:R-:W-:Y:S05]  /*14df0*/  BRA `(.L_x_2222) ;  /* 0xffffff7000e07947 */ /* 0x000fea000383ffff */
.L_x_2230:
[----:B-1----:R-:W-:-:S04]  /*14e00*/  MOV R5, UR5 ;  /* 0x0000000500057c02 */ /* 0x002fc80008000f00 */
[----:B------:R1:W2:Y:S03]  /*14e10*/  SYNCS.PHASECHK.TRANS64.TRYWAIT P1, [R5+URZ+0x38850], R0 ;  /* 0x03885000050075a7 */ /* 0x0002a6000802017f */
[----:B--2---:R-:W-:Y:S05]  /*14e20*/  @!P1 NANOSLEEP.SYNCS 0x989680 ;  /* 0x009896800000995d */ /* 0x004fea0003900000 */
[----:B------:R-:W2:Y:S02]  /*14e30*/  @!P1 SYNCS.PHASECHK.TRANS64 P1, [R5+URZ+0x38850], R0 ;  /* 0x03885000050095a7 */ /* 0x000ea4000802007f */
[----:B--2---:R-:W-:Y:S05]  /*14e40*/  @!P1 BRA `(.L_x_2230) ;  /* 0xfffffffc00ec9947 */ /* 0x004fea000383ffff */
[----:B------:R-:W-:Y:S05]  /*14e50*/  BRA `(.L_x_2229) ;  /* 0xffffff8c00007947 */ /* 0x000fea000383ffff */
.L_x_2242:
[----:B------:R-:W-:Y:S02]  /*14e60*/  IMAD.MOV.U32 R13, RZ, RZ, R27 ;  /* 0x000000ffff0d7224 */ /* 0x000fe400078e001b */
[----:B------:R-:W-:Y:S02]  /*14e70*/  IMAD.MOV.U32 R12, RZ, RZ, RZ ;  /* 0x000000ffff0c7224 */ /* 0x000fe400078e00ff */
[----:B------:R-:W-:Y:S02]  /*14e80*/  IMAD.MOV.U32 R11, RZ, RZ, 0x1f ;  /* 0x0000001fff0b7424 */ /* 0x000fe400078e00ff */
[----:B------:R-:W-:-:S07]  /*14e90*/  IMAD.MOV.U32 R15, RZ, RZ, -0x1 ;  /* 0xffffffffff0f7424 */ /* 0x000fce00078e00ff */
[----:B-----5:R-:W-:Y:S05]  /*14ea0*/  WARPSYNC.COLLECTIVE R15, `(.L_x_2285) ;  /* 0x000000000f087348 */ /* 0x020fea0003c00000 */
[----:B------:R0:W1:Y:S02]  /*14eb0*/  SHFL.IDX P6, R14, R13, R12, R11 ;  /* 0x0000000c0d0e7389 */ /* 0x00006400000c000b */
[----:B01---5:R-:W-:Y:S01]  /*14ec0*/  ENDCOLLECTIVE ;  /* 0x000000000000791b */ /* 0x023fe20003800000 */
.L_x_2285:
[----:B------:R-:W-:Y:S05]  /*14ed0*/  BRA `(.L_x_2286) ;  /* 0xffffffc800f87947 */ /* 0x000fea000383ffff */
.L_x_2244:
[----:B0-----:R-:W-:-:S04]  /*14ee0*/  MOV R3, UR44 ;  /* 0x0000002c00037c02 */ /* 0x001fc80008000f00 */
[----:B------:R0:W1:Y:S03]  /*14ef0*/  SYNCS.PHASECHK.TRANS64.TRYWAIT P0, [R3+URZ+0x38840], R2 ;  /* 0x03884002030075a7 */ /* 0x000066000800017f */
[----:B-1----:R-:W-:Y:S05]  /*14f00*/  @!P0 NANOSLEEP.SYNCS 0x989680 ;  /* 0x009896800000895d */ /* 0x002fea0003900000 */
[----:B------:R-:W1:Y:S02]  /*14f10*/  @!P0 SYNCS.PHASECHK.TRANS64 P0, [R3+URZ+0x38840], R2 ;  /* 0x03884002030085a7 */ /* 0x000e64000800007f */
[----:B-1----:R-:W-:Y:S05]  /*14f20*/  @!P0 BRA `(.L_x_2244) ;  /* 0xfffffffc00ec8947 */ /* 0x002fea000383ffff */
[----:B------:R-:W-:Y:S05]  /*14f30*/  BRA `(.L_x_2287) ;  /* 0xffffffcc00887947 */ /* 0x000fea000383ffff */
.L_x_2245:
        /* <DEDUP_REMOVED lines=8> */
.L_x_2289:
[----:B------:R-:W-:Y:S05]  /*14fc0*/  BSYNC B0 ;  /* 0x0000000000007941 */ /* 0x000fea0003800000 */
.L_x_2288:
[----:B------:R-:W-:Y:S01]  /*14fd0*/  IMAD.MOV.U32 R13, RZ, RZ, R0 ;  /* 0x000000ffff0d7224 */ /* 0x000fe200078e0000 */
[----:B------:R-:W-:Y:S01]  /*14fe0*/  MOV R5, R14 ;  /* 0x0000000e00057202 */ /* 0x000fe20000000f00 */
[----:B------:R-:W-:Y:S01]  /*14ff0*/  IMAD.MOV.U32 R12, RZ, RZ, RZ ;  /* 0x000000ffff0c7224 */ /* 0x000fe200078e00ff */
[C---:B------:R-:W-:Y:S01]  /*15000*/  LOP3.LUT P4, RZ, R16.reuse, 0x10, RZ, 0xc0, !PT ;  /* 0x0000001010ff7812 */ /* 0x040fe2000788c0ff */
[----:B------:R-:W-:Y:S01]  /*15010*/  IMAD.MOV.U32 R11, RZ, RZ, 0x181f ;  /* 0x0000181fff0b7424 */ /* 0x000fe200078e00ff */
[C---:B------:R-:W-:Y:S01]  /*15020*/  LOP3.LUT P3, RZ, R16.reuse, 0x8, RZ, 0xc0, !PT ;  /* 0x0000000810ff7812 */ /* 0x040fe2000786c0ff */
[----:B------:R-:W-:Y:S01]  /*15030*/  IMAD.MOV.U32 R15, RZ, RZ, -0x1 ;  /* 0xffffffffff0f7424 */ /* 0x000fe200078e00ff */
[C---:B------:R-:W-:Y:S02]  /*15040*/  LOP3.LUT P2, RZ, R16.reuse, 0x4, RZ, 0xc0, !PT ;  /* 0x0000000410ff7812 */ /* 0x040fe4000784c0ff */
[----:B------:R-:W-:-:S13]  /*15050*/  LOP3.LUT P1, RZ, R16, 0x2, RZ, 0xc0, !PT ;  /* 0x0000000210ff7812 */ /* 0x000fda000782c0ff */
[----:B------:R-:W-:Y:S05]  /*15060*/  WARPSYNC.COLLECTIVE R15, `(.L_x_2290) ;  /* 0x000000000f087348 */ /* 0x000fea0003c00000 */
[----:B------:R0:W1:Y:S02]  /*15070*/  SHFL.IDX P6, R14, R13, R12, R11 ;  /* 0x0000000c0d0e7389 */ /* 0x00006400000c000b */
[----:B01----:R-:W-:Y:S01]  /*15080*/  ENDCOLLECTIVE ;  /* 0x000000000000791b */ /* 0x003fe20003800000 */
.L_x_2290:
[----:B------:R-:W-:Y:S01]  /*15090*/  @P0 LEA R9, R31, UR44, 0x1 ;  /* 0x0000002c1f090c11 */ /* 0x000fe2000f8e08ff */
        /* <DEDUP_REMOVED lines=16> */
.L_x_2291:
[----:B------:R-:W-:Y:S01]  /*151a0*/  @P0 LEA R21, R31, UR44, 0x1 ;  /* 0x0000002c1f150c11 */ /* 0x000fe2000f8e08ff */
[----:B------:R-:W-:Y:S02]  /*151b0*/  IMAD.MOV.U32 R13, RZ, RZ, R0 ;  /* 0x000000ffff0d7224 */ /* 0x000fe400078e0000 */
[----:B------:R-:W-:-:S07]  /*151c0*/  IMAD.MOV.U32 R3, RZ, RZ, R14 ;  /* 0x000000ffff037224 */ /* 0x000fce00078e000e */
[----:B------:R-:W-:Y:S05]  /*151d0*/  WARPSYNC.COLLECTIVE R15, `(.L_x_2292) ;  /* 0x000000000f087348 */ /* 0x000fea0003c00000 */
[----:B------:R0:W1:Y:S02]  /*151e0*/  SHFL.IDX P6, R14, R13, R12, R11 ;  /* 0x0000000c0d0e7389 */ /* 0x00006400000c000b */
[----:B01----:R-:W-:Y:S01]  /*151f0*/  ENDCOLLECTIVE ;  /* 0x000000000000791b */ /* 0x003fe20003800000 */
.L_x_2292:
        /* <DEDUP_REMOVED lines=16> */
.L_x_2293:
[----:B------:R-:W-:Y:S01]  /*15300*/  @P0 LEA R9, R31, UR44, 0x1 ;  /* 0x0000002c1f090c11 */ /* 0x000fe2000f8e08ff */
[----:B------:R-:W-:Y:S02]  /*15310*/  IMAD.MOV.U32 R13, RZ, RZ, R0 ;  /* 0x000000ffff0d7224 */ /* 0x000fe400078e0000 */
[----:B------:R-:W-:-:S07]  /*15320*/  IMAD.MOV.U32 R5, RZ, RZ, R14 ;  /* 0x000000ffff057224 */ /* 0x000fce00078e000e */
[----:B------:R-:W-:Y:S05]  /*15330*/  WARPSYNC.COLLECTIVE R15, `(.L_x_2294) ;  /* 0x000000000f087348 */ /* 0x000fea0003c00000 */
[----:B------:R0:W1:Y:S02]  /*15340*/  SHFL.IDX P6, R14, R13, R12, R11 ;  /* 0x0000000c0d0e7389 */ /* 0x00006400000c000b */
[----:B01----:R-:W-:Y:S01]  /*15350*/  ENDCOLLECTIVE ;  /* 0x000000000000791b */ /* 0x003fe20003800000 */
.L_x_2294:
        /* <DEDUP_REMOVED lines=16> */
.L_x_2295:
[----:B------:R-:W-:Y:S01]  /*15460*/  @P0 LEA R21, R31, UR44, 0x1 ;  /* 0x0000002c1f150c11 */ /* 0x000fe2000f8e08ff */
[----:B------:R-:W-:Y:S02]  /*15470*/  IMAD.MOV.U32 R13, RZ, RZ, R0 ;  /* 0x000000ffff0d7224 */ /* 0x000fe400078e0000 */
[----:B------:R-:W-:-:S07]  /*15480*/  IMAD.MOV.U32 R3, RZ, RZ, R14 ;  /* 0x000000ffff037224 */ /* 0x000fce00078e000e */
[----:B------:R-:W-:Y:S05]  /*15490*/  WARPSYNC.COLLECTIVE R15, `(.L_x_2296) ;  /* 0x000000000f087348 */ /* 0x000fea0003c00000 */
[----:B------:R0:W1:Y:S02]  /*154a0*/  SHFL.IDX P6, R14, R13, R12, R11 ;  /* 0x0000000c0d0e7389 */ /* 0x00006400000c000b */
[----:B01----:R-:W-:Y:S01]  /*154b0*/  ENDCOLLECTIVE ;  /* 0x000000000000791b */ /* 0x003fe20003800000 */
.L_x_2296:
        /* <DEDUP_REMOVED lines=15> */
.L_x_2297:
[----:B------:R-:W-:Y:S02]  /*155b0*/  IMAD.MOV.U32 R13, RZ, RZ, R0 ;  /* 0x000000ffff0d7224 */ /* 0x000fe400078e0000 */
[----:B------:R-:W-:-:S07]  /*155c0*/  IMAD.MOV.U32 R4, RZ, RZ, R14 ;  /* 0x000000ffff047224 */ /* 0x000fce00078e000e */
[----:B------:R-:W-:Y:S05]  /*155d0*/  WARPSYNC.COLLECTIVE R15, `(.L_x_2298) ;  /* 0x000000000f087348 */ /* 0x000fea0003c00000 */
[----:B------:R0:W1:Y:S02]  /*155e0*/  SHFL.IDX P6, R14, R13, R12, R11 ;  /* 0x0000000c0d0e7389 */ /* 0x00006400000c000b */
[----:B01----:R-:W-:Y:S01]  /*155f0*/  ENDCOLLECTIVE ;  /* 0x000000000000791b */ /* 0x003fe20003800000 */
.L_x_2298:
[----:B------:R-:W-:Y:S05]  /*15600*/  BRA `(.L_x_2299) ;  /* 0xffffffc800fc7947 */ /* 0x000fea000383ffff */
.L_x_2250:
[----:B------:R-:W-:Y:S01]  /*15610*/  MOV R13, R6 ;  /* 0x00000006000d7202 */ /* 0x000fe20000000f00 */
[----:B------:R-:W-:Y:S02]  /*15620*/  IMAD.MOV.U32 R12, RZ, RZ, RZ ;  /* 0x000000ffff0c7224 */ /* 0x000fe400078e00ff */
[----:B------:R-:W-:Y:S02]  /*15630*/  IMAD.MOV.U32 R11, RZ, RZ, 0x181f ;  /* 0x0000181fff0b7424 */ /* 0x000fe400078e00ff */
[----:B------:R-:W-:Y:S02]  /*15640*/  IMAD.MOV.U32 R15, RZ, RZ, -0x1 ;  /* 0xffffffffff0f7424 */ /* 0x000fe400078e00ff */
[----:B------:R-:W-:-:S07]  /*15650*/  IMAD.U32 R8, RZ, RZ, UR46 ;  /* 0x0000002eff087e24 */ /* 0x000fce000f8e00ff */
[----:B------:R-:W-:Y:S05]  /*15660*/  WARPSYNC.COLLECTIVE R15, `(.L_x_2300) ;  /* 0x000000000f087348 */ /* 0x000fea0003c00000 */
[----:B------:R0:W1:Y:S02]  /*15670*/  SHFL.IDX P6, R14, R13, R12, R11 ;  /* 0x0000000c0d0e7389 */ /* 0x00006400000c000b */
[----:B01----:R-:W-:Y:S01]  /*15680*/  ENDCOLLECTIVE ;  /* 0x000000000000791b */ /* 0x003fe20003800000 */
.L_x_2300:
[----:B------:R-:W-:-:S04]  /*15690*/  IMAD R8, R8, 0x80, R27 ;  /* 0x0000008008087824 */ /* 0x000fc800078e021b */
[----:B------:R-:W-:Y:S01]  /*156a0*/  VIADD R4, R8, 0x10 ;  /* 0x0000001008047836 */ /* 0x000fe20000000000 */
[----:B------:R-:W-:Y:S01]  /*156b0*/  MOV R13, R0 ;  /* 0x00000000000d7202 */ /* 0x000fe20000000f00 */
[----:B------:R-:W-:-:S07]  /*156c0*/  IMAD.MOV.U32 R3, RZ, RZ, R14 ;  /* 0x000000ffff037224 */ /* 0x000fce00078e000e */
[----:B------:R-:W-:Y:S05]  /*156d0*/  WARPSYNC.COLLECTIVE R15, `(.L_x_2301) ;  /* 0x000000000f087348 */ /* 0x000fea0003c00000 */
[----:B------:R0:W1:Y:S02]  /*156e0*/  SHFL.IDX P6, R14, R13, R12, R11 ;  /* 0x0000000c0d0e7389 */ /* 0x00006400000c000b */
[----:B01----:R-:W-:Y:S01]  /*156f0*/  ENDCOLLECTIVE ;  /* 0x000000000000791b */ /* 0x003fe20003800000 */
.L_x_2301:
        /* <DEDUP_REMOVED lines=20> */
.L_x_2302:
[----:B------:R-:W-:Y:S02]  /*15840*/  IADD3 R2, R8, 0x20, RZ ;  /* 0x0000002008027810 */ /* 0x000fe40007ffe0ff */
[----:B------:R-:W-:Y:S01]  /*15850*/  @!P0 LEA R21, R31, UR44, 0x1 ;  /* 0x0000002c1f158c11 */ /* 0x000fe2000f8e08ff */
[----:B------:R-:W-:Y:S02]  /*15860*/  IMAD.MOV.U32 R13, RZ, RZ, R0 ;  /* 0x000000ffff0d7224 */ /* 0x000fe400078e0000 */
[----:B------:R-:W-:-:S07]  /*15870*/  IMAD.MOV.U32 R5, RZ, RZ, R14 ;  /* 0x000000ffff057224 */ /* 0x000fce00078e000e */
[----:B------:R-:W-:Y:S05]  /*15880*/  WARPSYNC.COLLECTIVE R15, `(.L_x_2303) ;  /* 0x000000000f087348 */ /* 0x000fea0003c00000 */
[----:B------:R0:W1:Y:S02]  /*15890*/  SHFL.IDX P6, R14, R13, R12, R11 ;  /* 0x0000000c0d0e7389 */ /* 0x00006400000c000b */
[----:B01----:R-:W-:Y:S01]  /*158a0*/  ENDCOLLECTIVE ;  /* 0x000000000000791b */ /* 0x003fe20003800000 */
.L_x_2303:
[----:B------:R-:W-:Y:S01]  /*158b0*/  ULDC.64 UR4, c[0x0][0x208] ;  /* 0x0000820000047ab9 */ /* 0x000fe20000000a00 */
[----:B------:R-:W-:Y:S02]  /*158c0*/  IMAD.MOV.U32 R13, RZ, RZ, R6 ;  /* 0x000000ffff0d7224 */ /* 0x000fe400078e0006 */
        /* <DEDUP_REMOVED lines=14> */
.L_x_2304:
[----:B------:R-:W-:Y:S01]  /*159b0*/  VIADD R4, R8, 0x30 ;  /* 0x0000003008047836 */ /* 0x000fe20000000000 */
[----:B------:R-:W-:Y:S01]  /*159c0*/  @!P0 LEA R9, R31, UR44, 0x1 ;  /* 0x0000002c1f098c11 */ /* 0x000fe2000f8e08ff */
[----:B------:R-:W-:Y:S02]  /*159d0*/  IMAD.MOV.U32 R13, RZ, RZ, R0 ;  /* 0x000000ffff0d7224 */ /* 0x000fe400078e0000 */
[----:B------:R-:W-:-:S07]  /*159e0*/  IMAD.MOV.U32 R3, RZ, RZ, R14 ;  /* 0x000000ffff037224 */ /* 0x000fce00078e000e */
[----:B------:R-:W-:Y:S05]  /*159f0*/  WARPSYNC.COLLECTIVE R15, `(.L_x_2305) ;  /* 0x000000000f087348 */ /* 0x000fea0003c00000 */
[----:B------:R0:W1:Y:S02]  /*15a00*/  SHFL.IDX P6, R14, R13, R12, R11 ;  /* 0x0000000c0d0e7389 */ /* 0x00006400000c000b */
[----:B01----:R-:W-:Y:S01]  /*15a10*/  ENDCOLLECTIVE ;  /* 0x000000000000791b */ /* 0x003fe20003800000 */
.L_x_2305:
        /* <DEDUP_REMOVED lines=16> */
.L_x_2306:
[----:B------:R-:W-:Y:S01]  /*15b20*/  VIADD R2, R8, 0x40 ;  /* 0x0000004008027836 */ /* 0x000fe20000000000 */
[----:B------:R-:W-:Y:S02]  /*15b30*/  @!P0 LEA R21, R31, UR44, 0x1 ;  /* 0x0000002c1f158c11 */ /* 0x000fe4000f8e08ff */
[----:B------:R-:W-:Y:S01]  /*15b40*/  MOV R13, R0 ;  /* 0x00000000000d7202 */ /* 0x000fe20000000f00 */
[----:B------:R-:W-:-:S07]  /*15b50*/  IMAD.MOV.U32 R5, RZ, RZ, R14 ;  /* 0x000000ffff057224 */ /* 0x000fce00078e000e */
[----:B------:R-:W-:Y:S05]  /*15b60*/  WARPSYNC.COLLECTIVE R15, `(.L_x_2307) ;  /* 0x000000000f087348 */ /* 0x000fea0003c00000 */
[----:B------:R0:W1:Y:S02]  /*15b70*/  SHFL.IDX P6, R14, R13, R12, R11 ;  /* 0x0000000c0d0e7389 */ /* 0x00006400000c000b */
[----:B01----:R-:W-:Y:S01]  /*15b80*/  ENDCOLLECTIVE ;  /* 0x000000000000791b */ /* 0x003fe20003800000 */
.L_x_2307:
        /* <DEDUP_REMOVED lines=16> */
.L_x_2308:
[----:B------:R-:W-:Y:S01]  /*15c90*/  VIADD R4, R8, 0x50 ;  /* 0x0000005008047836 */ /* 0x000fe20000000000 */
[----:B------:R-:W-:Y:S01]  /*15ca0*/  @!P0 LEA R9, R31, UR44, 0x1 ;  /* 0x0000002c1f098c11 */ /* 0x000fe2000f8e08ff */
[----:B------:R-:W-:Y:S01]  /*15cb0*/  IMAD.MOV.U32 R13, RZ, RZ, R0 ;  /* 0x000000ffff0d7224 */ /* 0x000fe200078e0000 */
[----:B------:R-:W-:-:S07]  /*15cc0*/  MOV R3, R14 ;  /* 0x0000000e00037202 */ /* 0x000fce0000000f00 */
[----:B------:R-:W-:Y:S05]  /*15cd0*/  WARPSYNC.COLLECTIVE R15, `(.L_x_2309) ;  /* 0x000000000f087348 */ /* 0x000fea0003c00000 */
[----:B------:R0:W1:Y:S02]  /*15ce0*/  SHFL.IDX P6, R14, R13, R12, R11 ;  /* 0x0000000c0d0e7389 */ /* 0x00006400000c000b */
[----:B01----:R-:W-:Y:S01]  /*15cf0*/  ENDCOLLECTIVE ;  /* 0x000000000000791b */ /* 0x003fe20003800000 */
.L_x_2309:
        /* <DEDUP_REMOVED lines=16> */
.L_x_2310:
[----:B------:R-:W-:Y:S01]  /*15e00*/  VIADD R2, R8, 0x60 ;  /* 0x0000006008027836 */ /* 0x000fe20000000000 */
[----:B------:R-:W-:Y:S01]  /*15e10*/  @!P0 LEA R21, R31, UR44, 0x1 ;  /* 0x0000002c1f158c11 */ /* 0x000fe2000f8e08ff */
[----:B------:R-:W-:Y:S02]  /*15e20*/  IMAD.MOV.U32 R13, RZ, RZ, R0 ;  /* 0x000000ffff0d7224 */ /* 0x000fe400078e0000 */
[----:B------:R-:W-:-:S07]  /*15e30*/  IMAD.MOV.U32 R5, RZ, RZ, R14 ;  /* 0x000000ffff057224 */ /* 0x000fce00078e000e */
[----:B------:R-:W-:Y:S05]  /*15e40*/  WARPSYNC.COLLECTIVE R15, `(.L_x_2311) ;  /* 0x000000000f087348 */ /* 0x000fea0003c00000 */
[----:B------:R0:W1:Y:S02]  /*15e50*/  SHFL.IDX P6, R14, R13, R12, R11 ;  /* 0x0000000c0d0e7389 */ /* 0x00006400000c000b */
[----:B01----:R-:W-:Y:S01]  /*15e60*/  ENDCOLLECTIVE ;  /* 0x000000000000791b */ /* 0x003fe20003800000 */
.L_x_2311:
        /* <DEDUP_REMOVED lines=16> */
.L_x_2312:
[----:B------:R-:W-:Y:S01]  /*15f70*/  @!P0 LEA R9, R31, UR44, 0x1 ;  /* 0x0000002c1f098c11 */ /* 0x000fe2000f8e08ff */
[----:B------:R-:W-:Y:S02]  /*15f80*/  IMAD.MOV.U32 R13, RZ, RZ, R0 ;  /* 0x000000ffff0d7224 */ /* 0x000fe400078e0000 */
[----:B------:R-:W-:-:S07]  /*15f90*/  IMAD.MOV.U32 R3, RZ, RZ, R14 ;  /* 0x000000ffff037224 */ /* 0x000fce00078e000e */
[----:B------:R-:W-:Y:S05]  /*15fa0*/  WARPSYNC.COLLECTIVE R15, `(.L_x_2313) ;  /* 0x000000000f087348 */ /* 0x000fea0003c00000 */
[----:B------:R0:W1:Y:S02]  /*15fb0*/  SHFL.IDX P6, R14, R13, R12, R11 ;  /* 0x0000000c0d0e7389 */ /* 0x00006400000c000b */
[----:B01----:R-:W-:Y:S01]  /*15fc0*/  ENDCOLLECTIVE ;  /* 0x000000000000791b */ /* 0x003fe20003800000 */
.L_x_2313:
        /* <DEDUP_REMOVED lines=15> */
.L_x_2314:
[----:B------:R-:W-:Y:S02]  /*160c0*/  IMAD.MOV.U32 R13, RZ, RZ, R0 ;  /* 0x000000ffff0d7224 */ /* 0x000fe400078e0000 */
[----:B------:R-:W-:-:S07]  /*160d0*/  IMAD.MOV.U32 R6, RZ, RZ, R14 ;  /* 0x000000ffff067224 */ /* 0x000fce00078e000e */
[----:B------:R-:W-:Y:S05]  /*160e0*/  WARPSYNC.COLLECTIVE R15, `(.L_x_2315) ;  /* 0x000000000f087348 */ /* 0x000fea0003c00000 */
[----:B------:R0:W1:Y:S02]  /*160f0*/  SHFL.IDX P6, R14, R13, R12, R11 ;  /* 0x0000000c0d0e7389 */ /* 0x00006400000c000b */
[----:B01----:R-:W-:Y:S01]  /*16100*/  ENDCOLLECTIVE ;  /* 0x000000000000791b */ /* 0x003fe20003800000 */
.L_x_2315:
[----:B------:R-:W-:Y:S05]  /*16110*/  BRA `(.L_x_2316) ;  /* 0xffffffcc000c7947 */ /* 0x000fea000383ffff */
.L_x_2253:
[----:B0-----:R-:W-:-:S04]  /*16120*/  IMAD.U32 R3, RZ, RZ, UR44 ;  /* 0x0000002cff037e24 */ /* 0x001fc8000f8e00ff */
[----:B------:R0:W1:Y:S03]  /*16130*/  SYNCS.PHASECHK.TRANS64.TRYWAIT P0, [R3+URZ+0x38820], R0 ;  /* 0x03882000030075a7 */ /* 0x000066000800017f */
[----:B-1----:R-:W-:Y:S05]  /*16140*/  @!P0 NANOSLEEP.SYNCS 0x989680 ;  /* 0x009896800000895d */ /* 0x002fea0003900000 */
[----:B------:R-:W1:Y:S02]  /*16150*/  @!P0 SYNCS.PHASECHK.TRANS64 P0, [R3+URZ+0x38820], R0 ;  /* 0x03882000030085a7 */ /* 0x000e64000800007f */
[----:B-1----:R-:W-:Y:S05]  /*16160*/  @!P0 BRA `(.L_x_2253) ;  /* 0xfffffffc00ec8947 */ /* 0x002fea000383ffff */
[----:B------:R-:W-:Y:S05]  /*16170*/  BRA `(.L_x_2317) ;  /* 0xffffffcc00647947 */ /* 0x000fea000383ffff */
.L_x_2257:
[----:B-1----:R1:W2:Y:S02]  /*16180*/  SYNCS.PHASECHK.TRANS64.TRYWAIT P0, [R19+URZ+0x38840], R2 ;  /* 0x03884002130075a7 */ /* 0x0022a4000800017f */
[----:B--2---:R-:W-:Y:S05]  /*16190*/  @!P0 NANOSLEEP.SYNCS 0x989680 ;  /* 0x009896800000895d */ /* 0x004fea0003900000 */
[----:B------:R-:W2:Y:S02]  /*161a0*/  @!P0 SYNCS.PHASECHK.TRANS64 P0, [R19+URZ+0x38840], R2 ;  /* 0x03884002130085a7 */ /* 0x000ea4000800007f */
[----:B--2---:R-:W-:Y:S05]  /*161b0*/  @!P0 BRA `(.L_x_2257) ;  /* 0xfffffffc00f08947 */ /* 0x004fea000383ffff */
[----:B------:R-:W-:Y:S05]  /*161c0*/  BRA `(.L_x_2318) ;  /* 0xffffffd000687947 */ /* 0x000fea000383ffff */
.L_x_2258:
        /* <DEDUP_REMOVED lines=8> */
.L_x_2320:
[----:B------:R-:W-:Y:S05]  /*16250*/  BSYNC B1 ;  /* 0x0000000000017941 */ /* 0x000fea0003800000 */
.L_x_2319:
[----:B------:R-:W-:Y:S01]  /*16260*/  MOV R13, R24 ;  /* 0x00000018000d7202 */ /* 0x000fe20000000f00 */
[----:B------:R-:W-:Y:S01]  /*16270*/  IMAD.MOV.U32 R12, RZ, RZ, RZ ;  /* 0x000000ffff0c7224 */ /* 0x000fe200078e00ff */
[----:B------:R-:W-:Y:S01]  /*16280*/  P2R R4, PR, RZ, 0x8 ;  /* 0x00000008ff047803 */ /* 0x000fe20000000000 */
[----:B------:R-:W-:Y:S01]  /*16290*/  IMAD.MOV.U32 R11, RZ, RZ, 0x181f ;  /* 0x0000181fff0b7424 */ /* 0x000fe200078e00ff */
[C---:B------:R-:W-:Y:S01]  /*162a0*/  LOP3.LUT P3, RZ, R16.reuse, 0x10, RZ, 0xc0, !PT ;  /* 0x0000001010ff7812 */ /* 0x040fe2000786c0ff */
[----:B------:R-:W-:Y:S01]  /*162b0*/  IMAD.MOV.U32 R15, RZ, RZ, -0x1 ;  /* 0xffffffffff0f7424 */ /* 0x000fe200078e00ff */
[----:B------:R-:W-:Y:S01]  /*162c0*/  P2R R6, PR, RZ, 0x4 ;  /* 0x00000004ff067803 */ /* 0x000fe20000000000 */
[----:B------:R-:W-:Y:S01]  /*162d0*/  IMAD.MOV.U32 R3, RZ, RZ, R14 ;  /* 0x000000ffff037224 */ /* 0x000fe200078e000e */
[----:B------:R-:W-:Y:S01]  /*162e0*/  LOP3.LUT P2, RZ, R16, 0x8, RZ, 0xc0, !PT ;  /* 0x0000000810ff7812 */ /* 0x000fe2000784c0ff */
[----:B------:R-:W-:-:S12]  /*162f0*/  IMAD.SHL.U32 R32, R22, 0x2, RZ ;  /* 0x0000000216207824 */ /* 0x000fd800078e00ff */
[----:B------:R-:W-:Y:S05]  /*16300*/  WARPSYNC.COLLECTIVE R15, `(.L_x_2321) ;  /* 0x000000000f087348 */ /* 0x000fea0003c00000 */
[----:B------:R0:W1:Y:S02]  /*16310*/  SHFL.IDX P6, R14, R13, R12, R11 ;  /* 0x0000000c0d0e7389 */ /* 0x00006400000c000b */
[----:B01----:R-:W-:Y:S01]  /*16320*/  ENDCOLLECTIVE ;  /* 0x000000000000791b */ /* 0x003fe20003800000 */
.L_x_2321:
[----:B------:R-:W-:Y:S01]  /*16330*/  P2R R7, PR, RZ, 0x2 ;  /* 0x00000002ff077803 */ /* 0x000fe20000000000 */
[----:B------:R-:W-:Y:S01]  /*16340*/  ULDC.64 UR4, c[0x0][0x208] ;  /* 0x0000820000047ab9 */ /* 0x000fe20000000a00 */
[----:B------:R-:W-:Y:S02]  /*16350*/  LOP3.LUT P1, RZ, R16, 0x4, RZ, 0xc0, !PT ;  /* 0x0000000410ff7812 */ /* 0x000fe4000782c0ff */
[----:B------:R-:W-:Y:S01]  /*16360*/  LEA R25, R25, UR44, 0x1 ;  /* 0x0000002c19197c11 */ /* 0x000fe2000f8e08ff */
[----:B------:R-:W-:Y:S02]  /*16370*/  IMAD.MOV.U32 R13, RZ, RZ, R27 ;  /* 0x000000ffff0d7224 */ /* 0x000fe400078e001b */
[----:B------:R-:W-:Y:S01]  /*16380*/  IMAD.MOV.U32 R12, RZ, RZ, 0x1 ;  /* 0x00000001ff0c7424 */ /* 0x000fe200078e00ff */
        /* <DEDUP_REMOVED lines=12> */
.L_x_2322:
[----:B------:R-:W-:Y:S02]  /*16450*/  IMAD.MOV.U32 R13, RZ, RZ, R24 ;  /* 0x000000ffff0d7224 */ /* 0x000fe400078e0018 */
[----:B------:R-:W-:-:S07]  /*16460*/  IMAD.MOV.U32 R5, RZ, RZ, R14 ;  /* 0x000000ffff057224 */ /* 0x000fce00078e000e */
[----:B------:R-:W-:Y:S05]  /*16470*/  WARPSYNC.COLLECTIVE R15, `(.L_x_2323) ;  /* 0x000000000f087348 */ /* 0x000fea0003c00000 */
[----:B------:R0:W1:Y:S02]  /*16480*/  SHFL.IDX P6, R14, R13, R12, R11 ;  /* 0x0000000c0d0e7389 */ /* 0x00006400000c000b */
[----:B01----:R-:W-:Y:S01]  /*16490*/  ENDCOLLECTIVE ;  /* 0x000000000000791b */ /* 0x003fe20003800000 */
.L_x_2323:
[----:B------:R-:W-:Y:S01]  /*164a0*/  ULDC.64 UR4, c[0x0][0x208] ;  /* 0x0000820000047ab9 */ /* 0x000fe20000000a00 */
[----:B------:R-:W-:Y:S02]  /*164b0*/  IMAD.MOV.U32 R13, RZ, RZ, R27 ;  /* 0x000000ffff0d7224 */ /* 0x000fe400078e001b */
[----:B------:R-:W-:Y:S01]  /*164c0*/  IMAD.MOV.U32 R12, RZ, RZ, 0x2 ;  /* 0x00000002ff0c7424 */ /* 0x000fe200078e00ff */
[----:B------:R-:W-:-:S04]  /*164d0*/  MOV R11, R14 ;  /* 0x0000000e000b7202 */ /* 0x000fc80000000f00 */
        /* <DEDUP_REMOVED lines=13> */
.L_x_2324:
[----:B------:R-:W-:Y:S01]  /*165b0*/  IMAD.MOV.U32 R13, RZ, RZ, R24 ;  /* 0x000000ffff0d7224 */ /* 0x000fe200078e0018 */
[----:B------:R-:W-:-:S07]  /*165c0*/  MOV R5, R14 ;  /* 0x0000000e00057202 */ /* 0x000fce0000000f00 */
[----:B------:R-:W-:Y:S05]  /*165d0*/  WARPSYNC.COLLECTIVE R15, `(.L_x_2325) ;  /* 0x000000000f087348 */ /* 0x000fea0003c00000 */
[----:B------:R0:W1:Y:S02]  /*165e0*/  SHFL.IDX P6, R14, R13, R12, R11 ;  /* 0x0000000c0d0e7389 */ /* 0x00006400000c000b */
[----:B01----:R-:W-:Y:S01]  /*165f0*/  ENDCOLLECTIVE ;  /* 0x000000000000791b */ /* 0x003fe20003800000 */
.L_x_2325:
[----:B------:R-:W-:Y:S01]  /*16600*/  ULDC.64 UR4, c[0x0][0x208] ;  /* 0x0000820000047ab9 */ /* 0x000fe20000000a00 */
[----:B------:R-:W-:Y:S01]  /*16610*/  MOV R13, R27 ;  /* 0x0000001b000d7202 */ /* 0x000fe20000000f00 */
[----:B------:R-:W-:Y:S02]  /*16620*/  IMAD.MOV.U32 R12, RZ, RZ, 0x3 ;  /* 0x00000003ff0c7424 */ /* 0x000fe400078e00ff */
[----:B------:R-:W-:-:S05]  /*16630*/  IMAD.MOV.U32 R11, RZ, RZ, R14 ;  /* 0x000000ffff0b7224 */ /* 0x000fca00078e000e */
[----:B------:R-:W-:Y:S01]  /*16640*/  IADD3 R2, P0, R11, R32, RZ ;  /* 0x000000200b027210 */ /* 0x000fe20007f1e0ff */
[----:B------:R-:W-:-:S04]  /*16650*/  IMAD.MOV.U32 R11, RZ, RZ, 0x181f ;  /* 0x0000181fff0b7424 */ /* 0x000fc800078e00ff */
[----:B------:R-:W-:Y:S02]  /*16660*/  IMAD.X R3, RZ, RZ, R5, P0 ;  /* 0x000000ffff037224 */ /* 0x000fe400000e0605 */
[----:B------:R-:W-:-:S03]  /*16670*/  IMAD.SHL.U32 R5, R22, 0x2, RZ ;  /* 0x0000000216057824 */ /* 0x000fc600078e00ff */
        /* <DEDUP_REMOVED lines=10> */
.L_x_2326:
[----:B------:R-:W-:Y:S01]  /*16720*/  MOV R13, R24 ;  /* 0x00000018000d7202 */ /* 0x000fe20000000f00 */
[----:B------:R-:W-:-:S07]  /*16730*/  IMAD.MOV.U32 R32, RZ, RZ, R14 ;  /* 0x000000ffff207224 */ /* 0x000fce00078e000e */
[----:B------:R-:W-:Y:S05]  /*16740*/  WARPSYNC.COLLECTIVE R15, `(.L_x_2327) ;  /* 0x000000000f087348 */ /* 0x000fea0003c00000 */
[----:B------:R0:W1:Y:S02]  /*16750*/  SHFL.IDX P6, R14, R13, R12, R11 ;  /* 0x0000000c0d0e7389 */ /* 0x00006400000c000b */
[----:B01----:R-:W-:Y:S01]  /*16760*/  ENDCOLLECTIVE ;  /* 0x000000000000791b */ /* 0x003fe20003800000 */
.L_x_2327:
        /* <DEDUP_REMOVED lines=19> */
.L_x_2328:
[----:B------:R-:W-:Y:S02]  /*168a0*/  IMAD.MOV.U32 R13, RZ, RZ, R24 ;  /* 0x000000ffff0d7224 */ /* 0x000fe400078e0018 */
[----:B------:R-:W-:-:S07]  /*168b0*/  IMAD.MOV.U32 R27, RZ, RZ, R14 ;  /* 0x000000ffff1b7224 */ /* 0x000fce00078e000e */
[----:B------:R-:W-:Y:S05]  /*168c0*/  WARPSYNC.COLLECTIVE R15, `(.L_x_2329) ;  /* 0x000000000f087348 */ /* 0x000fea0003c00000 */
[----:B------:R0:W1:Y:S02]  /*168d0*/  SHFL.IDX P6, R14, R13, R12, R11 ;  /* 0x0000000c0d0e7389 */ /* 0x00006400000c000b */
[----:B01----:R-:W-:Y:S01]  /*168e0*/  ENDCOLLECTIVE ;  /* 0x000000000000791b */ /* 0x003fe20003800000 */
.L_x_2329:
[----:B------:R-:W-:Y:S05]  /*168f0*/  BRA `(.L_x_2330) ;  /* 0xffffffcc00c47947 */ /* 0x000fea000383ffff */
.L_x_2263:
[----:B0-----:R0:W2:Y:S02]  /*16900*/  SYNCS.PHASECHK.TRANS64.TRYWAIT P0, [R4+URZ+0x38860], R3 ;  /* 0x03886003040075a7 */ /* 0x0010a4000800017f */
[----:B--2---:R-:W-:Y:S05]  /*16910*/  @!P0 NANOSLEEP.SYNCS 0x989680 ;  /* 0x009896800000895d */ /* 0x004fea0003900000 */
[----:B------:R-:W2:Y:S02]  /*16920*/  @!P0 SYNCS.PHASECHK.TRANS64 P0, [R4+URZ+0x38860], R3 ;  /* 0x03886003040085a7 */ /* 0x000ea4000800007f */
[----:B--2---:R-:W-:Y:S05]  /*16930*/  @!P0 BRA `(.L_x_2263) ;  /* 0xfffffffc00f08947 */ /* 0x004fea000383ffff */
[----:B------:R-:W-:Y:S05]  /*16940*/  BRA `(.L_x_2331) ;  /* 0xffffffd000407947 */ /* 0x000fea000383ffff */
.L_x_2264:
        /* <DEDUP_REMOVED lines=8> */
.L_x_2333:
[----:B------:R-:W-:Y:S05]  /*169d0*/  BSYNC B1 ;  /* 0x0000000000017941 */ /* 0x000fea0003800000 */
.L_x_2332:
[----:B------:R-:W-:Y:S01]  /*169e0*/  IMAD.MOV.U32 R13, RZ, RZ, R17 ;  /* 0x000000ffff0d7224 */ /* 0x000fe200078e0011 */
[----:B------:R-:W-:Y:S01]  /*169f0*/  MOV R15, 0xffffffff ;  /* 0xffffffff000f7802 */ /* 0x000fe20000000f00 */
[----:B------:R-:W-:Y:S01]  /*16a00*/  IMAD.MOV.U32 R12, RZ, RZ, RZ ;  /* 0x000000ffff0c7224 */ /* 0x000fe200078e00ff */
[----:B------:R-:W-:Y:S01]  /*16a10*/  MOV R3, R14 ;  /* 0x0000000e00037202 */ /* 0x000fe20000000f00 */
[----:B------:R-:W-:Y:S01]  /*16a20*/  IMAD.MOV.U32 R11, RZ, RZ, 0x181f ;  /* 0x0000181fff0b7424 */ /* 0x000fe200078e00ff */
[----:B------:R-:W-:-:S07]  /*16a30*/  LEA R5, R5, UR44, 0x1 ;  /* 0x0000002c05057c11 */ /* 0x000fce000f8e08ff */
[----:B------:R-:W-:Y:S05]  /*16a40*/  WARPSYNC.COLLECTIVE R15, `(.L_x_2334) ;  /* 0x000000000f087348 */ /* 0x000fea0003c00000 */
[----:B------:R0:W1:Y:S02]  /*16a50*/  SHFL.IDX P6, R14, R13, R12, R11 ;  /* 0x0000000c0d0e7389 */ /* 0x00006400000c000b */
[----:B01----:R-:W-:Y:S01]  /*16a60*/  ENDCOLLECTIVE ;  /* 0x000000000000791b */ /* 0x003fe20003800000 */
.L_x_2334:
[----:B------:R-:W-:Y:S01]  /*16a70*/  ULDC.64 UR4, c[0x0][0x208] ;  /* 0x0000820000047ab9 */ /* 0x000fe20000000a00 */
[----:B------:R-:W-:Y:S02]  /*16a80*/  IMAD.MOV.U32 R13, RZ, RZ, R18 ;  /* 0x000000ffff0d7224 */ /* 0x000fe400078e0012 */
        /* <DEDUP_REMOVED lines=17> */
.L_x_2335:
[----:B------:R-:W-:Y:S01]  /*16ba0*/  IMAD.MOV.U32 R13, RZ, RZ, R17 ;  /* 0x000000ffff0d7224 */ /* 0x000fe200078e0011 */
[----:B------:R-:W-:-:S07]  /*16bb0*/  MOV R3, R14 ;  /* 0x0000000e00037202 */ /* 0x000fce0000000f00 */
[----:B------:R-:W-:Y:S05]  /*16bc0*/  WARPSYNC.COLLECTIVE R15, `(.L_x_2336) ;  /* 0x000000000f087348 */ /* 0x000fea0003c00000 */
[----:B------:R0:W1:Y:S02]  /*16bd0*/  SHFL.IDX P6, R14, R13, R12, R11 ;  /* 0x0000000c0d0e7389 */ /* 0x00006400000c000b */
[----:B01----:R-:W-:Y:S01]  /*16be0*/  ENDCOLLECTIVE ;  /* 0x000000000000791b */ /* 0x003fe20003800000 */
.L_x_2336:
        /* <DEDUP_REMOVED lines=19> */
.L_x_2337:
[----:B------:R-:W-:Y:S02]  /*16d20*/  IMAD.MOV.U32 R13, RZ, RZ, R17 ;  /* 0x000000ffff0d7224 */ /* 0x000fe400078e0011 */
[----:B------:R-:W-:-:S07]  /*16d30*/  IMAD.MOV.U32 R3, RZ, RZ, R14 ;  /* 0x000000ffff037224 */ /* 0x000fce00078e000e */
[----:B------:R-:W-:Y:S05]  /*16d40*/  WARPSYNC.COLLECTIVE R15, `(.L_x_2338) ;  /* 0x000000000f087348 */ /* 0x000fea0003c00000 */
[----:B------:R0:W1:Y:S02]  /*16d50*/  SHFL.IDX P6, R14, R13, R12, R11 ;  /* 0x0000000c0d0e7389 */ /* 0x00006400000c000b */
[----:B01----:R-:W-:Y:S01]  /*16d60*/  ENDCOLLECTIVE ;  /* 0x000000000000791b */ /* 0x003fe20003800000 */
.L_x_2338:
        /* <DEDUP_REMOVED lines=19> */
.L_x_2339:
[----:B------:R-:W-:Y:S02]  /*16ea0*/  IMAD.MOV.U32 R13, RZ, RZ, R17 ;  /* 0x000000ffff0d7224 */ /* 0x000fe400078e0011 */
[----:B------:R-:W-:-:S07]  /*16eb0*/  IMAD.MOV.U32 R3, RZ, RZ, R14 ;  /* 0x000000ffff037224 */ /* 0x000fce00078e000e */
[----:B------:R-:W-:Y:S05]  /*16ec0*/  WARPSYNC.COLLECTIVE R15, `(.L_x_2340) ;  /* 0x000000000f087348 */ /* 0x000fea0003c00000 */
[----:B------:R0:W1:Y:S02]  /*16ed0*/  SHFL.IDX P6, R14, R13, R12, R11 ;  /* 0x0000000c0d0e7389 */ /* 0x00006400000c000b */
[----:B01----:R-:W-:Y:S01]  /*16ee0*/  ENDCOLLECTIVE ;  /* 0x000000000000791b */ /* 0x003fe20003800000 */
.L_x_2340:
        /* <DEDUP_REMOVED lines=19> */
.L_x_2341:
[----:B------:R-:W-:Y:S01]  /*17020*/  MOV R13, R17 ;  /* 0x00000011000d7202 */ /* 0x000fe20000000f00 */
[----:B------:R-:W-:-:S07]  /*17030*/  IMAD.MOV.U32 R18, RZ, RZ, R14 ;  /* 0x000000ffff127224 */ /* 0x000fce00078e000e */
[----:B------:R-:W-:Y:S05]  /*17040*/  WARPSYNC.COLLECTIVE R15, `(.L_x_2342) ;  /* 0x000000000f087348 */ /* 0x000fea0003c00000 */
[----:B------:R0:W1:Y:S02]  /*17050*/  SHFL.IDX P6, R14, R13, R12, R11 ;  /* 0x0000000c0d0e7389 */ /* 0x00006400000c000b */
[----:B01----:R-:W-:Y:S01]  /*17060*/  ENDCOLLECTIVE ;  /* 0x000000000000791b */ /* 0x003fe20003800000 */
.L_x_2342:
[----:B------:R-:W-:Y:S05]  /*17070*/  BRA `(.L_x_2343) ;  /* 0xffffffcc00587947 */ /* 0x000fea000383ffff */
.L_x_2270:
[----:B0-----:R0:W1:Y:S02]  /*17080*/  SYNCS.PHASECHK.TRANS64.TRYWAIT P0, [R0+URZ+0x38860], R3 ;  /* 0x03886003000075a7 */ /* 0x001064000800017f */
[----:B-1----:R-:W-:Y:S05]  /*17090*/  @!P0 NANOSLEEP.SYNCS 0x989680 ;  /* 0x009896800000895d */ /* 0x002fea0003900000 */
[----:B------:R-:W1:Y:S02]  /*170a0*/  @!P0 SYNCS.PHASECHK.TRANS64 P0, [R0+URZ+0x38860], R3 ;  /* 0x03886003000085a7 */ /* 0x000e64000800007f */
[----:B-1----:R-:W-:Y:S05]  /*170b0*/  @!P0 BRA `(.L_x_2270) ;  /* 0xfffffffc00f08947 */ /* 0x002fea000383ffff */
[----:B------:R-:W-:Y:S05]  /*170c0*/  BRA `(.L_x_2344) ;  /* 0xffffffd000607947 */ /* 0x000fea000383ffff */
.L_x_2271:
[----:B------:R-:W-:Y:S01]  /*170d0*/  BSSY B0, `(.L_x_2345) ;  /* 0x0000008000007945 */ /* 0x000fe20003800000 */
[----:B------:R-:W-:Y:S01]  /*170e0*/  IMAD.MOV.U32 R13, RZ, RZ, R18 ;  /* 0x000000ffff0d7224 */ /* 0x000fe200078e0012 */
[----:B------:R-:W-:Y:S01]  /*170f0*/  MOV R15, 0xffffffff ;  /* 0xffffffff000f7802 */ /* 0x000fe20000000f00 */
[----:B------:R-:W-:Y:S02]  /*17100*/  IMAD.MOV.U32 R12, RZ, RZ, RZ ;  /* 0x000000ffff0c7224 */ /* 0x000fe400078e00ff */
[----:B------:R-:W-:-:S07]  /*17110*/  IMAD.MOV.U32 R11, RZ, RZ, 0x181f ;  /* 0x0000181fff0b7424 */ /* 0x000fce00078e00ff */
[----:B0-----:R-:W-:Y:S05]  /*17120*/  WARPSYNC.COLLECTIVE R15, `(.L_x_2346) ;  /* 0x000000000f087348 */ /* 0x001fea0003c00000 */
[----:B------:R1:W2:Y:S02]  /*17130*/  SHFL.IDX P6, R14, R13, R12, R11 ;  /* 0x0000000c0d0e7389 */ /* 0x0002a400000c000b */
[----:B012---:R-:W-:Y:S01]  /*17140*/  ENDCOLLECTIVE ;  /* 0x000000000000791b */ /* 0x007fe20003800000 */
.L_x_2346:
[----:B------:R-:W-:Y:S05]  /*17150*/  BSYNC B0 ;  /* 0x0000000000007941 */ /* 0x000fea0003800000 */
.L_x_2345:
        /* <DEDUP_REMOVED lines=9> */
.L_x_2347:
        /* <DEDUP_REMOVED lines=8> */
[----:B------:R-:W-:Y:S01]  /*17270*/  IMAD.MOV.U32 R13, RZ, RZ, R18 ;  /* 0x000000ffff0d7224 */ /* 0x000fe200078e0012 */
[----:B------:R-:W-:Y:S01]  /*17280*/  MOV R12, 0x1 ;  /* 0x00000001000c7802 */ /* 0x000fe20000000f00 */
        /* <DEDUP_REMOVED lines=16> */
.L_x_2348:
[----:B------:R-:W-:Y:S02]  /*17390*/  IMAD.MOV.U32 R13, RZ, RZ, R17 ;  /* 0x000000ffff0d7224 */ /* 0x000fe400078e0011 */
[----:B------:R-:W-:-:S07]  /*173a0*/  IMAD.MOV.U32 R6, RZ, RZ, R14 ;  /* 0x000000ffff067224 */ /* 0x000fce00078e000e */
[----:B------:R-:W-:Y:S05]  /*173b0*/  WARPSYNC.COLLECTIVE R15, `(.L_x_2349) ;  /* 0x000000000f087348 */ /* 0x000fea0003c00000 */
[----:B------:R0:W1:Y:S02]  /*173c0*/  SHFL.IDX P6, R14, R13, R12, R11 ;  /* 0x0000000c0d0e7389 */ /* 0x00006400000c000b */
[----:B01----:R-:W-:Y:S01]  /*173d0*/  ENDCOLLECTIVE ;  /* 0x000000000000791b */ /* 0x003fe20003800000 */
.L_x_2349:
        /* <DEDUP_REMOVED lines=20> */
.L_x_2350:
[----:B------:R-:W-:Y:S01]  /*17520*/  MOV R13, R17 ;  /* 0x00000011000d7202 */ /* 0x000fe20000000f00 */
[----:B------:R-:W-:-:S07]  /*17530*/  IMAD.MOV.U32 R6, RZ, RZ, R14 ;  /* 0x000000ffff067224 */ /* 0x000fce00078e000e */
[----:B------:R-:W-:Y:S05]  /*17540*/  WARPSYNC.COLLECTIVE R15, `(.L_x_2351) ;  /* 0x000000000f087348 */ /* 0x000fea0003c00000 */
[----:B------:R0:W1:Y:S02]  /*17550*/  SHFL.IDX P6, R14, R13, R12, R11 ;  /* 0x0000000c0d0e7389 */ /* 0x00006400000c000b */
[----:B01----:R-:W-:Y:S01]  /*17560*/  ENDCOLLECTIVE ;  /* 0x000000000000791b */ /* 0x003fe20003800000 */
.L_x_2351:
[----:B------:R-:W-:Y:S01]  /*17570*/  ULDC.64 UR4, c[0x0][0x208] ;  /* 0x0000820000047ab9 */ /* 0x000fe20000000a00 */
[----:B------:R-:W-:Y:S02]  /*17580*/  IMAD.MOV.U32 R3, RZ, RZ, R6 ;  /* 0x000000ffff037224 */ /* 0x000fe400078e0006 */
        /* <DEDUP_REMOVED lines=18> */
.L_x_2352:
[----:B------:R-:W-:Y:S02]  /*176b0*/  IMAD.MOV.U32 R13, RZ, RZ, R17 ;  /* 0x000000ffff0d7224 */ /* 0x000fe400078e0011 */
[----:B------:R-:W-:-:S07]  /*176c0*/  IMAD.MOV.U32 R6, RZ, RZ, R14 ;  /* 0x000000ffff067224 */ /* 0x000fce00078e000e */
[----:B------:R-:W-:Y:S05]  /*176d0*/  WARPSYNC.COLLECTIVE R15, `(.L_x_2353) ;  /* 0x000000000f087348 */ /* 0x000fea0003c00000 */
[----:B------:R0:W1:Y:S02]  /*176e0*/  SHFL.IDX P6, R14, R13, R12, R11 ;  /* 0x0000000c0d0e7389 */ /* 0x00006400000c000b */
[----:B01----:R-:W-:Y:S01]  /*176f0*/  ENDCOLLECTIVE ;  /* 0x000000000000791b */ /* 0x003fe20003800000 */
.L_x_2353:
        /* <DEDUP_REMOVED lines=19> */
.L_x_2354:
[----:B------:R-:W-:Y:S01]  /*17830*/  MOV R13, R17 ;  /* 0x00000011000d7202 */ /* 0x000fe20000000f00 */
[----:B------:R-:W-:-:S07]  /*17840*/  IMAD.MOV.U32 R18, RZ, RZ, R14 ;  /* 0x000000ffff127224 */ /* 0x000fce00078e000e */
[----:B------:R-:W-:Y:S05]  /*17850*/  WARPSYNC.COLLECTIVE R15, `(.L_x_2355) ;  /* 0x000000000f087348 */ /* 0x000fea0003c00000 */
[----:B------:R0:W1:Y:S02]  /*17860*/  SHFL.IDX P6, R14, R13, R12, R11 ;  /* 0x0000000c0d0e7389 */ /* 0x00006400000c000b */
[----:B01----:R-:W-:Y:S01]  /*17870*/  ENDCOLLECTIVE ;  /* 0x000000000000791b */ /* 0x003fe20003800000 */
.L_x_2355:
[----:B------:R-:W-:Y:S05]  /*17880*/  BRA `(.L_x_2356) ;  /* 0xffffffcc006c7947 */ /* 0x000fea000383ffff */
.L_x_2274:
[----:B0-----:R0:W1:Y:S02]  /*17890*/  SYNCS.PHASECHK.TRANS64.TRYWAIT P0, [R7+URZ+0x38820], R6 ;  /* 0x03882006070075a7 */ /* 0x001064000800017f */
[----:B-1----:R-:W-:Y:S05]  /*178a0*/  @!P0 NANOSLEEP.SYNCS 0x989680 ;  /* 0x009896800000895d */ /* 0x002fea0003900000 */
[----:B------:R-:W1:Y:S02]  /*178b0*/  @!P0 SYNCS.PHASECHK.TRANS64 P0, [R7+URZ+0x38820], R6 ;  /* 0x03882006070085a7 */ /* 0x000e64000800007f */
[----:B-1----:R-:W-:Y:S05]  /*178c0*/  @!P0 BRA `(.L_x_2274) ;  /* 0xfffffffc00f08947 */ /* 0x002fea000383ffff */
[----:B------:R-:W-:Y:S05]  /*178d0*/  BRA `(.L_x_2357) ;  /* 0xffffffcc00f47947 */ /* 0x000fea000383ffff */
.L_x_2275:
[----:B------:R-:W1:Y:S01]  /*178e0*/  S2R R3, SR_TID.X ;  /* 0x0000000000037919 */ /* 0x000e620000002100 */
[----:B------:R-:W-:Y:S01]  /*178f0*/  BSSY B0, `(.L_x_2358) ;  /* 0x000000a000007945 */ /* 0x000fe20003800000 */
[----:B------:R-:W-:Y:S01]  /*17900*/  IMAD.MOV.U32 R12, RZ, RZ, RZ ;  /* 0x000000ffff0c7224 */ /* 0x000fe200078e00ff */
[----:B------:R-:W-:Y:S01]  /*17910*/  MOV R11, 0x1f ;  /* 0x0000001f000b7802 */ /* 0x000fe20000000f00 */
[----:B------:R-:W-:Y:S01]  /*17920*/  IMAD.MOV.U32 R15, RZ, RZ, -0x1 ;  /* 0xffffffffff0f7424 */ /* 0x000fe200078e00ff */
[----:B-1----:R-:W-:-:S04]  /*17930*/  SHF.R.U32.HI R3, RZ, 0x5, R3 ;  /* 0x00000005ff037819 */ /* 0x002fc80000011603 */
[----:B------:R-:W-:-:S05]  /*17940*/  LOP3.LUT R3, R3, 0x3, RZ, 0xc0, !PT ;  /* 0x0000000303037812 */ /* 0x000fca00078ec0ff */
[----:B------:R-:W-:-:S07]  /*17950*/  IMAD.MOV.U32 R13, RZ, RZ, R3 ;  /* 0x000000ffff0d7224 */ /* 0x000fce00078e0003 */
[----:B0----5:R-:W-:Y:S05]  /*17960*/  WARPSYNC.COLLECTIVE R15, `(.L_x_2359) ;  /* 0x000000000f087348 */ /* 0x021fea0003c00000 */
[----:B------:R1:W2:Y:S02]  /*17970*/  SHFL.IDX P6, R14, R13, R12, R11 ;  /* 0x0000000c0d0e7389 */ /* 0x0002a400000c000b */
[----:B012--5:R-:W-:Y:S01]  /*17980*/  ENDCOLLECTIVE ;  /* 0x000000000000791b */ /* 0x027fe20003800000 */
.L_x_2359:
[----:B------:R-:W-:Y:S05]  /*17990*/  BSYNC B0 ;  /* 0x0000000000007941 */ /* 0x000fea0003800000 */
.L_x_2358:
[----:B------:R-:W-:Y:S05]  /*179a0*/  BRA `(.L_x_2360) ;  /* 0xffffffcc00d87947 */ /* 0x000fea000383ffff */
.L_x_2276:
[----:B------:R-:W-:Y:S01]  /*179b0*/  BSSY B0, `(.L_x_2361) ;  /* 0x0000006000007945 */ /* 0x000fe20003800000 */
[----:B------:R-:W-:-:S07]  /*179c0*/  IMAD.MOV.U32 R15, RZ, RZ, -0x1 ;  /* 0xffffffffff0f7424 */ /* 0x000fce00078e00ff */
[----:B01---5:R-:W-:Y:S05]  /*179d0*/  WARPSYNC.COLLECTIVE R15, `(.L_x_2362) ;  /* 0x000000000f0c7348 */ /* 0x023fea0003c00000 */
[----:B------:R-:W-:Y:S02]  /*179e0*/  ELECT P6, UR62, PT ;  /* 0x00000000003e782f */ /* 0x000fe400038c0000 */
[----:B------:R-:W-:Y:S01]  /*179f0*/  MOV R14, UR62 ;  /* 0x0000003e000e7c02 */ /* 0x000fe20008000f00 */
[----:B01---5:R-:W-:Y:S10]  /*17a00*/  ENDCOLLECTIVE ;  /* 0x000000000000791b */ /* 0x023ff40003800000 */
.L_x_2362:
[----:B------:R-:W-:Y:S05]  /*17a10*/  BSYNC B0 ;  /* 0x0000000000007941 */ /* 0x000fea0003800000 */
.L_x_2361:
[----:B------:R-:W-:Y:S05]  /*17a20*/  BRA `(.L_x_2363) ;  /* 0xffffffcc00cc7947 */ /* 0x000fea000383ffff */
.L_x_2278:
[----:B-1----:R1:W2:Y:S02]  /*17a30*/  SYNCS.PHASECHK.TRANS64.TRYWAIT P1, [R5+URZ+0x38840], R4 ;  /* 0x03884004050075a7 */ /* 0x0022a4000802017f */
[----:B--2---:R-:W-:Y:S05]  /*17a40*/  @!P1 NANOSLEEP.SYNCS 0x989680 ;  /* 0x009896800000995d */ /* 0x004fea0003900000 */
[----:B------:R-:W2:Y:S02]  /*17a50*/  @!P1 SYNCS.PHASECHK.TRANS64 P1, [R5+URZ+0x38840], R4 ;  /* 0x03884004050095a7 */ /* 0x000ea4000802007f */
[----:B--2---:R-:W-:Y:S05]  /*17a60*/  @!P1 BRA `(.L_x_2278) ;  /* 0xfffffffc00f09947 */ /* 0x004fea000383ffff */
[----:B------:R-:W-:Y:S05]  /*17a70*/  BRA `(.L_x_2364) ;  /* 0xffffffcc00f47947 */ /* 0x000fea000383ffff */
.L_x_2280:
[----:B--2---:R2:W3:Y:S02]  /*17a80*/  SYNCS.PHASECHK.TRANS64.TRYWAIT P1, [R3+URZ+0x38840], R0 ;  /* 0x03884000030075a7 */ /* 0x0044e4000802017f */
[----:B---3--:R-:W-:Y:S05]  /*17a90*/  @!P1 NANOSLEEP.SYNCS 0x989680 ;  /* 0x009896800000995d */ /* 0x008fea0003900000 */
[----:B------:R-:W3:Y:S02]  /*17aa0*/  @!P1 SYNCS.PHASECHK.TRANS64 P1, [R3+URZ+0x38840], R0 ;  /* 0x03884000030095a7 */ /* 0x000ee4000802007f */
[----:B---3--:R-:W-:Y:S05]  /*17ab0*/  @!P1 BRA `(.L_x_2280) ;  /* 0xfffffffc00f09947 */ /* 0x008fea000383ffff */
[----:B------:R-:W-:Y:S05]  /*17ac0*/  BRA `(.L_x_2365) ;  /* 0xffffffd000007947 */ /* 0x000fea000383ffff */
.L_x_2282:
[----:B---3--:R3:W4:Y:S02]  /*17ad0*/  SYNCS.PHASECHK.TRANS64.TRYWAIT P1, [R5+URZ+0x38860], R4 ;  /* 0x03886004050075a7 */ /* 0x008724000802017f */
[----:B----4-:R-:W-:Y:S05]  /*17ae0*/  @!P1 NANOSLEEP.SYNCS 0x989680 ;  /* 0x009896800000995d */ /* 0x010fea0003900000 */
[----:B------:R-:W4:Y:S02]  /*17af0*/  @!P1 SYNCS.PHASECHK.TRANS64 P1, [R5+URZ+0x38860], R4 ;  /* 0x03886004050095a7 */ /* 0x000f24000802007f */
[----:B----4-:R-:W-:Y:S05]  /*17b00*/  @!P1 BRA `(.L_x_2282) ;  /* 0xfffffffc00f09947 */ /* 0x010fea000383ffff */
[----:B------:R-:W-:Y:S05]  /*17b10*/  BRA `(.L_x_2366) ;  /* 0xffffffcc00fc7947 */ /* 0x000fea000383ffff */
.L_x_2367:
        /* <DEDUP_REMOVED lines=14> */
.L_x_3277:


//--------------------- .text._ZN7cutlass13device_kernelIN5flash11enable_sm90INS1_16FlashAttnFwdSm90INS1_25CollectiveMainloopFwdSm90ILi2EN4cute5tupleIJNS5_1CILi1EEES8_S8_EEENS6_IJNS7_ILi128EEENS7_ILi80EEENS7_ILi256EEEEEELi256ENS_6half_tEfNS_4arch4Sm90ELb1ELb0ELb0ELb1ELb1ELb0ELb0ELb1ELb1ELb1ELb1ELb0EEENS1_21CollectiveEpilogueFwdINS6_IJSA_SC_SB_EEES9_SE_SG_Li256ELb1ELb1ELb1ELb0EEENS1_36VarlenDynamicPersistentTileSchedulerILi128ELi80ELi256ELi128ELb1ELb1ELb1ELb1ELb1ELb1EEEEEEEEEvNT_6ParamsE --------------------------
	.section	.text._ZN7cutlass13device_kernelIN5flash11enable_sm90INS1_16FlashAttnFwdSm90INS1_25CollectiveMainloopFwdSm90ILi2EN4cute5tupleIJNS5_1CILi1EEES8_S8_EEENS6_IJNS7_ILi128EEENS7_ILi80EEENS7_ILi256EEEEEELi256ENS_6half_tEfNS_4arch4Sm90ELb1ELb0ELb0ELb1ELb1ELb0ELb0ELb1ELb1ELb1ELb1ELb0EEENS1_21CollectiveEpilogueFwdINS6_IJSA_SC_SB_EEES9_SE_SG_Li256ELb1ELb1ELb1ELb0EEENS1_36VarlenDynamicPersistentTileSchedulerILi128ELi80ELi256ELi128ELb1ELb1ELb1ELb1ELb1ELb1EEEEEEEEEvNT_6ParamsE,"ax",@progbits
	.align	128
.text._ZN7cutlass13device_kernelIN5flash11enable_sm90INS1_16FlashAttnFwdSm90INS1_25CollectiveMainloopFwdSm90ILi2EN4cute5tupleIJNS5_1CILi1EEES8_S8_EEENS6_IJNS7_ILi128EEENS7_ILi80EEENS7_ILi256EEEEEELi256ENS_6half_tEfNS_4arch4Sm90ELb1ELb0ELb0ELb1ELb1ELb0ELb0ELb1ELb1ELb1ELb1ELb0EEENS1_21CollectiveEpilogueFwdINS6_IJSA_SC_SB_EEES9_SE_SG_Li256ELb1ELb1ELb1ELb0EEENS1_36VarlenDynamicPersistentTileSchedulerILi128ELi80ELi256ELi128ELb1ELb1ELb1ELb1ELb1ELb1EEEEEEEEEvNT_6ParamsE:
        .type           _ZN7cutlass13device_kernelIN5flash11enable_sm90INS1_16FlashAttnFwdSm90INS1_25CollectiveMainloopFwdSm90ILi2EN4cute5tupleIJNS5_1CILi1EEES8_S8_EEENS6_IJNS7_ILi128EEENS7_ILi80EEENS7_ILi256EEEEEELi256ENS_6half_tEfNS_4arch4Sm90ELb1ELb0ELb0ELb1ELb1ELb0ELb0ELb1ELb1ELb1ELb1ELb0EEENS1_21CollectiveEpilogueFwdINS6_IJSA_SC_SB_EEES9_SE_SG_Li256ELb1ELb1ELb1ELb0EEENS1_36VarlenDynamicPersistentTileSchedulerILi128ELi80ELi256ELi128ELb1ELb1ELb1ELb1ELb1ELb1EEEEEEEEEvNT_6ParamsE,@function
        .size           _ZN7cutlass13device_kernelIN5flash11enable_sm90INS1_16FlashAttnFwdSm90INS1_25CollectiveMainloopFwdSm90ILi2EN4cute5tupleIJNS5_1CILi1EEES8_S8_EEENS6_IJNS7_ILi128EEENS7_ILi80EEENS7_ILi256EEEEEELi256ENS_6half_tEfNS_4arch4Sm90ELb1ELb0ELb0ELb1ELb1ELb0ELb0ELb1ELb1ELb1ELb1ELb0EEENS1_21CollectiveEpilogueFwdINS6_IJSA_SC_SB_EEES9_SE_SG_Li256ELb1ELb1ELb1ELb0EEENS1_36VarlenDynamicPersistentTileSchedulerILi128ELi80ELi256ELi128ELb1ELb1ELb1ELb1ELb1ELb1EEEEEEEEEvNT_6ParamsE,(.L_x_3278 - _ZN7cutlass13device_kernelIN5flash11enable_sm90INS1_16FlashAttnFwdSm90INS1_25CollectiveMainloopFwdSm90ILi2EN4cute5tupleIJNS5_1CILi1EEES8_S8_EEENS6_IJNS7_ILi128EEENS7_ILi80EEENS7_ILi256EEEEEELi256ENS_6half_tEfNS_4arch4Sm90ELb1ELb0ELb0ELb1ELb1ELb0ELb0ELb1ELb1ELb1ELb1ELb0EEENS1_21CollectiveEpilogueFwdINS6_IJSA_SC_SB_EEES9_SE_SG_Li256ELb1ELb1ELb1ELb0EEENS1_36VarlenDynamicPersistentTileSchedulerILi128ELi80ELi256ELi128ELb1ELb1ELb1ELb1ELb1ELb1EEEEEEEEEvNT_6ParamsE)
        .other          _ZN7cutlass13device_kernelIN5flash11enable_sm90INS1_16FlashAttnFwdSm90INS1_25CollectiveMainloopFwdSm90ILi2EN4cute5tupleIJNS5_1CILi1EEES8_S8_EEENS6_IJNS7_ILi128EEENS7_ILi80EEENS7_ILi256EEEEEELi256ENS_6half_tEfNS_4arch4Sm90ELb1ELb0ELb0ELb1ELb1ELb0ELb0ELb1ELb1ELb1ELb1ELb0EEENS1_21CollectiveEpilogueFwdINS6_IJSA_SC_SB_EEES9_SE_SG_Li256ELb1ELb1ELb1ELb0EEENS1_36VarlenDynamicPersistentTileSchedulerILi128ELi80ELi256ELi128ELb1ELb1ELb1ELb1ELb1ELb1EEEEEEEEEvNT_6ParamsE,@"STO_CUDA_ENTRY STV_DEFAULT"
_ZN7cutlass13device_kernelIN5flash11enable_sm90INS1_16FlashAttnFwdSm90INS1_25CollectiveMainloopFwdSm90ILi2EN4cute5tupleIJNS5_1CILi1EEES8_S8_EEENS6_IJNS7_ILi128EEENS7_ILi80EEENS7_ILi256EEEEEELi256ENS_6half_tEfNS_4arch4Sm90ELb1ELb0ELb0ELb1ELb1ELb0ELb0ELb1ELb1ELb1ELb1ELb0EEENS1_21CollectiveEpilogueFwdINS6_IJSA_SC_SB_EEES9_SE_SG_Li256ELb1ELb1ELb1ELb0EEENS1_36VarlenDynamicPersistentTileSchedulerILi128ELi80ELi256ELi128ELb1ELb1ELb1ELb1ELb1ELb1EEEEEEEEEvNT_6ParamsE:
        /* <DEDUP_REMOVED lines=45> */
.L_x_2368:
        /* <DEDUP_REMOVED lines=22> */
.L_x_2369:
        /* <DEDUP_REMOVED lines=18> */
.L_x_2370:
        /* <DEDUP_REMOVED lines=22> */
.L_x_2371:
        /* <DEDUP_REMOVED lines=23> */
.L_x_2372:
        /* <DEDUP_REMOVED lines=10> */
.L_x_2374:
        /* <DEDUP_REMOVED lines=45> */
[----:B------:R-:W-:Y:S02]  /*0b90*/  LOP3.LUT R9, R9, 0x7ffffffc, RZ, 0xc0, !PT ;  /* 0x7ffffffc09097812 */ /* 0x000fe400078ec0ff */
[----:B------:R-:W-:Y:S02]  /*0ba0*/  LEA.HI R11, R7, R10, RZ, 0x3 ;  /* 0x0000000a070b7211 */ /* 0x000fe400078f18ff */
[----:B------:R-:W-:Y:S01]  /*0bb0*/  LEA.HI R2, R2, R3, RZ, 0x1 ;  /* 0x0000000302027211 */ /* 0x000fe200078f08ff */
[----:B------:R-:W-:Y:S01]  /*0bc0*/  IMAD.IADD R9, R13, 0x1, -R9 ;  /* 0x000000010d097824 */ /* 0x000fe200078e0a09 */
[----:B------:R-:W-:-:S02]  /*0bd0*/  LOP3.LUT R7, R0, 0x1ffffffe, RZ, 0xc0, !PT ;  /* 0x1ffffffe00077812 */ /* 0x000fc400078ec0ff */
[----:B------:R-:W-:Y:S01]  /*0be0*/  LOP3.LUT R11, R11, 0xfffffff8, RZ, 0xc0, !PT ;  /* 0xfffffff80b0b7812 */ /* 0x000fe200078ec0ff */
[----:B------:R-:W-:Y:S01]  /*0bf0*/  IMAD.SHL.U32 R23, R9, 0x2, RZ ;  /* 0x0000000209177824 */ /* 0x000fe200078e00ff */
[----:B------:R-:W-:Y:S01]  /*0c00*/  LEA.HI R8, R8, R13, RZ, 0x5 ;  /* 0x0000000d08087211 */ /* 0x000fe200078f28ff */
[----:B------:R-:W-:Y:S01]  /*0c10*/  IMAD.IADD R7, R4, 0x1, -R7 ;  /* 0x0000000104077824 */ /* 0x000fe200078e0a07 */
[----:B------:R-:W-:Y:S01]  /*0c20*/  LOP3.LUT R2, R2, 0x3fffffe, RZ, 0xc0, !PT ;  /* 0x03fffffe02027812 */ /* 0x000fe200078ec0ff */
[----:B------:R-:W-:Y:S01]  /*0c30*/  IMAD.IADD R11, R10, 0x1, -R11 ;  /* 0x000000010a0b7824 */ /* 0x000fe200078e0a0b */
[----:B------:R-:W-:Y:S01]  /*0c40*/  LEA.HI R0, R12, R12, RZ, 0x1 ;  /* 0x0000000c0c007211 */ /* 0x000fe200078f08ff */
[----:B------:R-:W-:Y:S01]  /*0c50*/  VIADD R24, R23, 0x8 ;  /* 0x0000000817187836 */ /* 0x000fe20000000000 */
[----:B------:R-:W-:Y:S01]  /*0c60*/  SHF.R.S32.HI R8, RZ, 0x5, R8 ;  /* 0x00000005ff087819 */ /* 0x000fe20000011408 */
[----:B------:R-:W-:Y:S01]  /*0c70*/  IMAD.IADD R2, R3, 0x1, -R2 ;  /* 0x0000000103027824 */ /* 0x000fe200078e0a02 */
[----:B------:R-:W-:Y:S01]  /*0c80*/  LOP3.LUT R3, R0, 0x1ffffffe, RZ, 0xc0, !PT ;  /* 0x1ffffffe00037812 */ /* 0x000fe200078ec0ff */
[----:B------:R-:W-:Y:S01]  /*0c90*/  IMAD R0, R7, 0x8, R6 ;  /* 0x0000000807007824 */ /* 0x000fe200078e0206 */
[----:B------:R-:W-:Y:S01]  /*0ca0*/  SHF.R.S32.HI R25, RZ, 0x1f, R24 ;  /* 0x0000001fff197819 */ /* 0x000fe20000011418 */
[----:B------:R-:W-:-:S02]  /*0cb0*/  VIADD R22, R23, 0x10 ;  /* 0x0000001017167836 */ /* 0x000fc40000000000 */
[C---:B------:R-:W-:Y:S01]  /*0cc0*/  VIADD R21, R23.reuse, 0x18 ;  /* 0x0000001817157836 */ /* 0x040fe20000000000 */
[----:B------:R0:W-:Y:S01]  /*0cd0*/  STL [R1+0x3c], R0 ;  /* 0x00003c0001007387 */ /* 0x0001e20000100800 */
[----:B------:R-:W-:Y:S01]  /*0ce0*/  IMAD R11, R8, 0x10, R11 ;  /* 0x00000010080b7824 */ /* 0x000fe200078e020b */
[----:B------:R-:W-:Y:S01]  /*0cf0*/  SHF.R.S32.HI R24, RZ, 0x1f, R22 ;  /* 0x0000001fff187819 */ /* 0x000fe20000011416 */
[C---:B------:R-:W-:Y:S01]  /*0d00*/  VIADD R20, R23.reuse, 0x20 ;  /* 0x0000002017147836 */ /* 0x040fe20000000000 */
[----:B------:R-:W-:Y:S01]  /*0d10*/  SHF.R.S32.HI R22, RZ, 0x1f, R21 ;  /* 0x0000001fff167819 */ /* 0x000fe20000011415 */
[C---:B------:R-:W-:Y:S02]  /*0d20*/  VIADD R19, R23.reuse, 0x28 ;  /* 0x0000002817137836 */ /* 0x040fe40000000000 */
[C---:B------:R-:W-:Y:S01]  /*0d30*/  VIADD R18, R23.reuse, 0x30 ;  /* 0x0000003017127836 */ /* 0x040fe20000000000 */
[----:B------:R-:W-:Y:S01]  /*0d40*/  SHF.R.S32.HI R21, RZ, 0x1f, R20 ;  /* 0x0000001fff157819 */ /* 0x000fe20000011414 */
[C---:B------:R-:W-:Y:S01]  /*0d50*/  VIADD R17, R23.reuse, 0x38 ;  /* 0x0000003817117836 */ /* 0x040fe20000000000 */
[----:B------:R-:W-:Y:S01]  /*0d60*/  SHF.R.S32.HI R20, RZ, 0x1f, R19 ;  /* 0x0000001fff147819 */ /* 0x000fe20000011413 */
[----:B0-----:R-:W-:Y:S01]  /*0d70*/  IMAD R0, R2, 0x40, R11 ;  /* 0x0000004002007824 */ /* 0x001fe200078e020b */
[----:B------:R-:W-:Y:S01]  /*0d80*/  SHF.R.S32.HI R19, RZ, 0x1f, R18 ;  /* 0x0000001fff137819 */ /* 0x000fe20000011412 */
[C---:B------:R-:W-:Y:S01]  /*0d90*/  VIADD R16, R23.reuse, 0x40 ;  /* 0x0000004017107836 */ /* 0x040fe20000000000 */
[----:B------:R-:W-:Y:S01]  /*0da0*/  SHF.R.S32.HI R18, RZ, 0x1f, R17 ;  /* 0x0000001fff127819 */ /* 0x000fe20000011411 */
[----:B------:R-:W-:Y:S01]  /*0db0*/  IMAD.U32 R2, RZ, RZ, UR8 ;  /* 0x00000008ff027e24 */ /* 0x000fe2000f8e00ff */
[----:B------:R-:W-:Y:S01]  /*0dc0*/  STL [R1+0x38], R0 ;  /* 0x0000380001007387 */ /* 0x000fe20000100800 */
[C---:B------:R-:W-:Y:S01]  /*0dd0*/  VIADD R15, R23.reuse, 0x48 ;  /* 0x00000048170f7836 */ /* 0x040fe20000000000 */
[----:B------:R-:W-:Y:S01]  /*0de0*/  SHF.R.S32.HI R17, RZ, 0x1f, R16 ;  /* 0x0000001fff117819 */ /* 0x000fe20000011410 */
[C---:B------:R-:W-:Y:S01]  /*0df0*/  VIADD R14, R23.reuse, 0x50 ;  /* 0x00000050170e7836 */ /* 0x040fe20000000000 */
[----:B------:R0:W-:Y:S01]  /*0e00*/  STL [R1+0x40], R2 ;  /* 0x0000400201007387 */ /* 0x0001e20000100800 */
[----:B------:R-:W-:Y:S01]  /*0e10*/  IMAD.IADD R3, R12, 0x1, -R3 ;  /* 0x000000010c037824 */ /* 0x000fe200078e0a03 */
[----:B------:R-:W-:Y:S01]  /*0e20*/  SHF.R.S32.HI R16, RZ, 0x1f, R15 ;  /* 0x0000001fff107819 */ /* 0x000fe2000001140f */
[C---:B------:R-:W-:Y:S01]  /*0e30*/  VIADD R13, R23.reuse, 0x58 ;  /* 0x00000058170d7836 */ /* 0x040fe20000000000 */
[----:B------:R-:W-:Y:S01]  /*0e40*/  SHF.R.S32.HI R15, RZ, 0x1f, R14 ;  /* 0x0000001fff0f7819 */ /* 0x000fe2000001140e */
[----:B------:R-:W-:-:S02]  /*0e50*/  VIADD R12, R23, 0x60 ;  /* 0x00000060170c7836 */ /* 0x000fc40000000000 */
[C---:B------:R-:W-:Y:S01]  /*0e60*/  VIADD R11, R23.reuse, 0x68 ;  /* 0x00000068170b7836 */ /* 0x040fe20000000000 */
[----:B------:R-:W-:Y:S01]  /*0e70*/  SHF.R.S32.HI R14, RZ, 0x1f, R13 ;  /* 0x0000001fff0e7819 */ /* 0x000fe2000001140d */
[C---:B------:R-:W-:Y:S01]  /*0e80*/  VIADD R10, R23.reuse, 0x70 ;  /* 0x00000070170a7836 */ /* 0x040fe20000000000 */
[----:B------:R-:W-:Y:S01]  /*0e90*/  SHF.R.S32.HI R13, RZ, 0x1f, R12 ;  /* 0x0000001fff0d7819 */ /* 0x000fe2000001140c */
[----:B0-----:R-:W-:Y:S01]  /*0ea0*/  IMAD.U32 R2, RZ, RZ, UR4 ;  /* 0x00000004ff027e24 */ /* 0x001fe2000f8e00ff */
        /* <DEDUP_REMOVED lines=17> */
[----:B------:R-:W-:-:S02]  /*0fc0*/  VIADD R225, R23, 0xb8 ;  /* 0x000000b817e17836 */ /* 0x000fc40000000000 */
        /* <DEDUP_REMOVED lines=9> */
[----:B------:R-:W-:Y:S01]  /*1060*/  SHF.R.S32.HI R2, RZ, 0x1f, R223 ;  /* 0x0000001fff027819 */ /* 0x000fe200000114df */
[----:B------:R-:W-:-:S07]  /*1070*/  IMAD.U32 R18, RZ, RZ, UR4 ;  /* 0x00000004ff127e24 */ /* 0x000fce000f8e00ff */
.L_x_2438:
[----:B------:R-:W-:Y:S01]  /*1080*/  ULDC.64 UR8, c[0x0][0xc88] ;  /* 0x0003220000087ab9 */ /* 0x000fe20000000a00 */
[----:B------:R-:W-:Y:S01]  /*1090*/  ULDC.64 UR10, c[0x0][0xa18] ;  /* 0x00028600000a7ab9 */ /* 0x000fe20000000a00 */
[----:B------:R-:W-:Y:S02]  /*10a0*/  UIMAD.WIDE UR8, UR7, 0x4, UR8 ;  /* 0x00000004070878a5 */ /* 0x000fe4000f8e0208 */
[----:B------:R-:W-:Y:S01]  /*10b0*/  UISETP.NE.U32.AND UP1, UPT, UR10, URZ, UPT ;  /* 0x0000003f0a00728c */ /* 0x000fe2000bf25070 */
[----:B------:R-:W-:-:S03]  /*10c0*/  ULDC UR7, c[0x0][0x424] ;  /* 0x0001090000077ab9 */ /* 0x000fc60000000800 */
[----:B0123--:R-:W-:Y:S02]  /*10d0*/  IMAD.U32 R2, RZ, RZ, UR8 ;  /* 0x00000008ff027e24 */ /* 0x00ffe4000f8e00ff */
[----:B------:R-:W-:Y:S01]  /*10e0*/  IMAD.U32 R3, RZ, RZ, UR9 ;  /* 0x00000009ff037e24 */ /* 0x000fe2000f8e00ff */
        /* <DEDUP_REMOVED lines=9> */
[----:B------:R-:W-:Y:S01]  /*1180*/  IMAD.U32 R220, RZ, RZ, UR4 ;  /* 0x00000004ffdc7e24 */ /* 0x000fe2000f8e00ff */
[----:B------:R-:W-:-:S04]  /*1190*/  @UP0 ULEA UR8, UP2, UR4, UR8, 0x2 ;  /* 0x0000000804080291 */ /* 0x000fc8000f84103f */
[----:B------:R-:W-:Y:S02]  /*11a0*/  @UP0 ULEA.HI.X UR9, UR4, UR9, UR12, 0x2, UP2 ;  /* 0x0000000904090291 */ /* 0x000fe400090f140c */
[----:B------:R-:W-:Y:S01]  /*11b0*/  IMAD.U32 R6, RZ, RZ, UR12 ;  /* 0x0000000cff067e24 */ /* 0x000fe2000f8e00ff */
[----:B------:R-:W-:Y:S01]  /*11c0*/  @UP1 ULEA UR10, UP0, UR4, UR10, 0x2 ;  /* 0x0000000a040a1291 */ /* 0x000fe2000f80103f */
[----:B------:R-:W-:-:S03]  /*11d0*/  IMAD.U32 R2, RZ, RZ, UR8 ;  /* 0x00000008ff027e24 */ /* 0x000fc6000f8e00ff */
[----:B------:R-:W-:Y:S01]  /*11e0*/  @UP1 ULEA.HI.X UR11, UR4, UR11, UR12, 0x2, UP0 ;  /* 0x0000000b040b1291 */ /* 0x000fe200080f140c */
[----:B------:R-:W-:Y:S01]  /*11f0*/  IMAD.U32 R3, RZ, RZ, UR9 ;  /* 0x00000009ff037e24 */ /* 0x000fe2000f8e00ff */
[----:B------:R-:W-:Y:S01]  /*1200*/  ULDC.64 UR8, c[0x0][0x418] ;  /* 0x0001060000087ab9 */ /* 0x000fe20000000a00 */
[----:B------:R-:W-:Y:S01]  /*1210*/  IMAD.U32 R4, RZ, RZ, UR10 ;  /* 0x0000000aff047e24 */ /* 0x000fe2000f8e00ff */
[----:B------:R0:W-:Y:S02]  /*1220*/  STL [R1+0x2c], R6 ;  /* 0x00002c0601007387 */ /* 0x0001e40000100800 */
[----:B------:R-:W-:Y:S02]  /*1230*/  IMAD.U32 R5, RZ, RZ, UR11 ;  /* 0x0000000bff057e24 */ /* 0x000fe4000f8e00ff */
[----:B------:R-:W2:Y:S01]  /*1240*/  @P0 LDG.E R2, desc[UR38][R2.64] ;  /* 0x0000002602020981 */ /* 0x000ea2000c1e1900 */
[----:B------:R-:W-:Y:S01]  /*1250*/  UISETP.NE.U32.AND UP0, UPT, UR8, URZ, UPT ;  /* 0x0000003f0800728c */ /* 0x000fe2000bf05070 */
[----:B------:R-:W-:-:S02]  /*1260*/  ULDC.64 UR10, c[0x0][0xa20] ;  /* 0x00028800000a7ab9 */ /* 0x000fc40000000a00 */
[----:B------:R-:W3:Y:S01]  /*1270*/  @P2 LDG.E R4, desc[UR38][R4.64] ;  /* 0x0000002604042981 */ /* 0x000ee2000c1e1900 */
[----:B------:R-:W-:Y:S01]  /*1280*/  UISETP.NE.AND.EX UP0, UPT, UR9, URZ, UPT, UP0 ;  /* 0x0000003f0900728c */ /* 0x000fe2000bf05300 */
[----:B------:R-:W-:Y:S01]  /*1290*/  ISETP.NE.U32.AND P1, PT, RZ, UR10, PT ;  /* 0x0000000aff007c0c */ /* 0x000fe2000bf25070 */
[----:B------:R-:W-:Y:S01]  /*12a0*/  ULDC UR8, c[0x0][0x2f0] ;  /* 0x0000bc0000087ab9 */ /* 0x000fe20000000800 */
[----:B------:R-:W-:Y:S02]  /*12b0*/  ULOP3.LUT UR9, UR5, 0xffff, URZ, 0xc0, !UPT ;  /* 0x0000ffff05097892 */ /* 0x000fe4000f8ec03f */
[----:B------:R-:W-:Y:S01]  /*12c0*/  USEL UR7, UR7, 0x1, UP0 ;  /* 0x0000000107077887 */ /* 0x000fe20008000000 */
[----:B------:R-:W-:Y:S01]  /*12d0*/  ISETP.NE.AND.EX P1, PT, RZ, UR11, PT, P1 ;  /* 0x0000000bff007c0c */ /* 0x000fe2000bf25310 */
[----:B------:R-:W-:Y:S02]  /*12e0*/  UMOV UR4, URZ ;  /* 0x0000003f00047c82 */ /* 0x000fe40008000000 */
[----:B------:R-:W-:Y:S01]  /*12f0*/  UIMAD UR7, UR7, UR8, URZ ;  /* 0x00000008070772a4 */ /* 0x000fe2000f8e023f */
[----:B------:R-:W-:Y:S01]  /*1300*/  IMAD.U32 R222, RZ, RZ, UR9 ;  /* 0x00000009ffde7e24 */ /* 0x000fe2000f8e00ff */
[----:B--2---:R-:W-:-:S02]  /*1310*/  @P0 R2UR UR4, R2 ;  /* 0x00000000020402ca */ /* 0x004fc400000e0000 */
[----:B---3--:R-:W-:-:S13]  /*1320*/  @P2 R2UR UR8, R4 ;  /* 0x00000000040822ca */ /* 0x008fda00000e0000 */
[----:B------:R-:W-:Y:S01]  /*1330*/  IMAD.U32 R22, RZ, RZ, UR8 ;  /* 0x00000008ff167e24 */ /* 0x000fe2000f8e00ff */
[----:B0---45:R-:W-:Y:S06]  /*1340*/  @P2 BRA `(.L_x_2375) ;  /* 0x0000000000442947 */ /* 0x031fec0003800000 */
[----:B------:R-:W-:Y:S02]  /*1350*/  ULDC.64 UR8, c[0x0][0xa00] ;  /* 0x0002800000087ab9 */ /* 0x000fe40000000a00 */
[----:B------:R-:W-:Y:S01]  /*1360*/  ISETP.NE.U32.AND P0, PT, RZ, UR8, PT ;  /* 0x00000008ff007c0c */ /* 0x000fe2000bf05070 */
[----:B------:R-:W-:Y:S02]  /*1370*/  ULDC UR8, c[0x0][0x288] ;  /* 0x0000a20000087ab9 */ /* 0x000fe40000000800 */
[----:B------:R-:W-:Y:S01]  /*1380*/  IMAD.U32 R22, RZ, RZ, UR8 ;  /* 0x00000008ff167e24 */ /* 0x000fe2000f8e00ff */
[----:B------:R-:W-:-:S13]  /*1390*/  ISETP.NE.AND.EX P0, PT, RZ, UR9, PT, P0 ;  /* 0x00000009ff007c0c */ /* 0x000fda000bf05300 */
[----:B------:R-:W-:Y:S05]  /*13a0*/  @!P0 BRA `(.L_x_2375) ;  /* 0x00000000002c8947 */ /* 0x000fea0003800000 */
[----:B------:R-:W-:Y:S01]  /*13b0*/  R2UR UR12, R220 ;  /* 0x00000000dc0c72ca */ /* 0x000fe200000e0000 */
[----:B------:R-:W-:-:S12]  /*13c0*/  ULDC.64 UR8, c[0x0][0xa00] ;  /* 0x0002800000087ab9 */ /* 0x000fd80000000a00 */
[----:B------:R-:W-:-:S06]  /*13d0*/  UIMAD.WIDE UR8, UR12, 0x4, UR8 ;  /* 0x000000040c0878a5 */ /* 0x000fcc000f8e0208 */
[----:B------:R-:W-:Y:S02]  /*13e0*/  IMAD.U32 R2, RZ, RZ, UR8 ;  /* 0x00000008ff027e24 */ /* 0x000fe4000f8e00ff */
[----:B------:R-:W-:-:S05]  /*13f0*/  IMAD.U32 R3, RZ, RZ, UR9 ;  /* 0x00000009ff037e24 */ /* 0x000fca000f8e00ff */
[----:B------:R-:W2:Y:S04]  /*1400*/  LDG.E R4, desc[UR38][R2.64] ;  /* 0x0000002602047981 */ /* 0x000ea8000c1e1900 */
[----:B------:R-:W3:Y:S01]  /*1410*/  LDG.E R0, desc[UR38][R2.64+0x4] ;  /* 0x0000042602007981 */ /* 0x000ee2000c1e1900 */
[----:B--2---:R-:W-:Y:S02]  /*1420*/  R2UR UR8, R4 ;  /* 0x00000000040872ca */ /* 0x004fe400000e0000 */
[----:B---3--:R-:W-:-:S13]  /*1430*/  R2UR UR9, R0 ;  /* 0x00000000000972ca */ /* 0x008fda00000e0000 */
[----:B------:R-:W-:-:S06]  /*1440*/  UIADD3 UR8, -UR8, UR9, URZ ;  /* 0x0000000908087290 */ /* 0x000fcc000fffe13f */
[----:B------:R-:W-:-:S07]  /*1450*/  IMAD.U32 R22, RZ, RZ, UR8 ;  /* 0x00000008ff167e24 */ /* 0x000fce000f8e00ff */
.L_x_2375:
[----:B------:R-:W-:Y:S05]  /*1460*/  @!P1 BRA `(.L_x_2376) ;  /* 0x0000000000249947 */ /* 0x000fea0003800000 */
[----:B------:R-:W-:Y:S02]  /*1470*/  R2UR UR8, R220 ;  /* 0x00000000dc0872ca */ /* 0x000fe400000e0000 */
[----:B------:R-:W-:-:S11]  /*1480*/  R2UR UR9, R6 ;  /* 0x00000000060972ca */ /* 0x000fd600000e0000 */
[----:B------:R-:W-:-:S04]  /*1490*/  ULEA UR7, UP0, UR8, UR10, 0x2 ;  /* 0x0000000a08077291 */ /* 0x000fc8000f80103f */
[----:B------:R-:W-:Y:S02]  /*14a0*/  ULEA.HI.X UR8, UR8, UR11, UR9, 0x2, UP0 ;  /* 0x0000000b08087291 */ /* 0x000fe400080f1409 */
[----:B------:R-:W-:-:S04]  /*14b0*/  IMAD.U32 R2, RZ, RZ, UR7 ;  /* 0x00000007ff027e24 */ /* 0x000fc8000f8e00ff */
[----:B------:R-:W-:-:S05]  /*14c0*/  IMAD.U32 R3, RZ, RZ, UR8 ;  /* 0x00000008ff037e24 */ /* 0x000fca000f8e00ff */
[----:B------:R-:W2:Y:S02]  /*14d0*/  LDG.E R2, desc[UR38][R2.64] ;  /* 0x0000002602027981 */ /* 0x000ea4000c1e1900 */
[----:B--2---:R-:W-:Y:S01]  /*14e0*/  R2UR UR7, R2 ;  /* 0x00000000020772ca */ /* 0x004fe200000e0000 */
[----:B------:R-:W-:-:S14]  /*14f0*/  BRA `(.L_x_2377) ;  /* 0x0000000000387947 */ /* 0x000fdc0003800000 */
.L_x_2376:
[----:B------:R-:W-:Y:S02]  /*1500*/  ULDC.64 UR8, c[0x0][0xa08] ;  /* 0x0002820000087ab9 */ /* 0x000fe40000000a00 */
[----:B------:R-:W-:-:S04]  /*1510*/  ISETP.NE.U32.AND P0, PT, RZ, UR8, PT ;  /* 0x00000008ff007c0c */ /* 0x000fc8000bf05070 */
        /* <DEDUP_REMOVED lines=12> */
.L_x_2377:
[----:B------:R-:W-:Y:S01]  /*15e0*/  ULDC UR8, c[0x0][0x448] ;  /* 0x0001120000087ab9 */ /* 0x000fe20000000800 */
[----:B------:R-:W-:Y:S01]  /*15f0*/  R2UR UR9, R22 ;  /* 0x00000000160972ca */ /* 0x000fe200000e0000 */
[----:B------:R-:W-:Y:S02]  /*1600*/  UISETP.NE.AND UP0, UPT, UR8, 0x1, UPT ;  /* 0x000000010800788c */ /* 0x000fe4000bf05270 */
[----:B------:R-:W-:Y:S02]  /*1610*/  USHF.L.U32 UR6, UR6, 0x7, URZ ;  /* 0x0000000706067899 */ /* 0x000fe4000800063f */
[----:B------:R-:W-:Y:S02]  /*1620*/  UIADD3 UR10, -UR4, UR7, URZ ;  /* 0x00000007040a7290 */ /* 0x000fe4000fffe13f */
[----:B------:R-:W-:Y:S02]  /*1630*/  UP2UR UR4, UPR, URZ, 0x1 ;  /* 0x000000013f047883 */ /* 0x000fe40008000000 */
[----:B------:R-:W-:-:S02]  /*1640*/  UIADD3 UR8, UR6, 0x7f, URZ ;  /* 0x0000007f06087890 */ /* 0x000fc4000fffe03f */
[----:B------:R-:W-:Y:S01]  /*1650*/  IMAD.U32 R215, RZ, RZ, UR6 ;  /* 0x00000006ffd77e24 */ /* 0x000fe2000f8e00ff */
[----:B------:R-:W-:Y:S01]  /*1660*/  @UP0 ULDC UR6, c[0x0][0x44c] ;  /* 0x0001130000060ab9 */ /* 0x000fe20000000800 */
[----:B------:R-:W-:Y:S01]  /*1670*/  IMAD.U32 R213, RZ, RZ, UR4 ;  /* 0x00000004ffd57e24 */ /* 0x000fe2000f8e00ff */
[----:B------:R-:W-:Y:S01]  /*1680*/  UIMAD.WIDE.U32 UR6, UR8, UR6, URZ ;  /* 0x00000006080672a5 */ /* 0x000fe2000f8e003f */
[----:B------:R-:W-:Y:S01]  /*1690*/  IMAD.U32 R212, RZ, RZ, UR10 ;  /* 0x0000000affd47e24 */ /* 0x000fe2000f8e00ff */
[----:B------:R-:W-:Y:S02]  /*16a0*/  UIADD3 UR4, UR10, 0x50, -UR9 ;  /* 0x000000500a047890 */ /* 0x000fe4000fffe809 */
[----:B------:R-:W-:Y:S01]  /*16b0*/  UIADD3 UR6, UR10, 0x4f, URZ ;  /* 0x0000004f0a067890 */ /* 0x000fe2000fffe03f */
[----:B------:R-:W-:Y:S02]  /*16c0*/  @UP0 ULDC UR9, c[0x0][0x450] ;  /* 0x0001140000090ab9 */ /* 0x000fe40000000800 */
[----:B------:R-:W-:-:S02]  /*16d0*/  @UP0 USHF.R.U32.HI UR8, URZ, UR9, UR7 ;  /* 0x000000093f080299 */ /* 0x000fc40008011607 */
[----:B------:R-:W-:Y:S02]  /*16e0*/  UIMAD.WIDE UR6, UR6, 0x66666667, URZ ;  /* 0x66666667060678a5 */ /* 0x000fe4000f8e023f */
[----:B------:R-:W-:Y:S02]  /*16f0*/  UIADD3 UR8, UR4, UR8, URZ ;  /* 0x0000000804087290 */ /* 0x000fe4000fffe03f */
[----:B------:R-:W-:Y:S02]  /*1700*/  USHF.R.U32.HI UR4, URZ, 0x1f, UR7 ;  /* 0x0000001f3f047899 */ /* 0x000fe40008011607 */
[----:B------:R-:W-:Y:S02]  /*1710*/  UIMAD.WIDE UR8, UR8, 0x66666667, URZ ;  /* 0x66666667080878a5 */ /* 0x000fe4000f8e023f */
[----:B------:R-:W-:Y:S02]  /*1720*/  ULEA.HI.SX32 UR7, UR7, UR4, 0x1b ;  /* 0x0000000407077291 */ /* 0x000fe4000f8fda3f */
[----:B------:R-:W-:-:S02]  /*1730*/  USHF.R.U32.HI UR6, URZ, 0x1f, UR9 ;  /* 0x0000001f3f067899 */ /* 0x000fc40008011609 */
[----:B------:R-:W-:Y:S02]  /*1740*/  ULOP3.LUT UR4, UR5, 0xff000000, URZ, 0xc0, !UPT ;  /* 0xff00000005047892 */ /* 0x000fe4000f8ec03f */
[----:B------:R-:W-:Y:S02]  /*1750*/  ULEA.HI.SX32 UR6, UR9, UR6, 0x1b ;  /* 0x0000000609067291 */ /* 0x000fe4000f8fda3f */
[----:B------:R-:W-:Y:S02]  /*1760*/  ULOP3.LUT UR5, UR5, 0xff0000, URZ, 0xc0, !UPT ;  /* 0x00ff000005057892 */ /* 0x000fe4000f8ec03f */
[----:B------:R-:W-:Y:S02]  /*1770*/  UISETP.LT.AND UP0, UPT, UR7, UR6, UPT ;  /* 0x000000060700728c */ /* 0x000fe4000bf01270 */
[----:B------:R-:W-:Y:S02]  /*1780*/  USHF.R.U32.HI UR4, URZ, 0x8, UR4 ;  /* 0x000000083f047899 */ /* 0x000fe40008011604 */
[----:B------:R-:W-:-:S02]  /*1790*/  USEL UR9, UR7, UR6, UP0 ;  /* 0x0000000607097287 */ /* 0x000fc40008000000 */
[----:B------:R-:W-:Y:S02]  /*17a0*/  ULEA.HI UR5, UR5, UR4, URZ, 0x10 ;  /* 0x0000000405057291 */ /* 0x000fe4000f8f803f */
[----:B------:R-:W-:Y:S02]  /*17b0*/  UISETP.GE.AND UP0, UPT, UR9, 0x1, UPT ;  /* 0x000000010900788c */ /* 0x000fe4000bf06270 */
[----:B------:R-:W-:Y:S02]  /*17c0*/  ULOP3.LUT UR6, UR5, 0xff, URZ, 0xc0, !UPT ;  /* 0x000000ff05067892 */ /* 0x000fe4000f8ec03f */
[----:B------:R-:W-:Y:S02]  /*17d0*/  USHF.R.U32.HI UR5, URZ, 0x10, UR5 ;  /* 0x000000103f057899 */ /* 0x000fe40008011605 */
[----:B------:R-:W-:Y:S01]  /*17e0*/  PLOP3.LUT P0, PT, PT, PT, UP0, 0x80, 0x0 ;  /* 0x000000000000781c */ /* 0x000fe20003f0f008 */
[----:B------:R-:W-:Y:S01]  /*17f0*/  UMOV UR4, URZ ;  /* 0x0000003f00047c82 */ /* 0x000fe20008000000 */
[----:B------:R-:W-:-:S02]  /*1800*/  IMAD.U32 R221, RZ, RZ, UR6 ;  /* 0x00000006ffdd7e24 */ /* 0x000fc4000f8e00ff */
[----:B------:R-:W-:-:S09]  /*1810*/  IMAD.U32 R217, RZ, RZ, UR5 ;  /* 0x00000005ffd97e24 */ /* 0x000fd2000f8e00ff */
[----:B------:R-:W-:Y:S05]  /*1820*/  @!P0 BRA `(.L_x_2378) ;  /* 0x0000000000948947 */ /* 0x000fea0003800000 */
        /* <DEDUP_REMOVED lines=37> */
.L_x_2378:
[----:B------:R-:W-:Y:S01]  /*1a80*/  R2UR UR5, R221 ;  /* 0x00000000dd0572ca */ /* 0x000fe200000e0000 */
[----:B------:R-:W-:Y:S01]  /*1a90*/  IMAD.U32 R0, RZ, RZ, UR9 ;  /* 0x00000009ff007e24 */ /* 0x000fe2000f8e00ff */
[----:B------:R-:W-:Y:S01]  /*1aa0*/  PLOP3.LUT P0, PT, PT, PT, PT, 0x80, 0x0 ;  /* 0x000000000000781c */ /* 0x000fe20003f0f070 */
[----:B------:R-:W-:Y:S01]  /*1ab0*/  IMAD.U32 R3, RZ, RZ, UR4 ;  /* 0x00000004ff037e24 */ /* 0x000fe2000f8e00ff */
[----:B------:R-:W-:Y:S01]  /*1ac0*/  CS2R R150, SRZ ;  /* 0x0000000000967805 */ /* 0x000fe2000001ff00 */
[----:B------:R-:W-:Y:S01]  /*1ad0*/  IMAD.MOV.U32 R2, RZ, RZ, RZ ;  /* 0x000000ffff027224 */ /* 0x000fe200078e00ff */
        /* <DEDUP_REMOVED lines=15> */
[----:B------:R-:W-:Y:S02]  /*1bd0*/  CS2R R124, SRZ ;  /* 0x00000000007c7805 */ /* 0x000fe4000001ff00 */
[----:B------:R-:W-:-:S02]  /*1be0*/  CS2R R122, SRZ ;  /* 0x00000000007a7805 */ /* 0x000fc4000001ff00 */
[----:B------:R-:W-:Y:S01]  /*1bf0*/  R2UR UR60, R0 ;  /* 0x00000000003c72ca */ /* 0x000fe200000e0000 */
[----:B------:R-:W-:Y:S01]  /*1c00*/  IMAD.MOV.U32 R0, RZ, RZ, RZ ;  /* 0x000000ffff007224 */ /* 0x000fe200078e00ff */
        /* <DEDUP_REMOVED lines=56> */
[----:B------:R-:W-:Y:S02]  /*1f90*/  UIADD3 UR6, UR7, 0x14400, URZ ;  /* 0x0001440007067890 */ /* 0x000fe4000fffe03f */
[----:B------:R-:W-:Y:S02]  /*1fa0*/  IMAD.U32 R17, RZ, RZ, UR7 ;  /* 0x00000007ff117e24 */ /* 0x000fe4000f8e00ff */
[----:B0-----:R-:W-:Y:S01]  /*1fb0*/  VIADD R0, R0, 0xffffff80 ;  /* 0xffffff8000007836 */ /* 0x001fe20000000000 */
[----:B------:R-:W-:-:S04]  /*1fc0*/  ULOP3.LUT UP0, URZ, UR6, 0x9f, URZ, 0xc0, !UPT ;  /* 0x0000009f063f7892 */ /* 0x000fc8000f80c03f */
[----:B------:R-:W-:Y:S02]  /*1fd0*/  SHF.R.S32.HI R3, RZ, 0x1f, R0 ;  /* 0x0000001fff037819 */ /* 0x000fe40000011400 */
        /* <DEDUP_REMOVED lines=28> */
.L_x_2380:
[----:B------:R-:W2:Y:S04]  /*21a0*/  LDL R19, [R1+0x30] ;  /* 0x0000300001137983 */ /* 0x000ea80000100800 */
[----:B------:R-:W3:Y:S01]  /*21b0*/  LDL R2, [R1+0x40] ;  /* 0x0000400001027983 */ /* 0x000ee20000100800 */
[----:B------:R-:W-:Y:S02]  /*21c0*/  R2UR UR6, R17 ;  /* 0x00000000110672ca */ /* 0x000fe400000e0000 */
        /* <DEDUP_REMOVED lines=11> */
.L_x_2529:
[----:B------:R-:W-:Y:S05]  /*2280*/  @!P0 BRA `(.L_x_2382) ;  /* 0x0000000000048947 */ /* 0x000fea0003800000 */
[----:B------:R-:W-:Y:S01]  /*2290*/  BPT.TRAP 0x1 ;  /* 0x000000040000795c */ /* 0x000fe20000300000 */
.L_x_2382:
[----:B------:R-:W-:Y:S01]  /*22a0*/  R2UR UR5, R18 ;  /* 0x00000000120572ca */ /* 0x000fe200000e0000 */
[----:B0-----:R-:W-:Y:S01]  /*22b0*/  IMAD.U32 R0, RZ, RZ, UR36 ;  /* 0x00000024ff007e24 */ /* 0x001fe2000f8e00ff */
[----:B------:R-:W-:-:S11]  /*22c0*/  R2UR UR4, R17 ;  /* 0x00000000110472ca */ /* 0x000fd600000e0000 */
[----:B------:R-:W-:Y:S02]  /*22d0*/  IMAD.U32 R3, RZ, RZ, UR5 ;  /* 0x00000005ff037e24 */ /* 0x000fe4000f8e00ff */
[----:B------:R-:W-:-:S03]  /*22e0*/  LEA R0, R0, UR4, 0x3 ;  /* 0x0000000400007c11 */ /* 0x000fc6000f8e18ff */
[----:B------:R-:W-:-:S04]  /*22f0*/  SHF.L.U32 R3, R3, 0x1f, RZ ;  /* 0x0000001f03037819 */ /* 0x000fc800000006ff */
[----:B------:R0:W1:Y:S01]  /*2300*/  SYNCS.PHASECHK.TRANS64.TRYWAIT P1, [R0+URZ+0x38830], R3 ;  /* 0x03883003000075a7 */ /* 0x000062000802017f */
[----:B------:R-:W-:Y:S05]  /*2310*/  @!P0 BRA `(.L_x_2383) ;  /* 0x0000000000048947 */ /* 0x000fea0003800000 */
[----:B------:R-:W-:Y:S01]  /*2320*/  BPT.TRAP 0x1 ;  /* 0x000000040000795c */ /* 0x000fe20000300000 */
.L_x_2383:
[----:B-1----:R-:W-:Y:S05]  /*2330*/  @P1 BRA `(.L_x_2384) ;  /* 0x0000000000081947 */ /* 0x002fea0003800000 */
[----:B------:R-:W1:Y:S02]  /*2340*/  SYNCS.PHASECHK.TRANS64.TRYWAIT P1, [R0+URZ+0x38830], R3 ;  /* 0x03883003000075a7 */ /* 0x000e64000802017f */
[----:B-1----:R-:W-:Y:S05]  /*2350*/  @!P1 BRA `(.L_x_2385) ;  /* 0x00000178002c9947 */ /* 0x002fea0003800000 */
.L_x_2384:
        /* <DEDUP_REMOVED lines=23> */
[----:B01----:R-:W-:Y:S01]  /*24d0*/  MOV R3, UR38 ;  /* 0x0000002600037c02 */ /* 0x003fe20008000f00 */
[----:B------:R-:W-:Y:S01]  /*24e0*/  UMOV UR43, 0x40000040 ;  /* 0x40000040002b7882 */ /* 0x000fe20000000000 */
[----:B------:R-:W-:Y:S01]  /*24f0*/  UMOV UR47, 0x40000040 ;  /* 0x40000040002f7882 */ /* 0x000fe20000000000 */
[----:B------:R-:W-:Y:S01]  /*2500*/  ULOP3.LUT UR6, UR4, 0x10000, URZ, 0xfc, !UPT ;  /* 0x0001000004067892 */ /* 0x000fe2000f8efc3f */
[----:B------:R-:W-:Y:S01]  /*2510*/  MOV R4, UR36 ;  /* 0x0000002400047c02 */ /* 0x000fe20008000f00 */
[----:B------:R-:W-:Y:S01]  /*2520*/  UMOV UR51, 0x40000040 ;  /* 0x4000004000337882 */ /* 0x000fe20000000000 */
[----:B------:R-:W-:Y:S01]  /*2530*/  UMOV UR55, 0x40000040 ;  /* 0x4000004000377882 */ /* 0x000fe20000000000 */
[----:B------:R-:W-:-:S02]  /*2540*/  UIMAD UR4, UR36, 0xa00, UR6 ;  /* 0x00000a00240478a4 */ /* 0x000fc4000f8e0206 */
[----:B------:R-:W-:Y:S01]  /*2550*/  IMAD.U32 R20, RZ, RZ, UR6 ;  /* 0x00000006ff147e24 */ /* 0x000fe2000f8e00ff */
[----:B------:R-:W-:Y:S01]  /*2560*/  UMOV UR37, 0x40000040 ;  /* 0x4000004000257882 */ /* 0x000fe20000000000 */
[----:B------:R-:W-:Y:S01]  /*2570*/  UIADD3 UR10, UR4, 0x80, URZ ;  /* 0x00000080040a7890 */ /* 0x000fe2000fffe03f */
[----:B------:R-:W-:Y:S01]  /*2580*/  IMAD.U32 R7, RZ, RZ, UR37 ;  /* 0x00000025ff077e24 */ /* 0x000fe2000f8e00ff */
[----:B------:R-:W-:Y:S02]  /*2590*/  UIADD3 UR14, UR4, 0x100, URZ ;  /* 0x00000100040e7890 */ /* 0x000fe4000fffe03f */
[----:B------:R-:W-:Y:S01]  /*25a0*/  UMOV UR18, UR4 ;  /* 0x0000000400127c82 */ /* 0x000fe20008000000 */
[----:B------:R-:W-:Y:S01]  /*25b0*/  UIADD3 UR6, UR4, 0x200, URZ ;  /* 0x0000020004067890 */ /* 0x000fe2000fffe03f */
[----:B------:R-:W-:Y:S01]  /*25c0*/  HGMMA.64x16x16.F32 R56, gdesc[UR16], RZ, !UPT, gsb0 ;  /* 0x00200000103879f0 */ /* 0x000fe2000c0008ff */
[----:B------:R-:W-:Y:S01]  /*25d0*/  UIADD3 UR7, UR4, 0x2, URZ ;  /* 0x0000000204077890 */ /* 0x000fe2000fffe03f */
[----:B------:R-:W-:Y:S01]  /*25e0*/  UMOV UR19, 0x40000040 ;  /* 0x4000004000137882 */ /* 0x000fe20000000000 */
[----:B------:R-:W-:-:S02]  /*25f0*/  UIADD3 UR22, UR4, 0x384, URZ ;  /* 0x0000038404167890 */ /* 0x000fc4000fffe03f */
[----:B------:R-:W-:-:S03]  /*2600*/  UIADD3 UR26, UR4, 0x386, URZ ;  /* 0x00000386041a7890 */ /* 0x000fc6000fffe03f */
[----:B------:R-:W-:Y:S01]  /*2610*/  UMOV UR18, UR7 ;  /* 0x0000000700127c82 */ /* 0x000fe20008000000 */
        /* <DEDUP_REMOVED lines=8> */
[----:B------:R-:W-:Y:S01]  /*26a0*/  UIADD3 UR58, UR4, 0x806, URZ ;  /* 0x00000806043a7890 */ /* 0x000fe2000fffe03f */
        /* <DEDUP_REMOVED lines=22> */
[----:B------:R-:W-:Y:S02]  /*2810*/  UMOV UR17, 0x40000040 ;  /* 0x4000004000117882 */ /* 0x000fe40000000000 */
[----:B------:R-:W-:Y:S01]  /*2820*/  UMOV UR13, UR17 ;  /* 0x00000011000d7c82 */ /* 0x000fe20008000000 */
[----:B------:R-:W-:-:S03]  /*2830*/  IMAD.U32 R13, RZ, RZ, UR17 ;  /* 0x00000011ff0d7e24 */ /* 0x000fc6000f8e00ff */
[----:B------:R-:W-:Y:S01]  /*2840*/  UMOV UR16, UR6 ;  /* 0x0000000600107c82 */ /* 0x000fe20008000000 */
[----:B------:R-:W-:Y:S01]  /*2850*/  UIADD3 UR6, UR4, 0x202, URZ ;  /* 0x0000020204067890 */ /* 0x000fe2000fffe03f */
[----:B------:R-:W-:Y:S01]  /*2860*/  IMAD.U32 R12, RZ, RZ, UR16 ;  /* 0x00000010ff0c7e24 */ /* 0x000fe2000f8e00ff */
[----:B------:R-:W-:Y:S01]  /*2870*/  UMOV UR12, UR16 ;  /* 0x00000010000c7c82 */ /* 0x000fe20008000000 */
        /* <DEDUP_REMOVED lines=180> */
[----:B------:R-:W-:Y:S02]  /*33c0*/  UMOV UR15, UR37 ;  /* 0x00000025000f7c82 */ /* 0x000fe40008000000 */
        /* <DEDUP_REMOVED lines=253> */
[----:B------:R-:W-:Y:S02]  /*43a0*/  UIADD3 UR6, UR5, 0xc06, URZ ;  /* 0x00000c0605067890 */ /* 0x000fe4000fffe03f */
[----:B------:R-:W-:-:S05]  /*43b0*/  UIADD3 UR5, UR4, 0x786, URZ ;  /* 0x0000078604057890 */ /* 0x000fca000fffe03f */
[----:B------:R-:W-:Y:S01]  /*43c0*/  UMOV UR36, UR6 ;  /* 0x0000000600247c82 */ /* 0x000fe20008000000 */
[----:B------:R-:W-:Y:S01]  /*43d0*/  UIADD3 UR6, UR4, 0x906, URZ ;  /* 0x0000090604067890 */ /* 0x000fe2000fffe03f */
[----:B------:R-:W-:Y:S01]  /*43e0*/  IMAD.U32 R6, RZ, RZ, UR36 ;  /* 0x00000024ff067e24 */ /* 0x000fe2000f8e00ff */
[----:B------:R-:W-:Y:S01]  /*43f0*/  UMOV UR38, UR5 ;  /* 0x0000000500267c82 */ /* 0x000fe20008000000 */
[----:B------:R-:W-:Y:S01]  /*4400*/  UMOV UR56, UR36 ;  /* 0x0000002400387c82 */ /* 0x000fe20008000000 */
[----:B------:R-:W-:Y:S01]  /*4410*/  UIADD3 UR5, UR4, 0x886, URZ ;  /* 0x0000088604057890 */ /* 0x000fe2000fffe03f */
[----:B------:R-:W-:Y:S02]  /*4420*/  UMOV UR14, UR36 ;  /* 0x00000024000e7c82 */ /* 0x000fe40008000000 */
[----:B------:R-:W-:Y:S01]  /*4430*/  UMOV UR4, UR14 ;  /* 0x0000000e00047c82 */ /* 0x000fe20008000000 */
[----:B------:R-:W-:Y:S02]  /*4440*/  WARPGROUP.DEPBAR.LE gsb0, 0x0 ;  /* 0x00008000000079c5 */ /* 0x000fe40000010000 */
[----:B------:R-:W-:-:S06]  /*4450*/  WARPGROUP.ARRIVE ;  /* 0x00000000000079c5 */ /* 0x000fcc0000000000 */
[----:B------:R-:W-:Y:S03]  /*4460*/  HGMMA.64x16x16.F32 R24, gdesc[UR52], R24, gsb0 ;  /* 0x00200000341879f0 */ /* 0x000fe60008000818 */
[----:B------:R-:W-:Y:S02]  /*4470*/  WARPGROUP.DEPBAR.LE gsb0, 0x0 ;  /* 0x00008000000079c5 */ /* 0x000fe40000010000 */
[----:B------:R-:W-:-:S06]  /*4480*/  WARPGROUP.ARRIVE ;  /* 0x00000000000079c5 */ /* 0x000fcc0000000000 */
[----:B------:R-:W-:Y:S01]  /*4490*/  HGMMA.64x16x16.F32 R56, gdesc[UR36], R56, gsb0 ;  /* 0x00200000243879f0 */ /* 0x000fe20008000838 */
[----:B------:R-:W-:Y:S02]  /*44a0*/  R2UR UR39, R2 ;  /* 0x00000000022772ca */ /* 0x000fe400000e0000 */
        /* <DEDUP_REMOVED lines=26> */
.L_x_2386:
[----:B------:R-:W-:Y:S02]  /*4650*/  R2UR UR4, R213 ;  /* 0x00000000d50472ca */ /* 0x000fe400000e0000 */
[----:B------:R-:W-:Y:S02]  /*4660*/  CS2R R150, SRZ ;  /* 0x0000000000967805 */ /* 0x000fe4000001ff00 */
[----:B------:R-:W-:Y:S02]  /*4670*/  R2UR UR7, R215 ;  /* 0x00000000d70772ca */ /* 0x000fe400000e0000 */
[----:B------:R-:W-:Y:S02]  /*4680*/  CS2R R148, SRZ ;  /* 0x0000000000947805 */ /* 0x000fe4000001ff00 */
[----:B------:R-:W-:Y:S02]  /*4690*/  R2UR UR15, R212 ;  /* 0x00000000d40f72ca */ /* 0x000fe400000e0000 */
[----:B------:R-:W-:-:S02]  /*46a0*/  CS2R R146, SRZ ;  /* 0x0000000000927805 */ /* 0x000fc4000001ff00 */
[----:B------:R-:W-:Y:S02]  /*46b0*/  R2UR UR18, R22 ;  /* 0x00000000161272ca */ /* 0x000fe400000e0000 */
[----:B------:R-:W-:Y:S02]  /*46c0*/  CS2R R144, SRZ ;  /* 0x0000000000907805 */ /* 0x000fe4000001ff00 */
[----:B------:R-:W-:Y:S02]  /*46d0*/  R2UR UR14, R214 ;  /* 0x00000000d60e72ca */ /* 0x000fe400000e0000 */
[----:B------:R-:W-:Y:S02]  /*46e0*/  CS2R R142, SRZ ;  /* 0x00000000008e7805 */ /* 0x000fe4000001ff00 */
[----:B------:R-:W-:Y:S02]  /*46f0*/  CS2R R140, SRZ ;  /* 0x00000000008c7805 */ /* 0x000fe4000001ff00 */
[----:B------:R-:W-:-:S02]  /*4700*/  CS2R R138, SRZ ;  /* 0x00000000008a7805 */ /* 0x000fc4000001ff00 */
[----:B------:R-:W-:Y:S01]  /*4710*/  CS2R R136, SRZ ;  /* 0x0000000000887805 */ /* 0x000fe2000001ff00 */
[----:B------:R-:W-:Y:S01]  /*4720*/  UISETP.NE.AND UP0, UPT, UR4, URZ, UPT ;  /* 0x0000003f0400728c */ /* 0x000fe2000bf05270 */
[----:B------:R-:W-:Y:S01]  /*4730*/  CS2R R134, SRZ ;  /* 0x0000000000867805 */ /* 0x000fe2000001ff00 */
[----:B------:R-:W-:Y:S01]  /*4740*/  VIADD R2, R216, UR7 ;  /* 0x00000007d8027c36 */ /* 0x000fe20008000000 */
[----:B------:R-:W-:Y:S01]  /*4750*/  UMOV UR10, UR7 ;  /* 0x00000007000a7c82 */ /* 0x000fe20008000000 */
[----:B------:R-:W-:Y:S01]  /*4760*/  UIMAD UR5, UR60, -0x50, UR15 ;  /* 0xffffffb03c0578a4 */ /* 0x000fe2000f8e020f */
[----:B------:R-:W-:Y:S02]  /*4770*/  CS2R R132, SRZ ;  /* 0x0000000000847805 */ /* 0x000fe4000001ff00 */
[----:B------:R-:W-:Y:S01]  /*4780*/  PLOP3.LUT P1, PT, PT, PT, UP0, 0x80, 0x0 ;  /* 0x000000000000781c */ /* 0x000fe20003f2f008 */
[----:B------:R-:W-:Y:S01]  /*4790*/  IMAD.U32 R19, RZ, RZ, UR18 ;  /* 0x00000012ff137e24 */ /* 0x000fe2000f8e00ff */
[----:B------:R-:W-:-:S02]  /*47a0*/  PLOP3.LUT P2, PT, PT, PT, UP0, 0x80, 0x0 ;  /* 0x000000000000781c */ /* 0x000fc40003f4f008 */
[----:B------:R-:W-:Y:S01]  /*47b0*/  CS2R R130, SRZ ;  /* 0x0000000000827805 */ /* 0x000fe2000001ff00 */
[----:B------:R-:W-:Y:S01]  /*47c0*/  IMAD.U32 R64, RZ, RZ, UR5 ;  /* 0x00000005ff407e24 */ /* 0x000fe2000f8e00ff */
[----:B------:R-:W-:Y:S01]  /*47d0*/  @UP0 ULDC UR4, c[0x0][0x44c] ;  /* 0x0001130000040ab9 */ /* 0x000fe20000000800 */
[----:B------:R-:W-:Y:S01]  /*47e0*/  ULDC UR5, c[0x0][0x988] ;  /* 0x0002620000057ab9 */ /* 0x000fe20000000800 */
[----:B------:R-:W-:Y:S01]  /*47f0*/  @UP0 ULDC UR6, c[0x0][0x44c] ;  /* 0x0001130000060ab9 */ /* 0x000fe20000000800 */
[----:B------:R-:W-:Y:S01]  /*4800*/  @UP0 ULDC UR11, c[0x0][0x450] ;  /* 0x00011400000b0ab9 */ /* 0x000fe20000000800 */
[----:B------:R-:W-:Y:S01]  /*4810*/  UIMAD.WIDE.U32 UR6, UR7, UR6, URZ ;  /* 0x00000006070672a5 */ /* 0x000fe2000f8e003f */
[----:B------:R-:W-:Y:S02]  /*4820*/  CS2R R128, SRZ ;  /* 0x0000000000807805 */ /* 0x000fe4000001ff00 */
[----:B------:R-:W-:Y:S02]  /*4830*/  CS2R R126, SRZ ;  /* 0x00000000007e7805 */ /* 0x000fe4000001ff00 */
[----:B------:R-:W-:Y:S01]  /*4840*/  CS2R R124, SRZ ;  /* 0x00000000007c7805 */ /* 0x000fe2000001ff00 */
[----:B------:R-:W-:Y:S01]  /*4850*/  @P1 IMAD.HI.U32 R3, R2, UR4, RZ ;  /* 0x0000000402031c27 */ /* 0x000fe2000f8e00ff */
[----:B------:R-:W-:Y:S01]  /*4860*/  @UP0 ULDC UR4, c[0x0][0x450] ;  /* 0x0001140000040ab9 */ /* 0x000fe20000000800 */
[----:B------:R-:W-:Y:S01]  /*4870*/  @UP0 USHF.R.U32.HI UR10, URZ, UR11, UR7 ;  /* 0x0000000b3f0a0299 */ /* 0x000fe20008011607 */
[----:B------:R-:W-:-:S02]  /*4880*/  CS2R R122, SRZ ;  /* 0x00000000007a7805 */ /* 0x000fc4000001ff00 */
[----:B------:R-:W-:Y:S02]  /*4890*/  CS2R R120, SRZ ;  /* 0x0000000000787805 */ /* 0x000fe4000001ff00 */
[----:B------:R-:W-:Y:S01]  /*48a0*/  @P2 SHF.R.U32.HI R2, RZ, UR4, R3 ;  /* 0x00000004ff022c19 */ /* 0x000fe20008011603 */
[----:B------:R-:W-:Y:S01]  /*48b0*/  UIMAD UR4, UR60, -0x50, URZ ;  /* 0xffffffb03c0478a4 */ /* 0x000fe2000f8e023f */
[----:B------:R-:W-:Y:S01]  /*48c0*/  IADD3 R3, -R23, 0x50, R64 ;  /* 0x0000005017037810 */ /* 0x000fe20007ffe140 */
[----:B------:R-:W-:Y:S01]  /*48d0*/  UIADD3 UR6, UR10, UR15, -UR18 ;  /* 0x0000000f0a067290 */ /* 0x000fe2000fffe812 */
[----:B------:R-:W-:Y:S01]  /*48e0*/  CS2R R118, SRZ ;  /* 0x0000000000767805 */ /* 0x000fe2000001ff00 */
[----:B------:R-:W0:Y:S01]  /*48f0*/  SHFL.IDX PT, R5, R2, 0x1, 0x1c1f ;  /* 0x003c1f0002057f89 */ /* 0x000e2200000e0000 */
[----:B------:R-:W-:Y:S01]  /*4900*/  UIADD3 UR60, UR60, -0x2, URZ ;  /* 0xfffffffe3c3c7890 */ /* 0x000fe2000fffe03f */
[----:B------:R-:W-:Y:S01]  /*4910*/  IMAD.U32 R4, RZ, RZ, UR4 ;  /* 0x00000004ff047e24 */ /* 0x000fe2000f8e00ff */
[----:B------:R-:W-:Y:S01]  /*4920*/  R2UR UR4, R0 ;  /* 0x00000000000472ca */ /* 0x000fe200000e0000 */
[----:B------:R-:W1:Y:S01]  /*4930*/  SHFL.IDX PT, R2, R2, RZ, 0x1c1f ;  /* 0x001c1fff02027589 */ /* 0x000e6200000e0000 */
[----:B------:R-:W-:Y:S01]  /*4940*/  UIMAD.WIDE UR6, UR6, 0x66666667, URZ ;  /* 0x66666667060678a5 */ /* 0x000fe2000f8e023f */
[----:B------:R-:W-:-:S02]  /*4950*/  CS2R R116, SRZ ;  /* 0x0000000000747805 */ /* 0x000fc4000001ff00 */
[----:B------:R-:W-:Y:S02]  /*4960*/  IADD3 R4, -R23, 0x51, R4 ;  /* 0x0000005117047810 */ /* 0x000fe40007ffe104 */
[----:B------:R-:W-:Y:S01]  /*4970*/  CS2R R114, SRZ ;  /* 0x0000000000727805 */ /* 0x000fe2000001ff00 */
[----:B------:R-:W-:Y:S01]  /*4980*/  USHF.R.U32.HI UR6, URZ, 0x1f, UR7 ;  /* 0x0000001f3f067899 */ /* 0x000fe20008011607 */
[----:B------:R-:W-:Y:S02]  /*4990*/  CS2R R112, SRZ ;  /* 0x0000000000707805 */ /* 0x000fe4000001ff00 */
[----:B------:R-:W-:Y:S01]  /*49a0*/  IADD3 R4, -R19, UR15, R4 ;  /* 0x0000000f13047c10 */ /* 0x000fe2000fffe104 */
[----:B------:R-:W2:Y:S01]  /*49b0*/  S2UR UR15, SR_CgaCtaId ;  /* 0x00000000000f79c3 */ /* 0x000ea20000008800 */
[----:B------:R-:W-:Y:S01]  /*49c0*/  ULEA.HI.SX32 UR6, UR7, UR6, 0x1b ;  /* 0x0000000607067291 */ /* 0x000fe2000f8fda3f */
[----:B------:R-:W-:Y:S02]  /*49d0*/  CS2R R110, SRZ ;  /* 0x00000000006e7805 */ /* 0x000fe4000001ff00 */
[----:B------:R-:W-:Y:S01]  /*49e0*/  CS2R R108, SRZ ;  /* 0x00000000006c7805 */ /* 0x000fe2000001ff00 */
[----:B------:R-:W-:Y:S01]  /*49f0*/  UIADD3 UR4, UR4, 0x38840, URZ ;  /* 0x0003884004047890 */ /* 0x000fe2000fffe03f */
[----:B------:R-:W-:Y:S01]  /*4a00*/  CS2R R106, SRZ ;  /* 0x00000000006a7805 */ /* 0x000fe2000001ff00 */
[----:B------:R-:W-:Y:S01]  /*4a10*/  UISETP.LT.AND UP0, UPT, UR14, UR6, UPT ;  /* 0x000000060e00728c */ /* 0x000fe2000bf01270 */
[----:B------:R-:W-:-:S02]  /*4a20*/  CS2R R104, SRZ ;  /* 0x0000000000687805 */ /* 0x000fc4000001ff00 */
[----:B------:R-:W-:Y:S02]  /*4a30*/  CS2R R102, SRZ ;  /* 0x0000000000667805 */ /* 0x000fe4000001ff00 */
[----:B------:R-:W-:Y:S01]  /*4a40*/  CS2R R100, SRZ ;  /* 0x0000000000647805 */ /* 0x000fe2000001ff00 */
[----:B------:R-:W-:Y:S01]  /*4a50*/  USEL UR7, UR14, UR6, !UP0 ;  /* 0x000000060e077287 */ /* 0x000fe2000c000000 */
[----:B------:R-:W-:Y:S02]  /*4a60*/  CS2R R98, SRZ ;  /* 0x0000000000627805 */ /* 0x000fe4000001ff00 */
[----:B0-----:R-:W-:Y:S02]  /*4a70*/  VIADDMNMX R5, R5, R4, R3, PT ;  /* 0x0000000405057246 */ /* 0x001fe40003800103 */
[----:B------:R-:W-:Y:S01]  /*4a80*/  CS2R R96, SRZ ;  /* 0x0000000000607805 */ /* 0x000fe2000001ff00 */
[----:B------:R-:W-:Y:S01]  /*4a90*/  UISETP.GE.AND UP0, UPT, UR60, UR7, UPT ;  /* 0x000000073c00728c */ /* 0x000fe2000bf06270 */
[----:B------:R-:W-:-:S02]  /*4aa0*/  CS2R R94, SRZ ;  /* 0x00000000005e7805 */ /* 0x000fc4000001ff00 */
[C---:B------:R-:W-:Y:S02]  /*4ab0*/  ISETP.GT.AND P1, PT, R5.reuse, RZ, PT ;  /* 0x000000ff0500720c */ /* 0x040fe40003f24270 */
[----:B------:R-:W-:Y:S02]  /*4ac0*/  CS2R R92, SRZ ;  /* 0x00000000005c7805 */ /* 0x000fe4000001ff00 */
[C---:B------:R-:W-:Y:S02]  /*4ad0*/  ISETP.GT.AND P2, PT, R5.reuse, 0x1, PT ;  /* 0x000000010500780c */ /* 0x040fe40003f44270 */
[----:B------:R-:W-:Y:S02]  /*4ae0*/  CS2R R90, SRZ ;  /* 0x00000000005a7805 */ /* 0x000fe4000001ff00 */
[----:B------:R-:W-:Y:S02]  /*4af0*/  ISETP.GT.AND P3, PT, R5, 0x8, PT ;  /* 0x000000080500780c */ /* 0x000fe40003f64270 */
[----:B------:R-:W-:-:S02]  /*4b00*/  CS2R R88, SRZ ;  /* 0x0000000000587805 */ /* 0x000fc4000001ff00 */
[----:B------:R-:W-:Y:S02]  /*4b10*/  FSEL R19, R58, -INF , P1 ;  /* 0xff8000003a137808 */ /* 0x000fe40000800000 */
[----:B------:R-:W-:Y:S02]  /*4b20*/  CS2R R86, SRZ ;  /* 0x0000000000567805 */ /* 0x000fe4000001ff00 */
[----:B------:R-:W-:Y:S01]  /*4b30*/  FSEL R59, R59, -INF , P2 ;  /* 0xff8000003b3b7808 */ /* 0x000fe20001000000 */
[----:B--2---:R-:W-:Y:S01]  /*4b40*/  UPRMT UR4, UR15, 0x654, UR4 ;  /* 0x000006540f047896 */ /* 0x004fe20008000004 */
[----:B------:R-:W-:Y:S02]  /*4b50*/  ISETP.GT.AND P1, PT, R5, 0x9, PT ;  /* 0x000000090500780c */ /* 0x000fe40003f24270 */
[----:B------:R-:W-:Y:S02]  /*4b60*/  CS2R R84, SRZ ;  /* 0x0000000000547805 */ /* 0x000fe4000001ff00 */
[----:B------:R-:W-:-:S02]  /*4b70*/  FSEL R21, R62, -INF , P3 ;  /* 0xff8000003e157808 */ /* 0x000fc40001800000 */
[----:B------:R-:W-:Y:S02]  /*4b80*/  CS2R R82, SRZ ;  /* 0x0000000000527805 */ /* 0x000fe4000001ff00 */
[----:B------:R-:W-:Y:S02]  /*4b90*/  FMNMX.FTZ R58, R19, R59, !PT ;  /* 0x0000003b133a7209 */ /* 0x000fe40007810000 */
[----:B------:R-:W-:Y:S02]  /*4ba0*/  ISETP.GT.AND P2, PT, R5, 0x10, PT ;  /* 0x000000100500780c */ /* 0x000fe40003f44270 */
[----:B------:R-:W-:Y:S01]  /*4bb0*/  FSEL R63, R63, -INF , P1 ;  /* 0xff8000003f3f7808 */ /* 0x000fe20000800000 */
[----:B------:R-:W-:Y:S01]  /*4bc0*/  SYNCS.ARRIVE.TRANS64.RED.A1T0 RZ, [UR4], RZ ;  /* 0x000000ffffff79a7 */ /* 0x000fe20008100404 */
        /* <DEDUP_REMOVED lines=47> */
[----:B------:R-:W-:Y:S02]  /*4ec0*/  FMNMX.FTZ R58, R5, R58, !PT ;  /* 0x0000003a053a7209 */ /* 0x000fe40007810000 */
[----:B-1----:R-:W-:Y:S02]  /*4ed0*/  VIADDMNMX R3, R2, R4, R3, PT ;  /* 0x0000000402037246 */ /* 0x002fe40003800103 */
[----:B------:R-:W-:-:S02]  /*4ee0*/  FMNMX.FTZ R58, R31, R58, !PT ;  /* 0x0000003a1f3a7209 */ /* 0x000fc40007810000 */
[C---:B------:R-:W-:Y:S02]  /*4ef0*/  ISETP.GT.AND P1, PT, R3.reuse, RZ, PT ;  /* 0x000000ff0300720c */ /* 0x040fe40003f24270 */
[C---:B------:R-:W-:Y:S01]  /*4f00*/  ISETP.GT.AND P2, PT, R3.reuse, 0x1, PT ;  /* 0x000000010300780c */ /* 0x040fe20003f44270 */
[----:B------:R-:W0:Y:S01]  /*4f10*/  SHFL.BFLY PT, R79, R58, 0x2, 0x1f ;  /* 0x0c401f003a4f7f89 */ /* 0x000e2200000e0000 */
[----:B------:R-:W-:Y:S02]  /*4f20*/  ISETP.GT.AND P3, PT, R3, 0x8, PT ;  /* 0x000000080300780c */ /* 0x000fe40003f64270 */
[----:B------:R-:W-:Y:S02]  /*4f30*/  FSEL R56, R56, -INF , P1 ;  /* 0xff80000038387808 */ /* 0x000fe40000800000 */
[----:B------:R-:W-:Y:S02]  /*4f40*/  FSEL R57, R57, -INF , P2 ;  /* 0xff80000039397808 */ /* 0x000fe40001000000 */
[----:B------:R-:W-:-:S02]  /*4f50*/  ISETP.GT.AND P1, PT, R3, 0x9, PT ;  /* 0x000000090300780c */ /* 0x000fc40003f24270 */
[----:B------:R-:W-:Y:S02]  /*4f60*/  FSEL R60, R60, -INF , P3 ;  /* 0xff8000003c3c7808 */ /* 0x000fe40001800000 */
[----:B------:R-:W-:Y:S02]  /*4f70*/  FSEL R61, R61, -INF , P1 ;  /* 0xff8000003d3d7808 */ /* 0x000fe40000800000 */
[C---:B------:R-:W-:Y:S02]  /*4f80*/  ISETP.GT.AND P1, PT, R3.reuse, 0x10, PT ;  /* 0x000000100300780c */ /* 0x040fe40003f24270 */
[C---:B------:R-:W-:Y:S02]  /*4f90*/  ISETP.GT.AND P2, PT, R3.reuse, 0x11, PT ;  /* 0x000000110300780c */ /* 0x040fe40003f44270 */
[----:B------:R-:W-:Y:S02]  /*4fa0*/  FSEL R48, R48, -INF , P1 ;  /* 0xff80000030307808 */ /* 0x000fe40000800000 */
[----:B------:R-:W-:-:S02]  /*4fb0*/  ISETP.GT.AND P1, PT, R3, 0x18, PT ;  /* 0x000000180300780c */ /* 0x000fc40003f24270 */
[----:B------:R-:W-:Y:S02]  /*4fc0*/  FSEL R49, R49, -INF , P2 ;  /* 0xff80000031317808 */ /* 0x000fe40001000000 */
[----:B------:R-:W-:Y:S02]  /*4fd0*/  ISETP.GT.AND P3, PT, R3, 0x19, PT ;  /* 0x000000190300780c */ /* 0x000fe40003f64270 */
[----:B0-----:R-:W-:Y:S02]  /*4fe0*/  FMNMX.FTZ R4, R58, R79, !PT ;  /* 0x0000004f3a047209 */ /* 0x001fe40007810000 */
[----:B------:R-:W-:Y:S02]  /*4ff0*/  FMNMX.FTZ R79, R56, R57, !PT ;  /* 0x00000039384f7209 */ /* 0x000fe40007810000 */
[----:B------:R-:W-:Y:S01]  /*5000*/  FSEL R52, R52, -INF , P1 ;  /* 0xff80000034347808 */ /* 0x000fe20000800000 */
[----:B------:R-:W0:Y:S01]  /*5010*/  SHFL.BFLY PT, R81, R4, 0x1, 0x1f ;  /* 0x0c201f0004517f89 */ /* 0x000e2200000e0000 */
[----:B------:R-:W-:-:S02]  /*5020*/  FMNMX.FTZ R2, R60, R79, !PT ;  /* 0x0000004f3c027209 */ /* 0x000fc40007810000 */
[----:B------:R-:W-:Y:S02]  /*5030*/  FSEL R53, R53, -INF , P3 ;  /* 0xff80000035357808 */ /* 0x000fe40001800000 */
[----:B------:R-:W-:Y:S02]  /*5040*/  FMNMX.FTZ R79, R61, R2, !PT ;  /* 0x000000023d4f7209 */ /* 0x000fe40007810000 */
[C---:B------:R-:W-:Y:S02]  /*5050*/  ISETP.GT.AND P1, PT, R3.reuse, 0x20, PT ;  /* 0x000000200300780c */ /* 0x040fe40003f24270 */
[----:B------:R-:W-:Y:S02]  /*5060*/  FMNMX.FTZ R2, R48, R79, !PT ;  /* 0x0000004f30027209 */ /* 0x000fe40007810000 */
[----:B------:R-:W-:Y:S02]  /*5070*/  ISETP.GT.AND P2, PT, R3, 0x21, PT ;  /* 0x000000210300780c */ /* 0x000fe40003f44270 */
[----:B------:R-:W-:-:S02]  /*5080*/  FMNMX.FTZ R79, R49, R2, !PT ;  /* 0x00000002314f7209 */ /* 0x000fc40007810000 */
[----:B------:R-:W-:Y:S02]  /*5090*/  FSEL R40, R40, -INF , P1 ;  /* 0xff80000028287808 */ /* 0x000fe40000800000 */
[----:B------:R-:W-:Y:S02]  /*50a0*/  FMNMX.FTZ R2, R52, R79, !PT ;  /* 0x0000004f34027209 */ /* 0x000fe40007810000 */
[----:B------:R-:W-:Y:S02]  /*50b0*/  ISETP.GT.AND P3, PT, R3, 0x28, PT ;  /* 0x000000280300780c */ /* 0x000fe40003f64270 */
[----:B------:R-:W-:Y:S02]  /*50c0*/  FMNMX.FTZ R79, R53, R2, !PT ;  /* 0x00000002354f7209 */ /* 0x000fe40007810000 */
[----:B------:R-:W-:Y:S02]  /*50d0*/  FSEL R41, R41, -INF , P2 ;  /* 0xff80000029297808 */ /* 0x000fe40001000000 */
[----:B0-----:R-:W-:-:S02]  /*50e0*/  FMNMX.FTZ R4, R4, R81, !PT ;  /* 0x0000005104047209 */ /* 0x001fc40007810000 */
[----:B------:R-:W-:Y:S02]  /*50f0*/  CS2R R80, SRZ ;  /* 0x0000000000507805 */ /* 0x000fe4000001ff00 */
[----:B------:R-:W-:Y:S02]  /*5100*/  FMNMX.FTZ R26, R40, R79, !PT ;  /* 0x0000004f281a7209 */ /* 0x000fe40007810000 */
[C---:B------:R-:W-:Y:S01]  /*5110*/  FSETP.NEU.FTZ.AND P4, PT, R4.reuse, -INF , PT ;  /* 0xff8000000400780b */ /* 0x040fe20003f9d000 */
[----:B------:R-:W-:Y:S01]  /*5120*/  FMUL.FTZ R2, R4, UR5 ;  /* 0x0000000504027c20 */ /* 0x000fe20008410000 */
[----:B------:R-:W-:Y:S02]  /*5130*/  ISETP.GT.AND P1, PT, R3, 0x29, PT ;  /* 0x000000290300780c */ /* 0x000fe40003f24270 */
[----:B------:R-:W-:Y:S02]  /*5140*/  FSEL R44, R44, -INF , P3 ;  /* 0xff8000002c2c7808 */ /* 0x000fe40001800000 */
[----:B------:R-:W-:-:S02]  /*5150*/  FMNMX.FTZ R79, R41, R26, !PT ;  /* 0x0000001a294f7209 */ /* 0x000fc40007810000 */
[----:B------:R-:W-:Y:S02]  /*5160*/  FSEL R2, R2, RZ, P4 ;  /* 0x000000ff02027208 */ /* 0x000fe40002000000 */
[----:B------:R-:W-:Y:S02]  /*5170*/  FSEL R45, R45, -INF , P1 ;  /* 0xff8000002d2d7808 */ /* 0x000fe40000800000 */
[----:B------:R-:W-:Y:S01]  /*5180*/  ISETP.GT.AND P1, PT, R3, 0x30, PT ;  /* 0x000000300300780c */ /* 0x000fe20003f24270 */
[--C-:B------:R-:W-:Y:S01]  /*5190*/  FFMA.FTZ R209, R19, UR5, -R2.reuse ;  /* 0x0000000513d17c23 */ /* 0x100fe20008010802 */
[----:B------:R-:W-:Y:S01]  /*51a0*/  FMNMX.FTZ R26, R44, R79, !PT ;  /* 0x0000004f2c1a7209 */ /* 0x000fe20007810000 */
[--C-:B------:R-:W-:Y:S01]  /*51b0*/  FFMA.FTZ R211, R21, UR5, -R2.reuse ;  /* 0x0000000515d37c23 */ /* 0x100fe20008010802 */
[----:B------:R-:W-:Y:S01]  /*51c0*/  ISETP.GT.AND P2, PT, R3, 0x31, PT ;  /* 0x000000310300780c */ /* 0x000fe20003f44270 */
[--C-:B------:R-:W-:Y:S01]  /*51d0*/  FFMA.FTZ R63, R63, UR5, -R2.reuse ;  /* 0x000000053f3f7c23 */ /* 0x100fe20008010802 */
[----:B------:R-:W-:Y:S01]  /*51e0*/  FSEL R32, R32, -INF , P1 ;  /* 0xff80000020207808 */ /* 0x000fe20000800000 */
[----:B------:R-:W-:Y:S01]  /*51f0*/  MUFU.EX2 R209, R209 ;  /* 0x000000d100d17308 */ /* 0x000fe20000000800 */
[----:B------:R-:W-:Y:S01]  /*5200*/  FMNMX.FTZ R19, R45, R26, !PT ;  /* 0x0000001a2d137209 */ /* 0x000fe20007810000 */
[--C-:B------:R-:W-:Y:S01]  /*5210*/  FFMA.FTZ R26, R59, UR5, -R2.reuse ;  /* 0x000000053b1a7c23 */ /* 0x100fe20008010802 */
[----:B------:R-:W-:Y:S01]  /*5220*/  ISETP.GT.AND P1, PT, R3, 0x38, PT ;  /* 0x000000380300780c */ /* 0x000fe20003f24270 */
[--C-:B------:R-:W-:Y:S01]  /*5230*/  FFMA.FTZ R65, R65, UR5, -R2.reuse ;  /* 0x0000000541417c23 */ /* 0x100fe20008010802 */
[----:B------:R-:W-:Y:S01]  /*5240*/  FSEL R33, R33, -INF , P2 ;  /* 0xff80000021217808 */ /* 0x000fe20001000000 */
[--C-:B------:R-:W-:Y:S01]  /*5250*/  FFMA.FTZ R5, R5, UR5, -R2.reuse ;  /* 0x0000000505057c23 */ /* 0x100fe20008010802 */
[----:B------:R-:W-:Y:S01]  /*5260*/  FMNMX.FTZ R30, R32, R19, !PT ;  /* 0x00000013201e7209 */ /* 0x000fe20007810000 */
[----:B------:R-:W0:Y:S01]  /*5270*/  MUFU.EX2 R26, R26 ;  /* 0x0000001a001a7308 */ /* 0x000e220000000800 */
[----:B------:R-:W-:Y:S01]  /*5280*/  ISETP.GT.AND P2, PT, R3, 0x39, PT ;  /* 0x000000390300780c */ /* 0x000fe20003f44270 */
[--C-:B------:R-:W-:Y:S01]  /*5290*/  FFMA.FTZ R51, R51, UR5, -R2.reuse ;  /* 0x0000000533337c23 */ /* 0x100fe20008010802 */
[----:B------:R-:W-:Y:S01]  /*52a0*/  FSEL R36, R36, -INF , P1 ;  /* 0xff80000024247808 */ /* 0x000fe20000800000 */
[--C-:B------:R-:W-:Y:S01]  /*52b0*/  FFMA.FTZ R67, R67, UR5, -R2.reuse ;  /* 0x0000000543437c23 */ /* 0x100fe20008010802 */
[----:B------:R-:W-:Y:S01]  /*52c0*/  FMNMX.FTZ R19, R33, R30, !PT ;  /* 0x0000001e21137209 */ /* 0x000fe20007810000 */
[--C-:B------:R-:W-:Y:S01]  /*52d0*/  FFMA.FTZ R55, R55, UR5, -R2.reuse ;  /* 0x0000000537377c23 */ /* 0x100fe20008010802 */
[----:B------:R-:W-:Y:S01]  /*52e0*/  FSEL R37, R37, -INF , P2 ;  /* 0xff80000025257808 */ /* 0x000fe20001000000 */
[----:B------:R-:W-:Y:S01]  /*52f0*/  MUFU.EX2 R211, R211 ;  /* 0x000000d300d37308 */ /* 0x000fe20000000800 */
[----:B------:R-:W-:Y:S01]  /*5300*/  ISETP.GT.AND P1, PT, R3, 0x40, PT ;  /* 0x000000400300780c */ /* 0x000fe20003f24270 */
[--C-:B------:R-:W-:Y:S01]  /*5310*/  FFMA.FTZ R69, R69, UR5, -R2.reuse ;  /* 0x0000000545457c23 */ /* 0x100fe20008010802 */
[----:B------:R-:W-:Y:S01]  /*5320*/  FMNMX.FTZ R30, R36, R19, !PT ;  /* 0x00000013241e7209 */ /* 0x000fe20007810000 */
[--C-:B------:R-:W-:Y:S01]  /*5330*/  FFMA.FTZ R43, R43, UR5, -R2.reuse ;  /* 0x000000052b2b7c23 */ /* 0x100fe20008010802 */
[----:B------:R-:W-:Y:S01]  /*5340*/  ISETP.GT.AND P2, PT, R3, 0x41, PT ;  /* 0x000000410300780c */ /* 0x000fe20003f44270 */
[----:B------:R-:W-:Y:S01]  /*5350*/  FFMA.FTZ R71, R71, UR5, -R2 ;  /* 0x0000000547477c23 */ /* 0x000fe20008010802 */
[----:B------:R-:W-:Y:S01]  /*5360*/  FSEL R24, R24, -INF , P1 ;  /* 0xff80000018187808 */ /* 0x000fe20000800000 */
[----:B------:R-:W-:Y:S01]  /*5370*/  MUFU.EX2 R34, R63 ;  /* 0x0000003f00227308 */ /* 0x000fe20000000800 */
[----:B------:R-:W-:Y:S01]  /*5380*/  FMNMX.FTZ R19, R37, R30, !PT ;  /* 0x0000001e25137209 */ /* 0x000fe20007810000 */
[----:B0-----:R-:W-:Y:S01]  /*5390*/  FADD.FTZ R62, R209, R26 ;  /* 0x0000001ad13e7221 */ /* 0x001fe20000010000 */
[----:B------:R-:W-:Y:S01]  /*53a0*/  ISETP.GT.AND P1, PT, R3, 0x48, PT ;  /* 0x000000480300780c */ /* 0x000fe20003f24270 */
[--C-:B------:R-:W-:Y:S01]  /*53b0*/  FFMA.FTZ R47, R47, UR5, -R2.reuse ;  /* 0x000000052f2f7c23 */ /* 0x100fe20008010802 */
[----:B------:R-:W-:Y:S01]  /*53c0*/  FSEL R25, R25, -INF , P2 ;  /* 0xff80000019197808 */ /* 0x000fe20001000000 */
[--C-:B------:R-:W-:Y:S01]  /*53d0*/  FFMA.FTZ R197, R73, UR5, -R2.reuse ;  /* 0x0000000549c57c23 */ /* 0x100fe20008010802 */
[----:B------:R-:W-:Y:S01]  /*53e0*/  FMNMX.FTZ R30, R24, R19, !PT ;  /* 0x00000013181e7209 */ /* 0x000fe20007810000 */
[----:B------:R-:W-:Y:S01]  /*53f0*/  MUFU.EX2 R65, R65 ;  /* 0x0000004100417308 */ /* 0x000fe20000000800 */
        /* <DEDUP_REMOVED lines=8> */
[----:B------:R-:W-:Y:S01]  /*5480*/  FMNMX.FTZ R30, R28, R3, !PT ;  /* 0x000000031c1e7209 */ /* 0x000fe20007810000 */
[--C-:B------:R-:W-:Y:S01]  /*5490*/  FFMA.FTZ R77, R77, UR5, -R2.reuse ;  /* 0x000000054d4d7c23 */ /* 0x100fe20008010802 */
[----:B------:R-:W-:Y:S01]  /*54a0*/  F2FP.F16.F32.PACK_AB R209, R26, R209 ;  /* 0x000000d11ad1723e */ /* 0x000fe200000000ff */
[--C-:B------:R-:W-:Y:S01]  /*54b0*/  FFMA.FTZ R27, R27, UR5, -R2.reuse ;  /* 0x000000051b1b7c23 */ /* 0x100fe20008010802 */
[----:B------:R-:W-:Y:S01]  /*54c0*/  FMNMX.FTZ R30, R29, R30, !PT ;  /* 0x0000001e1d1e7209 */ /* 0x000fe20007810000 */
[----:B------:R-:W-:Y:S01]  /*54d0*/  FFMA.FTZ R2, R31, UR5, -R2 ;  /* 0x000000051f027c23 */ /* 0x000fe20008010802 */
[----:B------:R-:W-:Y:S01]  /*54e0*/  CS2R R78, SRZ ;  /* 0x00000000004e7805 */ /* 0x000fe2000001ff00 */
[----:B------:R-:W0:Y:S01]  /*54f0*/  MUFU.EX2 R38, R51 ;  /* 0x0000003300267308 */ /* 0x000e220000000800 */
[----:B------:R-:W-:Y:S01]  /*5500*/  CS2R R74, SRZ ;  /* 0x00000000004a7805 */ /* 0x000fe2000001ff00 */
[----:B------:R-:W1:Y:S01]  /*5510*/  SHFL.BFLY PT, R3, R30, 0x2, 0x1f ;  /* 0x0c401f001e037f89 */ /* 0x000e6200000e0000 */
[----:B------:R-:W-:-:S05]  /*5520*/  CS2R R72, SRZ ;  /* 0x0000000000487805 */ /* 0x000fca000001ff00 */
        /* <DEDUP_REMOVED lines=11> */
[----:B0-----:R-:W-:-:S05]  /*55e0*/  FMNMX.FTZ R3, R19, R30, !PT ;  /* 0x0000001e13037209 */ /* 0x001fca0007810000 */
[----:B------:R-:W-:Y:S01]  /*55f0*/  MUFU.EX2 R197, R197 ;  /* 0x000000c500c57308 */ /* 0x000fe20000000800 */
[C---:B------:R-:W-:Y:S01]  /*5600*/  FSETP.NEU.FTZ.AND P1, PT, R3.reuse, -INF , PT ;  /* 0xff8000000300780b */ /* 0x040fe20003f3d000 */
[----:B------:R-:W-:-:S06]  /*5610*/  FMUL.FTZ R19, R3, UR5 ;  /* 0x0000000503137c20 */ /* 0x000fcc0008410000 */
[----:B------:R-:W-:Y:S01]  /*5620*/  MUFU.EX2 R54, R35 ;  /* 0x0000002300367308 */ /* 0x000fe20000000800 */
[----:B------:R-:W-:Y:S02]  /*5630*/  FSEL R19, R19, RZ, P1 ;  /* 0x000000ff13137208 */ /* 0x000fe40000800000 */
[----:B------:R-:W-:Y:S02]  /*5640*/  PLOP3.LUT P1, PT, PT, PT, UP0, 0x80, 0x0 ;  /* 0x000000000000781c */ /* 0x000fe40003f2f008 */
[----:B--2---:R-:W-:Y:S01]  /*5650*/  F2FP.F16.F32.PACK_AB R203, R50, R71 ;  /* 0x0000004732cb723e */ /* 0x004fe200000000ff */
        /* <DEDUP_REMOVED lines=22> */
[----:B------:R-:W1:Y:S08]  /*57c0*/  MUFU.EX2 R60, R60 ;  /* 0x0000003c003c7308 */ /* 0x000e700000000800 */
[----:B------:R-:W2:Y:S01]  /*57d0*/  MUFU.EX2 R61, R61 ;  /* 0x0000003d003d7308 */ /* 0x000ea20000000800 */
[----:B0-----:R-:W-:Y:S01]  /*57e0*/  FADD.FTZ R5, R56, R57 ;  /* 0x0000003938057221 */ /* 0x001fe20000010000 */
[----:B------:R-:W-:-:S02]  /*57f0*/  F2FP.F16.F32.PACK_AB R208, R57, R56 ;  /* 0x0000003839d0723e */ /* 0x000fc400000000ff */
[----:B------:R-:W-:-:S04]  /*5800*/  CS2R R56, SRZ ;  /* 0x0000000000387805 */ /* 0x000fc8000001ff00 */
[----:B------:R-:W0:Y:S01]  /*5810*/  MUFU.EX2 R48, R48 ;  /* 0x0000003000307308 */ /* 0x000e220000000800 */
[----:B-1----:R-:W-:Y:S01]  /*5820*/  FADD.FTZ R64, R60, R5 ;  /* 0x000000053c407221 */ /* 0x002fe20000010000 */
[----:B------:R-:W-:Y:S01]  /*5830*/  FADD.FTZ R5, R211, R62 ;  /* 0x0000003ed3057221 */ /* 0x000fe20000010000 */
[----:B------:R-:W-:-:S03]  /*5840*/  F2FP.F16.F32.PACK_AB R211, R34, R211 ;  /* 0x000000d322d3723e */ /* 0x000fc600000000ff */
[----:B------:R-:W-:Y:S01]  /*5850*/  FADD.FTZ R62, R34, R5 ;  /* 0x00000005223e7221 */ /* 0x000fe20000010000 */
[----:B------:R-:W-:Y:S01]  /*5860*/  CS2R R34, SRZ ;  /* 0x0000000000227805 */ /* 0x000fe2000001ff00 */
[----:B------:R-:W1:Y:S01]  /*5870*/  MUFU.EX2 R49, R49 ;  /* 0x0000003100317308 */ /* 0x000e620000000800 */
[----:B--2---:R-:W-:Y:S01]  /*5880*/  FADD.FTZ R21, R61, R64 ;  /* 0x000000403d157221 */ /* 0x004fe20000010000 */
[----:B------:R-:W-:Y:S01]  /*5890*/  FADD.FTZ R5, R65, R62 ;  /* 0x0000003e41057221 */ /* 0x000fe20000010000 */
[----:B------:R-:W-:Y:S02]  /*58a0*/  F2FP.F16.F32.PACK_AB R210, R61, R60 ;  /* 0x0000003c3dd2723e */ /* 0x000fe400000000ff */
[----:B------:R-:W-:Y:S02]  /*58b0*/  CS2R R64, SRZ ;  /* 0x0000000000407805 */ /* 0x000fe4000001ff00 */
[----:B------:R-:W-:Y:S01]  /*58c0*/  CS2R R60, SRZ ;  /* 0x00000000003c7805 */ /* 0x000fe2000001ff00 */
[----:B------:R-:W2:Y:S01]  /*58d0*/  MUFU.EX2 R52, R52 ;  /* 0x0000003400347308 */ /* 0x000ea20000000800 */
[----:B0-----:R-:W-:-:S07]  /*58e0*/  FADD.FTZ R0, R48, R21 ;  /* 0x0000001530007221 */ /* 0x001fce0000010000 */
[----:B------:R-:W0:Y:S01]  /*58f0*/  MUFU.EX2 R53, R53 ;  /* 0x0000003500357308 */ /* 0x000e220000000800 */
[C---:B-1----:R-:W-:Y:S01]  /*5900*/  FADD.FTZ R21, R49.reuse, R0 ;  /* 0x0000000031157221 */ /* 0x042fe20000010000 */
[----:B------:R-:W-:Y:S01]  /*5910*/  FADD.FTZ R0, R38, R5 ;  /* 0x0000000526007221 */ /* 0x000fe20000010000 */
[----:B------:R-:W-:Y:S02]  /*5920*/  F2FP.F16.F32.PACK_AB R204, R49, R48 ;  /* 0x0000003031cc723e */ /* 0x000fe400000000ff */
[----:B------:R-:W-:Y:S01]  /*5930*/  CS2R R48, SRZ ;  /* 0x0000000000307805 */ /* 0x000fe2000001ff00 */
[----:B------:R-:W-:Y:S01]  /*5940*/  FADD.FTZ R5, R67, R0 ;  /* 0x0000000043057221 */ /* 0x000fe20000010000 */
[----:B------:R-:W-:Y:S01]  /*5950*/  CS2R R66, SRZ ;  /* 0x0000000000427805 */ /* 0x000fe2000001ff00 */
[----:B------:R-:W1:Y:S01]  /*5960*/  MUFU.EX2 R40, R40 ;  /* 0x0000002800287308 */ /* 0x000e620000000800 */
[----:B--2---:R-:W-:Y:S01]  /*5970*/  FADD.FTZ R62, R52, R21 ;  /* 0x00000015343e7221 */ /* 0x004fe20000010000 */
[----:B------:R-:W-:Y:S01]  /*5980*/  FADD.FTZ R0, R42, R5 ;  /* 0x000000052a007221 */ /* 0x000fe20000010000 */
[----:B------:R-:W-:-:S03]  /*5990*/  CS2R R42, SRZ ;  /* 0x00000000002a7805 */ /* 0x000fc6000001ff00 */
[----:B------:R-:W-:Y:S01]  /*59a0*/  FADD.FTZ R5, R69, R0 ;  /* 0x0000000045057221 */ /* 0x000fe20000010000 */
[----:B------:R-:W-:Y:S01]  /*59b0*/  CS2R R68, SRZ ;  /* 0x0000000000447805 */ /* 0x000fe2000001ff00 */
[----:B------:R-:W2:Y:S01]  /*59c0*/  MUFU.EX2 R41, R41 ;  /* 0x0000002900297308 */ /* 0x000ea20000000800 */
[C---:B0-----:R-:W-:Y:S01]  /*59d0*/  FADD.FTZ R21, R53.reuse, R62 ;  /* 0x0000003e35157221 */ /* 0x041fe20000010000 */
[----:B------:R-:W-:Y:S01]  /*59e0*/  FADD.FTZ R0, R46, R5 ;  /* 0x000000052e007221 */ /* 0x000fe20000010000 */
[----:B------:R-:W-:Y:S02]  /*59f0*/  F2FP.F16.F32.PACK_AB R206, R53, R52 ;  /* 0x0000003435ce723e */ /* 0x000fe400000000ff */
[----:B------:R-:W-:Y:S02]  /*5a00*/  CS2R R52, SRZ ;  /* 0x0000000000347805 */ /* 0x000fe4000001ff00 */
[----:B------:R-:W-:Y:S01]  /*5a10*/  CS2R R46, SRZ ;  /* 0x00000000002e7805 */ /* 0x000fe2000001ff00 */
[----:B------:R-:W-:Y:S01]  /*5a20*/  FADD.FTZ R5, R71, R0 ;  /* 0x0000000047057221 */ /* 0x000fe20000010000 */
[----:B------:R-:W-:Y:S01]  /*5a30*/  CS2R R70, SRZ ;  /* 0x0000000000467805 */ /* 0x000fe2000001ff00 */
[----:B------:R-:W0:Y:S01]  /*5a40*/  MUFU.EX2 R44, R44 ;  /* 0x0000002c002c7308 */ /* 0x000e220000000800 */
[----:B-1----:R-:W-:Y:S01]  /*5a50*/  FADD.FTZ R62, R40, R21 ;  /* 0x00000015283e7221 */ /* 0x002fe20000010000 */
[----:B------:R-:W-:Y:S01]  /*5a60*/  FADD.FTZ R0, R50, R5 ;  /* 0x0000000532007221 */ /* 0x000fe20000010000 */
[----:B------:R-:W-:-:S05]  /*5a70*/  CS2R R50, SRZ ;  /* 0x0000000000327805 */ /* 0x000fca000001ff00 */
[----:B------:R-:W1:Y:S01]  /*5a80*/  MUFU.EX2 R45, R45 ;  /* 0x0000002d002d7308 */ /* 0x000e620000000800 */
[C---:B--2---:R-:W-:Y:S01]  /*5a90*/  FADD.FTZ R21, R41.reuse, R62 ;  /* 0x0000003e29157221 */ /* 0x044fe20000010000 */
[----:B------:R-:W-:Y:S02]  /*5aa0*/  F2FP.F16.F32.PACK_AB R200, R41, R40 ;  /* 0x0000002829c8723e */ /* 0x000fe400000000ff */
[----:B------:R-:W-:Y:S02]  /*5ab0*/  CS2R R62, SRZ ;  /* 0x00000000003e7805 */ /* 0x000fe4000001ff00 */
[----:B------:R-:W-:Y:S02]  /*5ac0*/  CS2R R40, SRZ ;  /* 0x0000000000287805 */ /* 0x000fe4000001ff00 */
[----:B------:R-:W2:Y:S01]  /*5ad0*/  MUFU.EX2 R32, R32 ;  /* 0x0000002000207308 */ /* 0x000ea20000000800 */
[----:B0-----:R-:W-:-:S07]  /*5ae0*/  FADD.FTZ R26, R44, R21 ;  /* 0x000000152c1a7221 */ /* 0x001fce0000010000 */
[----:B------:R-:W0:Y:S01]  /*5af0*/  MUFU.EX2 R33, R33 ;  /* 0x0000002100217308 */ /* 0x000e220000000800 */
[C---:B-1----:R-:W-:Y:S01]  /*5b00*/  FADD.FTZ R21, R45.reuse, R26 ;  /* 0x0000001a2d157221 */ /* 0x042fe20000010000 */
[----:B------:R-:W-:Y:S02]  /*5b10*/  F2FP.F16.F32.PACK_AB R202, R45, R44 ;  /* 0x0000002c2dca723e */ /* 0x000fe400000000ff */
[----:B------:R-:W-:-:S04]  /*5b20*/  CS2R R44, SRZ ;  /* 0x00000000002c7805 */ /* 0x000fc8000001ff00 */
[----:B------:R-:W-:Y:S01]  /*5b30*/  MUFU.EX2 R36, R36 ;  /* 0x0000002400247308 */ /* 0x000fe20000000800 */
[----:B--2---:R-:W-:Y:S01]  /*5b40*/  FADD.FTZ R26, R32, R21 ;  /* 0x00000015201a7221 */ /* 0x004fe20000010000 */
[----:B------:R-:W-:Y:S01]  /*5b50*/  FADD.FTZ R21, R197, R0 ;  /* 0x00000000c5157221 */ /* 0x000fe20000010000 */
[----:B------:R-:W-:-:S03]  /*5b60*/  F2FP.F16.F32.PACK_AB R197, R54, R197 ;  /* 0x000000c536c5723e */ /* 0x000fc600000000ff */
[----:B------:R-:W-:Y:S01]  /*5b70*/  FADD.FTZ R0, R54, R21 ;  /* 0x0000001536007221 */ /* 0x000fe20000010000 */
[----:B------:R-:W-:Y:S01]  /*5b80*/  CS2R R54, SRZ ;  /* 0x0000000000367805 */ /* 0x000fe2000001ff00 */
[----:B------:R-:W1:Y:S01]  /*5b90*/  MUFU.EX2 R199, R199 ;  /* 0x000000c700c77308 */ /* 0x000e620000000800 */
[----:B0-----:R-:W-:-:S07]  /*5ba0*/  F2FP.F16.F32.PACK_AB R196, R33, R32 ;  /* 0x0000002021c4723e */ /* 0x001fce00000000ff */
[----:B------:R-:W0:Y:S08]  /*5bb0*/  MUFU.EX2 R37, R37 ;  /* 0x0000002500257308 */ /* 0x000e300000000800 */
[----:B------:R2:W3:Y:S01]  /*5bc0*/  MUFU.EX2 R58, R39 ;  /* 0x00000027003a7308 */ /* 0x0004e20000000800 */
[----:B-1----:R-:W-:-:S07]  /*5bd0*/  FADD.FTZ R21, R199, R0 ;  /* 0x00000000c7157221 */ /* 0x002fce0000010000 */
[----:B------:R-:W-:Y:S01]  /*5be0*/  MUFU.EX2 R24, R24 ;  /* 0x0000001800187308 */ /* 0x000fe20000000800 */
[----:B0-----:R-:W-:Y:S02]  /*5bf0*/  F2FP.F16.F32.PACK_AB R198, R37, R36 ;  /* 0x0000002425c6723e */ /* 0x001fe400000000ff */
[----:B--2---:R-:W-:-:S05]  /*5c00*/  CS2R R38, SRZ ;  /* 0x0000000000267805 */ /* 0x004fca000001ff00 */
[----:B------:R-:W-:Y:S01]  /*5c10*/  MUFU.EX2 R77, R77 ;  /* 0x0000004d004d7308 */ /* 0x000fe20000000800 */
[C---:B---3--:R-:W-:Y:S01]  /*5c20*/  FADD.FTZ R0, R58.reuse, R21 ;  /* 0x000000153a007221 */ /* 0x048fe20000010000 */
[----:B------:R-:W-:Y:S02]  /*5c30*/  F2FP.F16.F32.PACK_AB R199, R58, R199 ;  /* 0x000000c73ac7723e */ /* 0x000fe400000000ff */
[----:B------:R-:W-:-:S04]  /*5c40*/  CS2R R58, SRZ ;  /* 0x00000000003a7805 */ /* 0x000fc8000001ff00 */
[----:B------:R0:W1:Y:S08]  /*5c50*/  MUFU.EX2 R30, R27 ;  /* 0x0000001b001e7308 */ /* 0x0000700000000800 */
[----:B------:R-:W2:Y:S01]  /*5c60*/  MUFU.EX2 R25, R25 ;  /* 0x0000001900197308 */ /* 0x000ea20000000800 */
[----:B0-----:R-:W-:Y:S01]  /*5c70*/  FADD.FTZ R27, R33, R26 ;  /* 0x0000001a211b7221 */ /* 0x001fe20000010000 */
[----:B------:R-:W-:-:S03]  /*5c80*/  CS2R R32, SRZ ;  /* 0x0000000000207805 */ /* 0x000fc6000001ff00 */
[----:B------:R-:W-:-:S03]  /*5c90*/  FADD.FTZ R26, R36, R27 ;  /* 0x0000001b241a7221 */ /* 0x000fc60000010000 */
[----:B------:R-:W0:Y:S01]  /*5ca0*/  MUFU.EX2 R28, R28 ;  /* 0x0000001c001c7308 */ /* 0x000e220000000800 */
[----:B------:R-:W-:Y:S01]  /*5cb0*/  FADD.FTZ R27, R37, R26 ;  /* 0x0000001a251b7221 */ /* 0x000fe20000010000 */
[----:B-1----:R-:W-:Y:S02]  /*5cc0*/  F2FP.F16.F32.PACK_AB R193, R30, R77 ;  /* 0x0000004d1ec1723e */ /* 0x002fe400000000ff */
[----:B------:R-:W-:Y:S01]  /*5cd0*/  CS2R R36, SRZ ;  /* 0x0000000000247805 */ /* 0x000fe2000001ff00 */
[----:B------:R-:W-:-:S03]  /*5ce0*/  FADD.FTZ R26, R24, R27 ;  /* 0x0000001b181a7221 */ /* 0x000fc60000010000 */
[----:B------:R1:W3:Y:S01]  /*5cf0*/  MUFU.EX2 R5, R19 ;  /* 0x0000001300057308 */ /* 0x0002e20000000800 */
[C---:B--2---:R-:W-:Y:S01]  /*5d00*/  FADD.FTZ R21, R25.reuse, R26 ;  /* 0x0000001a19157221 */ /* 0x044fe20000010000 */
[----:B------:R-:W-:Y:S02]  /*5d10*/  F2FP.F16.F32.PACK_AB R192, R25, R24 ;  /* 0x0000001819c0723e */ /* 0x000fe400000000ff */
[----:B------:R-:W-:-:S04]  /*5d20*/  CS2R R24, SRZ ;  /* 0x0000000000187805 */ /* 0x000fc8000001ff00 */
[----:B------:R-:W2:Y:S01]  /*5d30*/  MUFU.EX2 R2, R2 ;  /* 0x0000000200027308 */ /* 0x000ea20000000800 */
[----:B-1----:R-:W-:Y:S01]  /*5d40*/  FADD.FTZ R19, R77, R0 ;  /* 0x000000004d137221 */ /* 0x002fe20000010000 */
[----:B0-----:R-:W-:Y:S01]  /*5d50*/  FADD.FTZ R26, R28, R21 ;  /* 0x000000151c1a7221 */ /* 0x001fe20000010000 */
[----:B------:R-:W-:Y:S02]  /*5d60*/  CS2R R76, SRZ ;  /* 0x00000000004c7805 */ /* 0x000fe4000001ff00 */
[----:B------:R-:W-:Y:S01]  /*5d70*/  FADD.FTZ R0, R30, R19 ;  /* 0x000000131e007221 */ /* 0x000fe20000010000 */
[----:B------:R-:W-:-:S03]  /*5d80*/  CS2R R30, SRZ ;  /* 0x00000000001e7805 */ /* 0x000fc6000001ff00 */
[----:B------:R-:W-:Y:S01]  /*5d90*/  FADD.FTZ R21, R195, R0 ;  /* 0x00000000c3157221 */ /* 0x000fe20000010000 */
[C---:B---3--:R-:W-:Y:S01]  /*5da0*/  FADD.FTZ R19, R5.reuse, R26 ;  /* 0x0000001a05137221 */ /* 0x048fe20000010000 */
[----:B------:R-:W-:Y:S01]  /*5db0*/  F2FP.F16.F32.PACK_AB R194, R5, R28 ;  /* 0x0000001c05c2723e */ /* 0x000fe200000000ff */
[----:B------:R-:W-:Y:S01]  /*5dc0*/  IMAD.MOV.U32 R0, RZ, RZ, 0x3f800000 ;  /* 0x3f800000ff007424 */ /* 0x000fe200078e00ff */
[----:B------:R-:W-:Y:S02]  /*5dd0*/  CS2R R28, SRZ ;  /* 0x00000000001c7805 */ /* 0x000fe4000001ff00 */
[----:B------:R-:W-:Y:S01]  /*5de0*/  CS2R R26, SRZ ;  /* 0x00000000001a7805 */ /* 0x000fe2000001ff00 */
[C---:B--2---:R-:W-:Y:S01]  /*5df0*/  FADD.FTZ R5, R2.reuse, R21 ;  /* 0x0000001502057221 */ /* 0x044fe20000010000 */
[----:B------:R-:W-:Y:S01]  /*5e00*/  IMAD.U32 R21, RZ, RZ, UR7 ;  /* 0x00000007ff157e24 */ /* 0x000fe2000f8e00ff */
[----:B------:R-:W-:Y:S01]  /*5e10*/  F2FP.F16.F32.PACK_AB R195, R2, R195 ;  /* 0x000000c302c3723e */ /* 0x000fe200000000ff */
[----:B------:R-:W-:Y:S01]  /*5e20*/  IMAD.MOV.U32 R2, RZ, RZ, 0x3f800000 ;  /* 0x3f800000ff027424 */ /* 0x000fe200078e00ff */
[----:B------:R-:W-:Y:S06]  /*5e30*/  @!P1 BRA `(.L_x_2387) ;  /* 0x0000003c00a49947 */ /* 0x000fec0003800000 */
[----:B------:R-:W-:Y:S01]  /*5e40*/  R2UR UR4, R18 ;  /* 0x00000000120472ca */ /* 0x000fe200000e0000 */
[----:B------:R-:W-:Y:S01]  /*5e50*/  IMAD.MOV.U32 R227, RZ, RZ, R4 ;  /* 0x000000ffffe37224 */ /* 0x000fe200078e0004 */
[----:B------:R-:W-:Y:S01]  /*5e60*/  UMOV UR37, UR36 ;  /* 0x0000002400257c82 */ /* 0x000fe20008000000 */
[----:B------:R-:W-:Y:S02]  /*5e70*/  IMAD.MOV.U32 R228, RZ, RZ, R3 ;  /* 0x000000ffffe47224 */ /* 0x000fe400078e0003 */
[----:B------:R-:W-:Y:S02]  /*5e80*/  IMAD.MOV.U32 R2, RZ, RZ, 0x3f800000 ;  /* 0x3f800000ff027424 */ /* 0x000fe400078e00ff */
[----:B------:R-:W-:-:S06]  /*5e90*/  IMAD.MOV.U32 R151, RZ, RZ, RZ ;  /* 0x000000ffff977224 */ /* 0x000fcc00078e00ff */
[----:B------:R-:W-:-:S07]  /*5ea0*/  IMAD.U32 R229, RZ, RZ, UR4 ;  /* 0x00000004ffe57e24 */ /* 0x000fce000f8e00ff */
.L_x_2398:
[----:B------:R-:W-:Y:S01]  /*5eb0*/  R2UR UR5, R229 ;  /* 0x00000000e50572ca */ /* 0x000fe200000e0000 */
[----:B------:R-:W-:-:S04]  /*5ec0*/  UISETP.NE.AND UP0, UPT, UR37, 0x1, UPT ;  /* 0x000000012500788c */ /* 0x000fc8000bf05270 */
[----:B------:R-:W-:-:S08]  /*5ed0*/  USEL UR4, URZ, 0x1, UP0 ;  /* 0x000000013f047887 */ /* 0x000fd00008000000 */
[----:B------:R-:W-:-:S06]  /*5ee0*/  ULOP3.LUT UR4, UR5, UR4, URZ, 0x3c, !UPT ;  /* 0x0000000405047292 */ /* 0x000fcc000f8e3c3f */
[----:B------:R-:W-:Y:S01]  /*5ef0*/  IMAD.U32 R18, RZ, RZ, UR4 ;  /* 0x00000004ff127e24 */ /* 0x000fe2000f8e00ff */
[----:B------:R-:W-:Y:S06]  /*5f00*/  @!P0 BRA `(.L_x_2388) ;  /* 0x0000000000048947 */ /* 0x000fec0003800000 */
[----:B------:R-:W-:Y:S01]  /*5f10*/  BPT.TRAP 0x1 ;  /* 0x000000040000795c */ /* 0x000fe20000300000 */
.L_x_2388:
        /* <DEDUP_REMOVED lines=11> */
.L_x_2389:
[----:B-1----:R-:W-:Y:S05]  /*5fd0*/  @P1 BRA `(.L_x_2390) ;  /* 0x0000000000081947 */ /* 0x002fea0003800000 */
[----:B------:R-:W1:Y:S02]  /*5fe0*/  SYNCS.PHASECHK.TRANS64.TRYWAIT P1, [UR61+0x38830], R3 ;  /* 0x03883003ff0075a7 */ /* 0x000e64000802017d */
[----:B-1----:R-:W-:Y:S05]  /*5ff0*/  @!P1 BRA `(.L_x_2391) ;  /* 0x0000013c00189947 */ /* 0x002fea0003800000 */
.L_x_2390:
[----:B------:R-:W-:Y:S01]  /*6000*/  R2UR UR4, R20 ;  /* 0x00000000140472ca */ /* 0x000fe200000e0000 */
[----:B------:R-:W-:Y:S01]  /*6010*/  WARPGROUP.ARRIVE ;  /* 0x00000000000079c5 */ /* 0x000fe20000000000 */
[----:B------:R-:W-:Y:S01]  /*6020*/  R2UR UR6, R14 ;  /* 0x000000000e0672ca */ /* 0x000fe200000e0000 */
[----:B------:R-:W-:Y:S01]  /*6030*/  UMOV UR59, 0x40000040 ;  /* 0x40000040003b7882 */ /* 0x000fe20000000000 */
        /* <DEDUP_REMOVED lines=9> */
[----:B------:R-:W-:Y:S01]  /*60d0*/  UIMAD UR4, UR36, 0xa00, UR4 ;  /* 0x00000a00240478a4 */ /* 0x000fe2000f8e0204 */
[-C--:B------:R-:W-:Y:S01]  /*60e0*/  FMUL.FTZ R24, R24, R0.reuse ;  /* 0x0000000018187220 */ /* 0x080fe20000410000 */
[----:B------:R-:W-:Y:S01]  /*60f0*/  UMOV UR56, UR6 ;  /* 0x0000000600387c82 */ /* 0x000fe20008000000 */
[----:B------:R-:W-:Y:S01]  /*6100*/  UMOV UR35, 0x40000040 ;  /* 0x4000004000237882 */ /* 0x000fe20000000000 */
[----:B------:R-:W-:Y:S01]  /*6110*/  UMOV UR57, UR7 ;  /* 0x0000000700397c82 */ /* 0x000fe20008000000 */
[----:B------:R-:W-:Y:S01]  /*6120*/  UIADD3 UR18, UR4, 0x284, URZ ;  /* 0x0000028404127890 */ /* 0x000fe2000fffe03f */
[-C--:B------:R-:W-:Y:S01]  /*6130*/  FMUL.FTZ R25, R25, R0.reuse ;  /* 0x0000000019197220 */ /* 0x080fe20000410000 */
[----:B------:R-:W-:Y:S01]  /*6140*/  UMOV UR58, UR4 ;  /* 0x00000004003a7c82 */ /* 0x000fe20008000000 */
[----:B------:R-:W-:Y:S01]  /*6150*/  UIADD3 UR22, UR4, 0x286, URZ ;  /* 0x0000028604167890 */ /* 0x000fe2000fffe03f */
[----:B------:R-:W-:Y:S01]  /*6160*/  HGMMA.64x16x16.F32 R184, gdesc[UR56], RZ, !UPT, gsb0 ;  /* 0x0020000038b879f0 */ /* 0x000fe2000c0008ff */
[----:B------:R-:W-:Y:S01]  /*6170*/  UIADD3 UR58, UR4, 0x80, URZ ;  /* 0x00000080043a7890 */ /* 0x000fe2000fffe03f */
[-C--:B------:R-:W-:Y:S01]  /*6180*/  FMUL.FTZ R28, R28, R0.reuse ;  /* 0x000000001c1c7220 */ /* 0x080fe20000410000 */
[----:B------:R-:W-:Y:S01]  /*6190*/  UMOV UR59, 0x40000040 ;  /* 0x40000040003b7882 */ /* 0x000fe20000000000 */
[----:B------:R-:W-:Y:S01]  /*61a0*/  UMOV UR56, UR6 ;  /* 0x0000000600387c82 */ /* 0x000fe20008000000 */
[----:B------:R-:W-:Y:S01]  /*61b0*/  UMOV UR57, UR7 ;  /* 0x0000000700397c82 */ /* 0x000fe20008000000 */
        /* <DEDUP_REMOVED lines=54> */
[----:B------:R-:W-:Y:S01]  /*6520*/  UIADD3 UR58, UR4, 0x100, URZ ;  /* 0x00000100043a7890 */ /* 0x000fe2000fffe03f */
[-C--:B------:R-:W-:Y:S01]  /*6530*/  FMUL.FTZ R109, R109, R0.reuse ;  /* 0x000000006d6d7220 */ /* 0x080fe20000410000 */
[----:B------:R-:W-:Y:S01]  /*6540*/  UMOV UR59, 0x40000040 ;  /* 0x40000040003b7882 */ /* 0x000fe20000000000 */
        /* <DEDUP_REMOVED lines=97> */
[----:B------:R-:W-:Y:S01]  /*6b60*/  UMOV UR59, 0x40000040 ;  /* 0x40000040003b7882 */ /* 0x000fe20000000000 */
[----:B------:R-:W-:Y:S01]  /*6b70*/  UMOV UR56, UR6 ;  /* 0x0000000600387c82 */ /* 0x000fe20008000000 */
[----:B------:R-:W-:Y:S01]  /*6b80*/  UMOV UR57, UR7 ;  /* 0x0000000700397c82 */ /* 0x000fe20008000000 */
[----:B------:R-:W-:Y:S02]  /*6b90*/  R2UR UR6, R8 ;  /* 0x00000000080672ca */ /* 0x000fe400000e0000 */
[----:B------:R-:W-:Y:S01]  /*6ba0*/  R2UR UR7, R9 ;  /* 0x00000000090772ca */ /* 0x000fe200000e0000 */
[----:B------:R-:W-:Y:S02]  /*6bb0*/  WARPGROUP.DEPBAR.LE gsb0, 0x0 ;  /* 0x00008000000079c5 */ /* 0x000fe40000010000 */
[----:B------:R-:W-:-:S06]  /*6bc0*/  WARPGROUP.ARRIVE ;  /* 0x00000000000079c5 */ /* 0x000fcc0000000000 */
[----:B------:R-:W-:Y:S01]  /*6bd0*/  HGMMA.64x16x16.F32 R152, gdesc[UR56], RZ, !UPT, gsb0 ;  /* 0x00200000389879f0 */ /* 0x000fe2000c0008ff */
[----:B------:R-:W-:Y:S01]  /*6be0*/  UIADD3 UR58, UR4, 0x2, URZ ;  /* 0x00000002043a7890 */ /* 0x000fe2000fffe03f */
[----:B------:R-:W-:Y:S01]  /*6bf0*/  UMOV UR59, 0x40000040 ;  /* 0x40000040003b7882 */ /* 0x000fe20000000000 */
[----:B------:R-:W-:Y:S01]  /*6c00*/  UMOV UR56, UR14 ;  /* 0x0000000e00387c82 */ /* 0x000fe20008000000 */
[----:B------:R-:W-:Y:S01]  /*6c10*/  UMOV UR57, UR15 ;  /* 0x0000000f00397c82 */ /* 0x000fe20008000000 */
[----:B------:R-:W-:Y:S02]  /*6c20*/  WARPGROUP.DEPBAR.LE gsb0, 0x0 ;  /* 0x00008000000079c5 */ /* 0x000fe40000010000 */
[----:B------:R-:W-:-:S06]  /*6c30*/  WARPGROUP.ARRIVE ;  /* 0x00000000000079c5 */ /* 0x000fcc0000000000 */
[----:B------:R-:W-:Y:S01]  /*6c40*/  HGMMA.64x16x16.F32 R184, gdesc[UR56], R184, gsb0 ;  /* 0x0020000038b879f0 */ /* 0x000fe200080008b8 */
        /* <DEDUP_REMOVED lines=25> */
[----:B------:R-:W-:Y:S01]  /*6de0*/  UIADD3 UR14, UR4, 0x282, URZ ;  /* 0x00000282040e7890 */ /* 0x000fe2000fffe03f */
[----:B------:R-:W-:Y:S01]  /*6df0*/  UMOV UR15, 0x40000040 ;  /* 0x40000040000f7882 */ /* 0x000fe20000000000 */
        /* <DEDUP_REMOVED lines=102> */
[----:B------:R-:W-:Y:S02]  /*7460*/  R2UR UR10, R6 ;  /* 0x00000000060a72ca */ /* 0x000fe400000e0000 */
[----:B------:R-:W-:-:S11]  /*7470*/  R2UR UR11, R7 ;  /* 0x00000000070b72ca */ /* 0x000fd600000e0000 */
[----:B------:R-:W-:Y:S02]  /*7480*/  UMOV UR56, UR10 ;  /* 0x0000000a00387c82 */ /* 0x000fe40008000000 */
[----:B------:R-:W-:Y:S01]  /*7490*/  UMOV UR57, UR11 ;  /* 0x0000000b00397c82 */ /* 0x000fe20008000000 */
[----:B------:R-:W-:Y:S01]  /*74a0*/  UMOV UR5, UR11 ;  /* 0x0000000b00057c82 */ /* 0x000fe20008000000 */
        /* <DEDUP_REMOVED lines=259> */
[----:B------:R-:W-:Y:S05]  /*84e0*/  @!P0 BRA `(.L_x_2392) ;  /* 0x0000000000048947 */ /* 0x000fea0003800000 */
[----:B------:R-:W-:Y:S01]  /*84f0*/  BPT.TRAP 0x1 ;  /* 0x000000040000795c */ /* 0x000fe20000300000 */
.L_x_2392:
        /* <DEDUP_REMOVED lines=8> */
.L_x_2393:
[----:B---3--:R-:W-:Y:S05]  /*8580*/  @P1 BRA `(.L_x_2394) ;  /* 0x0000000000081947 */ /* 0x008fea0003800000 */
[----:B------:R-:W3:Y:S02]  /*8590*/  SYNCS.PHASECHK.TRANS64.TRYWAIT P1, [UR4+0x38850], R0 ;  /* 0x03885000ff0075a7 */ /* 0x000ee40008020144 */
[----:B---3--:R-:W-:Y:S05]  /*85a0*/  @!P1 BRA `(.L_x_2395) ;  /* 0x0000011400c49947 */ /* 0x008fea0003800000 */
.L_x_2394:
        /* <DEDUP_REMOVED lines=37> */
.L_x_2396:
[----:B------:R-:W-:Y:S01]  /*8800*/  R2UR UR6, R213 ;  /* 0x00000000d50672ca */ /* 0x000fe200000e0000 */
[----:B------:R-:W-:Y:S01]  /*8810*/  UIADD3 UR61, UR61, 0x38840, URZ ;  /* 0x000388403d3d7890 */ /* 0x000fe2000fffe03f */
[----:B------:R-:W-:Y:S02]  /*8820*/  R2UR UR5, R215 ;  /* 0x00000000d70572ca */ /* 0x000fe400000e0000 */
[----:B------:R-:W-:Y:S02]  /*8830*/  R2UR UR10, R22 ;  /* 0x00000000160a72ca */ /* 0x000fe400000e0000 */
[----:B------:R-:W-:Y:S02]  /*8840*/  R2UR UR7, R212 ;  /* 0x00000000d40772ca */ /* 0x000fe400000e0000 */
[----:B------:R-:W-:-:S04]  /*8850*/  LOP3.LUT R16, R16, 0xfffffbff, RZ, 0xc0, !PT ;  /* 0xfffffbff10107812 */ /* 0x000fc800078ec0ff */
[----:B------:R-:W-:Y:S01]  /*8860*/  @P0 LOP3.LUT R16, R16, 0x400, RZ, 0xfc, !PT ;  /* 0x0000040010100812 */ /* 0x000fe200078efcff */
[----:B------:R-:W-:Y:S02]  /*8870*/  UISETP.NE.AND UP0, UPT, UR6, URZ, UPT ;  /* 0x0000003f0600728c */ /* 0x000fe4000bf05270 */
[----:B01----:R-:W-:Y:S01]  /*8880*/  VIADD R3, R216, UR5 ;  /* 0x00000005d8037c36 */ /* 0x003fe20008000000 */
[----:B------:R-:W-:Y:S01]  /*8890*/  UIMAD UR5, UR60, -0x50, URZ ;  /* 0xffffffb03c0578a4 */ /* 0x000fe2000f8e023f */
[----:B---3--:R-:W-:Y:S01]  /*88a0*/  IMAD.U32 R2, RZ, RZ, UR10 ;  /* 0x0000000aff027e24 */ /* 0x008fe2000f8e00ff */
[----:B------:R-:W-:Y:S02]  /*88b0*/  LOP3.LUT R16, R16, 0xfffff7ff, RZ, 0xc0, !PT ;  /* 0xfffff7ff10107812 */ /* 0x000fe400078ec0ff */
[----:B------:R-:W-:Y:S02]  /*88c0*/  PLOP3.LUT P1, PT, PT, PT, UP0, 0x80, 0x0 ;  /* 0x000000000000781c */ /* 0x000fe40003f2f008 */
[----:B------:R-:W-:-:S02]  /*88d0*/  PLOP3.LUT P2, PT, PT, PT, UP0, 0x80, 0x0 ;  /* 0x000000000000781c */ /* 0x000fc40003f4f008 */
[----:B------:R-:W-:-:S09]  /*88e0*/  @UP0 ULDC UR6, c[0x0][0x44c] ;  /* 0x0001130000060ab9 */ /* 0x000fd20000000800 */
[----:B--2---:R-:W-:Y:S01]  /*88f0*/  @P1 IMAD.HI.U32 R0, R3, UR6, RZ ;  /* 0x0000000603001c27 */ /* 0x004fe2000f8e00ff */
[----:B------:R-:W-:-:S04]  /*8900*/  @UP0 ULDC UR6, c[0x0][0x450] ;  /* 0x0001140000060ab9 */ /* 0x000fc80000000800 */
[----:B------:R-:W-:Y:S01]  /*8910*/  @P2 SHF.R.U32.HI R3, RZ, UR6, R0 ;  /* 0x00000006ff032c19 */ /* 0x000fe20008011600 */
[----:B------:R-:W-:Y:S01]  /*8920*/  IMAD.U32 R0, RZ, RZ, UR5 ;  /* 0x00000005ff007e24 */ /* 0x000fe2000f8e00ff */
[----:B------:R-:W-:Y:S01]  /*8930*/  ULDC UR5, c[0x0][0x988] ;  /* 0x0002620000057ab9 */ /* 0x000fe20000000800 */
[----:B------:R-:W0:Y:S03]  /*8940*/  S2UR UR6, SR_CgaCtaId ;  /* 0x00000000000679c3 */ /* 0x000e260000008800 */
[----:B------:R-:W-:-:S04]  /*8950*/  IADD3 R0, -R23, 0x1, R0 ;  /* 0x0000000117007810 */ /* 0x000fc80007ffe100 */
[----:B------:R-:W-:Y:S02]  /*8960*/  IADD3 R0, -R2, UR7, R0 ;  /* 0x0000000702007c10 */ /* 0x000fe4000fffe100 */
[----:B------:R-:W1:Y:S04]  /*8970*/  SHFL.IDX PT, R2, R3, RZ, 0x1c1f ;  /* 0x001c1fff03027589 */ /* 0x000e6800000e0000 */
[----:B------:R-:W2:Y:S01]  /*8980*/  SHFL.IDX PT, R3, R3, 0x1, 0x1c1f ;  /* 0x003c1f0003037f89 */ /* 0x000ea200000e0000 */
[----:B0-----:R-:W-:Y:S01]  /*8990*/  UPRMT UR61, UR6, 0x654, UR61 ;  /* 0x00000654063d7896 */ /* 0x001fe2000800003d */
[----:B-1----:R-:W-:-:S08]  /*89a0*/  IMAD.IADD R2, R0, 0x1, R2 ;  /* 0x0000000100027824 */ /* 0x002fd000078e0202 */
[----:B------:R-:W-:Y:S01]  /*89b0*/  SYNCS.ARRIVE.TRANS64.RED.A1T0 RZ, [UR61], RZ ;  /* 0x000000ffffff79a7 */ /* 0x000fe2000810043d */
[----:B--2---:R-:W-:Y:S01]  /*89c0*/  IMAD.IADD R0, R0, 0x1, R3 ;  /* 0x0000000100007824 */ /* 0x004fe200078e0203 */
[C---:B------:R-:W-:Y:S02]  /*89d0*/  ISETP.GT.AND P4, PT, R2.reuse, RZ, PT ;  /* 0x000000ff0200720c */ /* 0x040fe40003f84270 */
[----:B------:R-:W-:Y:S02]  /*89e0*/  ISETP.GT.AND P3, PT, R2, 0x1, PT ;  /* 0x000000010200780c */ /* 0x000fe40003f64270 */
[----:B------:R-:W-:Y:S02]  /*89f0*/  FSEL R184, R184, -INF , P4 ;  /* 0xff800000b8b87808 */ /* 0x000fe40002000000 */
[----:B------:R-:W-:Y:S02]  /*8a00*/  FSEL R185, R185, -INF , P3 ;  /* 0xff800000b9b97808 */ /* 0x000fe40001800000 */
[----:B------:R-:W-:-:S02]  /*8a10*/  ISETP.GT.AND P2, PT, R2, 0x8, PT ;  /* 0x000000080200780c */ /* 0x000fc40003f44270 */
[C---:B------:R-:W-:Y:S02]  /*8a20*/  ISETP.GT.AND P6, PT, R2.reuse, 0x9, PT ;  /* 0x000000090200780c */ /* 0x040fe40003fc4270 */
[C---:B------:R-:W-:Y:S02]  /*8a30*/  ISETP.GT.AND P1, PT, R2.reuse, 0x10, PT ;  /* 0x000000100200780c */ /* 0x040fe40003f24270 */
[C---:B------:R-:W-:Y:S02]  /*8a40*/  ISETP.GT.AND P5, PT, R2.reuse, 0x11, PT ;  /* 0x000000110200780c */ /* 0x040fe40003fa4270 */
[C---:B------:R-:W-:Y:S02]  /*8a50*/  ISETP.GT.AND P4, PT, R2.reuse, 0x18, PT ;  /* 0x000000180200780c */ /* 0x040fe40003f84270 */
[----:B------:R-:W-:Y:S02]  /*8a60*/  ISETP.GT.AND P3, PT, R2, 0x19, PT ;  /* 0x000000190200780c */ /* 0x000fe40003f64270 */
[----:B------:R-:W-:-:S02]  /*8a70*/  FSEL R188, R188, -INF , P2 ;  /* 0xff800000bcbc7808 */ /* 0x000fc40001000000 */
[----:B------:R-:W-:Y:S02]  /*8a80*/  FSEL R189, R189, -INF , P6 ;  /* 0xff800000bdbd7808 */ /* 0x000fe40003000000 */
[----:B------:R-:W-:Y:S02]  /*8a90*/  FSEL R176, R176, -INF , P1 ;  /* 0xff800000b0b07808 */ /* 0x000fe40000800000 */
[----:B------:R-:W-:Y:S02]  /*8aa0*/  FSEL R177, R177, -INF , P5 ;  /* 0xff800000b1b17808 */ /* 0x000fe40002800000 */
        /* <DEDUP_REMOVED lines=20> */
[----:B------:R-:W-:-:S02]  /*8bf0*/  FMNMX.FTZ R2, R184, R228, !PT ;  /* 0x000000e4b8027209 */ /* 0x000fc40007810000 */
[----:B------:R-:W-:Y:S02]  /*8c00*/  FSEL R164, R164, -INF , P2 ;  /* 0xff800000a4a47808 */ /* 0x000fe40001000000 */
[----:B------:R-:W-:Y:S02]  /*8c10*/  FMNMX.FTZ R2, R185, R2, !PT ;  /* 0x00000002b9027209 */ /* 0x000fe40007810000 */
[----:B------:R-:W-:Y:S02]  /*8c20*/  FSEL R165, R165, -INF , P6 ;  /* 0xff800000a5a57808 */ /* 0x000fe40003000000 */
[----:B------:R-:W-:Y:S02]  /*8c30*/  FMNMX.FTZ R2, R188, R2, !PT ;  /* 0x00000002bc027209 */ /* 0x000fe40007810000 */
[----:B------:R-:W-:Y:S02]  /*8c40*/  FSEL R152, R152, -INF , P1 ;  /* 0xff80000098987808 */ /* 0x000fe40000800000 */
[----:B------:R-:W-:-:S02]  /*8c50*/  FMNMX.FTZ R2, R189, R2, !PT ;  /* 0x00000002bd027209 */ /* 0x000fc40007810000 */
[----:B------:R-:W-:Y:S02]  /*8c60*/  FSEL R153, R153, -INF , P5 ;  /* 0xff80000099997808 */ /* 0x000fe40002800000 */
[----:B------:R-:W-:Y:S02]  /*8c70*/  FMNMX.FTZ R2, R176, R2, !PT ;  /* 0x00000002b0027209 */ /* 0x000fe40007810000 */
[----:B------:R-:W-:Y:S02]  /*8c80*/  FSEL R156, R156, -INF , P4 ;  /* 0xff8000009c9c7808 */ /* 0x000fe40002000000 */
[----:B------:R-:W-:Y:S02]  /*8c90*/  FMNMX.FTZ R2, R177, R2, !PT ;  /* 0x00000002b1027209 */ /* 0x000fe40007810000 */
[----:B------:R-:W-:Y:S02]  /*8ca0*/  FSEL R157, R157, -INF , P3 ;  /* 0xff8000009d9d7808 */ /* 0x000fe40001800000 */
[----:B------:R-:W-:-:S02]  /*8cb0*/  FMNMX.FTZ R2, R180, R2, !PT ;  /* 0x00000002b4027209 */ /* 0x000fc40007810000 */
[----:B------:R-:W-:Y:S02]  /*8cc0*/  ISETP.GT.AND P2, PT, R0, RZ, PT ;  /* 0x000000ff0000720c */ /* 0x000fe40003f44270 */
[----:B------:R-:W-:Y:S02]  /*8cd0*/  FMNMX.FTZ R2, R181, R2, !PT ;  /* 0x00000002b5027209 */ /* 0x000fe40007810000 */
[----:B------:R-:W-:Y:S02]  /*8ce0*/  FSEL R186, R186, -INF , P2 ;  /* 0xff800000baba7808 */ /* 0x000fe40001000000 */
        /* <DEDUP_REMOVED lines=8> */
[----:B------:R-:W-:-:S02]  /*8d70*/  FMNMX.FTZ R2, R160, R2, !PT ;  /* 0x00000002a0027209 */ /* 0x000fc40007810000 */
[----:B------:R-:W-:Y:S02]  /*8d80*/  ISETP.GT.AND P2, PT, R0, 0x9, PT ;  /* 0x000000090000780c */ /* 0x000fe40003f44270 */
[----:B------:R-:W-:Y:S02]  /*8d90*/  FMNMX.FTZ R2, R161, R2, !PT ;  /* 0x00000002a1027209 */ /* 0x000fe40007810000 */
[----:B------:R-:W-:Y:S02]  /*8da0*/  FSEL R191, R191, -INF , P2 ;  /* 0xff800000bfbf7808 */ /* 0x000fe40001000000 */
[----:B------:R-:W-:Y:S02]  /*8db0*/  FMNMX.FTZ R2, R164, R2, !PT ;  /* 0x00000002a4027209 */ /* 0x000fe40007810000 */
[----:B------:R-:W-:Y:S02]  /*8dc0*/  ISETP.GT.AND P2, PT, R0, 0x10, PT ;  /* 0x000000100000780c */ /* 0x000fe40003f44270 */
        /* <DEDUP_REMOVED lines=9> */
[C---:B------:R-:W-:Y:S02]  /*8e60*/  ISETP.GT.AND P1, PT, R0.reuse, 0x21, PT ;  /* 0x000000210000780c */ /* 0x040fe40003f24270 */
[----:B------:R-:W-:Y:S01]  /*8e70*/  ISETP.GT.AND P2, PT, R0, 0x18, PT ;  /* 0x000000180000780c */ /* 0x000fe20003f44270 */
[----:B------:R-:W0:Y:S01]  /*8e80*/  SHFL.BFLY PT, R3, R2, 0x2, 0x1f ;  /* 0x0c401f0002037f89 */ /* 0x000e2200000e0000 */
[----:B------:R-:W-:Y:S02]  /*8e90*/  FSEL R171, R171, -INF , P1 ;  /* 0xff800000abab7808 */ /* 0x000fe40000800000 */
[----:B------:R-:W-:-:S02]  /*8ea0*/  FSEL R182, R182, -INF , P2 ;  /* 0xff800000b6b67808 */ /* 0x000fc40001000000 */
[C---:B------:R-:W-:Y:S02]  /*8eb0*/  ISETP.GT.AND P1, PT, R0.reuse, 0x39, PT ;  /* 0x000000390000780c */ /* 0x040fe40003f24270 */
[----:B------:R-:W-:Y:S02]  /*8ec0*/  ISETP.GT.AND P2, PT, R0, 0x19, PT ;  /* 0x000000190000780c */ /* 0x000fe40003f44270 */
[----:B------:R-:W-:Y:S02]  /*8ed0*/  @P0 LOP3.LUT R16, R16, 0x800, RZ, 0xfc, !PT ;  /* 0x0000080010100812 */ /* 0x000fe400078efcff */
[----:B------:R-:W-:Y:S02]  /*8ee0*/  FSEL R183, R183, -INF , P2 ;  /* 0xff800000b7b77808 */ /* 0x000fe40001000000 */
[----:B------:R-:W-:Y:S02]  /*8ef0*/  ISETP.GT.AND P2, PT, R0, 0x20, PT ;  /* 0x000000200000780c */ /* 0x000fe40003f44270 */
[----:B------:R-:W-:-:S02]  /*8f00*/  LOP3.LUT R16, R16, 0xffffefff, RZ, 0xc0, !PT ;  /* 0xffffefff10107812 */ /* 0x000fc400078ec0ff */
[----:B------:R-:W-:Y:S02]  /*8f10*/  FSEL R170, R170, -INF , P2 ;  /* 0xff800000aaaa7808 */ /* 0x000fe40001000000 */
[----:B------:R-:W-:Y:S02]  /*8f20*/  @P1 LOP3.LUT R16, R16, 0x1000, RZ, 0xfc, !PT ;  /* 0x0000100010101812 */ /* 0x000fe400078efcff */
[C---:B------:R-:W-:Y:S02]  /*8f30*/  ISETP.GT.AND P1, PT, R0.reuse, 0x28, PT ;  /* 0x000000280000780c */ /* 0x040fe40003f24270 */
[----:B------:R-:W-:Y:S02]  /*8f40*/  ISETP.GT.AND P0, PT, R0, 0x29, PT ;  /* 0x000000290000780c */ /* 0x000fe40003f04270 */
[----:B0-----:R-:W-:Y:S02]  /*8f50*/  FMNMX.FTZ R3, R2, R3, !PT ;  /* 0x0000000302037209 */ /* 0x001fe40007810000 */
[----:B------:R-:W-:-:S02]  /*8f60*/  FSEL R174, R174, -INF , P1 ;  /* 0xff800000aeae7808 */ /* 0x000fc40000800000 */
[----:B------:R-:W-:Y:S01]  /*8f70*/  FSEL R175, R175, -INF , P0 ;  /* 0xff800000afaf7808 */ /* 0x000fe20000000000 */
[----:B------:R-:W0:Y:S01]  /*8f80*/  SHFL.BFLY PT, R2, R3, 0x1, 0x1f ;  /* 0x0c201f0003027f89 */ /* 0x000e2200000e0000 */
[----:B------:R-:W-:Y:S02]  /*8f90*/  LOP3.LUT P0, RZ, R16, 0x800, RZ, 0xc0, !PT ;  /* 0x0000080010ff7812 */ /* 0x000fe4000780c0ff */
[C---:B------:R-:W-:Y:S02]  /*8fa0*/  ISETP.GT.AND P2, PT, R0.reuse, 0x40, PT ;  /* 0x000000400000780c */ /* 0x040fe40003f44270 */
[C---:B------:R-:W-:Y:S02]  /*8fb0*/  ISETP.GT.AND P3, PT, R0.reuse, 0x41, PT ;  /* 0x000000410000780c */ /* 0x040fe40003f64270 */
[C---:B------:R-:W-:Y:S02]  /*8fc0*/  ISETP.GT.AND P4, PT, R0.reuse, 0x48, PT ;  /* 0x000000480000780c */ /* 0x040fe40003f84270 */
[----:B------:R-:W-:-:S02]  /*8fd0*/  ISETP.GT.AND P5, PT, R0, 0x49, PT ;  /* 0x000000490000780c */ /* 0x000fc40003fa4270 */
[----:B------:R-:W-:Y:S02]  /*8fe0*/  FSEL R162, R162, -INF , P0 ;  /* 0xff800000a2a27808 */ /* 0x000fe40000000000 */
[----:B------:R-:W-:Y:S02]  /*8ff0*/  LOP3.LUT P1, RZ, R16, 0x1000, RZ, 0xc0, !PT ;  /* 0x0000100010ff7812 */ /* 0x000fe4000782c0ff */
[----:B------:R-:W-:Y:S02]  /*9000*/  FSEL R154, R154, -INF , P2 ;  /* 0xff8000009a9a7808 */ /* 0x000fe40001000000 */
[----:B------:R-:W-:Y:S02]  /*9010*/  FSEL R167, R167, -INF , P1 ;  /* 0xff800000a7a77808 */ /* 0x000fe40000800000 */
[----:B------:R-:W-:Y:S02]  /*9020*/  FSEL R155, R155, -INF , P3 ;  /* 0xff8000009b9b7808 */ /* 0x000fe40001800000 */
[----:B------:R-:W-:-:S02]  /*9030*/  FSEL R158, R158, -INF , P4 ;  /* 0xff8000009e9e7808 */ /* 0x000fc40002000000 */
[----:B------:R-:W-:Y:S02]  /*9040*/  FSEL R159, R159, -INF , P5 ;  /* 0xff8000009f9f7808 */ /* 0x000fe40002800000 */
[----:B0-----:R-:W-:Y:S02]  /*9050*/  FMNMX.FTZ R3, R3, R2, !PT ;  /* 0x0000000203037209 */ /* 0x001fe40007810000 */
[----:B------:R-:W-:Y:S02]  /*9060*/  LOP3.LUT P0, RZ, R16, 0x400, RZ, 0xc0, !PT ;  /* 0x0000040010ff7812 */ /* 0x000fe4000780c0ff */
[C---:B------:R-:W-:Y:S01]  /*9070*/  FSETP.NEU.FTZ.AND P6, PT, R3.reuse, -INF , PT ;  /* 0xff8000000300780b */ /* 0x040fe20003fdd000 */
[----:B------:R-:W-:-:S03]  /*9080*/  FMUL.FTZ R4, R3, UR5 ;  /* 0x0000000503047c20 */ /* 0x000fc60008410000 */
[----:B------:R-:W-:Y:S02]  /*9090*/  FSEL R2, R3, RZ, P6 ;  /* 0x000000ff03027208 */ /* 0x000fe40003000000 */
[----:B------:R-:W-:Y:S02]  /*90a0*/  FSEL R4, R4, RZ, P6 ;  /* 0x000000ff04047208 */ /* 0x000fe40003000000 */
[----:B------:R-:W-:Y:S01]  /*90b0*/  ISETP.GT.AND P6, PT, R0, 0x31, PT ;  /* 0x000000310000780c */ /* 0x000fe20003fc4270 */
[----:B------:R-:W-:Y:S02]  /*90c0*/  FADD.FTZ R2, -R2, R228 ;  /* 0x000000e402027221 */ /* 0x000fe40000010100 */
        /* <DEDUP_REMOVED lines=20> */
[----:B------:R-:W-:Y:S01]  /*9210*/  FMNMX.FTZ R4, R186, R227, !PT ;  /* 0x000000e3ba047209 */ /* 0x000fe20007810000 */
[----:B------:R-:W-:Y:S01]  /*9220*/  FMUL.FTZ R2, R2, UR5 ;  /* 0x0000000502027c20 */ /* 0x000fe20008410000 */
[----:B------:R-:W-:Y:S01]  /*9230*/  FSEL R163, R163, -INF , P6 ;  /* 0xff800000a3a37808 */ /* 0x000fe20003000000 */
[----:B------:R-:W-:Y:S01]  /*9240*/  MUFU.EX2 R184, R184 ;  /* 0x000000b800b87308 */ /* 0x000fe20000000800 */
[----:B------:R-:W-:-:S02]  /*9250*/  FMNMX.FTZ R4, R187, R4, !PT ;  /* 0x00000004bb047209 */ /* 0x000fc40007810000 */
[----:B------:R-:W-:Y:S02]  /*9260*/  ISETP.GT.AND P6, PT, R0, 0x38, PT ;  /* 0x000000380000780c */ /* 0x000fe40003fc4270 */
[----:B------:R-:W-:Y:S02]  /*9270*/  FMNMX.FTZ R4, R190, R4, !PT ;  /* 0x00000004be047209 */ /* 0x000fe40007810000 */
[----:B------:R-:W-:Y:S01]  /*9280*/  FSEL R166, R166, -INF , P6 ;  /* 0xff800000a6a67808 */ /* 0x000fe20003000000 */
[----:B------:R-:W-:Y:S01]  /*9290*/  MUFU.EX2 R185, R185 ;  /* 0x000000b900b97308 */ /* 0x000fe20000000800 */
[----:B------:R-:W-:-:S04]  /*92a0*/  FMNMX.FTZ R4, R191, R4, !PT ;  /* 0x00000004bf047209 */ /* 0x000fc80007810000 */
[----:B------:R-:W-:-:S03]  /*92b0*/  FMNMX.FTZ R4, R178, R4, !PT ;  /* 0x00000004b2047209 */ /* 0x000fc60007810000 */
        /* <DEDUP_REMOVED lines=22> */
[----:B------:R-:W-:-:S05]  /*9420*/  FMNMX.FTZ R4, R159, R0, !PT ;  /* 0x000000009f047209 */ /* 0x000fca0007810000 */
[----:B------:R-:W0:Y:S02]  /*9430*/  SHFL.BFLY PT, R0, R4, 0x2, 0x1f ;  /* 0x0c401f0004007f89 */ /* 0x000e2400000e0000 */
        /* <DEDUP_REMOVED lines=16> */
[----:B------:R-:W-:Y:S01]  /*9540*/  MUFU.EX2 R156, R156 ;  /* 0x0000009c009c7308 */ /* 0x000fe20000000800 */
[--C-:B------:R-:W-:Y:S01]  /*9550*/  FFMA.FTZ R186, R186, UR5, -R0.reuse ;  /* 0x00000005baba7c23 */ /* 0x100fe20008010800 */
[--C-:B------:R-:W-:Y:S01]  /*9560*/  FFMA.FTZ R187, R187, UR5, -R0.reuse ;  /* 0x00000005bbbb7c23 */ /* 0x100fe20008010800 */
[----:B------:R-:W-:Y:S01]  /*9570*/  FMUL.FTZ R192, R192, UR5 ;  /* 0x00000005c0c07c20 */ /* 0x000fe20008410000 */
        /* <DEDUP_REMOVED lines=18> */
[----:B------:R-:W-:Y:S08]  /*96a0*/  MUFU.EX2 R186, R186 ;  /* 0x000000ba00ba7308 */ /* 0x000ff00000000800 */
[----:B------:R-:W0:Y:S08]  /*96b0*/  MUFU.EX2 R0, R2 ;  /* 0x0000000200007308 */ /* 0x000e300000000800 */
[----:B------:R-:W1:Y:S08]  /*96c0*/  MUFU.EX2 R2, R192 ;  /* 0x000000c000027308 */ /* 0x000e700000000800 */
[----:B------:R-:W2:Y:S01]  /*96d0*/  MUFU.EX2 R187, R187 ;  /* 0x000000bb00bb7308 */ /* 0x000ea20000000800 */
[----:B0-----:R-:W-:-:S04]  /*96e0*/  FFMA.FTZ R19, R0, R19, R184 ;  /* 0x0000001300137223 */ /* 0x001fc800000100b8 */
[----:B------:R-:W-:-:S03]  /*96f0*/  FADD.FTZ R19, R185, R19 ;  /* 0x00000013b9137221 */ /* 0x000fc60000010000 */
[----:B------:R-:W0:Y:S01]  /*9700*/  MUFU.EX2 R190, R190 ;  /* 0x000000be00be7308 */ /* 0x000e220000000800 */
[----:B-1----:R-:W-:-:S07]  /*9710*/  FFMA.FTZ R5, R2, R5, R186 ;  /* 0x0000000502057223 */ /* 0x002fce00000100ba */
        /* <DEDUP_REMOVED lines=57> */
.L_x_2397:
[----:B------:R-:W0:Y:S01]  /*9ab0*/  S2UR UR7, SR_CgaCtaId ;  /* 0x00000000000779c3 */ /* 0x000e220000008800 */
[----:B------:R-:W-:Y:S01]  /*9ac0*/  R2UR UR6, R21 ;  /* 0x00000000150672ca */ /* 0x000fe200000e0000 */
[----:B------:R-:W-:Y:S01]  /*9ad0*/  UIADD3 UR4, UR4, 0x38860, URZ ;  /* 0x0003886004047890 */ /* 0x000fe2000fffe03f */
[----:B------:R-:W-:Y:S01]  /*9ae0*/  F2FP.F16.F32.PACK_AB R208, R185, R184 ;  /* 0x000000b8b9d0723e */ /* 0x000fe200000000ff */
[----:B------:R-:W-:Y:S01]  /*9af0*/  UMOV UR37, UR36 ;  /* 0x0000002400257c82 */ /* 0x000fe20008000000 */
[----:B------:R-:W-:Y:S01]  /*9b00*/  F2FP.F16.F32.PACK_AB R209, R187, R186 ;  /* 0x000000babbd1723e */ /* 0x000fe200000000ff */
[----:B------:R-:W-:Y:S01]  /*9b10*/  IMAD.MOV.U32 R227, RZ, RZ, R4 ;  /* 0x000000ffffe37224 */ /* 0x000fe200078e0004 */
[----:B------:R-:W-:Y:S01]  /*9b20*/  F2FP.F16.F32.PACK_AB R210, R189, R188 ;  /* 0x000000bcbdd2723e */ /* 0x000fe200000000ff */
[----:B------:R-:W-:Y:S01]  /*9b30*/  IMAD.MOV.U32 R228, RZ, RZ, R3 ;  /* 0x000000ffffe47224 */ /* 0x000fe200078e0003 */
[----:B------:R-:W-:Y:S02]  /*9b40*/  F2FP.F16.F32.PACK_AB R211, R191, R190 ;  /* 0x000000bebfd3723e */ /* 0x000fe400000000ff */
[----:B------:R-:W-:-:S02]  /*9b50*/  F2FP.F16.F32.PACK_AB R204, R177, R176 ;  /* 0x000000b0b1cc723e */ /* 0x000fc400000000ff */
[----:B------:R-:W-:Y:S01]  /*9b60*/  F2FP.F16.F32.PACK_AB R205, R179, R178 ;  /* 0x000000b2b3cd723e */ /* 0x000fe200000000ff */
[----:B------:R-:W-:Y:S01]  /*9b70*/  UISETP.GT.AND UP0, UPT, UR60, UR6, UPT ;  /* 0x000000063c00728c */ /* 0x000fe2000bf04270 */
[----:B------:R-:W-:Y:S01]  /*9b80*/  F2FP.F16.F32.PACK_AB R206, R181, R180 ;  /* 0x000000b4b5ce723e */ /* 0x000fe200000000ff */
[----:B------:R-:W-:Y:S01]  /*9b90*/  UIADD3 UR60, UR60, -0x1, URZ ;  /* 0xffffffff3c3c7890 */ /* 0x000fe2000fffe03f */
[----:B------:R-:W-:Y:S02]  /*9ba0*/  F2FP.F16.F32.PACK_AB R207, R183, R182 ;  /* 0x000000b6b7cf723e */ /* 0x000fe400000000ff */
[----:B------:R-:W-:Y:S02]  /*9bb0*/  F2FP.F16.F32.PACK_AB R200, R169, R168 ;  /* 0x000000a8a9c8723e */ /* 0x000fe400000000ff */
[----:B------:R-:W-:Y:S02]  /*9bc0*/  PLOP3.LUT P1, PT, PT, PT, UP0, 0x80, 0x0 ;  /* 0x000000000000781c */ /* 0x000fe40003f2f008 */
        /* <DEDUP_REMOVED lines=15> */
[----:B------:R-:W-:Y:S06]  /*9cc0*/  @P1 BRA `(.L_x_2398) ;  /* 0xffffffc000781947 */ /* 0x000fec000383ffff */
.L_x_2387:
[----:B------:R-:W-:-:S13]  /*9cd0*/  R2UR UR4, R214 ;  /* 0x00000000d60472ca */ /* 0x000fda00000e0000 */
[----:B------:R-:W-:-:S06]  /*9ce0*/  UISETP.GE.AND UP0, UPT, UR60, UR4, UPT ;  /* 0x000000043c00728c */ /* 0x000fcc000bf06270 */
[----:B------:R-:W-:-:S13]  /*9cf0*/  PLOP3.LUT P1, PT, PT, PT, UP0, 0x80, 0x0 ;  /* 0x000000000000781c */ /* 0x000fda0003f2f008 */
[----:B------:R-:W-:Y:S05]  /*9d00*/  @!P1 BRA `(.L_x_2399) ;  /* 0x0000003400c09947 */ /* 0x000fea0003800000 */
[----:B------:R-:W-:Y:S01]  /*9d10*/  R2UR UR61, R18 ;  /* 0x00000000123d72ca */ /* 0x000fe200000e0000 */
[----:B------:R-:W-:Y:S01]  /*9d20*/  IMAD.MOV.U32 R21, RZ, RZ, R4 ;  /* 0x000000ffff157224 */ /* 0x000fe200078e0004 */
[----:B------:R-:W-:Y:S01]  /*9d30*/  UMOV UR37, UR36 ;  /* 0x0000002400257c82 */ /* 0x000fe20008000000 */
[----:B------:R-:W-:-:S12]  /*9d40*/  IMAD.MOV.U32 R22, RZ, RZ, R3 ;  /* 0x000000ffff167224 */ /* 0x000fd800078e0003 */
.L_x_2410:
        /* <DEDUP_REMOVED lines=8> */
.L_x_2400:
        /* <DEDUP_REMOVED lines=8> */
.L_x_2401:
[----:B-1----:R-:W-:Y:S05]  /*9e50*/  @P1 BRA `(.L_x_2402) ;  /* 0x0000000000081947 */ /* 0x002fea0003800000 */
[----:B------:R-:W1:Y:S02]  /*9e60*/  SYNCS.PHASECHK.TRANS64.TRYWAIT P1, [UR4+0x38830], R3 ;  /* 0x03883003ff0075a7 */ /* 0x000e640008020144 */
[----:B-1----:R-:W-:Y:S05]  /*9e70*/  @!P1 BRA `(.L_x_2403) ;  /* 0x000000fc00a89947 */ /* 0x002fea0003800000 */
.L_x_2402:
        /* <DEDUP_REMOVED lines=25> */
[----:B------:R-:W-:Y:S01]  /*a010*/  UMOV UR56, UR6 ;  /* 0x0000000600387c82 */ /* 0x000fe20008000000 */
[----:B------:R-:W-:Y:S01]  /*a020*/  UMOV UR57, UR7 ;  /* 0x0000000700397c82 */ /* 0x000fe20008000000 */
        /* <DEDUP_REMOVED lines=57> */
[----:B------:R-:W-:Y:S01]  /*a3c0*/  UMOV UR56, UR6 ;  /* 0x0000000600387c82 */ /* 0x000fe20008000000 */
[----:B------:R-:W-:Y:S01]  /*a3d0*/  UMOV UR57, UR7 ;  /* 0x0000000700397c82 */ /* 0x000fe20008000000 */
        /* <DEDUP_REMOVED lines=506> */
.L_x_2404:
[----:B------:R-:W-:Y:S01]  /*c380*/  R2UR UR4, R17 ;  /* 0x00000000110472ca */ /* 0x000fe200000e0000 */
[----:B------:R-:W-:-:S05]  /*c390*/  IMAD.U32 R0, RZ, RZ, UR61 ;  /* 0x0000003dff007e24 */ /* 0x000fca000f8e00ff */
[----:B------:R-:W-:-:S07]  /*c3a0*/  SHF.L.U32 R0, R0, 0x1f, RZ ;  /* 0x0000001f00007819 */ /* 0x000fce00000006ff */
[----:B------:R-:W-:-:S09]  /*c3b0*/  ULEA UR4, UR37, UR4, 0x3 ;  /* 0x0000000425047291 */ /* 0x000fd2000f8e183f */
[----:B------:R2:W3:Y:S01]  /*c3c0*/  SYNCS.PHASECHK.TRANS64.TRYWAIT P1, [UR4+0x38850], R0 ;  /* 0x03885000ff0075a7 */ /* 0x0004e20008020144 */
[----:B------:R-:W-:Y:S05]  /*c3d0*/  @!P0 BRA `(.L_x_2405) ;  /* 0x0000000000048947 */ /* 0x000fea0003800000 */
[----:B------:R-:W-:Y:S01]  /*c3e0*/  BPT.TRAP 0x1 ;  /* 0x000000040000795c */ /* 0x000fe20000300000 */
.L_x_2405:
[----:B---3--:R-:W-:Y:S05]  /*c3f0*/  @P1 BRA `(.L_x_2406) ;  /* 0x0000000000081947 */ /* 0x008fea0003800000 */
[----:B------:R-:W3:Y:S02]  /*c400*/  SYNCS.PHASECHK.TRANS64.TRYWAIT P1, [UR4+0x38850], R0 ;  /* 0x03885000ff0075a7 */ /* 0x000ee40008020144 */
[----:B---3--:R-:W-:Y:S05]  /*c410*/  @!P1 BRA `(.L_x_2407) ;  /* 0x000000d800589947 */ /* 0x008fea0003800000 */
.L_x_2406:
        /* <DEDUP_REMOVED lines=37> */
.L_x_2408:
[----:B--23--:R-:W-:Y:S01]  /*c670*/  FMNMX.FTZ R0, R184, R22, !PT ;  /* 0x00000016b8007209 */ /* 0x00cfe20007810000 */
[----:B------:R-:W-:Y:S01]  /*c680*/  ULDC UR5, c[0x0][0x988] ;  /* 0x0002620000057ab9 */ /* 0x000fe20000000800 */
[----:B------:R-:W2:Y:S01]  /*c690*/  S2UR UR7, SR_CgaCtaId ;  /* 0x00000000000779c3 */ /* 0x000ea20000008800 */
[----:B------:R-:W-:Y:S02]  /*c6a0*/  R2UR UR6, R17 ;  /* 0x00000000110672ca */ /* 0x000fe400000e0000 */
[----:B------:R-:W-:-:S04]  /*c6b0*/  FMNMX.FTZ R0, R185, R0, !PT ;  /* 0x00000000b9007209 */ /* 0x000fc80007810000 */
[----:B------:R-:W-:-:S04]  /*c6c0*/  FMNMX.FTZ R0, R188, R0, !PT ;  /* 0x00000000bc007209 */ /* 0x000fc80007810000 */
[----:B------:R-:W-:-:S03]  /*c6d0*/  FMNMX.FTZ R0, R189, R0, !PT ;  /* 0x00000000bd007209 */ /* 0x000fc60007810000 */
[----:B------:R-:W-:Y:S01]  /*c6e0*/  ULEA UR6, UR36, UR6, 0x3 ;  /* 0x0000000624067291 */ /* 0x000fe2000f8e183f */
[----:B------:R-:W-:-:S03]  /*c6f0*/  FMNMX.FTZ R0, R176, R0, !PT ;  /* 0x00000000b0007209 */ /* 0x000fc60007810000 */
[----:B------:R-:W-:Y:S01]  /*c700*/  UIADD3 UR6, UR6, 0x38840, URZ ;  /* 0x0003884006067890 */ /* 0x000fe2000fffe03f */
        /* <DEDUP_REMOVED lines=20> */
[----:B01----:R-:W0:Y:S01]  /*c850*/  SHFL.BFLY PT, R3, R2, 0x1, 0x1f ;  /* 0x0c201f0002037f89 */ /* 0x003e2200000e0000 */
        /* <DEDUP_REMOVED lines=154> */
.L_x_2409:
[----:B------:R-:W0:Y:S01]  /*d200*/  S2UR UR7, SR_CgaCtaId ;  /* 0x00000000000779c3 */ /* 0x000e220000008800 */
[----:B------:R-:W-:Y:S01]  /*d210*/  R2UR UR6, R214 ;  /* 0x00000000d60672ca */ /* 0x000fe200000e0000 */
[----:B------:R-:W-:Y:S01]  /*d220*/  UIADD3 UR4, UR4, 0x38860, URZ ;  /* 0x0003886004047890 */ /* 0x000fe2000fffe03f */
[----:B------:R-:W-:Y:S01]  /*d230*/  R2UR UR61, R18 ;  /* 0x00000000123d72ca */ /* 0x000fe200000e0000 */
        /* <DEDUP_REMOVED lines=21> */
[----:B------:R-:W-:Y:S02]  /*d390*/  F2FP.F16.F32.PACK_AB R197, R163, R162 ;  /* 0x000000a2a3c5723e */ /* 0x000fe400000000ff */
[----:B------:R-:W-:Y:S02]  /*d3a0*/  F2FP.F16.F32.PACK_AB R198, R165, R164 ;  /* 0x000000a4a5c6723e */ /* 0x000fe400000000ff */
[----:B------:R-:W-:-:S02]  /*d3b0*/  F2FP.F16.F32.PACK_AB R199, R167, R166 ;  /* 0x000000a6a7c7723e */ /* 0x000fc400000000ff */
[----:B------:R-:W-:Y:S02]  /*d3c0*/  F2FP.F16.F32.PACK_AB R192, R153, R152 ;  /* 0x0000009899c0723e */ /* 0x000fe400000000ff */
[----:B------:R-:W-:Y:S02]  /*d3d0*/  F2FP.F16.F32.PACK_AB R193, R155, R154 ;  /* 0x0000009a9bc1723e */ /* 0x000fe400000000ff */
[----:B------:R-:W-:Y:S02]  /*d3e0*/  F2FP.F16.F32.PACK_AB R194, R157, R156 ;  /* 0x0000009c9dc2723e */ /* 0x000fe400000000ff */
[----:B------:R-:W-:Y:S01]  /*d3f0*/  F2FP.F16.F32.PACK_AB R195, R195, R158 ;  /* 0x0000009ec3c3723e */ /* 0x000fe200000000ff */
[----:B------:R-:W-:Y:S06]  /*d400*/  @P1 BRA `(.L_x_2410) ;  /* 0xffffffc800501947 */ /* 0x000fec000383ffff */
.L_x_2399:
        /* <DEDUP_REMOVED lines=131> */
.L_x_2411:
        /* <DEDUP_REMOVED lines=8> */
.L_x_2412:
[----:B-1----:R-:W-:Y:S05]  /*dcc0*/  @P1 BRA `(.L_x_2413) ;  /* 0x0000000000081947 */ /* 0x002fea0003800000 */
[----:B------:R-:W1:Y:S02]  /*dcd0*/  SYNCS.PHASECHK.TRANS64.TRYWAIT P1, [UR8+0x38850], R0 ;  /* 0x03885000ff0075a7 */ /* 0x000e640008020148 */
[----:B-1----:R-:W-:Y:S05]  /*dce0*/  @!P1 BRA `(.L_x_2414) ;  /* 0x000000c0003c9947 */ /* 0x002fea0003800000 */
.L_x_2413:
[----:B------:R-:W-:Y:S01]  /*dcf0*/  R2UR UR4, R17 ;  /* 0x00000000110472ca */ /* 0x000fe200000e0000 */
[----:B------:R-:W-:Y:S01]  /*dd00*/  WARPGROUP.ARRIVE ;  /* 0x00000000000079c5 */ /* 0x000fe20000000000 */
[----:B------:R-:W-:Y:S01]  /*dd10*/  UMOV UR7, 0x40000040 ;  /* 0x4000004000077882 */ /* 0x000fe20000000000 */
[----:B01----:R-:W0:Y:S01]  /*dd20*/  SHFL.BFLY PT, R0, R19, 0x2, 0x1f ;  /* 0x0c401f0013007f89 */ /* 0x003e2200000e0000 */
[----:B------:R-:W-:Y:S02]  /*dd30*/  IMAD.MOV.U32 R6, RZ, RZ, RZ ;  /* 0x000000ffff067224 */ /* 0x000fe400078e00ff */
[----:B------:R-:W-:Y:S01]  /*dd40*/  IMAD.U32 R8, RZ, RZ, UR5 ;  /* 0x00000005ff087e24 */ /* 0x000fe2000f8e00ff */
[----:B------:R-:W1:Y:S01]  /*dd50*/  SHFL.BFLY PT, R2, R5, 0x2, 0x1f ;  /* 0x0c401f0005027f89 */ /* 0x000e6200000e0000 */
[----:B------:R-:W-:-:S05]  /*dd60*/  IMAD.U32 R12, RZ, RZ, UR5 ;  /* 0x00000005ff0c7e24 */ /* 0x000fca000f8e00ff */
[----:B------:R-:W-:-:S04]  /*dd70*/  UIADD3 UR4, UR4, 0x400, URZ ;  /* 0x0000040004047890 */ /* 0x000fc8000fffe03f */
[----:B------:R-:W-:-:S04]  /*dd80*/  USHF.R.U32.HI UR4, URZ, 0x4, UR4 ;  /* 0x000000043f047899 */ /* 0x000fc80008011604 */
[----:B------:R-:W-:-:S04]  /*dd90*/  ULOP3.LUT UR4, UR4, 0x3fff, URZ, 0xc0, !UPT ;  /* 0x00003fff04047892 */ /* 0x000fc8000f8ec03f */
[----:B------:R-:W-:Y:S01]  /*dda0*/  ULOP3.LUT UR4, UR4, 0x2800000, URZ, 0xfc, !UPT ;  /* 0x0280000004047892 */ /* 0x000fe2000f8efc3f */
[----:B0-----:R-:W-:-:S03]  /*ddb0*/  FADD.FTZ R0, R0, R19 ;  /* 0x0000001300007221 */ /* 0x001fc60000010000 */
[----:B------:R-:W-:Y:S01]  /*ddc0*/  UIMAD UR4, UR36, 0xa00, UR4 ;  /* 0x00000a00240478a4 */ /* 0x000fe2000f8e0204 */
[----:B-1----:R-:W-:Y:S01]  /*ddd0*/  FADD.FTZ R2, R2, R5 ;  /* 0x0000000502027221 */ /* 0x002fe20000010000 */
[----:B------:R-:W0:Y:S01]  /*dde0*/  SHFL.BFLY PT, R7, R0, 0x1, 0x1f ;  /* 0x0c201f0000077f89 */ /* 0x000e2200000e0000 */
[----:B------:R-:W-:-:S04]  /*ddf0*/  IMAD.MOV.U32 R5, RZ, RZ, RZ ;  /* 0x000000ffff057224 */ /* 0x000fc800078e00ff */
[----:B------:R-:W-:Y:S01]  /*de00*/  UMOV UR6, UR4 ;  /* 0x0000000400067c82 */ /* 0x000fe20008000000 */
[----:B------:R-:W1:Y:S01]  /*de10*/  SHFL.BFLY PT, R9, R2, 0x1, 0x1f ;  /* 0x0c201f0002097f89 */ /* 0x000e6200000e0000 */
[----:B------:R-:W-:Y:S01]  /*de20*/  HGMMA.64x256x16.F32 R24, R208, gdesc[UR4].tnspB, R24, gsb0 ;  /* 0x43e00004d0187df0 */ /* 0x000fe20008000818 */
[----:B------:R-:W-:Y:S01]  /*de30*/  UIADD3 UR6, UR4, 0x80, URZ ;  /* 0x0000008004067890 */ /* 0x000fe2000fffe03f */
[----:B------:R-:W-:Y:S01]  /*de40*/  UMOV UR7, 0x40000040 ;  /* 0x4000004000077882 */ /* 0x000fe20000000000 */
[----:B0-----:R-:W-:Y:S01]  /*de50*/  FADD.FTZ R10, R0, R7 ;  /* 0x00000007000a7221 */ /* 0x001fe20000010000 */
[----:B------:R-:W-:Y:S02]  /*de60*/  IMAD.MOV.U32 R0, RZ, RZ, -0x800000 ;  /* 0xff800000ff007424 */ /* 0x000fe400078e00ff */
[----:B-1----:R-:W-:Y:S02]  /*de70*/  FADD.FTZ R11, R2, R9 ;  /* 0x00000009020b7221 */ /* 0x002fe40000010000 */
[----:B------:R-:W-:Y:S01]  /*de80*/  FSETP.NE.FTZ.AND P1, PT, R10, RZ, PT ;  /* 0x000000ff0a00720b */ /* 0x000fe20003f35000 */
[----:B------:R-:W-:-:S02]  /*de90*/  IMAD.MOV.U32 R2, RZ, RZ, -0x800000 ;  /* 0xff800000ff027424 */ /* 0x000fc400078e00ff */
[----:B------:R-:W-:-:S10]  /*dea0*/  FSETP.NE.FTZ.AND P2, PT, R11, RZ, PT ;  /* 0x000000ff0b00720b */ /* 0x000fd40003f55000 */
[----:B------:R-:W0:Y:S01]  /*deb0*/  @P1 MUFU.LG2 R7, R10 ;  /* 0x0000000a00071308 */ /* 0x000e220000000c00 */
[----:B------:R-:W-:Y:S02]  /*dec0*/  @P1 FMUL.FTZ R8, R8, 0.69314718246459960938 ;  /* 0x3f31721808081820 */ /* 0x000fe40000410000 */
[----:B------:R-:W-:-:S05]  /*ded0*/  @P2 FMUL.FTZ R12, R12, 0.69314718246459960938 ;  /* 0x3f3172180c0c2820 */ /* 0x000fca0000410000 */
        /* <DEDUP_REMOVED lines=31> */
.L_x_2415:
[----:B------:R-:W2:Y:S01]  /*e0d0*/  LDL.LU R3, [R1+0x30] ;  /* 0x0000300001037983 */ /* 0x000ea20000300800 */
[----:B------:R-:W0:Y:S01]  /*e0e0*/  S2UR UR6, SR_CgaCtaId ;  /* 0x00000000000679c3 */ /* 0x000e220000008800 */
[----:B------:R-:W-:Y:S01]  /*e0f0*/  UIADD3 UR4, UR8, 0x38860, URZ ;  /* 0x0003886008047890 */ /* 0x000fe2000fffe03f */
[-C--:B------:R-:W-:Y:S01]  /*e100*/  FMUL.FTZ R24, R24, R6.reuse ;  /* 0x0000000618187220 */ /* 0x080fe20000410000 */
        /* <DEDUP_REMOVED lines=134> */
[----:B--2---:R-:W-:-:S13]  /*e970*/  R2UR UR5, R3 ;  /* 0x00000000030572ca */ /* 0x004fda00000e0000 */
[----:B------:R-:W-:-:S06]  /*e980*/  UIADD3 UR5, UR5, 0x1, URZ ;  /* 0x0000000105057890 */ /* 0x000fcc000fffe03f */
[----:B------:R-:W-:Y:S01]  /*e990*/  IMAD.U32 R3, RZ, RZ, UR5 ;  /* 0x00000005ff037e24 */ /* 0x000fe2000f8e00ff */
[----:B------:R-:W-:-:S04]  /*e9a0*/  R2UR UR5, R18 ;  /* 0x00000000120572ca */ /* 0x000fc800000e0000 */
[----:B------:R0:W-:Y:S09]  /*e9b0*/  STL [R1+0x30], R3 ;  /* 0x0000300301007387 */ /* 0x0001f20000100800 */
[----:B------:R-:W-:-:S06]  /*e9c0*/  ULOP3.LUT UR5, UR5, UR4, URZ, 0x3c, !UPT ;  /* 0x0000000405057292 */ /* 0x000fcc000f8e3c3f */
[----:B0-----:R-:W-:-:S07]  /*e9d0*/  IMAD.U32 R18, RZ, RZ, UR5 ;  /* 0x00000005ff127e24 */ /* 0x001fce000f8e00ff */
.L_x_2379:
[----:B------:R-:W0:Y:S08]  /*e9e0*/  S2UR UR4, SR_CgaCtaId ;  /* 0x00000000000479c3 */ /* 0x000e300000008800 */
[----:B------:R-:W-:Y:S06]  /*e9f0*/  BAR.SYNC.DEFER_BLOCKING 0x5, 0x180 ;  /* 0x0146000000007b1d */ /* 0x000fec0000010000 */
[----:B------:R-:W-:Y:S01]  /*ea00*/  UMOV UR8, 0x400 ;  /* 0x0000040000087882 */ /* 0x000fe20000000000 */
[----:B------:R-:W-:Y:S01]  /*ea10*/  BSSY B0, `(.L_x_2416) ;  /* 0x00004c2000007945 */ /* 0x000fe20003800000 */
[----:B0-----:R-:W-:-:S09]  /*ea20*/  ULEA UR8, UR4, UR8, 0x18 ;  /* 0x0000000804087291 */ /* 0x001fd2000f8ec03f */
[----:B------:R-:W0:Y:S02]  /*ea30*/  LDS.128 R4, [UR8+0x388d0] ;  /* 0x0388d008ff047984 */ /* 0x000e240008000c00 */
[----:B0-----:R-:W-:Y:S02]  /*ea40*/  R2UR UR6, R5 ;  /* 0x00000000050672ca */ /* 0x001fe400000e0000 */
[----:B------:R-:W-:Y:S02]  /*ea50*/  R2UR UR5, R6 ;  /* 0x00000000060572ca */ /* 0x000fe400000e0000 */
[----:B------:R-:W-:Y:S01]  /*ea60*/  R2UR UR7, R7 ;  /* 0x00000000070772ca */ /* 0x000fe200000e0000 */
[----:B------:R-:W-:Y:S06]  /*ea70*/  BAR.ARV 0x4, 0x180 ;  /* 0x0106000000007b1d */ /* 0x000fec0000002000 */
[----:B------:R-:W-:Y:S08]  /*ea80*/  @P0 BRA `(.L_x_2417) ;  /* 0x0000003800e40947 */ /* 0x000ff00003800000 */
[----:B------:R-:W2:Y:S01]  /*ea90*/  LDL.LU R8, [R1+0x2c] ;  /* 0x00002c0001087983 */ /* 0x000ea20000300800 */
[----:B------:R-:W0:Y:S01]  /*eaa0*/  S2UR UR4, SR_SWINHI ;  /* 0x00000000000479c3 */ /* 0x000e220000002f00 */
[----:B------:R-:W-:Y:S01]  /*eab0*/  IMAD.MOV.U32 R12, RZ, RZ, 0x2 ;  /* 0x00000002ff0c7424 */ /* 0x000fe200078e00ff */
[----:B------:R-:W-:Y:S01]  /*eac0*/  F2FP.F16.F32.PACK_AB R6, R29, R28 ;  /* 0x0000001c1d06723e */ /* 0x000fe200000000ff */
[----:B------:R-:W3:Y:S01]  /*ead0*/  LDL R3, [R1+0x3c] ;  /* 0x00003c0001037983 */ /* 0x000ee20000100800 */
[----:B------:R-:W-:Y:S01]  /*eae0*/  F2FP.F16.F32.PACK_AB R7, R31, R30 ;  /* 0x0000001e1f07723e */ /* 0x000fe200000000ff */
[----:B------:R-:W-:Y:S01]  /*eaf0*/  ULDC.64 UR14, c[0x0][0xc00] ;  /* 0x00030000000e7ab9 */ /* 0x000fe20000000a00 */
[----:B------:R-:W-:Y:S01]  /*eb00*/  R2UR UR18, R220 ;  /* 0x00000000dc1272ca */ /* 0x000fe200000e0000 */
[----:B------:R-:W-:Y:S01]  /*eb10*/  ULDC UR20, c[0x0][0xbe8] ;  /* 0x0002fa0000147ab9 */ /* 0x000fe20000000800 */
[----:B------:R-:W-:Y:S02]  /*eb20*/  R2UR UR21, R217 ;  /* 0x00000000d91572ca */ /* 0x000fe400000e0000 */
[----:B------:R-:W-:-:S02]  /*eb30*/  R2UR UR26, R215 ;  /* 0x00000000d71a72ca */ /* 0x000fc400000e0000 */
[----:B------:R-:W-:Y:S02]  /*eb40*/  R2UR UR19, R221 ;  /* 0x00000000dd1372ca */ /* 0x000fe400000e0000 */
[----:B------:R-:W-:Y:S01]  /*eb50*/  R2UR UR24, R222 ;  /* 0x00000000de1872ca */ /* 0x000fe200000e0000 */
[----:B------:R-:W-:Y:S01]  /*eb60*/  UMOV UR10, UR8 ;  /* 0x00000008000a7c82 */ /* 0x000fe20008000000 */
[----:B0-----:R-:W-:-:S03]  /*eb70*/  UMOV UR11, UR4 ;  /* 0x00000004000b7c82 */ /* 0x001fc60008000000 */
[----:B------:R-:W-:-:S04]  /*eb80*/  USHF.L.U32 UR4, UR18, 0x2, URZ ;  /* 0x0000000212047899 */ /* 0x000fc8000800063f */
[----:B------:R-:W-:Y:S01]  /*eb90*/  UIADD3 UR9, UP0, UR4, UR14, URZ ;  /* 0x0000000e04097290 */ /* 0x000fe2000ff1e03f */
[----:B------:R-:W-:Y:S01]  /*eba0*/  BAR.SYNC.DEFER_BLOCKING 0x1, 0x100 ;  /* 0x0044000000007b1d */ /* 0x000fe20000010000 */
[----:B--2---:R-:W-:Y:S01]  /*ebb0*/  R2UR UR17, R8 ;  /* 0x00000000081172ca */ /* 0x004fe200000e0000 */
[----:B---3--:R-:W-:-:S03]  /*ebc0*/  IMAD.WIDE R12, R3, R12, UR10 ;  /* 0x0000000a030c7e25 */ /* 0x008fc6000f8e020c */
[C---:B------:R-:W-:Y:S02]  /*ebd0*/  IADD3 R15, P1, R12.reuse, 0x20, RZ ;  /* 0x000000200c0f7810 */ /* 0x040fe40007f3e0ff */
[----:B------:R-:W-:Y:S02]  /*ebe0*/  IADD3 R159, P4, R12, 0x60, RZ ;  /* 0x000000600c9f7810 */ /* 0x000fe40007f9e0ff */
[----:B------:R-:W-:-:S05]  /*ebf0*/  LOP3.LUT R14, R15, 0x380, RZ, 0xc0, !PT ;  /* 0x000003800f0e7812 */ /* 0x000fca00078ec0ff */
[----:B------:R-:W-:Y:S01]  /*ec00*/  USHF.L.U64.HI UR16, UR18, 0x2, UR17 ;  /* 0x0000000212107899 */ /* 0x000fe20008010211 */
[----:B------:R-:W-:Y:S02]  /*ec10*/  LOP3.LUT R158, R159, 0x380, RZ, 0xc0, !PT ;  /* 0x000003809f9e7812 */ /* 0x000fe400078ec0ff */
[----:B------:R-:W-:Y:S01]  /*ec20*/  SHF.R.U64 R14, R14, 0x3, RZ ;  /* 0x000000030e0e7819 */ /* 0x000fe200000012ff */
[----:B------:R-:W-:Y:S01]  /*ec30*/  UIADD3.X UR12, UR16, UR15, URZ, UP0, !UPT ;  /* 0x0000000f100c7290 */ /* 0x000fe200087fe43f */
[----:B------:R-:W-:Y:S02]  /*ec40*/  LOP3.LUT R5, R12, 0x380, RZ, 0xc0, !PT ;  /* 0x000003800c057812 */ /* 0x000fe400078ec0ff */
[----:B------:R-:W-:Y:S01]  /*ec50*/  LOP3.LUT R14, R14, R15, RZ, 0x3c, !PT ;  /* 0x0000000f0e0e7212 */ /* 0x000fe200078e3cff */
[----:B------:R-:W-:Y:S01]  /*ec60*/  IMAD.X R15, RZ, RZ, R13, P1 ;  /* 0x000000ffff0f7224 */ /* 0x000fe200008e060d */
[----:B------:R-:W-:Y:S02]  /*ec70*/  SHF.R.U64 R158, R158, 0x3, RZ ;  /* 0x000000039e9e7819 */ /* 0x000fe400000012ff */
[----:B------:R-:W-:-:S02]  /*ec80*/  SHF.R.U64 R5, R5, 0x3, RZ ;  /* 0x0000000305057819 */ /* 0x000fc400000012ff */
[C---:B------:R-:W-:Y:S02]  /*ec90*/  IADD3 R157, P0, R12.reuse, 0x40, RZ ;  /* 0x000000400c9d7810 */ /* 0x040fe40007f1e0ff */
[C---:B------:R-:W-:Y:S02]  /*eca0*/  IADD3 R161, P3, R12.reuse, 0x4000, RZ ;  /* 0x000040000ca17810 */ /* 0x040fe40007f7e0ff */
[C---:B------:R-:W-:Y:S02]  /*ecb0*/  IADD3 R165, P5, R12.reuse, 0x4040, RZ ;  /* 0x000040400ca57810 */ /* 0x040fe40007fbe0ff */
[C---:B------:R-:W-:Y:S02]  /*ecc0*/  IADD3 R167, P2, R12.reuse, 0x4060, RZ ;  /* 0x000040600ca77810 */ /* 0x040fe40007f5e0ff */
[C---:B------:R-:W-:Y:S02]  /*ecd0*/  IADD3 R169, P1, R12.reuse, 0x8000, RZ ;  /* 0x000080000ca97810 */ /* 0x040fe40007f3e0ff */
[----:B------:R-:W-:-:S02]  /*ece0*/  IADD3 R163, P6, R12, 0x4020, RZ ;  /* 0x000040200ca37810 */ /* 0x000fc40007fde0ff */
[----:B------:R-:W-:Y:S01]  /*ecf0*/  LOP3.LUT R158, R158, R159, RZ, 0x3c, !PT ;  /* 0x0000009f9e9e7212 */ /* 0x000fe200078e3cff */
[--C-:B------:R-:W-:Y:S01]  /*ed00*/  IMAD.X R159, RZ, RZ, R13.reuse, P4 ;  /* 0x000000ffff9f7224 */ /* 0x100fe200020e060d */
[----:B------:R-:W-:Y:S01]  /*ed10*/  LOP3.LUT R4, R5, R12, RZ, 0x3c, !PT ;  /* 0x0000000c05047212 */ /* 0x000fe200078e3cff */
[----:B------:R-:W-:Y:S01]  /*ed20*/  IMAD.MOV.U32 R5, RZ, RZ, R13 ;  /* 0x000000ffff057224 */ /* 0x000fe200078e000d */
[----:B------:R-:W-:Y:S02]  /*ed30*/  LOP3.LUT R156, R157, 0x380, RZ, 0xc0, !PT ;  /* 0x000003809d9c7812 */ /* 0x000fe400078ec0ff */
[----:B------:R-:W-:Y:S02]  /*ed40*/  LOP3.LUT R160, R161, 0x380, RZ, 0xc0, !PT ;  /* 0x00000380a1a07812 */ /* 0x000fe400078ec0ff */
[----:B------:R-:W-:Y:S02]  /*ed50*/  LOP3.LUT R164, R165, 0x380, RZ, 0xc0, !PT ;  /* 0x00000380a5a47812 */ /* 0x000fe400078ec0ff */
[----:B------:R-:W-:-:S02]  /*ed60*/  LOP3.LUT R166, R167, 0x380, RZ, 0xc0, !PT ;  /* 0x00000380a7a67812 */ /* 0x000fc400078ec0ff */
[----:B------:R-:W-:Y:S02]  /*ed70*/  LOP3.LUT R168, R169, 0x380, RZ, 0xc0, !PT ;  /* 0x00000380a9a87812 */ /* 0x000fe400078ec0ff */
[----:B------:R-:W-:Y:S02]  /*ed80*/  IADD3 R9, P4, R12, 0x8040, RZ ;  /* 0x000080400c097810 */ /* 0x000fe40007f9e0ff */
[----:B------:R-:W-:Y:S02]  /*ed90*/  LOP3.LUT R162, R163, 0x380, RZ, 0xc0, !PT ;  /* 0x00000380a3a27812 */ /* 0x000fe400078ec0ff */
[----:B------:R-:W-:Y:S02]  /*eda0*/  SHF.R.U64 R156, R156, 0x3, RZ ;  /* 0x000000039c9c7819 */ /* 0x000fe400000012ff */
[----:B------:R-:W-:Y:S02]  /*edb0*/  SHF.R.U64 R160, R160, 0x3, RZ ;  /* 0x00000003a0a07819 */ /* 0x000fe400000012ff */
[----:B------:R-:W-:-:S02]  /*edc0*/  SHF.R.U64 R164, R164, 0x3, RZ ;  /* 0x00000003a4a47819 */ /* 0x000fc400000012ff */
[----:B------:R-:W-:Y:S02]  /*edd0*/  SHF.R.U64 R166, R166, 0x3, RZ ;  /* 0x00000003a6a67819 */ /* 0x000fe400000012ff */
[----:B------:R-:W-:Y:S02]  /*ede0*/  SHF.R.U64 R168, R168, 0x3, RZ ;  /* 0x00000003a8a87819 */ /* 0x000fe400000012ff */
[----:B------:R-:W-:Y:S02]  /*edf0*/  MOV R3, R4 ;  /* 0x0000000400037202 */ /* 0x000fe40000000f00 */
[----:B------:R-:W-:Y:S02]  /*ee00*/  LOP3.LUT R8, R9, 0x380, RZ, 0xc0, !PT ;  /* 0x0000038009087812 */ /* 0x000fe400078ec0ff */
[----:B------:R-:W-:Y:S02]  /*ee10*/  SHF.R.U64 R162, R162, 0x3, RZ ;  /* 0x00000003a2a27819 */ /* 0x000fe400000012ff */
[----:B------:R-:W-:-:S02]  /*ee20*/  F2FP.F16.F32.PACK_AB R4, R25, R24 ;  /* 0x000000181904723e */ /* 0x000fc400000000ff */
        /* <DEDUP_REMOVED lines=13> */
[----:B------:R-:W-:Y:S01]  /*ef00*/  LOP3.LUT R162, R162, R163, RZ, 0x3c, !PT ;  /* 0x000000a3a2a27212 */ /* 0x000fe200078e3cff */
[----:B------:R-:W-:Y:S01]  /*ef10*/  IMAD.X R163, RZ, RZ, R13, P6 ;  /* 0x000000ffffa37224 */ /* 0x000fe200030e060d */
[----:B------:R-:W-:-:S02]  /*ef20*/  IADD3 R171, P0, R12, 0x8020, RZ ;  /* 0x000080200cab7810 */ /* 0x000fc40007f1e0ff */
[C---:B------:R-:W-:Y:S02]  /*ef30*/  IADD3 R11, P3, R12.reuse, 0x8060, RZ ;  /* 0x000080600c0b7810 */ /* 0x040fe40007f7e0ff */
[C---:B------:R-:W-:Y:S02]  /*ef40*/  IADD3 R152, P5, R12.reuse, 0xc020, RZ ;  /* 0x0000c0200c987810 */ /* 0x040fe40007fbe0ff */
[C---:B------:R-:W-:Y:S02]  /*ef50*/  IADD3 R155, P2, R12.reuse, 0xc040, RZ ;  /* 0x0000c0400c9b7810 */ /* 0x040fe40007f5e0ff */
[C---:B------:R-:W-:Y:S02]  /*ef60*/  IADD3 R20, P1, R12.reuse, 0xc060, RZ ;  /* 0x0000c0600c147810 */ /* 0x040fe40007f3e0ff */
[----:B------:R-:W-:Y:S02]  /*ef70*/  IADD3 R10, P6, R12, 0xc000, RZ ;  /* 0x0000c0000c0a7810 */ /* 0x000fe40007fde0ff */
[----:B------:R-:W-:Y:S01]  /*ef80*/  LOP3.LUT R170, R171, 0x380, RZ, 0xc0, !PT ;  /* 0x00000380abaa7812 */ /* 0x000fe200078ec0ff */
[--C-:B0-----:R-:W-:Y:S01]  /*ef90*/  IMAD.X R5, RZ, RZ, R13.reuse, P4 ;  /* 0x000000ffff057224 */ /* 0x101fe200020e060d */
[----:B------:R-:W-:Y:S01]  /*efa0*/  LOP3.LUT R4, R8, R9, RZ, 0x3c, !PT ;  /* 0x0000000908047212 */ /* 0x000fe200078e3cff */
[----:B------:R-:W-:Y:S01]  /*efb0*/  IMAD.X R9, RZ, RZ, R13, P3 ;  /* 0x000000ffff097224 */ /* 0x000fe200018e060d */
[----:B------:R-:W-:-:S02]  /*efc0*/  LOP3.LUT R8, R11, 0x380, RZ, 0xc0, !PT ;  /* 0x000003800b087812 */ /* 0x000fc400078ec0ff */
[----:B------:R-:W-:Y:S02]  /*efd0*/  LOP3.LUT R153, R152, 0x380, RZ, 0xc0, !PT ;  /* 0x0000038098997812 */ /* 0x000fe400078ec0ff */
[----:B------:R-:W-:Y:S02]  /*efe0*/  LOP3.LUT R154, R155, 0x380, RZ, 0xc0, !PT ;  /* 0x000003809b9a7812 */ /* 0x000fe400078ec0ff */
[----:B------:R-:W-:Y:S02]  /*eff0*/  LOP3.LUT R21, R20, 0x380, RZ, 0xc0, !PT ;  /* 0x0000038014157812 */ /* 0x000fe400078ec0ff */
[----:B------:R-:W-:Y:S02]  /*f000*/  LOP3.LUT R3, R10, 0x380, RZ, 0xc0, !PT ;  /* 0x000003800a037812 */ /* 0x000fe400078ec0ff */
[----:B------:R-:W-:Y:S02]  /*f010*/  MOV R19, R4 ;  /* 0x0000000400137202 */ /* 0x000fe40000000f00 */
[----:B------:R-:W-:-:S02]  /*f020*/  SHF.R.U64 R170, R170, 0x3, RZ ;  /* 0x00000003aaaa7819 */ /* 0x000fc400000012ff */
[----:B------:R-:W-:Y:S02]  /*f030*/  SHF.R.U64 R8, R8, 0x3, RZ ;  /* 0x0000000308087819 */ /* 0x000fe400000012ff */
[----:B------:R-:W-:Y:S02]  /*f040*/  SHF.R.U64 R153, R153, 0x3, RZ ;  /* 0x0000000399997819 */ /* 0x000fe400000012ff */
[----:B------:R-:W-:Y:S02]  /*f050*/  SHF.R.U64 R154, R154, 0x3, RZ ;  /* 0x000000039a9a7819 */ /* 0x000fe400000012ff */
[----:B------:R-:W-:Y:S02]  /*f060*/  SHF.R.U64 R21, R21, 0x3, RZ ;  /* 0x0000000315157819 */ /* 0x000fe400000012ff */
[----:B------:R-:W-:Y:S02]  /*f070*/  MOV R14, R14 ;  /* 0x0000000e000e7202 */ /* 0x000fe40000000f00 */
[----:B------:R-:W-:-:S02]  /*f080*/  F2FP.F16.F32.PACK_AB R4, R33, R32 ;  /* 0x000000202104723e */ /* 0x000fc400000000ff */
[----:B------:R-:W-:Y:S02]  /*f090*/  F2FP.F16.F32.PACK_AB R5, R35, R34 ;  /* 0x000000222305723e */ /* 0x000fe400000000ff */
[----:B------:R-:W-:Y:S02]  /*f0a0*/  F2FP.F16.F32.PACK_AB R6, R37, R36 ;  /* 0x000000242506723e */ /* 0x000fe400000000ff */
[----:B------:R-:W-:Y:S02]  /*f0b0*/  F2FP.F16.F32.PACK_AB R7, R39, R38 ;  /* 0x000000262707723e */ /* 0x000fe400000000ff */
        /* <DEDUP_REMOVED lines=12> */
[----:B------:R-:W-:-:S02]  /*f180*/  LOP3.LUT R10, R3, R10, RZ, 0x3c, !PT ;  /* 0x0000000a030a7212 */ /* 0x000fc400078e3cff */
[----:B------:R-:W-:Y:S02]  /*f190*/  MOV R156, R156 ;  /* 0x0000009c009c7202 */ /* 0x000fe40000000f00 */
[----:B------:R-:W-:Y:S02]  /*f1a0*/  F2FP.F16.F32.PACK_AB R12, R41, R40 ;  /* 0x00000028290c723e */ /* 0x000fe400000000ff */
[----:B------:R-:W-:Y:S02]  /*f1b0*/  F2FP.F16.F32.PACK_AB R13, R43, R42 ;  /* 0x0000002a2b0d723e */ /* 0x000fe400000000ff */
[----:B------:R-:W-:Y:S02]  /*f1c0*/  F2FP.F16.F32.PACK_AB R15, R47, R46 ;  /* 0x0000002e2f0f723e */ /* 0x000fe400000000ff */
[----:B------:R-:W-:Y:S02]  /*f1d0*/  MOV R158, R158 ;  /* 0x0000009e009e7202 */ /* 0x000fe40000000f00 */
[----:B------:R-:W-:-:S02]  /*f1e0*/  MOV R161, R160 ;  /* 0x000000a000a17202 */ /* 0x000fc40000000f00 */
[----:B------:R-:W-:Y:S02]  /*f1f0*/  MOV R160, R8 ;  /* 0x0000000800a07202 */ /* 0x000fe40000000f00 */
[----:B0-----:R-:W-:Y:S02]  /*f200*/  F2FP.F16.F32.PACK_AB R14, R45, R44 ;  /* 0x0000002c2d0e723e */ /* 0x001fe400000000ff */
[----:B------:R-:W-:Y:S02]  /*f210*/  F2FP.F16.F32.PACK_AB R4, R49, R48 ;  /* 0x000000303104723e */ /* 0x000fe400000000ff */
[----:B------:R-:W-:Y:S01]  /*f220*/  F2FP.F16.F32.PACK_AB R5, R51, R50 ;  /* 0x000000323305723e */ /* 0x000fe200000000ff */
[----:B------:R0:W-:Y:S01]  /*f230*/  STSM.16.M88.4 [R156], R12 ;  /* 0x0000000c9c007844 */ /* 0x0001e20000000200 */
[----:B------:R-:W-:Y:S02]  /*f240*/  F2FP.F16.F32.PACK_AB R6, R53, R52 ;  /* 0x000000343506723e */ /* 0x000fe400000000ff */
[----:B------:R-:W-:-:S02]  /*f250*/  F2FP.F16.F32.PACK_AB R7, R55, R54 ;  /* 0x000000363707723e */ /* 0x000fc400000000ff */
[----:B------:R-:W-:Y:S02]  /*f260*/  MOV R3, R10 ;  /* 0x0000000a00037202 */ /* 0x000fe40000000f00 */
[----:B------:R-:W-:Y:S01]  /*f270*/  F2FP.F16.F32.PACK_AB R8, R57, R56 ;  /* 0x000000383908723e */ /* 0x000fe200000000ff */
[----:B------:R1:W-:Y:S01]  /*f280*/  STSM.16.M88.4 [R158], R4 ;  /* 0x000000049e007844 */ /* 0x0003e20000000200 */
[----:B------:R-:W-:Y:S02]  /*f290*/  F2FP.F16.F32.PACK_AB R9, R59, R58 ;  /* 0x0000003a3b09723e */ /* 0x000fe400000000ff */
[----:B------:R-:W-:Y:S02]  /*f2a0*/  F2FP.F16.F32.PACK_AB R10, R61, R60 ;  /* 0x0000003c3d0a723e */ /* 0x000fe400000000ff */
[----:B------:R-:W-:Y:S02]  /*f2b0*/  F2FP.F16.F32.PACK_AB R11, R63, R62 ;  /* 0x0000003e3f0b723e */ /* 0x000fe400000000ff */
[----:B------:R-:W-:-:S02]  /*f2c0*/  MOV R162, R162 ;  /* 0x000000a200a27202 */ /* 0x000fc40000000f00 */
[----:B0-----:R-:W-:Y:S01]  /*f2d0*/  F2FP.F16.F32.PACK_AB R12, R65, R64 ;  /* 0x00000040410c723e */ /* 0x001fe200000000ff */
[----:B------:R0:W-:Y:S01]  /*f2e0*/  STSM.16.M88.4 [R161], R8 ;  /* 0x00000008a1007844 */ /* 0x0001e20000000200 */
[----:B------:R-:W-:Y:S02]  /*f2f0*/  F2FP.F16.F32.PACK_AB R13, R67, R66 ;  /* 0x00000042430d723e */ /* 0x000fe400000000ff */
[----:B------:R-:W-:Y:S02]  /*f300*/  F2FP.F16.F32.PACK_AB R14, R69, R68 ;  /* 0x00000044450e723e */ /* 0x000fe400000000ff */
[----:B------:R-:W-:Y:S02]  /*f310*/  F2FP.F16.F32.PACK_AB R15, R71, R70 ;  /* 0x00000046470f723e */ /* 0x000fe400000000ff */
[----:B------:R-:W-:Y:S02]  /*f320*/  MOV R17, R152 ;  /* 0x0000009800117202 */ /* 0x000fe40000000f00 */
[----:B------:R-:W-:Y:S01]  /*f330*/  MOV R22, R154 ;  /* 0x0000009a00167202 */ /* 0x000fe20000000f00 */
[----:B------:R2:W-:Y:S01]  /*f340*/  STSM.16.M88.4 [R162], R12 ;  /* 0x0000000ca2007844 */ /* 0x0005e20000000200 */
[----:B------:R-:W-:-:S02]  /*f350*/  MOV R164, R164 ;  /* 0x000000a400a47202 */ /* 0x000fc40000000f00 */
[----:B------:R-:W-:Y:S02]  /*f360*/  F2FP.F16.F32.PACK_AB R152, R73, R72 ;  /* 0x000000484998723e */ /* 0x000fe400000000ff */
[----:B------:R-:W-:Y:S02]  /*f370*/  F2FP.F16.F32.PACK_AB R153, R75, R74 ;  /* 0x0000004a4b99723e */ /* 0x000fe400000000ff */
[----:B------:R-:W-:Y:S02]  /*f380*/  F2FP.F16.F32.PACK_AB R154, R77, R76 ;  /* 0x0000004c4d9a723e */ /* 0x000fe400000000ff */
[----:B------:R-:W-:Y:S02]  /*f390*/  F2FP.F16.F32.PACK_AB R155, R79, R78 ;  /* 0x0000004e4f9b723e */ /* 0x000fe400000000ff */
[----:B------:R-:W-:Y:S02]  /*f3a0*/  MOV R166, R166 ;  /* 0x000000a600a67202 */ /* 0x000fe40000000f00 */
[----:B------:R-:W-:Y:S01]  /*f3b0*/  F2FP.F16.F32.PACK_AB R156, R81, R80 ;  /* 0x00000050519c723e */ /* 0x000fe200000000ff */
[----:B------:R3:W-:Y:S01]  /*f3c0*/  STSM.16.M88.4 [R164], R152 ;  /* 0x00000098a4007844 */ /* 0x0007e20000000200 */
[----:B------:R-:W-:-:S02]  /*f3d0*/  F2FP.F16.F32.PACK_AB R157, R83, R82 ;  /* 0x00000052539d723e */ /* 0x000fc400000000ff */
[----:B-1----:R-:W-:Y:S02]  /*f3e0*/  F2FP.F16.F32.PACK_AB R158, R85, R84 ;  /* 0x00000054559e723e */ /* 0x002fe400000000ff */
[----:B------:R-:W-:Y:S02]  /*f3f0*/  F2FP.F16.F32.PACK_AB R159, R87, R86 ;  /* 0x00000056579f723e */ /* 0x000fe400000000ff */
[----:B------:R-:W-:Y:S02]  /*f400*/  MOV R168, R168 ;  /* 0x000000a800a87202 */ /* 0x000fe40000000f00 */
[----:B------:R-:W-:Y:S01]  /*f410*/  F2FP.F16.F32.PACK_AB R4, R89, R88 ;  /* 0x000000585904723e */ /* 0x000fe200000000ff */
[----:B------:R1:W-:Y:S01]  /*f420*/  STSM.16.M88.4 [R166], R156 ;  /* 0x0000009ca6007844 */ /* 0x0003e20000000200 */
[----:B------:R-:W-:Y:S02]  /*f430*/  F2FP.F16.F32.PACK_AB R5, R91, R90 ;  /* 0x0000005a5b05723e */ /* 0x000fe400000000ff */
[----:B------:R-:W-:-:S02]  /*f440*/  F2FP.F16.F32.PACK_AB R6, R93, R92 ;  /* 0x0000005c5d06723e */ /* 0x000fc400000000ff */
[----:B------:R-:W-:Y:S02]  /*f450*/  F2FP.F16.F32.PACK_AB R7, R95, R94 ;  /* 0x0000005e5f07723e */ /* 0x000fe400000000ff */
[----:B------:R-:W-:Y:S02]  /*f460*/  MOV R170, R170 ;  /* 0x000000aa00aa7202 */ /* 0x000fe40000000f00 */
[----:B0-----:R-:W-:Y:S01]  /*f470*/  F2FP.F16.F32.PACK_AB R8, R97, R96 ;  /* 0x000000606108723e */ /* 0x001fe200000000ff */
[----:B------:R0:W-:Y:S01]  /*f480*/  STSM.16.M88.4 [R168], R4 ;  /* 0x00000004a8007844 */ /* 0x0001e20000000200 */
[----:B------:R-:W-:Y:S02]  /*f490*/  F2FP.F16.F32.PACK_AB R9, R99, R98 ;  /* 0x000000626309723e */ /* 0x000fe400000000ff */
[----:B------:R-:W-:Y:S02]  /*f4a0*/  F2FP.F16.F32.PACK_AB R10, R101, R100 ;  /* 0x00000064650a723e */ /* 0x000fe400000000ff */
[----:B------:R-:W-:-:S02]  /*f4b0*/  F2FP.F16.F32.PACK_AB R11, R103, R102 ;  /* 0x00000066670b723e */ /* 0x000fc400000000ff */
[----:B--2---:R-:W-:Y:S02]  /*f4c0*/  F2FP.F16.F32.PACK_AB R12, R105, R104 ;  /* 0x00000068690c723e */ /* 0x004fe400000000ff */
[----:B------:R-:W-:Y:S01]  /*f4d0*/  F2FP.F16.F32.PACK_AB R13, R107, R106 ;  /* 0x0000006a6b0d723e */ /* 0x000fe200000000ff */
[----:B------:R2:W-:Y:S01]  /*f4e0*/  STSM.16.M88.4 [R170], R8 ;  /* 0x00000008aa007844 */ /* 0x0005e20000000200 */
[----:B------:R-:W-:Y:S02]  /*f4f0*/  F2FP.F16.F32.PACK_AB R14, R109, R108 ;  /* 0x0000006c6d0e723e */ /* 0x000fe400000000ff */
[----:B------:R-:W-:Y:S02]  /*f500*/  F2FP.F16.F32.PACK_AB R15, R111, R110 ;  /* 0x0000006e6f0f723e */ /* 0x000fe400000000ff */
[----:B---3--:R-:W-:Y:S02]  /*f510*/  F2FP.F16.F32.PACK_AB R152, R113, R112 ;  /* 0x000000707198723e */ /* 0x008fe400000000ff */
[----:B------:R-:W-:Y:S01]  /*f520*/  F2FP.F16.F32.PACK_AB R153, R115, R114 ;  /* 0x000000727399723e */ /* 0x000fe200000000ff */
[----:B------:R3:W-:Y:S01]  /*f530*/  STSM.16.M88.4 [R19], R12 ;  /* 0x0000000c13007844 */ /* 0x0007e20000000200 */
[----:B------:R-:W-:-:S02]  /*f540*/  F2FP.F16.F32.PACK_AB R154, R117, R116 ;  /* 0x00000074759a723e */ /* 0x000fc400000000ff */
[----:B------:R-:W-:Y:S02]  /*f550*/  F2FP.F16.F32.PACK_AB R155, R119, R118 ;  /* 0x00000076779b723e */ /* 0x000fe400000000ff */
[----:B-1----:R-:W-:Y:S02]  /*f560*/  F2FP.F16.F32.PACK_AB R156, R121, R120 ;  /* 0x00000078799c723e */ /* 0x002fe400000000ff */
[----:B------:R-:W-:Y:S01]  /*f570*/  F2FP.F16.F32.PACK_AB R157, R123, R122 ;  /* 0x0000007a7b9d723e */ /* 0x000fe200000000ff */
[----:B------:R-:W-:Y:S01]  /*f580*/  STSM.16.M88.4 [R160], R152 ;  /* 0x00000098a0007844 */ /* 0x000fe20000000200 */
[----:B------:R-:W-:Y:S02]  /*f590*/  F2FP.F16.F32.PACK_AB R158, R125, R124 ;  /* 0x0000007c7d9e723e */ /* 0x000fe400000000ff */
[----:B------:R-:W-:Y:S02]  /*f5a0*/  F2FP.F16.F32.PACK_AB R159, R127, R126 ;  /* 0x0000007e7f9f723e */ /* 0x000fe400000000ff */
[----:B0-----:R-:W-:-:S02]  /*f5b0*/  F2FP.F16.F32.PACK_AB R4, R129, R128 ;  /* 0x000000808104723e */ /* 0x001fc400000000ff */
[----:B------:R-:W-:Y:S01]  /*f5c0*/  F2FP.F16.F32.PACK_AB R5, R131, R130 ;  /* 0x000000828305723e */ /* 0x000fe200000000ff */
[----:B------:R-:W-:Y:S01]  /*f5d0*/  STSM.16.M88.4 [R3], R156 ;  /* 0x0000009c03007844 */ /* 0x000fe20000000200 */
[----:B------:R-:W-:Y:S02]  /*f5e0*/  F2FP.F16.F32.PACK_AB R6, R133, R132 ;  /* 0x000000848506723e */ /* 0x000fe400000000ff */
[----:B------:R-:W-:Y:S02]  /*f5f0*/  F2FP.F16.F32.PACK_AB R7, R135, R134 ;  /* 0x000000868707723e */ /* 0x000fe400000000ff */
[----:B--2---:R-:W-:Y:S02]  /*f600*/  F2FP.F16.F32.PACK_AB R8, R137, R136 ;  /* 0x000000888908723e */ /* 0x004fe400000000ff */
[----:B------:R-:W-:Y:S01]  /*f610*/  F2FP.F16.F32.PACK_AB R9, R139, R138 ;  /* 0x0000008a8b09723e */ /* 0x000fe200000000ff */
[----:B------:R0:W-:Y:S01]  /*f620*/  STSM.16.M88.4 [R17], R4 ;  /* 0x0000000411007844 */ /* 0x0001e20000000200 */
[----:B------:R-:W-:-:S02]  /*f630*/  F2FP.F16.F32.PACK_AB R10, R141, R140 ;  /* 0x0000008c8d0a723e */ /* 0x000fc400000000ff */
[----:B------:R-:W-:Y:S02]  /*f640*/  F2FP.F16.F32.PACK_AB R11, R143, R142 ;  /* 0x0000008e8f0b723e */ /* 0x000fe400000000ff */
[----:B------:R-:W-:Y:S01]  /*f650*/  MOV R161, R20 ;  /* 0x0000001400a17202 */ /* 0x000fe20000000f00 */
[----:B------:R-:W-:Y:S01]  /*f660*/  IMAD.U32 R20, RZ, RZ, UR9 ;  /* 0x00000009ff147e24 */ /* 0x000fe2000f8e00ff */
[----:B---3--:R-:W-:Y:S01]  /*f670*/  F2FP.F16.F32.PACK_AB R12, R145, R144 ;  /* 0x00000090910c723e */ /* 0x008fe200000000ff */
[----:B------:R-:W-:Y:S01]  /*f680*/  STSM.16.M88.4 [R22], R8 ;  /* 0x0000000816007844 */ /* 0x000fe20000000200 */
[----:B------:R-:W-:Y:S01]  /*f690*/  F2FP.F16.F32.PACK_AB R13, R147, R146 ;  /* 0x00000092930d723e */ /* 0x000fe200000000ff */
[----:B------:R-:W-:Y:S01]  /*f6a0*/  IMAD.U32 R21, RZ, RZ, UR12 ;  /* 0x0000000cff157e24 */ /* 0x000fe2000f8e00ff */
[----:B------:R-:W-:Y:S01]  /*f6b0*/  F2FP.F16.F32.PACK_AB R14, R149, R148 ;  /* 0x00000094950e723e */ /* 0x000fe200000000ff */
[----:B------:R-:W-:Y:S01]  /*f6c0*/  ULDC.64 UR12, c[0x0][0xc08] ;  /* 0x00030200000c7ab9 */ /* 0x000fe20000000a00 */
[----:B------:R-:W-:-:S02]  /*f6d0*/  F2FP.F16.F32.PACK_AB R15, R151, R150 ;  /* 0x00000096970f723e */ /* 0x000fc400000000ff */
[----:B------:R-:W-:-:S03]  /*f6e0*/  ISETP.NE.U32.AND P0, PT, RZ, UR14, PT ;  /* 0x0000000eff007c0c */ /* 0x000fc6000bf05070 */
[----:B------:R1:W-:Y:S01]  /*f6f0*/  STSM.16.M88.4 [R161], R12 ;  /* 0x0000000ca1007844 */ /* 0x0003e20000000200 */
[----:B------:R-:W-:Y:S01]  /*f700*/  BAR.SYNC.DEFER_BLOCKING 0x1, 0x100 ;  /* 0x0044000000007b1d */ /* 0x000fe20000010000 */
[----:B------:R-:W-:Y:S01]  /*f710*/  ISETP.NE.AND.EX P0, PT, RZ, UR15, PT, P0 ;  /* 0x0000000fff007c0c */ /* 0x000fe2000bf05300 */
[----:B------:R-:W-:-:S04]  /*f720*/  UISETP.NE.U32.AND UP0, UPT, UR12, URZ, UPT ;  /* 0x0000003f0c00728c */ /* 0x000fc8000bf05070 */
[----:B------:R-:W-:-:S08]  /*f730*/  UISETP.NE.AND.EX UP0, UPT, UR13, URZ, UPT, UP0 ;  /* 0x0000003f0d00728c */ /* 0x000fd0000bf05300 */
[----:B------:R-:W2:Y:S03]  /*f740*/  @P0 LDG.E R19, desc[UR38][R20.64] ;  /* 0x0000002614130981 */ /* 0x000ea6000c1e1900 */
[----:B------:R-:W-:Y:S01]  /*f750*/  @UP0 UIADD3 UR12, UP1, UR4, UR12, URZ ;  /* 0x0000000c040c0290 */ /* 0x000fe2000ff3e03f */
[----:B------:R-:W-:Y:S02]  /*f760*/  PLOP3.LUT P4, PT, PT, PT, UP0, 0x80, 0x0 ;  /* 0x000000000000781c */ /* 0x000fe40003f8f008 */
[----:B------:R-:W-:Y:S01]  /*f770*/  ULDC UR4, c[0x0][0xad4] ;  /* 0x0002b50000047ab9 */ /* 0x000fe20000000800 */
[----:B------:R-:W-:Y:S02]  /*f780*/  @UP0 UIADD3.X UR13, UR16, UR13, URZ, UP1, !UPT ;  /* 0x0000000d100d0290 */ /* 0x000fe40008ffe43f */
[----:B0-----:R-:W-:-:S04]  /*f790*/  IMAD.U32 R4, RZ, RZ, UR12 ;  /* 0x0000000cff047e24 */ /* 0x001fc8000f8e00ff */
[----:B------:R-:W-:-:S05]  /*f7a0*/  IMAD.U32 R5, RZ, RZ, UR13 ;  /* 0x0000000dff057e24 */ /* 0x000fca000f8e00ff */
[----:B------:R0:W3:Y:S01]  /*f7b0*/  @P4 LDG.E R3, desc[UR38][R4.64] ;  /* 0x0000002604034981 */ /* 0x0000e2000c1e1900 */
[----:B------:R-:W-:Y:S01]  /*f7c0*/  UISETP.NE.AND UP0, UPT, UR21, URZ, UPT ;  /* 0x0000003f1500728c */ /* 0x000fe2000bf05270 */
[----:B-1----:R-:W-:Y:S01]  /*f7d0*/  VIADD R12, R216, UR26 ;  /* 0x0000001ad80c7c36 */ /* 0x002fe20008000000 */
[----:B------:R-:W-:Y:S02]  /*f7e0*/  UISETP.NE.AND UP1, UPT, UR20, 0x1, UPT ;  /* 0x000000011400788c */ /* 0x000fe4000bf25270 */
[----:B------:R-:W-:Y:S01]  /*f7f0*/  USEL UR4, UR21, UR4, UP0 ;  /* 0x0000000415047287 */ /* 0x000fe20008000000 */
[----:B------:R-:W-:Y:S01]  /*f800*/  UMOV UR23, 0x9b8 ;  /* 0x000009b800177882 */ /* 0x000fe20000000000 */
[----:B------:R-:W-:Y:S02]  /*f810*/  UISETP.NE.U32.AND UP0, UPT, UR14, URZ, UPT ;  /* 0x0000003f0e00728c */ /* 0x000fe4000bf05070 */
[----:B------:R-:W-:Y:S01]  /*f820*/  PLOP3.LUT P1, PT, PT, PT, UP1, 0x80, 0x0 ;  /* 0x000000000000781c */ /* 0x000fe20003f2f018 */
[----:B------:R-:W-:Y:S01]  /*f830*/  UISETP.GT.AND UP2, UPT, UR4, 0x1, UPT ;  /* 0x000000010400788c */ /* 0x000fe2000bf44270 */
[----:B0-----:R-:W-:Y:S01]  /*f840*/  IMAD.MOV.U32 R5, RZ, RZ, R12 ;  /* 0x000000ffff057224 */ /* 0x001fe200078e000c */
[----:B------:R-:W-:-:S02]  /*f850*/  UISETP.NE.AND.EX UP0, UPT, UR15, URZ, UPT, UP0 ;  /* 0x0000003f0f00728c */ /* 0x000fc4000bf05300 */
[----:B------:R-:W-:Y:S01]  /*f860*/  USEL UR23, UR23, 0x978, UP2 ;  /* 0x0000097817177887 */ /* 0x000fe20009000000 */
[----:B------:R-:W-:Y:S01]  /*f870*/  UMOV UR4, URZ ;  /* 0x0000003f00047c82 */ /* 0x000fe20008000000 */
[----:B------:R-:W-:Y:S01]  /*f880*/  USEL UR9, UR18, URZ, !UP0 ;  /* 0x0000003f12097287 */ /* 0x000fe2000c000000 */
[----:B------:R-:W-:Y:S01]  /*f890*/  @UP1 ULDC UR25, c[0x0][0xbec] ;  /* 0x0002fb0000191ab9 */ /* 0x000fe20000000800 */
[----:B------:R-:W-:Y:S02]  /*f8a0*/  USEL UR22, UR17, URZ, !UP0 ;  /* 0x0000003f11167287 */ /* 0x000fe4000c000000 */
[----:B------:R-:W-:Y:S02]  /*f8b0*/  USEL UR21, UR19, URZ, UP2 ;  /* 0x0000003f13157287 */ /* 0x000fe40009000000 */
[----:B------:R-:W-:Y:S01]  /*f8c0*/  @P1 IMAD.HI.U32 R4, R12, UR25, RZ ;  /* 0x000000190c041c27 */ /* 0x000fe2000f8e00ff */
[----:B------:R-:W-:-:S03]  /*f8d0*/  @UP1 ULDC UR28, c[0x0][0xbf0] ;  /* 0x0002fc00001c1ab9 */ /* 0x000fc60000000800 */
[----:B------:R-:W-:Y:S01]  /*f8e0*/  ULDC.64 UR16, c[0x0][UR23+0x220] ;  /* 0x0000880017107abb */ /* 0x000fe20008000a00 */
[----:B------:R-:W-:Y:S01]  /*f8f0*/  ULDC.64 UR14, c[0x0][UR23+0x218] ;  /* 0x00008600170e7abb */ /* 0x000fe20008000a00 */
[----:B------:R-:W-:Y:S01]  /*f900*/  ULDC.64 UR18, c[0x0][UR23+0x228] ;  /* 0x00008a0017127abb */ /* 0x000fe20008000a00 */
[----:B------:R-:W-:Y:S01]  /*f910*/  UIMAD UR17, UR17, UR9, URZ ;  /* 0x00000009111172a4 */ /* 0x000fe2000f8e023f */
[----:B------:R-:W-:Y:S01]  /*f920*/  @P1 SHF.R.U32.HI R5, RZ, UR28, R4 ;  /* 0x0000001cff051c19 */ /* 0x000fe20008011604 */
[----:B------:R-:W-:Y:S02]  /*f930*/  UIMAD.WIDE.U32 UR12, UR14, UR24, URZ ;  /* 0x000000180e0c72a5 */ /* 0x000fe4000f8e003f */
[----:B------:R-:W-:Y:S02]  /*f940*/  UIMAD UR24, UR15, UR24, URZ ;  /* 0x000000180f1872a4 */ /* 0x000fe4000f8e023f */
[----:B------:R-:W-:Y:S01]  /*f950*/  UIMAD.WIDE.U32 UR26, UR18, UR21, URZ ;  /* 0x00000015121a72a5 */ /* 0x000fe2000f8e003f */
[----:B------:R-:W-:Y:S01]  /*f960*/  IMAD.MOV R7, RZ, RZ, -R5 ;  /* 0x000000ffff077224 */ /* 0x000fe200078e0a05 */
[----:B------:R-:W-:-:S02]  /*f970*/  UIMAD.WIDE.U32 UR14, UR16, UR9, URZ ;  /* 0x00000009100e72a5 */ /* 0x000fc4000f8e003f */
[----:B------:R-:W-:Y:S01]  /*f980*/  UIMAD UR18, UR19, UR21, URZ ;  /* 0x00000015131272a4 */ /* 0x000fe2000f8e023f */
[----:B------:R-:W-:Y:S01]  /*f990*/  IMAD R7, R7, UR20, R12 ;  /* 0x0000001407077c24 */ /* 0x000fe2000f8e020c */
[----:B------:R-:W-:Y:S01]  /*f9a0*/  UIMAD UR17, UR16, UR22, UR17 ;  /* 0x00000016101172a4 */ /* 0x000fe2000f8e0211 */
[----:B------:R-:W-:Y:S01]  /*f9b0*/  IMAD.U32 R4, RZ, RZ, UR26 ;  /* 0x0000001aff047e24 */ /* 0x000fe2000f8e00ff */
[----:B------:R-:W-:Y:S02]  /*f9c0*/  UIADD3 UR18, UR27, UR18, URZ ;  /* 0x000000121b127290 */ /* 0x000fe4000fffe03f */
[----:B------:R-:W-:Y:S01]  /*f9d0*/  UIADD3 UR24, UR13, UR24, URZ ;  /* 0x000000180d187290 */ /* 0x000fe2000fffe03f */
[----:B------:R-:W-:Y:S01]  /*f9e0*/  SHF.R.S32.HI R6, RZ, 0x1f, R7 ;  /* 0x0000001fff067819 */ /* 0x000fe20000011407 */
[----:B------:R-:W-:Y:S02]  /*f9f0*/  UIADD3 UR17, UR15, UR17, URZ ;  /* 0x000000110f117290 */ /* 0x000fe4000fffe03f */
[----:B------:R-:W-:Y:S01]  /*fa00*/  IMAD.U32 R8, RZ, RZ, UR18 ;  /* 0x00000012ff087e24 */ /* 0x000fe2000f8e00ff */
[----:B--2---:R-:W-:-:S13]  /*fa10*/  @P0 R2UR UR4, R19 ;  /* 0x00000000130402ca */ /* 0x004fda00000e0000 */
[----:B------:R-:W-:Y:S02]  /*fa20*/  UIADD3 UR12, UP0, UP3, UR14, UR12, UR4 ;  /* 0x0000000c0e0c7290 */ /* 0x000fe4000fb1e004 */
[----:B------:R-:W-:-:S04]  /*fa30*/  USHF.R.S32.HI UR16, URZ, 0x1f, UR4 ;  /* 0x0000001f3f107899 */ /* 0x000fc80008011404 */
[----:B------:R-:W-:Y:S01]  /*fa40*/  UIADD3.X UR14, UR17, UR24, UR16, UP0, UP3 ;  /* 0x00000018110e7290 */ /* 0x000fe200087e6410 */
[----:B------:R-:W-:Y:S01]  /*fa50*/  IADD3 R4, P2, P3, R5, UR12, R4 ;  /* 0x0000000c05047c10 */ /* 0x000fe2000fb5e004 */
[----:B------:R-:W-:Y:S01]  /*fa60*/  ULDC.64 UR12, c[0x0][UR23+0x210] ;  /* 0x00008400170c7abb */ /* 0x000fe20008000a00 */
[----:B------:R-:W-:Y:S01]  /*fa70*/  SHF.R.S32.HI R5, RZ, 0x1f, R5 ;  /* 0x0000001fff057819 */ /* 0x000fe20000011405 */
[----:B------:R-:W-:-:S03]  /*fa80*/  IMAD R9, R7, UR13, RZ ;  /* 0x0000000d07097c24 */ /* 0x000fc6000f8e02ff */
[----:B------:R-:W-:Y:S01]  /*fa90*/  IADD3.X R5, R5, UR14, R8, P2, P3 ;  /* 0x0000000e05057c10 */ /* 0x000fe200097e6408 */
[----:B------:R-:W-:Y:S01]  /*faa0*/  IMAD R9, R6, UR12, R9 ;  /* 0x0000000c06097c24 */ /* 0x000fe2000f8e0209 */
[----:B------:R-:W-:Y:S01]  /*fab0*/  ULDC.64 UR14, c[0x0][0xba8] ;  /* 0x0002ea00000e7ab9 */ /* 0x000fe20000000a00 */
[----:B------:R-:W-:Y:S01]  /*fac0*/  @!UP2 ULDC UR14, c[0x0][0xb50] ;  /* 0x0002d400000eaab9 */ /* 0x000fe20000000800 */
[----:B------:R-:W-:Y:S01]  /*fad0*/  @!UP2 ULDC UR15, c[0x0][0xb54] ;  /* 0x0002d500000faab9 */ /* 0x000fe20000000800 */
[----:B------:R-:W-:Y:S01]  /*fae0*/  IMAD.WIDE.U32 R4, R7, UR12, R4 ;  /* 0x0000000c07047c25 */ /* 0x000fe2000f8e0004 */
[----:B------:R-:W-:Y:S01]  /*faf0*/  ULDC UR12, c[0x0][0xa88] ;  /* 0x0002a200000c7ab9 */ /* 0x000fe20000000800 */
[----:B---3--:R-:W-:Y:S02]  /*fb00*/  @P4 R2UR UR12, R3 ;  /* 0x00000000030c42ca */ /* 0x008fe400000e0000 */
[----:B------:R-:W-:Y:S01]  /*fb10*/  IMAD.IADD R5, R5, 0x1, R9 ;  /* 0x0000000105057824 */ /* 0x000fe200078e0209 */
[----:B------:R-:W-:-:S04]  /*fb20*/  LEA R8, P2, R4, UR14, 0x2 ;  /* 0x0000000e04087c11 */ /* 0x000fc8000f8410ff */
[----:B------:R-:W-:Y:S01]  /*fb30*/  LEA.HI.X R9, R4, UR15, R5, 0x2, P2 ;  /* 0x0000000f04097c11 */ /* 0x000fe200090f1405 */
[----:B------:R-:W-:Y:S08]  /*fb40*/  @P4 BRA `(.L_x_2418) ;  /* 0x0000000000184947 */ /* 0x000ff00003800000 */
[----:B------:R-:W-:Y:S05]  /*fb50*/  @!P0 BRA `(.L_x_2418) ;  /* 0x0000000000148947 */ /* 0x000fea0003800000 */
[----:B------:R-:W2:Y:S04]  /*fb60*/  LDG.E R4, desc[UR38][R20.64] ;  /* 0x0000002614047981 */ /* 0x000ea8000c1e1900 */
[----:B------:R-:W3:Y:S01]  /*fb70*/  LDG.E R3, desc[UR38][R20.64+0x4] ;  /* 0x0000042614037981 */ /* 0x000ee2000c1e1900 */
[----:B--2---:R-:W-:Y:S02]  /*fb80*/  R2UR UR13, R4 ;  /* 0x00000000040d72ca */ /* 0x004fe400000e0000 */
[----:B---3--:R-:W-:-:S13]  /*fb90*/  R2UR UR12, R3 ;  /* 0x00000000030c72ca */ /* 0x008fda00000e0000 */
[----:B------:R-:W-:-:S12]  /*fba0*/  UIADD3 UR12, -UR13, UR12, URZ ;  /* 0x0000000c0d0c7290 */ /* 0x000fd8000fffe13f */
.L_x_2418:
[----:B------:R-:W2:Y:S04]  /*fbb0*/  LDL R10, [R1+0x38] ;  /* 0x00003800010a7983 */ /* 0x000ea80000100800 */
[----:B------:R-:W3:Y:S01]  /*fbc0*/  LDL R3, [R1+0x34] ;  /* 0x0000340001037983 */ /* 0x000ee20000100800 */
[----:B------:R-:W-:Y:S01]  /*fbd0*/  R2UR UR13, R215 ;  /* 0x00000000d70d72ca */ /* 0x000fe200000e0000 */
[----:B------:R-:W-:Y:S01]  /*fbe0*/  UIMAD UR17, UR12, UR20, URZ ;  /* 0x000000140c1172a4 */ /* 0x000fe2000f8e023f */
[----:B------:R-:W-:Y:S01]  /*fbf0*/  PLOP3.LUT P3, PT, PT, PT, UP2, 0x80, 0x0 ;  /* 0x000000000000781c */ /* 0x000fe20003f6f028 */
        /* <DEDUP_REMOVED lines=40> */
[----:B------:R-:W-:Y:S01]  /*fe80*/  UIMAD UR12, UR16, UR14, URZ ;  /* 0x0000000e100c72a4 */ /* 0x000fe2000f8e023f */
[----:B------:R-:W-:Y:S01]  /*fe90*/  LOP3.LUT R48, R49, 0x380, RZ, 0xc0, !PT ;  /* 0x0000038031307812 */ /* 0x000fe200078ec0ff */
[----:B------:R-:W-:Y:S01]  /*fea0*/  UIMAD.WIDE.U32 UR10, UR4, UR14, URZ ;  /* 0x0000000e040a72a5 */ /* 0x000fe2000f8e003f */
        /* <DEDUP_REMOVED lines=8> */
[----:B------:R-:W-:Y:S01]  /*ff30*/  UIMAD UR12, UR4, UR15, UR12 ;  /* 0x0000000f040c72a4 */ /* 0x000fe2000f8e020c */
[C---:B------:R-:W-:Y:S01]  /*ff40*/  IADD3 R41, P4, R2.reuse, 0x7000, RZ ;  /* 0x0000700002297810 */ /* 0x040fe20007f9e0ff */
[----:B------:R-:W-:Y:S01]  /*ff50*/  @UP1 ULDC UR14, c[0x0][0xbec] ;  /* 0x0002fb00000e1ab9 */ /* 0x000fe20000000800 */
        /* <DEDUP_REMOVED lines=11> */
[----:B------:R-:W-:Y:S01]  /*10010*/  IMAD.X R49, RZ, RZ, R3, P2 ;  /* 0x000000ffff317224 */ /* 0x000fe200010e0603 */
[----:B------:R-:W-:-:S02]  /*10020*/  IADD3 R5, P2, R2, 0xf000, RZ ;  /* 0x0000f00002057810 */ /* 0x000fc40007f5e0ff */
[----:B------:R-:W-:Y:S02]  /*10030*/  SHF.R.U64 R28, R28, 0x3, RZ ;  /* 0x000000031c1c7819 */ /* 0x000fe400000012ff */
[----:B------:R-:W-:Y:S02]  /*10040*/  SHF.R.U64 R32, R32, 0x3, RZ ;  /* 0x0000000320207819 */ /* 0x000fe400000012ff */
[----:B------:R-:W-:Y:S01]  /*10050*/  SHF.R.U64 R7, R7, 0x3, RZ ;  /* 0x0000000307077819 */ /* 0x000fe200000012ff */
[----:B------:R-:W-:Y:S01]  /*10060*/  UIADD3 UR11, UR11, UR12, URZ ;  /* 0x0000000c0b0b7290 */ /* 0x000fe2000fffe03f */
[----:B------:R-:W-:Y:S01]  /*10070*/  SHF.R.U64 R36, R36, 0x3, RZ ;  /* 0x0000000324247819 */ /* 0x000fe200000012ff */
[----:B------:R-:W-:Y:S01]  /*10080*/  USHF.R.S32.HI UR4, URZ, 0x1f, UR9 ;  /* 0x0000001f3f047899 */ /* 0x000fe20008011409 */
[----:B------:R-:W-:Y:S01]  /*10090*/  SHF.R.U64 R40, R40, 0x3, RZ ;  /* 0x0000000328287819 */ /* 0x000fe200000012ff */
[----:B------:R-:W-:Y:S01]  /*100a0*/  ULDC.64 UR12, c[0x0][0xae8] ;  /* 0x0002ba00000c7ab9 */ /* 0x000fe20000000a00 */
[----:B------:R-:W-:Y:S01]  /*100b0*/  SHF.R.U64 R44, R44, 0x3, RZ ;  /* 0x000000032c2c7819 */ /* 0x000fe200000012ff */
[--C-:B------:R-:W-:Y:S01]  /*100c0*/  IMAD.X R73, RZ, RZ, R3.reuse, P2 ;  /* 0x000000ffff497224 */ /* 0x100fe200010e0603 */
[----:B------:R-:W-:Y:S01]  /*100d0*/  LOP3.LUT R4, R5, 0x380, RZ, 0xc0, !PT ;  /* 0x0000038005047812 */ /* 0x000fe200078ec0ff */
[----:B------:R-:W5:Y:S01]  /*100e0*/  LD.E.128 R48, desc[UR38][R48.64] ;  /* 0x0000002630307980 */ /* 0x000f62000c101d00 */
        /* <DEDUP_REMOVED lines=11> */
[----:B------:R-:W-:Y:S01]  /*101a0*/  UIMAD.WIDE.U32 UR10, UR19, UR12, UR10 ;  /* 0x0000000c130a72a5 */ /* 0x000fe2000f8e000a */
[C---:B------:R-:W-:Y:S01]  /*101b0*/  IADD3 R57, P6, R2.reuse, 0xb000, RZ ;  /* 0x0000b00002397810 */ /* 0x040fe20007fde0ff */
[----:B------:R-:W5:Y:S01]  /*101c0*/  LD.E.128 R28, desc[UR38][R28.64] ;  /* 0x000000261c1c7980 */ /* 0x000f62000c101d00 */
[----:B------:R-:W-:-:S02]  /*101d0*/  IADD3 R61, P5, R2, 0xc000, RZ ;  /* 0x0000c000023d7810 */ /* 0x000fc40007fbe0ff */
[C---:B------:R-:W-:Y:S01]  /*101e0*/  IADD3 R65, P4, R2.reuse, 0xd000, RZ ;  /* 0x0000d00002417810 */ /* 0x040fe20007f9e0ff */
[----:B------:R-:W5:Y:S01]  /*101f0*/  LD.E.128 R32, desc[UR38][R32.64] ;  /* 0x0000002620207980 */ /* 0x000f62000c101d00 */
[----:B------:R-:W-:Y:S02]  /*10200*/  IADD3 R69, P3, R2, 0xe000, RZ ;  /* 0x0000e00002457810 */ /* 0x000fe40007f7e0ff */
[----:B------:R-:W-:Y:S01]  /*10210*/  SHF.R.U64 R4, R4, 0x3, RZ ;  /* 0x0000000304047819 */ /* 0x000fe200000012ff */
[----:B------:R-:W5:Y:S01]  /*10220*/  LD.E.128 R36, desc[UR38][R36.64] ;  /* 0x0000002624247980 */ /* 0x000f62000c101d00 */
[----:B------:R-:W-:Y:S02]  /*10230*/  LOP3.LUT R2, R7, R2, RZ, 0x3c, !PT ;  /* 0x0000000207027212 */ /* 0x000fe400078e3cff */
[----:B------:R-:W-:Y:S01]  /*10240*/  LOP3.LUT R72, R4, R5, RZ, 0x3c, !PT ;  /* 0x0000000504487212 */ /* 0x000fe200078e3cff */
[----:B------:R-:W-:Y:S01]  /*10250*/  UIMAD UR11, UR19, UR13, UR11 ;  /* 0x0000000d130b72a4 */ /* 0x000fe2000f8e020b */
[----:B------:R-:W-:Y:S01]  /*10260*/  LOP3.LUT R52, R53, 0x380, RZ, 0xc0, !PT ;  /* 0x0000038035347812 */ /* 0x000fe200078ec0ff */
[----:B------:R0:W5:Y:S01]  /*10270*/  LD.E.128 R4, desc[UR38][R2.64] ;  /* 0x0000002602047980 */ /* 0x000162000c101d00 */
[----:B------:R-:W-:Y:S01]  /*10280*/  ULDC.64 UR12, c[0x0][0xaf0] ;  /* 0x0002bc00000c7ab9 */ /* 0x000fe20000000a00 */
[----:B------:R-:W-:Y:S01]  /*10290*/  LOP3.LUT R56, R57, 0x380, RZ, 0xc0, !PT ;  /* 0x0000038039387812 */ /* 0x000fe200078ec0ff */
[----:B------:R-:W-:Y:S01]  /*102a0*/  UIMAD UR4, UR4, UR12, URZ ;  /* 0x0000000c040472a4 */ /* 0x000fe2000f8e023f */
[----:B------:R-:W-:Y:S01]  /*102b0*/  LOP3.LUT R60, R61, 0x380, RZ, 0xc0, !PT ;  /* 0x000003803d3c7812 */ /* 0x000fe200078ec0ff */
[----:B------:R-:W5:Y:S01]  /*102c0*/  LD.E.128 R40, desc[UR38][R40.64] ;  /* 0x0000002628287980 */ /* 0x000f62000c101d00 */
[----:B------:R-:W-:-:S02]  /*102d0*/  LOP3.LUT R64, R65, 0x380, RZ, 0xc0, !PT ;  /* 0x0000038041407812 */ /* 0x000fc400078ec0ff */
[----:B------:R-:W-:Y:S01]  /*102e0*/  LOP3.LUT R68, R69, 0x380, RZ, 0xc0, !PT ;  /* 0x0000038045447812 */ /* 0x000fe200078ec0ff */
[----:B------:R-:W5:Y:S01]  /*102f0*/  LD.E.128 R44, desc[UR38][R44.64] ;  /* 0x000000262c2c7980 */ /* 0x000f62000c101d00 */
[----:B0-----:R-:W-:Y:S01]  /*10300*/  IMAD R2, R20, 0x20, R17 ;  /* 0x0000002014027824 */ /* 0x001fe200078e0211 */
[----:B------:R-:W-:Y:S01]  /*10310*/  UIMAD UR4, UR9, UR13, UR4 ;  /* 0x0000000d090472a4 */ /* 0x000fe2000f8e0204 */
[----:B------:R-:W-:Y:S01]  /*10320*/  SHF.R.U64 R52, R52, 0x3, RZ ;  /* 0x0000000334347819 */ /* 0x000fe200000012ff */
[----:B------:R-:W5:Y:S01]  /*10330*/  LD.E.128 R72, desc[UR38][R72.64] ;  /* 0x0000002648487980 */ /* 0x000f62000c101d00 */
[----:B------:R-:W-:Y:S01]  /*10340*/  VIADD R22, R2, UR18 ;  /* 0x0000001202167c36 */ /* 0x000fe20008000000 */
[----:B------:R-:W-:Y:S01]  /*10350*/  UIMAD.WIDE.U32 UR10, UR9, UR12, UR10 ;  /* 0x0000000c090a72a5 */ /* 0x000fe2000f8e000a */
[----:B------:R-:W-:Y:S02]  /*10360*/  SHF.R.U64 R56, R56, 0x3, RZ ;  /* 0x0000000338387819 */ /* 0x000fe400000012ff */
[----:B------:R-:W-:Y:S01]  /*10370*/  @P1 IMAD.HI.U32 R2, R22, UR14, RZ ;  /* 0x0000000e16021c27 */ /* 0x000fe2000f8e00ff */
[----:B------:R-:W-:Y:S01]  /*10380*/  @UP1 ULDC UR9, c[0x0][0xbf0] ;  /* 0x0002fc0000091ab9 */ /* 0x000fe20000000800 */
[----:B------:R-:W-:-:S02]  /*10390*/  SHF.R.U64 R60, R60, 0x3, RZ ;  /* 0x000000033c3c7819 */ /* 0x000fc400000012ff */
[----:B------:R-:W-:Y:S01]  /*103a0*/  IMAD.MOV.U32 R19, RZ, RZ, R22 ;  /* 0x000000ffff137224 */ /* 0x000fe200078e0016 */
[----:B------:R-:W-:Y:S02]  /*103b0*/  SHF.R.U64 R64, R64, 0x3, RZ ;  /* 0x0000000340407819 */ /* 0x000fe400000012ff */
[----:B------:R-:W-:Y:S02]  /*103c0*/  SHF.R.U64 R68, R68, 0x3, RZ ;  /* 0x0000000344447819 */ /* 0x000fe400000012ff */
[----:B------:R-:W-:Y:S01]  /*103d0*/  @P1 SHF.R.U32.HI R19, RZ, UR9, R2 ;  /* 0x00000009ff131c19 */ /* 0x000fe20008011602 */
[----:B------:R-:W-:Y:S01]  /*103e0*/  UIADD3 UR4, UR11, UR4, URZ ;  /* 0x000000040b047290 */ /* 0x000fe2000fffe03f */
        /* <DEDUP_REMOVED lines=10> */
[--C-:B------:R-:W-:Y:S01]  /*10490*/  SHF.R.S32.HI R20, RZ, 0x1f, R19.reuse ;  /* 0x0000001fff147819 */ /* 0x100fe20000011413 */
[----:B------:R-:W-:Y:S01]  /*104a0*/  IMAD.MOV R21, RZ, RZ, -R19 ;  /* 0x000000ffff157224 */ /* 0x000fe200078e0a13 */
[----:B------:R-:W5:Y:S01]  /*104b0*/  LD.E.128 R52, desc[UR38][R52.64] ;  /* 0x0000002634347980 */ /* 0x000f62000c101d00 */
[----:B------:R-:W-:-:S02]  /*104c0*/  IMAD.U32 R2, RZ, RZ, UR10 ;  /* 0x0000000aff027e24 */ /* 0x000fc4000f8e00ff */
[----:B------:R-:W-:Y:S01]  /*104d0*/  IMAD.U32 R3, RZ, RZ, UR11 ;  /* 0x0000000bff037e24 */ /* 0x000fe2000f8e00ff */
[----:B------:R-:W-:Y:S01]  /*104e0*/  ULDC.64 UR10, c[0x0][0xae0] ;  /* 0x0002b800000a7ab9 */ /* 0x000fe20000000a00 */
[----:B------:R-:W-:Y:S01]  /*104f0*/  IMAD.U32 R3, RZ, RZ, UR4 ;  /* 0x00000004ff037e24 */ /* 0x000fe2000f8e00ff */
[----:B------:R-:W5:Y:S01]  /*10500*/  LD.E.128 R56, desc[UR38][R56.64] ;  /* 0x0000002638387980 */ /* 0x000f62000c101d00 */
[----:B------:R-:W-:Y:S02]  /*10510*/  IMAD R20, R20, UR10, RZ ;  /* 0x0000000a14147c24 */ /* 0x000fe4000f8e02ff */
[----:B------:R-:W-:Y:S01]  /*10520*/  IMAD R21, R21, UR20, R22 ;  /* 0x0000001415157c24 */ /* 0x000fe2000f8e0216 */
[----:B------:R-:W5:Y:S01]  /*10530*/  LD.E.128 R60, desc[UR38][R60.64] ;  /* 0x000000263c3c7980 */ /* 0x000f62000c101d00 */
[----:B------:R-:W-:-:S03]  /*10540*/  IMAD.WIDE.U32 R2, R19, UR10, R2 ;  /* 0x0000000a13027c25 */ /* 0x000fc6000f8e0002 */
[----:B------:R-:W5:Y:S01]  /*10550*/  LD.E.128 R64, desc[UR38][R64.64] ;  /* 0x0000002640407980 */ /* 0x000f62000c101d00 */
[----:B------:R-:W-:Y:S01]  /*10560*/  IMAD R77, R19, UR11, R20 ;  /* 0x0000000b134d7c24 */ /* 0x000fe2000f8e0214 */
[----:B------:R-:W-:Y:S01]  /*10570*/  SHF.R.S32.HI R19, RZ, 0x1f, R21 ;  /* 0x0000001fff137819 */ /* 0x000fe20000011415 */
[----:B------:R-:W-:Y:S01]  /*10580*/  ULDC.64 UR10, c[0x0][0xad8] ;  /* 0x0002b600000a7ab9 */ /* 0x000fe20000000a00 */
[----:B------:R-:W5:Y:S01]  /*10590*/  LD.E.128 R68, desc[UR38][R68.64] ;  /* 0x0000002644447980 */ /* 0x000f62000c101d00 */
[----:B------:R-:W-:Y:S02]  /*105a0*/  IMAD.IADD R3, R3, 0x1, R77 ;  /* 0x0000000103037824 */ /* 0x000fe400078e024d */
[----:B------:R-:W-:Y:S01]  /*105b0*/  IMAD R20, R19, UR10, RZ ;  /* 0x0000000a13147c24 */ /* 0x000fe2000f8e02ff */
[----:B------:R-:W-:Y:S01]  /*105c0*/  @!PT LDS RZ, [RZ] ;  /* 0x00000000fffff984 */ /* 0x000fe20000000800 */
[----:B------:R-:W-:Y:S01]  /*105d0*/  @!PT LDS RZ, [RZ] ;  /* 0x00000000fffff984 */ /* 0x000fe20000000800 */
[----:B------:R-:W-:Y:S01]  /*105e0*/  @!PT LDS RZ, [RZ] ;  /* 0x00000000fffff984 */ /* 0x000fe20000000800 */
[----:B------:R-:W-:Y:S01]  /*105f0*/  @!PT LDS RZ, [RZ] ;  /* 0x00000000fffff984 */ /* 0x000fe20000000800 */
[----:B------:R0:W-:Y:S06]  /*10600*/  MEMBAR.ALL.CTA ;  /* 0x0000000000007992 */ /* 0x0001ec0000008000 */
[----:B0-----:R-:W0:Y:S01]  /*10610*/  FENCE.VIEW.ASYNC.S ;  /* 0x00000000000073c6 */ /* 0x001e220000000000 */
[----:B------:R-:W-:-:S02]  /*10620*/  VIADD R22, R17, UR18 ;  /* 0x0000001211167c36 */ /* 0x000fc40008000000 */
[C---:B------:R-:W-:Y:S02]  /*10630*/  IMAD R17, R21.reuse, UR11, R20 ;  /* 0x0000000b15117c24 */ /* 0x040fe4000f8e0214 */
[----:B------:R-:W-:Y:S01]  /*10640*/  IMAD.WIDE.U32 R2, R21, UR10, R2 ;  /* 0x0000000a15027c25 */ /* 0x000fe2000f8e0002 */
[----:B------:R-:W-:-:S03]  /*10650*/  ULDC.64 UR10, c[0x0][0xa80] ;  /* 0x0002a000000a7ab9 */ /* 0x000fc60000000a00 */
[----:B------:R-:W-:Y:S02]  /*10660*/  VIADD R19, R22, 0x20 ;  /* 0x0000002016137836 */ /* 0x000fe40000000000 */
[----:B------:R-:W-:Y:S01]  /*10670*/  IMAD.IADD R3, R3, 0x1, R17 ;  /* 0x0000000103037824 */ /* 0x000fe200078e0211 */
[C---:B------:R-:W-:Y:S01]  /*10680*/  LEA R17, P2, R2.reuse, UR10, 0x1 ;  /* 0x0000000a02117c11 */ /* 0x040fe2000f8408ff */
[----:B------:R-:W-:Y:S01]  /*10690*/  UIADD3 UR8, UR8, 0x38820, URZ ;  /* 0x0003882008087890 */ /* 0x000fe2000fffe03f */
[----:B------:R-:W-:Y:S02]  /*106a0*/  ISETP.GE.AND P1, PT, R19, UR17, PT ;  /* 0x0000001113007c0c */ /* 0x000fe4000bf26270 */
[----:B------:R-:W-:Y:S02]  /*106b0*/  LEA.HI.X R19, R2, UR11, R3, 0x1, P2 ;  /* 0x0000000b02137c11 */ /* 0x000fe400090f0c03 */
[C---:B------:R-:W-:Y:S01]  /*106c0*/  ISETP.GE.AND P2, PT, R22.reuse, UR17, PT ;  /* 0x0000001116007c0c */ /* 0x040fe2000bf46270 */
[----:B------:R-:W-:Y:S01]  /*106d0*/  UPRMT UR8, URZ, 0x654, UR8 ;  /* 0x000006543f087896 */ /* 0x000fe20008000008 */
[----:B------:R-:W-:-:S02]  /*106e0*/  VIADD R20, R22, 0x40 ;  /* 0x0000004016147836 */ /* 0x000fc40000000000 */
[C---:B------:R-:W-:Y:S02]  /*106f0*/  VIADD R82, R0.reuse, 0x80 ;  /* 0x0000008000527836 */ /* 0x040fe40000000000 */
[C---:B------:R-:W-:Y:S02]  /*10700*/  VIADD R84, R0.reuse, 0xc0 ;  /* 0x000000c000547836 */ /* 0x040fe40000000000 */
[----:B------:R-:W-:Y:S01]  /*10710*/  VIADD R80, R0, 0x40 ;  /* 0x0000004000507836 */ /* 0x000fe20000000000 */
[----:B0-----:R0:W1:Y:S01]  /*10720*/  SHFL.IDX PT, R81, R17, RZ, 0x181f ;  /* 0x00181fff11517589 */ /* 0x00106200000e0000 */
[----:B------:R-:W-:Y:S01]  /*10730*/  SYNCS.ARRIVE.TRANS64.RED.A1T0 RZ, [UR8], RZ ;  /* 0x000000ffffff79a7 */ /* 0x000fe20008100408 */
[----:B------:R-:W-:Y:S02]  /*10740*/  BSSY B1, `(.L_x_2420) ;  /* 0x0000019000017945 */ /* 0x000fe40003800000 */
[----:B------:R0:W2:Y:S01]  /*10750*/  SHFL.IDX PT, R79, R19, RZ, 0x181f ;  /* 0x00181fff134f7589 */ /* 0x0000a200000e0000 */
[----:B------:R-:W-:-:S02]  /*10760*/  ISETP.GE.AND P0, PT, R20, UR17, PT ;  /* 0x0000001114007c0c */ /* 0x000fc4000bf06270 */
[----:B------:R-:W-:Y:S02]  /*10770*/  SHF.R.S32.HI R87, RZ, 0x1f, R0 ;  /* 0x0000001fff577819 */ /* 0x000fe40000011400 */
        /* <DEDUP_REMOVED lines=21> */
.L_x_2421:
[----:B------:R-:W-:Y:S05]  /*108d0*/  BSYNC B1 ;  /* 0x0000000000017941 */ /* 0x000fea0003800000 */
.L_x_2420:
        /* <DEDUP_REMOVED lines=21> */
.L_x_2423:
[----:B------:R-:W-:Y:S05]  /*10a30*/  BSYNC B1 ;  /* 0x0000000000017941 */ /* 0x000fea0003800000 */
.L_x_2422:
        /* <DEDUP_REMOVED lines=21> */
.L_x_2425:
[----:B------:R-:W-:Y:S05]  /*10b90*/  BSYNC B1 ;  /* 0x0000000000017941 */ /* 0x000fea0003800000 */
.L_x_2424:
[----:B0-----:R-:W-:Y:S01]  /*10ba0*/  VIADD R2, R22, 0x60 ;  /* 0x0000006016027836 */ /* 0x001fe20000000000 */
[----:B---3--:R-:W0:Y:S04]  /*10bb0*/  SHFL.IDX PT, R19, R19, 0x3, 0x181f ;  /* 0x00781f0013137f89 */ /* 0x008e2800000e0000 */
[----:B------:R-:W-:Y:S01]  /*10bc0*/  ISETP.GE.AND P0, PT, R2, UR17, PT ;  /* 0x0000001102007c0c */ /* 0x000fe2000bf06270 */
[----:B------:R-:W3:-:S12]  /*10bd0*/  SHFL.IDX PT, R17, R17, 0x3, 0x181f ;  /* 0x00781f0011117f89 */ /* 0x000ed800000e0000 */
        /* <DEDUP_REMOVED lines=20> */
.L_x_2419:
        /* <DEDUP_REMOVED lines=31> */
[----:B------:R-:W-:Y:S01]  /*10f10*/  BSSY B1, `(.L_x_2427) ;  /* 0x00000e1000017945 */ /* 0x000fe20003800000 */
        /* <DEDUP_REMOVED lines=41> */
[C---:B------:R-:W-:Y:S01]  /*111b0*/  VIADD R181, R23.reuse, 0x40 ;  /* 0x0000004017b57836 */ /* 0x040fe20000000000 */
[----:B------:R-:W-:Y:S01]  /*111c0*/  SHF.R.S32.HI R169, RZ, 0x1f, R169 ;  /* 0x0000001fffa97819 */ /* 0x000fe200000114a9 */
[C---:B------:R-:W-:Y:S01]  /*111d0*/  VIADD R183, R23.reuse, 0x38 ;  /* 0x0000003817b77836 */ /* 0x040fe20000000000 */
        /* <DEDUP_REMOVED lines=40> */
[----:B------:R-:W-:Y:S01]  /*11460*/  VIADD R194, R23, 0x8 ;  /* 0x0000000817c27836 */ /* 0x000fe20000000000 */
[----:B012---:R-:W-:Y:S06]  /*11470*/  @P2 BRA `(.L_x_2428) ;  /* 0x0000000800282947 */ /* 0x007fec0003800000 */
[----:B------:R-:W-:Y:S01]  /*11480*/  ULDC UR4, c[0x0][0xac8] ;  /* 0x0002b20000047ab9 */ /* 0x000fe20000000800 */
[C---:B------:R-:W-:Y:S01]  /*11490*/  VIADD R17, R23.reuse, 0xe0 ;  /* 0x000000e017117836 */ /* 0x040fe20000000000 */
[C---:B------:R-:W-:Y:S01]  /*114a0*/  ISETP.GE.AND P2, PT, R23.reuse, UR4, PT ;  /* 0x0000000417007c0c */ /* 0x040fe2000bf46270 */
[C---:B------:R-:W-:Y:S01]  /*114b0*/  VIADD R19, R23.reuse, 0xe8 ;  /* 0x000000e817137836 */ /* 0x040fe20000000000 */
[----:B------:R-:W-:Y:S01]  /*114c0*/  ISETP.GE.AND P1, PT, R194, UR4, PT ;  /* 0x00000004c2007c0c */ /* 0x000fe2000bf26270 */
[----:B------:R-:W-:Y:S01]  /*114d0*/  VIADD R21, R23, 0xf0 ;  /* 0x000000f017157836 */ /* 0x000fe20000000000 */
[----:B------:R-:W-:Y:S02]  /*114e0*/  ISETP.GE.AND P3, PT, R192, UR4, PT ;  /* 0x00000004c0007c0c */ /* 0x000fe4000bf66270 */
[----:B------:R-:W-:Y:S02]  /*114f0*/  ISETP.GE.AND P4, PT, R190, UR4, PT ;  /* 0x00000004be007c0c */ /* 0x000fe4000bf86270 */
[----:B------:R-:W-:-:S05]  /*11500*/  SHF.R.S32.HI R9, RZ, 0x1f, R219 ;  /* 0x0000001fff097819 */ /* 0x000fca00000114db */
[----:B------:R-:W-:Y:S02]  /*11510*/  @!P2 IMAD.WIDE R4, R23, 0x4, R2 ;  /* 0x000000041704a825 */ /* 0x000fe400078e0202 */
[----:B------:R-:W-:-:S03]  /*11520*/  @!P1 LEA R6, P5, R194, R2, 0x2 ;  /* 0x00000002c2069211 */ /* 0x000fc600078a10ff */
[----:B------:R0:W-:Y:S01]  /*11530*/  @!P2 ST.E.64 desc[UR38][R4.64], R24 ;  /* 0x000000180400a985 */ /* 0x0001e2000c101b26 */
[----:B------:R-:W-:Y:S02]  /*11540*/  ISETP.GE.AND P2, PT, R188, UR4, PT ;  /* 0x00000004bc007c0c */ /* 0x000fe4000bf46270 */
[----:B------:R-:W-:-:S05]  /*11550*/  @!P1 LEA.HI.X R7, R194, R3, R195, 0x2, P5 ;  /* 0x00000003c2079211 */ /* 0x000fca00028f14c3 */
[----:B------:R1:W-:Y:S01]  /*11560*/  @!P1 ST.E.64 desc[UR38][R6.64], R28 ;  /* 0x0000001c06009985 */ /* 0x0003e2000c101b26 */
[----:B------:R-:W-:Y:S02]  /*11570*/  ISETP.GE.AND P1, PT, R186, UR4, PT ;  /* 0x00000004ba007c0c */ /* 0x000fe4000bf26270 */
[----:B0-----:R-:W-:Y:S01]  /*11580*/  @!P3 LEA R4, P6, R192, R2, 0x2 ;  /* 0x00000002c004b211 */ /* 0x001fe200078c10ff */
[----:B------:R-:W-:-:S03]  /*11590*/  VIADD R25, R23, 0xf8 ;  /* 0x000000f817197836 */ /* 0x000fc60000000000 */
        /* <DEDUP_REMOVED lines=55> */
[----:B0-----:R-:W-:-:S04]  /*11910*/  @!P4 LEA R4, P6, R164, R2, 0x2 ;  /* 0x00000002a404c211 */ /* 0x001fc800078c10ff */
[----:B------:R-:W-:Y:S02]  /*11920*/  @!P4 LEA.HI.X R5, R164, R3, R165, 0x2, P6 ;  /* 0x00000003a405c211 */ /* 0x000fe400030f14a5 */
[----:B-1----:R-:W-:-:S03]  /*11930*/  @!P1 LEA R6, P5, R162, R2, 0x2 ;  /* 0x00000002a2069211 */ /* 0x002fc600078a10ff */
[----:B------:R0:W-:Y:S01]  /*11940*/  @!P4 ST.E.64 desc[UR38][R4.64], R88 ;  /* 0x000000580400c985 */ /* 0x0001e2000c101b26 */
[----:B------:R-:W-:Y:S02]  /*11950*/  ISETP.GE.AND P4, PT, R156, UR4, PT ;  /* 0x000000049c007c0c */ /* 0x000fe4000bf86270 */
[----:B------:R-:W-:Y:S02]  /*11960*/  @!P1 LEA.HI.X R7, R162, R3, R163, 0x2, P5 ;  /* 0x00000003a2079211 */ /* 0x000fe400028f14a3 */
[----:B------:R-:W-:-:S03]  /*11970*/  @!P2 LEA R10, P5, R158, R2, 0x2 ;  /* 0x000000029e0aa211 */ /* 0x000fc600078a10ff */
[----:B------:R1:W-:Y:S01]  /*11980*/  @!P1 ST.E.64 desc[UR38][R6.64], R92 ;  /* 0x0000005c06009985 */ /* 0x0003e2000c101b26 */
[----:B------:R-:W-:Y:S02]  /*11990*/  @!P2 LEA.HI.X R11, R158, R3, R159, 0x2, P5 ;  /* 0x000000039e0ba211 */ /* 0x000fe400028f149f */
[----:B0-----:R-:W-:-:S03]  /*119a0*/  @!P3 LEA R4, P6, R160, R2, 0x2 ;  /* 0x00000002a004b211 */ /* 0x001fc600078c10ff */
[----:B------:R-:W-:Y:S02]  /*119b0*/  @!P4 LEA R12, P1, R156, R2, 0x2 ;  /* 0x000000029c0cc211 */ /* 0x000fe400078210ff */
[-C--:B------:R-:W-:Y:S02]  /*119c0*/  @!P3 LEA.HI.X R5, R160, R3.reuse, R161, 0x2, P6 ;  /* 0x00000003a005b211 */ /* 0x080fe400030f14a1 */
[----:B------:R-:W-:Y:S02]  /*119d0*/  ISETP.GE.AND P6, PT, R154, UR4, PT ;  /* 0x000000049a007c0c */ /* 0x000fe4000bfc6270 */
[----:B------:R-:W-:Y:S01]  /*119e0*/  @!P4 LEA.HI.X R13, R156, R3, R157, 0x2, P1 ;  /* 0x000000039c0dc211 */ /* 0x000fe200008f149d */
[----:B------:R0:W-:Y:S01]  /*119f0*/  @!P3 ST.E.64 desc[UR38][R4.64], R96 ;  /* 0x000000600400b985 */ /* 0x0001e2000c101b26 */
[----:B------:R-:W-:Y:S02]  /*11a00*/  ISETP.GE.AND P3, PT, R226, UR4, PT ;  /* 0x00000004e2007c0c */ /* 0x000fe4000bf66270 */
[----:B------:R-:W-:Y:S01]  /*11a10*/  ISETP.GE.AND P1, PT, R224, UR4, PT ;  /* 0x00000004e0007c0c */ /* 0x000fe2000bf26270 */
[----:B------:R2:W-:Y:S01]  /*11a20*/  @!P2 ST.E.64 desc[UR38][R10.64], R100 ;  /* 0x000000640a00a985 */ /* 0x0005e2000c101b26 */
[----:B------:R-:W-:-:S03]  /*11a30*/  ISETP.GE.AND P2, PT, R225, UR4, PT ;  /* 0x00000004e1007c0c */ /* 0x000fc6000bf46270 */
[----:B------:R3:W-:Y:S02]  /*11a40*/  @!P4 ST.E.64 desc[UR38][R12.64], R104 ;  /* 0x000000680c00c985 */ /* 0x0007e4000c101b26 */
[----:B------:R-:W-:-:S04]  /*11a50*/  @!P6 LEA R14, P5, R154, R2, 0x2 ;  /* 0x000000029a0ee211 */ /* 0x000fc800078a10ff */
[-C--:B------:R-:W-:Y:S02]  /*11a60*/  @!P6 LEA.HI.X R15, R154, R3.reuse, R155, 0x2, P5 ;  /* 0x000000039a0fe211 */ /* 0x080fe400028f149b */
[----:B------:R-:W-:Y:S02]  /*11a70*/  ISETP.GE.AND P5, PT, R223, UR4, PT ;  /* 0x00000004df007c0c */ /* 0x000fe4000bfa6270 */
[CC--:B-1----:R-:W-:Y:S01]  /*11a80*/  @!P2 LEA R6, P4, R225.reuse, R2.reuse, 0x2 ;  /* 0x00000002e106a211 */ /* 0x0c2fe200078810ff */
[----:B------:R1:W-:Y:S01]  /*11a90*/  @!P6 ST.E.64 desc[UR38][R14.64], R108 ;  /* 0x0000006c0e00e985 */ /* 0x0003e2000c101b26 */
[C---:B0-----:R-:W-:Y:S02]  /*11aa0*/  @!P3 LEA R4, P6, R226.reuse, R2, 0x2 ;  /* 0x00000002e204b211 */ /* 0x041fe400078c10ff */
[-C--:B------:R-:W-:Y:S02]  /*11ab0*/  @!P2 LEA.HI.X R7, R225, R3.reuse, R152, 0x2, P4 ;  /* 0x00000003e107a211 */ /* 0x080fe400020f1498 */
[----:B------:R-:W-:-:S02]  /*11ac0*/  @!P3 LEA.HI.X R5, R226, R3, R153, 0x2, P6 ;  /* 0x00000003e205b211 */ /* 0x000fc400030f1499 */
[----:B------:R-:W-:Y:S02]  /*11ad0*/  ISETP.GE.AND P4, PT, R219, UR4, PT ;  /* 0x00000004db007c0c */ /* 0x000fe4000bf86270 */
[CC--:B--2---:R-:W-:Y:S01]  /*11ae0*/  @!P1 LEA R10, P6, R224.reuse, R2.reuse, 0x2 ;  /* 0x00000002e00a9211 */ /* 0x0c4fe200078c10ff */
[----:B------:R0:W-:Y:S03]  /*11af0*/  @!P3 ST.E.64 desc[UR38][R4.64], R112 ;  /* 0x000000700400b985 */ /* 0x0001e6000c101b26 */
[----:B------:R-:W-:Y:S01]  /*11b00*/  @!P1 LEA.HI.X R11, R224, R3, R22, 0x2, P6 ;  /* 0x00000003e00b9211 */ /* 0x000fe200030f1416 */
[----:B------:R2:W-:Y:S01]  /*11b10*/  @!P2 ST.E.64 desc[UR38][R6.64], R116 ;  /* 0x000000740600a985 */ /* 0x0005e2000c101b26 */
[----:B---3--:R-:W-:-:S03]  /*11b20*/  @!P5 LEA R12, P2, R223, R2, 0x2 ;  /* 0x00000002df0cd211 */ /* 0x008fc600078410ff */
[----:B------:R3:W-:Y:S01]  /*11b30*/  @!P1 ST.E.64 desc[UR38][R10.64], R120 ;  /* 0x000000780a009985 */ /* 0x0007e2000c101b26 */
[-C--:B------:R-:W-:Y:S02]  /*11b40*/  @!P5 LEA.HI.X R13, R223, R3.reuse, R20, 0x2, P2 ;  /* 0x00000003df0dd211 */ /* 0x080fe400010f1414 */
[----:B------:R-:W-:Y:S02]  /*11b50*/  ISETP.GE.AND P2, PT, R218, UR4, PT ;  /* 0x00000004da007c0c */ /* 0x000fe4000bf46270 */
[----:B-1----:R-:W-:Y:S01]  /*11b60*/  @!P4 LEA R14, P3, R219, R2, 0x2 ;  /* 0x00000002db0ec211 */ /* 0x002fe200078610ff */
[----:B------:R1:W-:Y:S01]  /*11b70*/  @!P5 ST.E.64 desc[UR38][R12.64], R124 ;  /* 0x0000007c0c00d985 */ /* 0x0003e2000c101b26 */
[----:B------:R-:W-:Y:S02]  /*11b80*/  ISETP.GE.AND P1, PT, R17, UR4, PT ;  /* 0x0000000411007c0c */ /* 0x000fe4000bf26270 */
[----:B------:R-:W-:Y:S02]  /*11b90*/  @!P4 LEA.HI.X R15, R219, R3, R9, 0x2, P3 ;  /* 0x00000003db0fc211 */ /* 0x000fe400018f1409 */
[----:B------:R-:W-:-:S02]  /*11ba0*/  ISETP.GE.AND P3, PT, R19, UR4, PT ;  /* 0x0000000413007c0c */ /* 0x000fc4000bf66270 */
[----:B0-----:R-:W-:Y:S01]  /*11bb0*/  SHF.R.S32.HI R5, RZ, 0x1f, R218 ;  /* 0x0000001fff057819 */ /* 0x001fe200000114da */
[----:B------:R0:W-:Y:S01]  /*11bc0*/  @!P4 ST.E.64 desc[UR38][R14.64], R128 ;  /* 0x000000800e00c985 */ /* 0x0001e2000c101b26 */
[----:B------:R-:W-:Y:S02]  /*11bd0*/  ISETP.GE.AND P4, PT, R21, UR4, PT ;  /* 0x0000000415007c0c */ /* 0x000fe4000bf86270 */
[CC--:B------:R-:W-:Y:S02]  /*11be0*/  @!P2 LEA R4, P5, R218.reuse, R2.reuse, 0x2 ;  /* 0x00000002da04a211 */ /* 0x0c0fe400078a10ff */
[----:B--2---:R-:W-:Y:S02]  /*11bf0*/  SHF.R.S32.HI R7, RZ, 0x1f, R17 ;  /* 0x0000001fff077819 */ /* 0x004fe40000011411 */
[----:B------:R-:W-:Y:S02]  /*11c00*/  @!P1 LEA R6, P6, R17, R2, 0x2 ;  /* 0x0000000211069211 */ /* 0x000fe400078c10ff */
[----:B------:R-:W-:-:S02]  /*11c10*/  @!P2 LEA.HI.X R5, R218, R3, R5, 0x2, P5 ;  /* 0x00000003da05a211 */ /* 0x000fc400028f1405 */
[----:B------:R-:W-:Y:S02]  /*11c20*/  ISETP.GE.AND P5, PT, R25, UR4, PT ;  /* 0x0000000419007c0c */ /* 0x000fe4000bfa6270 */
[-C--:B------:R-:W-:Y:S01]  /*11c30*/  @!P1 LEA.HI.X R7, R17, R3.reuse, R7, 0x2, P6 ;  /* 0x0000000311079211 */ /* 0x080fe200030f1407 */
[----:B------:R0:W-:Y:S01]  /*11c40*/  @!P2 ST.E.64 desc[UR38][R4.64], R132 ;  /* 0x000000840400a985 */ /* 0x0001e2000c101b26 */
[----:B------:R-:W-:Y:S02]  /*11c50*/  SHF.R.S32.HI R9, RZ, 0x1f, R19 ;  /* 0x0000001fff097819 */ /* 0x000fe40000011413 */
[C---:B---3--:R-:W-:Y:S01]  /*11c60*/  @!P3 LEA R10, P6, R19.reuse, R2, 0x2 ;  /* 0x00000002130ab211 */ /* 0x048fe200078c10ff */
[----:B------:R0:W-:Y:S03]  /*11c70*/  @!P1 ST.E.64 desc[UR38][R6.64], R136 ;  /* 0x0000008806009985 */ /* 0x0001e6000c101b26 */
[----:B------:R-:W-:-:S02]  /*11c80*/  @!P3 LEA.HI.X R11, R19, R3, R9, 0x2, P6 ;  /* 0x00000003130bb211 */ /* 0x000fc400030f1409 */
[----:B------:R-:W-:Y:S02]  /*11c90*/  SHF.R.S32.HI R9, RZ, 0x1f, R21 ;  /* 0x0000001fff097819 */ /* 0x000fe40000011415 */
[CC--:B-1----:R-:W-:Y:S01]  /*11ca0*/  @!P4 LEA R12, P6, R21.reuse, R2.reuse, 0x2 ;  /* 0x00000002150cc211 */ /* 0x0c2fe200078c10ff */
[----:B------:R0:W-:Y:S03]  /*11cb0*/  @!P3 ST.E.64 desc[UR38][R10.64], R140 ;  /* 0x0000008c0a00b985 */ /* 0x0001e6000c101b26 */
[-C--:B------:R-:W-:Y:S02]  /*11cc0*/  @!P4 LEA.HI.X R13, R21, R3.reuse, R9, 0x2, P6 ;  /* 0x00000003150dc211 */ /* 0x080fe400030f1409 */
[----:B------:R-:W-:Y:S02]  /*11cd0*/  SHF.R.S32.HI R9, RZ, 0x1f, R25 ;  /* 0x0000001fff097819 */ /* 0x000fe40000011419 */
[C---:B------:R-:W-:Y:S01]  /*11ce0*/  @!P5 LEA R2, P6, R25.reuse, R2, 0x2 ;  /* 0x000000021902d211 */ /* 0x040fe200078c10ff */
[----:B------:R0:W-:Y:S03]  /*11cf0*/  @!P4 ST.E.64 desc[UR38][R12.64], R144 ;  /* 0x000000900c00c985 */ /* 0x0001e6000c101b26 */
[----:B------:R-:W-:-:S05]  /*11d00*/  @!P5 LEA.HI.X R3, R25, R3, R9, 0x2, P6 ;  /* 0x000000031903d211 */ /* 0x000fca00030f1409 */
[----:B------:R0:W-:Y:S04]  /*11d10*/  @!P5 ST.E.64 desc[UR38][R2.64], R148 ;  /* 0x000000940200d985 */ /* 0x0001e8000c101b26 */
.L_x_2428:
[----:B------:R-:W-:Y:S05]  /*11d20*/  BSYNC B1 ;  /* 0x0000000000017941 */ /* 0x000fea0003800000 */
.L_x_2427:
[----:B0-----:R0:W1:Y:S04]  /*11d30*/  SHFL.IDX PT, R3, R8, 0x1, 0x1c1f ;  /* 0x003c1f0008037f89 */ /* 0x00106800000e0000 */
        /* <DEDUP_REMOVED lines=68> */
[-C--:B-1----:R-:W-:Y:S02]  /*12180*/  @!P6 LEA R4, P4, R166, R2.reuse, 0x2 ;  /* 0x00000002a604e211 */ /* 0x082fe400078810ff */
[-C--:B---3--:R-:W-:Y:S01]  /*12190*/  @!P0 LEA R6, P5, R164, R2.reuse, 0x2 ;  /* 0x00000002a4068211 */ /* 0x088fe200078a10ff */
        /* <DEDUP_REMOVED lines=9> */
[----:B0-----:R-:W-:Y:S02]  /*12230*/  @!P2 LEA R8, P6, R160, R2, 0x2 ;  /* 0x00000002a008a211 */ /* 0x001fe400078c10ff */
[----:B------:R-:W-:Y:S01]  /*12240*/  ISETP.GE.AND P0, PT, R154, UR4, PT ;  /* 0x000000049a007c0c */ /* 0x000fe2000bf06270 */
[----:B------:R0:W-:Y:S01]  /*12250*/  @!P1 ST.E.64 desc[UR38][R14.64], R94 ;  /* 0x0000005e0e009985 */ /* 0x0001e2000c101b26 */
[----:B------:R-:W-:Y:S02]  /*12260*/  @!P2 LEA.HI.X R9, R160, R3, R161, 0x2, P6 ;  /* 0x00000003a009a211 */ /* 0x000fe400030f14a1 */
[----:B------:R-:W-:-:S02]  /*12270*/  ISETP.GE.AND P1, PT, R226, UR4, PT ;  /* 0x00000004e2007c0c */ /* 0x000fc4000bf26270 */
[CC--:B-1----:R-:W-:Y:S01]  /*12280*/  @!P3 LEA R10, P4, R158.reuse, R2.reuse, 0x2 ;  /* 0x000000029e0ab211 */ /* 0x0c2fe200078810ff */
[----:B------:R1:W-:Y:S01]  /*12290*/  @!P2 ST.E.64 desc[UR38][R8.64], R98 ;  /* 0x000000620800a985 */ /* 0x0003e2000c101b26 */
[----:B------:R-:W-:Y:S02]  /*122a0*/  ISETP.GE.AND P2, PT, R225, UR4, PT ;  /* 0x00000004e1007c0c */ /* 0x000fe4000bf46270 */
[-C--:B------:R-:W-:Y:S02]  /*122b0*/  @!P3 LEA.HI.X R11, R158, R3.reuse, R159, 0x2, P4 ;  /* 0x000000039e0bb211 */ /* 0x080fe400020f149f */
[-C--:B--2---:R-:W-:Y:S02]  /*122c0*/  @!P5 LEA R4, P4, R156, R2.reuse, 0x2 ;  /* 0x000000029c04d211 */ /* 0x084fe400078810ff */
        /* <DEDUP_REMOVED lines=14> */
[----:B-1----:R-:W-:Y:S01]  /*123b0*/  @!P3 LEA R8, P4, R224, R2, 0x2 ;  /* 0x00000002e008b211 */ /* 0x002fe200078810ff */
[----:B------:R-:W-:Y:S01]  /*123c0*/  @!P2 ST.E.64 desc[UR38][R14.64], R118 ;  /* 0x000000760e00a985 */ /* 0x000fe2000c101b26 */
[----:B------:R-:W-:Y:S02]  /*123d0*/  ISETP.GE.AND P2, PT, R218, UR4, PT ;  /* 0x00000004da007c0c */ /* 0x000fe4000bf46270 */
[----:B------:R-:W-:Y:S02]  /*123e0*/  @!P3 LEA.HI.X R9, R224, R3, R22, 0x2, P4 ;  /* 0x00000003e009b211 */ /* 0x000fe400020f1416 */
[----:B------:R-:W-:-:S02]  /*123f0*/  ISETP.GE.AND P4, PT, R17, UR4, PT ;  /* 0x0000000411007c0c */ /* 0x000fc4000bf86270 */
[-C--:B0-----:R-:W-:Y:S01]  /*12400*/  @!P0 LEA R6, P6, R219, R2.reuse, 0x2 ;  /* 0x00000002db068211 */ /* 0x081fe200078c10ff */
[----:B------:R0:W-:Y:S01]  /*12410*/  @!P3 ST.E.64 desc[UR38][R8.64], R122 ;  /* 0x0000007a0800b985 */ /* 0x0001e2000c101b26 */
[----:B------:R-:W-:Y:S01]  /*12420*/  SHF.R.S32.HI R11, RZ, 0x1f, R218 ;  /* 0x0000001fff0b7819 */ /* 0x000fe200000114da */
[----:B--2---:R-:W-:Y:S01]  /*12430*/  VIADD R13, R23, 0xe8 ;  /* 0x000000e8170d7836 */ /* 0x004fe20000000000 */
[----:B------:R-:W-:Y:S02]  /*12440*/  @!P1 LEA R4, P5, R223, R2, 0x2 ;  /* 0x00000002df049211 */ /* 0x000fe400078a10ff */
[-C--:B------:R-:W-:Y:S02]  /*12450*/  @!P0 LEA.HI.X R7, R219, R3.reuse, R0, 0x2, P6 ;  /* 0x00000003db078211 */ /* 0x080fe400030f1400 */
[----:B------:R-:W-:Y:S02]  /*12460*/  ISETP.GE.AND P3, PT, R13, UR4, PT ;  /* 0x000000040d007c0c */ /* 0x000fe4000bf66270 */
[----:B------:R-:W-:-:S02]  /*12470*/  @!P1 LEA.HI.X R5, R223, R3, R20, 0x2, P5 ;  /* 0x00000003df059211 */ /* 0x000fc400028f1414 */
[CC--:B------:R-:W-:Y:S02]  /*12480*/  @!P2 LEA R10, P5, R218.reuse, R2.reuse, 0x2 ;  /* 0x00000002da0aa211 */ /* 0x0c0fe400078a10ff */
[----:B------:R-:W-:Y:S01]  /*12490*/  ISETP.GE.AND P6, PT, R19, UR4, PT ;  /* 0x0000000413007c0c */ /* 0x000fe2000bfc6270 */
[----:B------:R1:W-:Y:S01]  /*124a0*/  @!P1 ST.E.64 desc[UR38][R4.64], R126 ;  /* 0x0000007e04009985 */ /* 0x0003e2000c101b26 */
[----:B------:R-:W-:Y:S02]  /*124b0*/  @!P2 LEA.HI.X R11, R218, R3, R11, 0x2, P5 ;  /* 0x00000003da0ba211 */ /* 0x000fe400028f140b */
[----:B------:R-:W-:Y:S01]  /*124c0*/  SHF.R.S32.HI R0, RZ, 0x1f, R17 ;  /* 0x0000001fff007819 */ /* 0x000fe20000011411 */
        /* <DEDUP_REMOVED lines=21> */
.L_x_2417:
[----:B------:R-:W-:Y:S01]  /*12620*/  R2UR UR4, R220 ;  /* 0x00000000dc0472ca */ /* 0x000fe200000e0000 */
[----:B------:R-:W-:Y:S01]  /*12630*/  ULDC.64 UR8, c[0x0][0xc00] ;  /* 0x0003000000087ab9 */ /* 0x000fe20000000a00 */
[----:B------:R-:W-:Y:S01]  /*12640*/  R2UR UR10, R217 ;  /* 0x00000000d90a72ca */ /* 0x000fe200000e0000 */
[----:B------:R-:W-:-:S04]  /*12650*/  UISETP.NE.U32.AND UP0, UPT, UR8, URZ, UPT ;  /* 0x0000003f0800728c */ /* 0x000fc8000bf05070 */
[----:B------:R-:W-:-:S03]  /*12660*/  UISETP.NE.AND.EX UP0, UPT, UR9, URZ, UPT, UP0 ;  /* 0x0000003f0900728c */ /* 0x000fc6000bf05300 */
[----:B------:R-:W-:-:S03]  /*12670*/  ULDC.64 UR8, c[0x0][0xc00] ;  /* 0x0003000000087ab9 */ /* 0x000fc60000000a00 */
[----:B------:R-:W-:Y:S01]  /*12680*/  UIMAD.WIDE UR8, UR4, 0x4, UR8 ;  /* 0x00000004040878a5 */ /* 0x000fe2000f8e0208 */
[----:B------:R-:W-:-:S05]  /*12690*/  PLOP3.LUT P1, PT, PT, PT, UP0, 0x80, 0x0 ;  /* 0x000000000000781c */ /* 0x000fca0003f2f008 */
[----:B------:R-:W-:Y:S02]  /*126a0*/  IMAD.U32 R2, RZ, RZ, UR8 ;  /* 0x00000008ff027e24 */ /* 0x000fe4000f8e00ff */
[----:B------:R-:W-:Y:S01]  /*126b0*/  IMAD.U32 R3, RZ, RZ, UR9 ;  /* 0x00000009ff037e24 */ /* 0x000fe2000f8e00ff */
[----:B------:R-:W-:Y:S02]  /*126c0*/  ULDC.64 UR8, c[0x0][0xc08] ;  /* 0x0003020000087ab9 */ /* 0x000fe40000000a00 */
[----:B------:R-:W-:-:S03]  /*126d0*/  UISETP.NE.U32.AND UP1, UPT, UR8, URZ, UPT ;  /* 0x0000003f0800728c */ /* 0x000fc6000bf25070 */
[----:B------:R-:W2:Y:S01]  /*126e0*/  @P1 LDG.E R7, desc[UR38][R2.64] ;  /* 0x0000002602071981 */ /* 0x000ea2000c1e1900 */
        /* <DEDUP_REMOVED lines=23> */
.L_x_2429:
[----:B------:R-:W2:Y:S01]  /*12860*/  LDL.LU R2, [R1+0x2c] ;  /* 0x00002c0001027983 */ /* 0x000ea20000300800 */
[----:B------:R-:W-:Y:S01]  /*12870*/  R2UR UR9, R220 ;  /* 0x00000000dc0972ca */ /* 0x000fe200000e0000 */
[----:B------:R-:W-:-:S12]  /*12880*/  BSSY B1, `(.L_x_2430) ;  /* 0x000003e000017945 */ /* 0x000fd80003800000 */
[----:B------:R-:W-:Y:S01]  /*12890*/  USEL UR12, UR9, URZ, !UP0 ;  /* 0x0000003f090c7287 */ /* 0x000fe2000c000000 */
[----:B--2---:R-:W-:-:S13]  /*128a0*/  R2UR UR8, R2 ;  /* 0x00000000020872ca */ /* 0x004fda00000e0000 */
[----:B------:R-:W-:Y:S01]  /*128b0*/  USEL UR13, UR8, URZ, !UP0 ;  /* 0x0000003f080d7287 */ /* 0x000fe2000c000000 */
[----:B------:R-:W-:Y:S11]  /*128c0*/  @P0 BRA `(.L_x_2431) ;  /* 0x0000000000e40947 */ /* 0x000ff60003800000 */
[----:B------:R-:W0:Y:S01]  /*128d0*/  S2R R4, SR_TID.X ;  /* 0x0000000000047919 */ /* 0x000e220000002100 */
[----:B------:R-:W1:Y:S01]  /*128e0*/  LDC R9, c[0x0][0xbe8] ;  /* 0x0002fa00ff097b82 */ /* 0x000e620000000800 */
[----:B------:R-:W-:-:S13]  /*128f0*/  R2UR UR8, R215 ;  /* 0x00000000d70872ca */ /* 0x000fda00000e0000 */
[----:B------:R-:W-:Y:S02]  /*12900*/  IMAD.U32 R3, RZ, RZ, UR8 ;  /* 0x00000008ff037e24 */ /* 0x000fe4000f8e00ff */
[----:B-1---5:R-:W-:-:S03]  /*12910*/  IMAD R2, R0, R9, RZ ;  /* 0x0000000900027224 */ /* 0x022fc600078e02ff */
[----:B0-----:R-:W-:-:S04]  /*12920*/  IADD3 R4, R3, -0x80, R4 ;  /* 0xffffff8003047810 */ /* 0x001fc80007ffe004 */
        /* <DEDUP_REMOVED lines=51> */
.L_x_2431:
[----:B------:R-:W-:Y:S05]  /*12c60*/  BSYNC B1 ;  /* 0x0000000000017941 */ /* 0x000fea0003800000 */
.L_x_2430:
[----:B------:R-:W-:-:S13]  /*12c70*/  R2UR UR8, R217 ;  /* 0x00000000d90872ca */ /* 0x000fda00000e0000 */
[----:B------:R-:W-:-:S06]  /*12c80*/  UISETP.GT.AND UP0, UPT, UR8, 0x1, UPT ;  /* 0x000000010800788c */ /* 0x000fcc000bf04270 */
[----:B------:R-:W-:-:S13]  /*12c90*/  PLOP3.LUT P0, PT, PT, PT, UP0, 0x80, 0x0 ;  /* 0x000000000000781c */ /* 0x000fda0003f0f008 */
[----:B------:R-:W-:Y:S05]  /*12ca0*/  @P0 BRA `(.L_x_2426) ;  /* 0x0000000800600947 */ /* 0x000fea0003800000 */
[----:B------:R-:W1:Y:S01]  /*12cb0*/  LDC R11, c[0x0][0xbe8] ;  /* 0x0002fa00ff0b7b82 */ /* 0x000e620000000800 */
[----:B0-----:R-:W-:Y:S01]  /*12cc0*/  SHF.R.S32.HI R3, RZ, 0x1f, R6 ;  /* 0x0000001fff037819 */ /* 0x001fe20000011406 */
[----:B------:R-:W-:Y:S01]  /*12cd0*/  ULDC.64 UR10, c[0x0][0xaa0] ;  /* 0x0002a800000a7ab9 */ /* 0x000fe20000000a00 */
[----:B------:R-:W-:Y:S01]  /*12ce0*/  R2UR UR15, R222 ;  /* 0x00000000de0f72ca */ /* 0x000fe200000e0000 */
[----:B------:R-:W-:Y:S01]  /*12cf0*/  UIMAD.WIDE.U32 UR8, UR4, UR10, URZ ;  /* 0x0000000a040872a5 */ /* 0x000fe2000f8e003f */
[----:B------:R-:W-:Y:S01]  /*12d00*/  LEA.HI R2, R3, R6, RZ, 0x3 ;  /* 0x0000000603027211 */ /* 0x000fe200078f18ff */
[----:B------:R-:W-:Y:S01]  /*12d10*/  UIMAD UR10, UR21, UR10, URZ ;  /* 0x0000000a150a72a4 */ /* 0x000fe2000f8e023f */
[----:B------:R-:W-:Y:S01]  /*12d20*/  R2UR UR14, R215 ;  /* 0x00000000d70e72ca */ /* 0x000fe200000e0000 */
[----:B------:R-:W-:Y:S01]  /*12d30*/  BSSY B1, `(.L_x_2432) ;  /* 0x000004d000017945 */ /* 0x000fe20003800000 */
[----:B------:R-:W-:Y:S01]  /*12d40*/  LOP3.LUT R5, R2, 0xfffffff8, RZ, 0xc0, !PT ;  /* 0xfffffff802057812 */ /* 0x000fe200078ec0ff */
[----:B------:R-:W-:Y:S01]  /*12d50*/  UIMAD UR10, UR4, UR11, UR10 ;  /* 0x0000000b040a72a4 */ /* 0x000fe2000f8e020a */
[----:B------:R-:W-:-:S03]  /*12d60*/  SHF.R.S32.HI R13, RZ, 0x3, R2 ;  /* 0x00000003ff0d7819 */ /* 0x000fc60000011402 */
[----:B------:R-:W-:Y:S01]  /*12d70*/  IMAD.IADD R8, R6, 0x1, -R5 ;  /* 0x0000000106087824 */ /* 0x000fe200078e0a05 */
[----:B------:R-:W-:-:S03]  /*12d80*/  UIADD3 UR9, UR9, UR10, URZ ;  /* 0x0000000a09097290 */ /* 0x000fc6000fffe03f */
[----:B------:R-:W-:Y:S01]  /*12d90*/  IMAD R2, R8, 0x20, R13 ;  /* 0x0000002008027824 */ /* 0x000fe200078e020d */
[----:B------:R-:W-:Y:S02]  /*12da0*/  ULDC.64 UR10, c[0x0][0xae8] ;  /* 0x0002ba00000a7ab9 */ /* 0x000fe40000000a00 */
[----:B------:R-:W-:Y:S01]  /*12db0*/  UIMAD.WIDE.U32 UR8, UR15, UR10, UR8 ;  /* 0x0000000a0f0872a5 */ /* 0x000fe2000f8e0008 */
[----:B------:R-:W-:Y:S01]  /*12dc0*/  VIADD R6, R2, UR14 ;  /* 0x0000000e02067c36 */ /* 0x000fe20008000000 */
[----:B-1----:R-:W-:Y:S02]  /*12dd0*/  ISETP.NE.AND P0, PT, R11, 0x1, PT ;  /* 0x000000010b00780c */ /* 0x002fe40003f05270 */
[----:B------:R-:W-:Y:S01]  /*12de0*/  UIMAD UR9, UR15, UR11, UR9 ;  /* 0x0000000b0f0972a4 */ /* 0x000fe2000f8e0209 */
[----:B------:R-:W-:Y:S02]  /*12df0*/  IMAD.MOV.U32 R5, RZ, RZ, R6 ;  /* 0x000000ffff057224 */ /* 0x000fe400078e0006 */
[----:B------:R-:W-:-:S02]  /*12e00*/  ULDC.64 UR10, c[0x0][0xaf0] ;  /* 0x0002bc00000a7ab9 */ /* 0x000fc40000000a00 */
[----:B------:R-:W-:-:S04]  /*12e10*/  UIMAD UR13, UR13, UR10, URZ ;  /* 0x0000000a0d0d72a4 */ /* 0x000fc8000f8e023f */
[----:B------:R-:W-:Y:S02]  /*12e20*/  UIMAD UR4, UR12, UR11, UR13 ;  /* 0x0000000b0c0472a4 */ /* 0x000fe4000f8e020d */
[----:B------:R-:W-:Y:S01]  /*12e30*/  UIMAD.WIDE.U32 UR12, UR12, UR10, UR8 ;  /* 0x0000000a0c0c72a5 */ /* 0x000fe2000f8e0008 */
[----:B------:R-:W0:Y:S02]  /*12e40*/  @P0 LDC R3, c[0x0][0xbec] ;  /* 0x0002fb00ff030b82 */ /* 0x000e240000000800 */
[----:B------:R-:W-:Y:S01]  /*12e50*/  ULDC.64 UR8, c[0x0][0xae0] ;  /* 0x0002b80000087ab9 */ /* 0x000fe20000000a00 */
[----:B------:R-:W-:-:S05]  /*12e60*/  UIADD3 UR4, UR13, UR4, URZ ;  /* 0x000000040d047290 */ /* 0x000fca000fffe03f */
[----:B------:R-:W1:Y:S01]  /*12e70*/  @P0 LDC R7, c[0x0][0xbf0] ;  /* 0x0002fc00ff070b82 */ /* 0x000e620000000800 */
[----:B0-----:R-:W-:-:S04]  /*12e80*/  @P0 IMAD.HI.U32 R2, R6, R3, RZ ;  /* 0x0000000306020227 */ /* 0x001fc800078e00ff */
[----:B------:R-:W-:Y:S02]  /*12e90*/  IMAD.U32 R3, RZ, RZ, UR13 ;  /* 0x0000000dff037e24 */ /* 0x000fe4000f8e00ff */
[----:B------:R-:W-:Y:S01]  /*12ea0*/  IMAD.U32 R3, RZ, RZ, UR4 ;  /* 0x00000004ff037e24 */ /* 0x000fe2000f8e00ff */
[----:B-1----:R-:W-:Y:S01]  /*12eb0*/  @P0 SHF.R.U32.HI R5, RZ, R7, R2 ;  /* 0x00000007ff050219 */ /* 0x002fe20000011602 */
[----:B------:R-:W-:-:S03]  /*12ec0*/  IMAD.U32 R2, RZ, RZ, UR12 ;  /* 0x0000000cff027e24 */ /* 0x000fc6000f8e00ff */
[--C-:B------:R-:W-:Y:S01]  /*12ed0*/  SHF.R.S32.HI R4, RZ, 0x1f, R5.reuse ;  /* 0x0000001fff047819 */ /* 0x100fe20000011405 */
[----:B------:R-:W-:Y:S02]  /*12ee0*/  IMAD.MOV R7, RZ, RZ, -R5 ;  /* 0x000000ffff077224 */ /* 0x000fe400078e0a05 */
[----:B------:R-:W-:-:S04]  /*12ef0*/  IMAD.WIDE.U32 R2, R5, UR8, R2 ;  /* 0x0000000805027c25 */ /* 0x000fc8000f8e0002 */
[----:B------:R-:W-:Y:S02]  /*12f00*/  IMAD R7, R11, R7, R6 ;  /* 0x000000070b077224 */ /* 0x000fe400078e0206 */
[----:B------:R-:W-:Y:S02]  /*12f10*/  IMAD R4, R4, UR8, RZ ;  /* 0x0000000804047c24 */ /* 0x000fe4000f8e02ff */
[----:B------:R-:W-:Y:S02]  /*12f20*/  VIADD R6, R13, UR14 ;  /* 0x0000000e0d067c36 */ /* 0x000fe40008000000 */
[----:B------:R-:W-:Y:S01]  /*12f30*/  IMAD R9, R5, UR9, R4 ;  /* 0x0000000905097c24 */ /* 0x000fe2000f8e0204 */
[----:B------:R-:W-:Y:S01]  /*12f40*/  SHF.R.S32.HI R4, RZ, 0x1f, R7 ;  /* 0x0000001fff047819 */ /* 0x000fe20000011407 */
[----:B------:R-:W-:Y:S01]  /*12f50*/  ULDC.64 UR8, c[0x0][0xad8] ;  /* 0x0002b60000087ab9 */ /* 0x000fe20000000a00 */
[----:B-----5:R-:W-:Y:S02]  /*12f60*/  IMAD R11, R0, R11, RZ ;  /* 0x0000000b000b7224 */ /* 0x020fe400078e02ff */
[----:B------:R-:W-:-:S02]  /*12f70*/  IMAD.IADD R3, R3, 0x1, R9 ;  /* 0x0000000103037824 */ /* 0x000fc400078e0209 */
[----:B------:R-:W-:Y:S02]  /*12f80*/  IMAD R4, R4, UR8, RZ ;  /* 0x0000000804047c24 */ /* 0x000fe4000f8e02ff */
[----:B------:R-:W-:-:S04]  /*12f90*/  IMAD.WIDE.U32 R2, R7, UR8, R2 ;  /* 0x0000000807027c25 */ /* 0x000fc8000f8e0002 */
[----:B------:R-:W-:Y:S01]  /*12fa0*/  IMAD R5, R7, UR9, R4 ;  /* 0x0000000907057c24 */ /* 0x000fe2000f8e0204 */
[----:B------:R-:W-:Y:S01]  /*12fb0*/  ULDC.64 UR8, c[0x0][0xa80] ;  /* 0x0002a00000087ab9 */ /* 0x000fe20000000a00 */
        /* <DEDUP_REMOVED lines=36> */
.L_x_2433:
[----:B------:R-:W-:Y:S05]  /*13200*/  BSYNC B1 ;  /* 0x0000000000017941 */ /* 0x000fea0003800000 */
.L_x_2432:
        /* <DEDUP_REMOVED lines=21> */
.L_x_2435:
[----:B------:R-:W-:Y:S05]  /*13360*/  BSYNC B1 ;  /* 0x0000000000017941 */ /* 0x000fea0003800000 */
.L_x_2434:
        /* <DEDUP_REMOVED lines=21> */
.L_x_2437:
[----:B------:R-:W-:Y:S05]  /*134c0*/  BSYNC B1 ;  /* 0x0000000000017941 */ /* 0x000fea0003800000 */
.L_x_2436:
[----:B0-----:R-:W-:Y:S01]  /*134d0*/  VIADD R0, R6, 0x60 ;  /* 0x0000006006007836 */ /* 0x001fe20000000000 */
[----:B--2-4-:R-:W2:Y:S04]  /*134e0*/  SHFL.IDX PT, R4, R4, 0x3, 0x181f ;  /* 0x00781f0004047f89 */ /* 0x014ea800000e0000 */
[----:B------:R-:W-:Y:S01]  /*134f0*/  ISETP.GE.AND P0, PT, R0, R11, PT ;  /* 0x0000000b0000720c */ /* 0x000fe20003f06270 */
[----:B-1-3--:R1:W3:-:S12]  /*13500*/  SHFL.IDX PT, R2, R5, 0x3, 0x181f ;  /* 0x00781f0005027f89 */ /* 0x00a2d800000e0000 */
[----:B-1----:R-:W-:Y:S05]  /*13510*/  @P0 BRA `(.L_x_2426) ;  /* 0x0000000000440947 */ /* 0x002fea0003800000 */
[----:B------:R-:W-:Y:S02]  /*13520*/  ULDC UR4, c[0x0][0xac8] ;  /* 0x0002b20000047ab9 */ /* 0x000fe40000000800 */
[----:B------:R-:W-:Y:S02]  /*13530*/  ISETP.GE.AND P3, PT, R7, UR4, PT ;  /* 0x0000000407007c0c */ /* 0x000fe4000bf66270 */
[----:B------:R-:W-:Y:S02]  /*13540*/  ISETP.GE.AND P2, PT, R13, UR4, PT ;  /* 0x000000040d007c0c */ /* 0x000fe4000bf46270 */
[----:B------:R-:W-:Y:S02]  /*13550*/  ISETP.GE.AND P1, PT, R9, UR4, PT ;  /* 0x0000000409007c0c */ /* 0x000fe4000bf26270 */
[----:B------:R-:W-:-:S07]  /*13560*/  ISETP.GE.AND P0, PT, R15, UR4, PT ;  /* 0x000000040f007c0c */ /* 0x000fce000bf06270 */
[----:B---3--:R-:W-:-:S04]  /*13570*/  @!P3 LEA R6, P4, R7, R2, 0x1 ;  /* 0x000000020706b211 */ /* 0x008fc800078808ff */
[----:B--2---:R-:W-:Y:S02]  /*13580*/  @!P3 LEA.HI.X R7, R7, R4, R8, 0x1, P4 ;  /* 0x000000040707b211 */ /* 0x004fe400020f0c08 */
        /* <DEDUP_REMOVED lines=10> */
.L_x_2426:
[----:B------:R-:W-:Y:S05]  /*13630*/  BSYNC B0 ;  /* 0x0000000000007941 */ /* 0x000fea0003800000 */
.L_x_2416:
[----:B------:R-:W-:Y:S02]  /*13640*/  ULDC UR4, c[0x0][0xc3c] ;  /* 0x00030f0000047ab9 */ /* 0x000fe40000000800 */
[----:B------:R-:W-:-:S06]  /*13650*/  UISETP.GE.AND UP0, UPT, UR7, UR4, UPT ;  /* 0x000000040700728c */ /* 0x000fcc000bf06270 */
[----:B------:R-:W-:-:S13]  /*13660*/  PLOP3.LUT P0, PT, PT, PT, UP0, 0x80, 0x0 ;  /* 0x000000000000781c */ /* 0x000fda0003f0f008 */
[----:B------:R-:W-:Y:S05]  /*13670*/  @!P0 BRA `(.L_x_2438) ;  /* 0xfffffed800808947 */ /* 0x000fea000383ffff */
[----:B------:R-:W-:Y:S05]  /*13680*/  EXIT ;  /* 0x000000000000794d */ /* 0x000fea0003800000 */
.L_x_2373:
        /* <DEDUP_REMOVED lines=16> */
.L_x_2439:
        /* <DEDUP_REMOVED lines=43> */
.L_x_2443:
        /* <DEDUP_REMOVED lines=35> */
.L_x_2441:
        /* <DEDUP_REMOVED lines=13> */
.L_x_2444:
        /* <DEDUP_REMOVED lines=62> */
.L_x_2445:
        /* <DEDUP_REMOVED lines=61> */
.L_x_2446:
[----:B------:R-:W-:-:S05]  /*144f0*/  LOP3.LUT R25, RZ, R2, RZ, 0x33, !PT ;  /* 0x00000002ff197212 */ /* 0x000fca00078e33ff */
[----:B------:R-:W-:Y:S01]  /*14500*/  IMAD.IADD R25, R6, 0x1, R25 ;  /* 0x0000000106197824 */ /* 0x000fe200078e0219 */
[----:B------:R-:W-:Y:S06]  /*14510*/  BRA `(.L_x_2447) ;  /* 0x0000000000147947 */ /* 0x000fec0003800000 */
.L_x_2442:
[----:B------:R-:W-:Y:S01]  /*14520*/  ULDC UR4, c[0x0][0xc3c] ;  /* 0x00030f0000047ab9 */ /* 0x000fe20000000800 */
[----:B------:R-:W-:Y:S02]  /*14530*/  IMAD.MOV.U32 R25, RZ, RZ, RZ ;  /* 0x000000ffff197224 */ /* 0x000fe400078e00ff */
[----:B------:R-:W-:Y:S02]  /*14540*/  IMAD.U32 R24, RZ, RZ, UR6 ;  /* 0x00000006ff187e24 */ /* 0x000fe4000f8e00ff */
[----:B------:R-:W-:Y:S02]  /*14550*/  IMAD.MOV.U32 R26, RZ, RZ, RZ ;  /* 0x000000ffff1a7224 */ /* 0x000fe400078e00ff */
[----:B------:R-:W-:-:S07]  /*14560*/  IMAD.U32 R27, RZ, RZ, UR4 ;  /* 0x00000004ff1b7e24 */ /* 0x000fce000f8e00ff */
.L_x_2447:
[----:B------:R-:W-:-:S13]  /*14570*/  ISETP.NE.AND P0, PT, R7, RZ, PT ;  /* 0x000000ff0700720c */ /* 0x000fda0003f05270 */
[----:B------:R-:W0:Y:S01]  /*14580*/  @!P0 S2R R3, SR_CgaCtaId ;  /* 0x0000000000038919 */ /* 0x000e220000008800 */
[----:B------:R-:W-:-:S04]  /*14590*/  @!P0 MOV R2, 0x400 ;  /* 0x0000040000028802 */ /* 0x000fc80000000f00 */
[----:B0-----:R-:W-:-:S05]  /*145a0*/  @!P0 LEA R2, R3, R2, 0x18 ;  /* 0x0000000203028211 */ /* 0x001fca00078ec0ff */
[----:B------:R1:W-:Y:S01]  /*145b0*/  @!P0 STS.128 [R2+0x388d0], R24 ;  /* 0x0388d01802008388 */ /* 0x0003e20000000c00 */
[----:B------:R-:W-:Y:S06]  /*145c0*/  BAR.ARV 0x5, 0x180 ;  /* 0x0146000000007b1d */ /* 0x000fec0000002000 */
.L_x_2440:
        /* <DEDUP_REMOVED lines=31> */
.L_x_2515:
        /* <DEDUP_REMOVED lines=49> */
.L_x_2449:
        /* <DEDUP_REMOVED lines=9> */
.L_x_2450:
        /* <DEDUP_REMOVED lines=9> */
.L_x_2451:
[----:B------:R-:W4:Y:S01]  /*14bf0*/  LDL R5, [R1+0x10] ;  /* 0x0000100001057983 */ /* 0x000f220000100800 */
[----:B-123--:R-:W1:Y:S01]  /*14c00*/  LDC R2, c[0x0][0x448] ;  /* 0x00011200ff027b82 */ /* 0x00ee620000000800 */
[----:B-----5:R-:W-:Y:S01]  /*14c10*/  IMAD.IADD R0, R0, 0x1, -R6 ;  /* 0x0000000100007824 */ /* 0x020fe200078e0a06 */
[----:B------:R-:W-:Y:S01]  /*14c20*/  LOP3.LUT R16, R16, 0xfffffeff, RZ, 0xc0, !PT ;  /* 0xfffffeff10107812 */ /* 0x000fe200078ec0ff */
[----:B------:R-:W-:Y:S03]  /*14c30*/  BSSY B0, `(.L_x_2452) ;  /* 0x0000039000007945 */ /* 0x000fe60003800000 */
[----:B------:R2:W-:Y:S01]  /*14c40*/  STL [R1], R0 ;  /* 0x0000000001007387 */ /* 0x0005e20000100800 */
[----:B-1----:R-:W-:Y:S01]  /*14c50*/  ISETP.NE.AND P0, PT, R2, 0x1, PT ;  /* 0x000000010200780c */ /* 0x002fe20003f05270 */
[----:B------:R-:W-:-:S04]  /*14c60*/  IMAD.SHL.U32 R2, R25, 0x80, RZ ;  /* 0x0000008019027824 */ /* 0x000fc800078e00ff */
[----:B------:R-:W-:-:S08]  /*14c70*/  VIADD R2, R2, 0x7f ;  /* 0x0000007f02027836 */ /* 0x000fd00000000000 */
[----:B------:R-:W1:Y:S01]  /*14c80*/  @P0 LDC R3, c[0x0][0x44c] ;  /* 0x00011300ff030b82 */ /* 0x000e620000000800 */
[----:B------:R-:W-:-:S07]  /*14c90*/  @P0 LOP3.LUT R16, R16, 0x100, RZ, 0xfc, !PT ;  /* 0x0000010010100812 */ /* 0x000fce00078efcff */
[----:B0-----:R-:W0:Y:S01]  /*14ca0*/  @P0 LDC R4, c[0x0][0x450] ;  /* 0x00011400ff040b82 */ /* 0x001e220000000800 */
[----:B-1----:R-:W-:-:S05]  /*14cb0*/  @P0 IMAD.HI.U32 R3, R2, R3, RZ ;  /* 0x0000000302030227 */ /* 0x002fca00078e00ff */
[----:B0-----:R-:W-:Y:S02]  /*14cc0*/  @P0 SHF.R.U32.HI R2, RZ, R4, R3 ;  /* 0x00000004ff020219 */ /* 0x001fe40000011603 */
[C---:B----4-:R-:W-:Y:S01]  /*14cd0*/  IADD3 R3, R0.reuse, 0x50, -R5 ;  /* 0x0000005000037810 */ /* 0x050fe20007ffe805 */
[----:B--2---:R-:W-:-:S04]  /*14ce0*/  VIADD R0, R0, 0x4f ;  /* 0x0000004f00007836 */ /* 0x004fc80000000000 */
[----:B------:R-:W-:-:S04]  /*14cf0*/  IMAD.HI R0, R0, 0x66666667, RZ ;  /* 0x6666666700007827 */ /* 0x000fc800078e02ff */
[----:B------:R-:W-:Y:S01]  /*14d00*/  IMAD.IADD R2, R3, 0x1, R2 ;  /* 0x0000000103027824 */ /* 0x000fe200078e0202 */
[----:B------:R-:W-:-:S03]  /*14d10*/  SHF.R.U32.HI R3, RZ, 0x1f, R0 ;  /* 0x0000001fff037819 */ /* 0x000fc60000011600 */
[----:B------:R-:W-:Y:S01]  /*14d20*/  IMAD.HI R2, R2, 0x66666667, RZ ;  /* 0x6666666702027827 */ /* 0x000fe200078e02ff */
[----:B------:R-:W-:-:S04]  /*14d30*/  LEA.HI.SX32 R0, R0, R3, 0x1b ;  /* 0x0000000300007211 */ /* 0x000fc800078fdaff */
[----:B------:R-:W-:-:S04]  /*14d40*/  SHF.R.U32.HI R3, RZ, 0x1f, R2 ;  /* 0x0000001fff037819 */ /* 0x000fc80000011602 */
[----:B------:R-:W-:Y:S02]  /*14d50*/  LEA.HI.SX32 R3, R2, R3, 0x1b ;  /* 0x0000000302037211 */ /* 0x000fe400078fdaff */
[----:B------:R-:W-:Y:S02]  /*14d60*/  LOP3.LUT R2, R26, 0xff000000, RZ, 0xc0, !PT ;  /* 0xff0000001a027812 */ /* 0x000fe400078ec0ff */
[----:B------:R-:W-:Y:S02]  /*14d70*/  VIMNMX R0, R0, R3, PT ;  /* 0x0000000300007248 */ /* 0x000fe40003fe0100 */
[----:B------:R-:W-:Y:S02]  /*14d80*/  SHF.R.U32.HI R2, RZ, 0x8, R2 ;  /* 0x00000008ff027819 */ /* 0x000fe40000011602 */
[----:B------:R-:W-:Y:S02]  /*14d90*/  ISETP.GE.AND P0, PT, R0, 0x1, PT ;  /* 0x000000010000780c */ /* 0x000fe40003f06270 */
[----:B------:R-:W-:-:S04]  /*14da0*/  LOP3.LUT R3, R26, 0xff0000, RZ, 0xc0, !PT ;  /* 0x00ff00001a037812 */ /* 0x000fc800078ec0ff */
[----:B------:R-:W-:Y:S01]  /*14db0*/  LEA.HI R2, R3, R2, RZ, 0x10 ;  /* 0x0000000203027211 */ /* 0x000fe200078f80ff */
[----:B------:R-:W-:-:S03]  /*14dc0*/  IMAD.MOV.U32 R3, RZ, RZ, RZ ;  /* 0x000000ffff037224 */ /* 0x000fc600078e00ff */
[----:B------:R-:W-:-:S03]  /*14dd0*/  LOP3.LUT R4, R2, 0xff, RZ, 0xc0, !PT ;  /* 0x000000ff02047812 */ /* 0x000fc600078ec0ff */
[----:B------:R-:W-:Y:S05]  /*14de0*/  @!P0 BRA `(.L_x_2453) ;  /* 0x0000000000748947 */ /* 0x000fea0003800000 */
        /* <DEDUP_REMOVED lines=10> */
[----:B------:R-:W0:Y:S02]  /*14e90*/  F2I.FTZ.U32.TRUNC.NTZ R3, R10 ;  /* 0x0000000a00037305 */ /* 0x000e24000021f000 */
[----:B0-----:R-:W-:-:S04]  /*14ea0*/  IMAD.MOV R2, RZ, RZ, -R3 ;  /* 0x000000ffff027224 */ /* 0x001fc800078e0a03 */
[----:B------:R-:W-:Y:S02]  /*14eb0*/  IMAD R8, R2, R7, RZ ;  /* 0x0000000702087224 */ /* 0x000fe400078e02ff */
[----:B------:R-:W-:-:S04]  /*14ec0*/  IMAD.MOV.U32 R2, RZ, RZ, RZ ;  /* 0x000000ffff027224 */ /* 0x000fc800078e00ff */
        /* <DEDUP_REMOVED lines=12> */
[----:B------:R-:W-:-:S04]  /*14f90*/  IMAD.MOV.U32 R3, RZ, RZ, R8 ;  /* 0x000000ffff037224 */ /* 0x000fc800078e0008 */
[----:B------:R-:W-:Y:S01]  /*14fa0*/  @!P2 IMAD.MOV R3, RZ, RZ, -R3 ;  /* 0x000000ffff03a224 */ /* 0x000fe200078e0a03 */
[----:B------:R-:W-:-:S07]  /*14fb0*/  @!P1 LOP3.LUT R3, RZ, R5, RZ, 0x33, !PT ;  /* 0x00000005ff039212 */ /* 0x000fce00078e33ff */
.L_x_2453:
[----:B------:R-:W-:Y:S05]  /*14fc0*/  BSYNC B0 ;  /* 0x0000000000007941 */ /* 0x000fea0003800000 */
.L_x_2452:
        /* <DEDUP_REMOVED lines=24> */
.L_x_2455:
        /* <DEDUP_REMOVED lines=20> */
.L_x_2458:
[----:B------:R-:W-:Y:S05]  /*15290*/  BSYNC B6 ;  /* 0x0000000000067941 */ /* 0x000fea0003800000 */
.L_x_2457:
        /* <DEDUP_REMOVED lines=20> */
.L_x_2461:
        /* <DEDUP_REMOVED lines=15> */
.L_x_2460:
[----:B------:R-:W-:Y:S05]  /*154d0*/  BSYNC B6 ;  /* 0x0000000000067941 */ /* 0x000fea0003800000 */
.L_x_2459:
[----:B------:R-:W-:Y:S01]  /*154e0*/  ULDC.64 UR4, c[0x0][0x9f8] ;  /* 0x00027e0000047ab9 */ /* 0x000fe20000000a00 */
[----:B------:R-:W0:Y:S01]  /*154f0*/  LDC R9, c[0x0][0x430] ;  /* 0x00010c00ff097b82 */ /* 0x000e220000000800 */
[----:B------:R-:W-:-:S04]  /*15500*/  ISETP.NE.U32.AND P0, PT, RZ, UR4, PT ;  /* 0x00000004ff007c0c */ /* 0x000fc8000bf05070 */
[----:B------:R-:W-:-:S13]  /*15510*/  ISETP.NE.AND.EX P0, PT, RZ, UR5, PT, P0 ;  /* 0x00000005ff007c0c */ /* 0x000fda000bf05300 */
[----:B------:R-:W-:Y:S01]  /*15520*/  @P0 IADD3 R18, P1, R18, UR4, RZ ;  /* 0x0000000412120c10 */ /* 0x000fe2000ff3e0ff */
[----:B------:R-:W-:-:S03]  /*15530*/  ULDC UR4, c[0x0][0x2f4] ;  /* 0x0000bd0000047ab9 */ /* 0x000fc60000000800 */
[----:B------:R-:W-:-:S05]  /*15540*/  @P0 IADD3.X R19, R19, UR5, RZ, P1, !PT ;  /* 0x0000000513130c10 */ /* 0x000fca0008ffe4ff */
[----:B------:R1:W5:Y:S01]  /*15550*/  @P0 LDG.E R30, desc[UR38][R18.64] ;  /* 0x00000026121e0981 */ /* 0x000362000c1e1900 */
[----:B------:R-:W-:Y:S01]  /*15560*/  ISETP.GE.AND P0, PT, R32, UR4, PT ;  /* 0x0000000420007c0c */ /* 0x000fe2000bf06270 */
[----:B------:R-:W-:Y:S01]  /*15570*/  UMOV UR5, 0xffffffff ;  /* 0xffffffff00057882 */ /* 0x000fe20000000000 */
[----:B------:R-:W-:Y:S02]  /*15580*/  ISETP.GE.AND P2, PT, R37, UR4, PT ;  /* 0x0000000425007c0c */ /* 0x000fe4000bf46270 */
[----:B------:R-:W-:Y:S02]  /*15590*/  LOP3.LUT R16, R16, 0xffffffef, RZ, 0xc0, !PT ;  /* 0xffffffef10107812 */ /* 0x000fe400078ec0ff */
[----:B------:R-:W-:-:S07]  /*155a0*/  ISETP.GE.AND P1, PT, R36, UR4, PT ;  /* 0x0000000424007c0c */ /* 0x000fce000bf26270 */
        /* <DEDUP_REMOVED lines=9> */
.L_x_2532:
[----:B------:R-:W2:Y:S04]  /*15640*/  LDL R0, [R1+0x20] ;  /* 0x0000200001007983 */ /* 0x000ea80000100800 */
[----:B------:R-:W3:Y:S04]  /*15650*/  LDL R5, [R1] ;  /* 0x0000000001057983 */ /* 0x000ee80000100800 */
[----:B------:R-:W4:Y:S01]  /*15660*/  LDL R2, [R1+0x8] ;  /* 0x0000080001027983 */ /* 0x000f220000100800 */
[----:B------:R-:W0:Y:S01]  /*15670*/  S2R R3, SR_TID.X ;  /* 0x0000000000037919 */ /* 0x000e220000002100 */
[----:B------:R-:W1:Y:S01]  /*15680*/  S2R R8, SR_TID.X ;  /* 0x0000000000087919 */ /* 0x000e620000002100 */
[----:B------:R-:W-:-:S02]  /*15690*/  ISETP.NE.AND P1, PT, R9, 0x1, PT ;  /* 0x000000010900780c */ /* 0x000fc40003f25270 */
[----:B0-----:R-:W-:-:S04]  /*156a0*/  LOP3.LUT R3, R3, 0x7f, RZ, 0xc0, !PT ;  /* 0x0000007f03037812 */ /* 0x001fc800078ec0ff */
[----:B------:R-:W-:Y:S01]  /*156b0*/  SHF.R.U32.HI R3, RZ, 0x3, R3 ;  /* 0x00000003ff037819 */ /* 0x000fe20000011603 */
[----:B-1----:R-:W-:-:S05]  /*156c0*/  IMAD.SHL.U32 R8, R8, 0x10, RZ ;  /* 0x0000001008087824 */ /* 0x002fca00078e00ff */
[----:B------:R-:W-:Y:S02]  /*156d0*/  LOP3.LUT R8, R3, 0x70, R8, 0xf8, !PT ;  /* 0x0000007003087812 */ /* 0x000fe400078ef808 */
[----:B------:R-:W0:Y:S01]  /*156e0*/  @P1 LDC R3, c[0x0][0x434] ;  /* 0x00010d00ff031b82 */ /* 0x000e220000000800 */
[----:B-----5:R-:W-:Y:S02]  /*156f0*/  SHF.R.S32.HI R10, RZ, 0x1f, R30 ;  /* 0x0000001fff0a7819 */ /* 0x020fe4000001141e */
[----:B------:R-:W-:-:S04]  /*15700*/  LOP3.LUT R16, R16, 0xffffffbf, RZ, 0xc0, !PT ;  /* 0xffffffbf10107812 */ /* 0x000fc800078ec0ff */
[----:B------:R-:W-:Y:S01]  /*15710*/  @P1 LOP3.LUT R16, R16, 0x40, RZ, 0xfc, !PT ;  /* 0x0000004010101812 */ /* 0x000fe200078efcff */
[----:B------:R1:W-:Y:S03]  /*15720*/  STL [R1+0xc], R10 ;  /* 0x00000c0a01007387 */ /* 0x0003e60000100800 */
[----:B------:R-:W-:Y:S02]  /*15730*/  LOP3.LUT R16, R16, 0xffffffdf, RZ, 0xc0, !PT ;  /* 0xffffffdf10107812 */ /* 0x000fe400078ec0ff */
[----:B------:R-:W-:Y:S01]  /*15740*/  LOP3.LUT R26, R26, 0xffff, RZ, 0xc0, !PT ;  /* 0x0000ffff1a1a7812 */ /* 0x000fe200078ec0ff */
[----:B--2---:R-:W-:Y:S02]  /*15750*/  VIADD R22, R0, 0xffffffff ;  /* 0xffffffff00167836 */ /* 0x004fe40000000000 */
[----:B------:R-:W2:Y:S02]  /*15760*/  @P1 LDC R0, c[0x0][0x438] ;  /* 0x00010e00ff001b82 */ /* 0x000ea40000000800 */
[----:B------:R-:W-:-:S05]  /*15770*/  IMAD R6, R22, 0x50, R8 ;  /* 0x0000005016067824 */ /* 0x000fca00078e0208 */
[C---:B---3--:R-:W-:Y:S01]  /*15780*/  ISETP.GE.AND P0, PT, R6.reuse, R5, PT ;  /* 0x000000050600720c */ /* 0x048fe20003f06270 */
[----:B----4-:R-:W-:-:S03]  /*15790*/  IMAD.IADD R6, R6, 0x1, R2 ;  /* 0x0000000106067824 */ /* 0x010fc600078e0202 */
[----:B------:R-:W-:Y:S01]  /*157a0*/  ISETP.GT.U32.OR P0, PT, R8, 0x4f, P0 ;  /* 0x0000004f0800780c */ /* 0x000fe20000704470 */
[----:B0-----:R-:W-:-:S04]  /*157b0*/  @P1 IMAD.HI.U32 R3, R6, R3, RZ ;  /* 0x0000000306031227 */ /* 0x001fc800078e00ff */
[----:B------:R-:W-:Y:S01]  /*157c0*/  IMAD.MOV.U32 R7, RZ, RZ, R6 ;  /* 0x000000ffff077224 */ /* 0x000fe200078e0006 */
[----:B--2---:R-:W-:-:S07]  /*157d0*/  @P1 SHF.R.U32.HI R7, RZ, R0, R3 ;  /* 0x00000000ff071219 */ /* 0x004fce0000011603 */
        /* <DEDUP_REMOVED lines=8> */
[----:B0-----:R-:W-:-:S04]  /*15860*/  @!P0 LEA R2, P1, R4, R2, 0x2 ;  /* 0x0000000204028211 */ /* 0x001fc800078210ff */
[----:B------:R-:W-:Y:S01]  /*15870*/  @!P0 LEA.HI.X R3, R4, R3, R0, 0x2, P1 ;  /* 0x0000000304038211 */ /* 0x000fe200008f1400 */
[----:B------:R-:W-:-:S06]  /*15880*/  IMAD.MOV.U32 R0, RZ, RZ, RZ ;  /* 0x000000ffff007224 */ /* 0x000fcc00078e00ff */
[----:B------:R0:W5:Y:S02]  /*15890*/  @!P0 LDG.E R0, desc[UR38][R2.64] ;  /* 0x0000002602008981 */ /* 0x000164000c1e1900 */
[----:B0-----:R-:W-:-:S05]  /*158a0*/  IMAD.U32 R2, RZ, RZ, UR36 ;  /* 0x00000024ff027e24 */ /* 0x001fca000f8e00ff */
[----:B------:R-:W-:Y:S02]  /*158b0*/  ISETP.NE.AND P2, PT, R2, 0x3, PT ;  /* 0x000000030200780c */ /* 0x000fe40003f45270 */
[----:B------:R-:W-:Y:S01]  /*158c0*/  ISETP.GT.U32.AND P0, PT, R8, 0x4f, PT ;  /* 0x0000004f0800780c */ /* 0x000fe20003f04070 */
[----:B------:R-:W-:-:S10]  /*158d0*/  IMAD.MOV R5, RZ, RZ, -R7 ;  /* 0x000000ffff057224 */ /* 0x000fd400078e0a07 */
[----:B------:R-:W-:-:S04]  /*158e0*/  @P2 LOP3.LUT R16, R16, 0x20, RZ, 0xfc, !PT ;  /* 0x0000002010102812 */ /* 0x000fc800078efcff */
[----:B------:R-:W-:Y:S01]  /*158f0*/  LOP3.LUT R16, R16, 0xfffffffe, RZ, 0xc0, !PT ;  /* 0xfffffffe10107812 */ /* 0x000fe200078ec0ff */
[----:B------:R-:W-:-:S03]  /*15900*/  IMAD R4, R9, R5, R6 ;  /* 0x0000000509047224 */ /* 0x000fc600078e0206 */
[----:B------:R-:W-:Y:S01]  /*15910*/  @P0 LOP3.LUT R16, R16, 0x1, RZ, 0xfc, !PT ;  /* 0x0000000110100812 */ /* 0x000fe200078efcff */
[----:B-1----:R-:W-:Y:S06]  /*15920*/  @!P2 BRA `(.L_x_2463) ;  /* 0x000000000004a947 */ /* 0x002fec0003800000 */
[----:B------:R-:W-:Y:S01]  /*15930*/  BPT.TRAP 0x1 ;  /* 0x000000040000795c */ /* 0x000fe20000300000 */
.L_x_2463:
        /* <DEDUP_REMOVED lines=23> */
.L_x_2533:
[----:B------:R-:W-:Y:S05]  /*15ab0*/  BSYNC B0 ;  /* 0x0000000000007941 */ /* 0x000fea0003800000 */
.L_x_2464:
        /* <DEDUP_REMOVED lines=74> */
.L_x_2545:
[----:B------:R-:W-:Y:S01]  /*15f60*/  ISETP.GE.AND P0, PT, R4, 0x41, PT ;  /* 0x000000410400780c */ /* 0x000fe20003f06270 */
[----:B------:R-:W-:-:S12]  /*15f70*/  BSSY B0, `(.L_x_2467) ;  /* 0x0000010000007945 */ /* 0x000fd80003800000 */
[----:B------:R-:W-:Y:S05]  /*15f80*/  @!P0 BRA `(.L_x_2468) ;  /* 0x0000000000388947 */ /* 0x000fea0003800000 */
[C---:B------:R-:W-:Y:S01]  /*15f90*/  LOP3.LUT P4, RZ, R16.reuse, 0x10, RZ, 0xc0, !PT ;  /* 0x0000001010ff7812 */ /* 0x040fe2000788c0ff */
        /* <DEDUP_REMOVED lines=13> */
.L_x_2468:
[----:B------:R-:W-:Y:S05]  /*16070*/  BSYNC B0 ;  /* 0x0000000000007941 */ /* 0x000fea0003800000 */
.L_x_2467:
[----:B------:R-:W-:Y:S01]  /*16080*/  NOP ;  /* 0x0000000000007918 */ /* 0x000fe20000000000 */
[----:B------:R-:W-:-:S13]  /*16090*/  PLOP3.LUT P0, PT, PT, PT, PT, 0x80, 0x0 ;  /* 0x000000000000781c */ /* 0x000fda0003f0f070 */
.L_x_2469:
        /* <DEDUP_REMOVED lines=10> */
.L_x_2470:
        /* <DEDUP_REMOVED lines=35> */
.L_x_2472:
[----:B------:R-:W-:Y:S05]  /*16370*/  BSYNC B6 ;  /* 0x0000000000067941 */ /* 0x000fea0003800000 */
.L_x_2471:
[----:B------:R-:W4:Y:S01]  /*16380*/  LDL.LU R2, [R1+0x28] ;  /* 0x0000280001027983 */ /* 0x000f220000300800 */
[----:B------:R-:W-:Y:S01]  /*16390*/  ULDC.64 UR6, c[0x0][0x2e0] ;  /* 0x0000b80000067ab9 */ /* 0x000fe20000000a00 */
[----:B------:R-:W-:Y:S01]  /*163a0*/  IMAD.MOV.U32 R3, RZ, RZ, R35 ;  /* 0x000000ffff037224 */ /* 0x000fe200078e0023 */
[----:B------:R-:W-:Y:S01]  /*163b0*/  ULDC.64 UR4, c[0x0][0x2d8] ;  /* 0x0000b60000047ab9 */ /* 0x000fe20000000a00 */
[----:B------:R-:W2:Y:S04]  /*163c0*/  LDL.LU.64 R20, [R1+0x18] ;  /* 0x0000180001147983 */ /* 0x000ea80000300a00 */
[----:B------:R0:W5:Y:S01]  /*163d0*/  LDL R9, [R1+0x10] ;  /* 0x0000100001097983 */ /* 0x0001620000100800 */
[----:B----4-:R-:W-:Y:S02]  /*163e0*/  IMAD.MOV.U32 R0, RZ, RZ, R2 ;  /* 0x000000ffff007224 */ /* 0x010fe400078e0002 */
[----:B--2---:R-:W-:Y:S01]  /*163f0*/  IMAD.MOV.U32 R2, RZ, RZ, R20 ;  /* 0x000000ffff027224 */ /* 0x004fe200078e0014 */
[----:B------:R-:W1:Y:S01]  /*16400*/  LDC R21, c[0x0][0x448] ;  /* 0x00011200ff157b82 */ /* 0x000e620000000800 */
[----:B------:R-:W2:Y:S01]  /*16410*/  S2R R20, SR_TID.X ;  /* 0x0000000000147919 */ /* 0x000ea20000002100 */
[----:B------:R-:W-:-:S02]  /*16420*/  IMAD R4, R0, UR6, RZ ;  /* 0x0000000600047c24 */ /* 0x000fc4000f8e02ff */
[----:B------:R-:W-:-:S04]  /*16430*/  IMAD.WIDE.U32 R2, R26, UR4, R2 ;  /* 0x000000041a027c25 */ /* 0x000fc8000f8e0002 */
[----:B------:R-:W-:Y:S01]  /*16440*/  IMAD R3, R26, UR5, R3 ;  /* 0x000000051a037c24 */ /* 0x000fe2000f8e0203 */
[----:B------:R-:W-:Y:S01]  /*16450*/  ULDC.64 UR4, c[0x0][0x2d0] ;  /* 0x0000b40000047ab9 */ /* 0x000fe20000000a00 */
[C---:B------:R-:W-:Y:S02]  /*16460*/  IMAD R4, R29.reuse, UR7, R4 ;  /* 0x000000071d047c24 */ /* 0x040fe4000f8e0204 */
[----:B------:R-:W-:Y:S01]  /*16470*/  IMAD.WIDE.U32 R2, R29, UR6, R2 ;  /* 0x000000061d027c25 */ /* 0x000fe2000f8e0002 */
[----:B-1----:R-:W-:Y:S02]  /*16480*/  ISETP.NE.AND P6, PT, R21, 0x1, PT ;  /* 0x000000011500780c */ /* 0x002fe40003fc5270 */
[----:B--2---:R-:W-:-:S04]  /*16490*/  LOP3.LUT R20, R20, 0x7f, RZ, 0xc0, !PT ;  /* 0x0000007f14147812 */ /* 0x004fc800078ec0ff */
[----:B------:R-:W-:-:S07]  /*164a0*/  SHF.R.U32.HI R21, RZ, 0x3, R20 ;  /* 0x00000003ff157819 */ /* 0x000fce0000011614 */
[----:B------:R-:W1:Y:S01]  /*164b0*/  @P6 LDC R7, c[0x0][0x44c] ;  /* 0x00011300ff076b82 */ /* 0x000e620000000800 */
[----:B------:R-:W2:Y:S07]  /*164c0*/  S2R R20, SR_TID.X ;  /* 0x0000000000147919 */ /* 0x000eae0000002100 */
[----:B---3--:R-:W3:Y:S01]  /*164d0*/  @P6 LDC R5, c[0x0][0x450] ;  /* 0x00011400ff056b82 */ /* 0x008ee20000000800 */
[----:B--2---:R-:W-:-:S05]  /*164e0*/  IMAD.SHL.U32 R20, R20, 0x10, RZ ;  /* 0x0000001014147824 */ /* 0x004fca00078e00ff */
[----:B------:R-:W-:-:S05]  /*164f0*/  LOP3.LUT R20, R21, 0x70, R20, 0xf8, !PT ;  /* 0x0000007015147812 */ /* 0x000fca00078ef814 */
[----:B------:R-:W-:-:S04]  /*16500*/  IMAD R6, R25, 0x80, R20 ;  /* 0x0000008019067824 */ /* 0x000fc800078e0214 */
[----:B-1----:R-:W-:-:S04]  /*16510*/  @P6 IMAD.HI.U32 R7, R6, R7, RZ ;  /* 0x0000000706076227 */ /* 0x002fc800078e00ff */
[----:B------:R-:W-:Y:S01]  /*16520*/  IMAD.MOV.U32 R0, RZ, RZ, R6 ;  /* 0x000000ffff007224 */ /* 0x000fe200078e0006 */
[----:B---3--:R-:W-:Y:S02]  /*16530*/  @P6 SHF.R.U32.HI R0, RZ, R5, R7 ;  /* 0x00000005ff006219 */ /* 0x008fe40000011607 */
[----:B------:R-:W1:Y:S01]  /*16540*/  LDC R5, c[0x0][0x448] ;  /* 0x00011200ff057b82 */ /* 0x000e620000000800 */
[----:B------:R-:W-:Y:S02]  /*16550*/  IMAD.IADD R3, R3, 0x1, R4 ;  /* 0x0000000103037824 */ /* 0x000fe400078e0204 */
[----:B------:R-:W-:Y:S01]  /*16560*/  IMAD.MOV R4, RZ, RZ, -R0 ;  /* 0x000000ffff047224 */ /* 0x000fe200078e0a00 */
[----:B------:R-:W2:Y:S01]  /*16570*/  S2R R20, SR_TID.X ;  /* 0x0000000000147919 */ /* 0x000ea20000002100 */
[----:B------:R-:W-:-:S04]  /*16580*/  IMAD.WIDE.U32 R2, R0, UR4, R2 ;  /* 0x0000000400027c25 */ /* 0x000fc8000f8e0002 */
[----:B-1----:R-:W-:Y:S01]  /*16590*/  IMAD R4, R5, R4, R6 ;  /* 0x0000000405047224 */ /* 0x002fe200078e0206 */
[----:B------:R-:W-:-:S05]  /*165a0*/  SHF.R.S32.HI R6, RZ, 0x1f, R0 ;  /* 0x0000001fff067819 */ /* 0x000fca0000011400 */
        /* <DEDUP_REMOVED lines=11> */
[----:B------:R-:W-:Y:S01]  /*16660*/  ULDC UR4, c[0x0][0x2b8] ;  /* 0x0000ae0000047ab9 */ /* 0x000fe20000000800 */
[----:B--2---:R-:W-:-:S03]  /*16670*/  LOP3.LUT R20, R20, 0x7f, RZ, 0xc0, !PT ;  /* 0x0000007f14147812 */ /* 0x004fc600078ec0ff */
[----:B------:R-:W-:Y:S01]  /*16680*/  LEA.HI.X R0, R2, UR5, R3, 0x1, P0 ;  /* 0x0000000502007c11 */ /* 0x000fe200080f0c03 */
[----:B------:R-:W-:Y:S01]  /*16690*/  UMOV UR5, 0xffffffff ;  /* 0xffffffff00057882 */ /* 0x000fe20000000000 */
[----:B------:R-:W-:Y:S02]  /*166a0*/  ISETP.GE.AND P4, PT, R32, UR4, PT ;  /* 0x0000000420007c0c */ /* 0x000fe4000bf86270 */
[----:B------:R-:W-:Y:S02]  /*166b0*/  ISETP.GE.AND P3, PT, R37, UR4, PT ;  /* 0x0000000425007c0c */ /* 0x000fe4000bf66270 */
[----:B------:R-:W-:Y:S02]  /*166c0*/  ISETP.GE.AND P2, PT, R36, UR4, PT ;  /* 0x0000000424007c0c */ /* 0x000fe4000bf46270 */
[----:B------:R-:W-:Y:S02]  /*166d0*/  ISETP.GE.AND P1, PT, R34, UR4, PT ;  /* 0x0000000422007c0c */ /* 0x000fe4000bf26270 */
[----:B------:R-:W-:Y:S01]  /*166e0*/  SHF.R.U32.HI R8, RZ, 0x3, R20 ;  /* 0x00000003ff087819 */ /* 0x000fe20000011614 */
[----:B0-----:R-:W-:Y:S10]  /*166f0*/  BRA.DIV UR5, `(.L_x_2473) ;  /* 0x0000003e05dc7947 */ /* 0x001ff4000b800000 */
[----:B------:R-:W0:Y:S01]  /*16700*/  SHFL.IDX PT, R14, R4, RZ, 0x181f ;  /* 0x00181fff040e7589 */ /* 0x000e2200000e0000 */
[----:B-----5:R-:W-:Y:S02]  /*16710*/  IMAD R5, R9, R5, RZ ;  /* 0x0000000509057224 */ /* 0x020fe400078e02ff */
[----:B------:R-:W-:Y:S01]  /*16720*/  IMAD R25, R25, 0x80, R8 ;  /* 0x0000008019197824 */ /* 0x000fe200078e0208 */
        /* <DEDUP_REMOVED lines=83> */
.L_x_2562:
        /* <DEDUP_REMOVED lines=13> */
.L_x_2475:
[----:B------:R-:W-:Y:S05]  /*16d30*/  BSYNC B0 ;  /* 0x0000000000007941 */ /* 0x000fea0003800000 */
.L_x_2474:
[----:B------:R-:W-:Y:S01]  /*16d40*/  NOP ;  /* 0x0000000000007918 */ /* 0x000fe20000000000 */
[----:B------:R-:W-:-:S13]  /*16d50*/  PLOP3.LUT P0, PT, PT, PT, PT, 0x80, 0x0 ;  /* 0x000000000000781c */ /* 0x000fda0003f0f070 */
.L_x_2476:
        /* <DEDUP_REMOVED lines=8> */
[----:B--2---:R-:W-:-:S05]  /*16de0*/  VIADD R2, R2, 0x1 ;  /* 0x0000000102027836 */ /* 0x004fca0000000000 */
[----:B------:R-:W-:Y:S01]  /*16df0*/  LEA.HI R0, R2, R2, RZ, 0x1 ;  /* 0x0000000202007211 */ /* 0x000fe200078f08ff */
[----:B------:R0:W-:Y:S03]  /*16e00*/  STL [R1+0x24], R2 ;  /* 0x0000240201007387 */ /* 0x0001e60000100800 */
[----:B------:R-:W-:-:S05]  /*16e10*/  LOP3.LUT R0, R0, 0xfffffffe, RZ, 0xc0, !PT ;  /* 0xfffffffe00007812 */ /* 0x000fca00078ec0ff */
[----:B0-----:R-:W-:Y:S02]  /*16e20*/  IMAD.IADD R2, R2, 0x1, -R0 ;  /* 0x0000000102027824 */ /* 0x001fe400078e0a00 */
[----:B---3--:R-:W-:-:S03]  /*16e30*/  VIADD R0, R3, 0xfffffffe ;  /* 0xfffffffe03007836 */ /* 0x008fc60000000000 */
[----:B------:R-:W-:Y:S01]  /*16e40*/  SHF.L.U32 R2, R2, 0x1f, RZ ;  /* 0x0000001f02027819 */ /* 0x000fe200000006ff */
[----:B------:R-:W-:Y:S01]  /*16e50*/  NOP ;  /* 0x0000000000007918 */ /* 0x000fe20000000000 */
[----:B------:R0:W-:Y:S01]  /*16e60*/  SYNCS.ARRIVE.TRANS64.A1T0 RZ, [R17+URZ+0x38800], RZ ;  /* 0x038800ff11ff79a7 */ /* 0x0001e2000810003f */
[----:B------:R-:W-:Y:S01]  /*16e70*/  BSSY B0, `(.L_x_2477) ;  /* 0x0000003000007945 */ /* 0x000fe20003800000 */
[----:B------:R-:W2:Y:S03]  /*16e80*/  SYNCS.PHASECHK.TRANS64.TRYWAIT P0, [R17+URZ+0x38820], R2 ;  /* 0x03882002110075a7 */ /* 0x000ea6000800017f */
[----:B0-2---:R-:W-:Y:S05]  /*16e90*/  @!P0 BRA `(.L_x_2478) ;  /* 0x0000004000ac8947 */ /* 0x005fea0003800000 */
.L_x_2563:
[----:B------:R-:W-:Y:S05]  /*16ea0*/  BSYNC B0 ;  /* 0x0000000000007941 */ /* 0x000fea0003800000 */
.L_x_2477:
        /* <DEDUP_REMOVED lines=12> */
.L_x_2493:
        /* <DEDUP_REMOVED lines=14> */
[----:B--2---:R-:W-:-:S04]  /*17050*/  IMAD R6, R0, 0x50, R6 ;  /* 0x0000005000067824 */ /* 0x004fc800078e0206 */
[----:B------:R-:W-:-:S04]  /*17060*/  IMAD.IADD R6, R9, 0x1, R6 ;  /* 0x0000000109067824 */ /* 0x000fc800078e0206 */
[----:B0-----:R-:W-:-:S04]  /*17070*/  @P0 IMAD.HI.U32 R3, R6, R3, RZ ;  /* 0x0000000306030227 */ /* 0x001fc800078e00ff */
[----:B------:R-:W-:Y:S01]  /*17080*/  IMAD.MOV.U32 R10, RZ, RZ, R6 ;  /* 0x000000ffff0a7224 */ /* 0x000fe200078e0006 */
[----:B----4-:R-:W-:Y:S01]  /*17090*/  @P0 SHF.R.U32.HI R10, RZ, R2, R3 ;  /* 0x00000002ff0a0219 */ /* 0x010fe20000011603 */
        /* <DEDUP_REMOVED lines=24> */
.L_x_2481:
[----:B------:R-:W-:Y:S01]  /*17220*/  IMAD R6, R23, 0x8, R17 ;  /* 0x0000000817067824 */ /* 0x000fe200078e0211 */
[----:B------:R-:W-:Y:S01]  /*17230*/  SHF.L.U32 R3, R28, 0x1f, RZ ;  /* 0x0000001f1c037819 */ /* 0x000fe200000006ff */
[----:B------:R-:W-:Y:S03]  /*17240*/  BSSY B1, `(.L_x_2482) ;  /* 0x0000003000017945 */ /* 0x000fe60003800000 */
[----:B------:R-:W0:Y:S02]  /*17250*/  SYNCS.PHASECHK.TRANS64.TRYWAIT P0, [R6+URZ+0x38840], R3 ;  /* 0x03884003060075a7 */ /* 0x000e24000800017f */
[----:B0-----:R-:W-:Y:S05]  /*17260*/  @!P0 BRA `(.L_x_2483) ;  /* 0x0000003c00cc8947 */ /* 0x001fea0003800000 */
.L_x_2564:
[----:B------:R-:W-:Y:S05]  /*17270*/  BSYNC B1 ;  /* 0x0000000000017941 */ /* 0x000fea0003800000 */
.L_x_2482:
        /* <DEDUP_REMOVED lines=67> */
.L_x_2576:
        /* <DEDUP_REMOVED lines=17> */
.L_x_2485:
        /* <DEDUP_REMOVED lines=10> */
.L_x_2486:
[----:B------:R3:W-:Y:S01]  /*17860*/  SYNCS.ARRIVE.TRANS64.A1T0 RZ, [R6+URZ+0x38830], RZ ;  /* 0x038830ff06ff79a7 */ /* 0x0007e2000810003f */
[----:B------:R-:W-:Y:S05]  /*17870*/  @!P6 BRA `(.L_x_2487) ;  /* 0x000000000004e947 */ /* 0x000fea0003800000 */
[----:B------:R-:W-:Y:S01]  /*17880*/  BPT.TRAP 0x1 ;  /* 0x000000040000795c */ /* 0x000fe20000300000 */
.L_x_2487:
[----:B--2---:R-:W-:Y:S01]  /*17890*/  SHF.L.U32 R2, R20, 0x1f, RZ ;  /* 0x0000001f14027819 */ /* 0x004fe200000006ff */
[----:B---3--:R-:W-:Y:S01]  /*178a0*/  IMAD R6, R7, 0x8, R17 ;  /* 0x0000000807067824 */ /* 0x008fe200078e0211 */
[----:B------:R-:W-:Y:S03]  /*178b0*/  BSSY B1, `(.L_x_2488) ;  /* 0x0000003000017945 */ /* 0x000fe60003800000 */
[----:B------:R-:W2:Y:S02]  /*178c0*/  SYNCS.PHASECHK.TRANS64.TRYWAIT P0, [R6+URZ+0x38860], R2 ;  /* 0x03886002060075a7 */ /* 0x000ea4000800017f */
[----:B--2---:R-:W-:Y:S05]  /*178d0*/  @!P0 BRA `(.L_x_2489) ;  /* 0x0000004000088947 */ /* 0x004fea0003800000 */
.L_x_2577:
[----:B------:R-:W-:Y:S05]  /*178e0*/  BSYNC B1 ;  /* 0x0000000000017941 */ /* 0x000fea0003800000 */
.L_x_2488:
[----:B0-----:R-:W3:Y:S01]  /*178f0*/  LDL R8, [R1] ;  /* 0x0000000001087983 */ /* 0x001ee20000100800 */
[----:B------:R-:W0:Y:S01]  /*17900*/  S2R R3, SR_TID.X ;  /* 0x0000000000037919 */ /* 0x000e220000002100 */
[----:B------:R-:W-:Y:S01]  /*17910*/  UMOV UR4, 0xffffffff ;  /* 0xffffffff00047882 */ /* 0x000fe20000000000 */
[----:B------:R-:W-:Y:S01]  /*17920*/  IMAD R7, R7, 0x5000, R31 ;  /* 0x0000500007077824 */ /* 0x000fe200078e021f */
[----:B0-----:R-:W-:-:S04]  /*17930*/  LOP3.LUT R3, R3, 0x7f, RZ, 0xc0, !PT ;  /* 0x0000007f03037812 */ /* 0x001fc800078ec0ff */
[----:B------:R-:W-:Y:S01]  /*17940*/  SHF.R.U32.HI R3, RZ, 0x3, R3 ;  /* 0x00000003ff037819 */ /* 0x000fe20000011603 */
[----:B---3--:R-:W-:-:S04]  /*17950*/  IMAD R8, R29, -0x50, R8 ;  /* 0xffffffb01d087824 */ /* 0x008fc800078e0208 */
[----:B------:R-:W-:Y:S01]  /*17960*/  IMAD.IADD R8, R8, 0x1, -R3 ;  /* 0x0000000108087824 */ /* 0x000fe200078e0a03 */
[----:B------:R-:W-:Y:S06]  /*17970*/  BRA.DIV UR4, `(.L_x_2490) ;  /* 0x0000003e04f47947 */ /* 0x000fec000b800000 */
[----:B--2---:R-:W0:Y:S01]  /*17980*/  SHFL.IDX PT, R2, R18, RZ, 0x181f ;  /* 0x00181fff12027589 */ /* 0x004e2200000e0000 */
[----:B------:R-:W-:-:S03]  /*17990*/  IMAD R7, R7, 0x2, R17 ;  /* 0x0000000207077824 */ /* 0x000fc600078e0211 */
[----:B------:R-:W2:Y:S04]  /*179a0*/  SHFL.IDX PT, R3, R19, RZ, 0x181f ;  /* 0x00181fff13037589 */ /* 0x000ea800000e0000 */
[----:B-1----:R-:W-:Y:S01]  /*179b0*/  SHFL.IDX PT, R14, R18, 0x4, 0x181f ;  /* 0x00981f00120e7f89 */ /* 0x002fe200000e0000 */
[----:B0-----:R-:W-:-:S05]  /*179c0*/  IADD3 R2, P0, R2, R0, RZ ;  /* 0x0000000002027210 */ /* 0x001fca0007f1e0ff */
        /* <DEDUP_REMOVED lines=46> */
.L_x_2589:
        /* <DEDUP_REMOVED lines=31> */
.L_x_2491:
        /* <DEDUP_REMOVED lines=10> */
.L_x_2492:
        /* <DEDUP_REMOVED lines=8> */
.L_x_2480:
[----:B------:R-:W-:Y:S05]  /*17fc0*/  BSYNC B0 ;  /* 0x0000000000007941 */ /* 0x000fea0003800000 */
.L_x_2479:
        /* <DEDUP_REMOVED lines=17> */
.L_x_2495:
[----:B------:R-:W-:Y:S05]  /*180e0*/  BSYNC B0 ;  /* 0x0000000000007941 */ /* 0x000fea0003800000 */
.L_x_2494:
[----:B------:R-:W-:-:S13]  /*180f0*/  LOP3.LUT P0, RZ, R16, 0x20, RZ, 0xc0, !PT ;  /* 0x0000002010ff7812 */ /* 0x000fda000780c0ff */
[----:B------:R-:W-:Y:S05]  /*18100*/  @!P0 BRA `(.L_x_2496) ;  /* 0x0000000000048947 */ /* 0x000fea0003800000 */
[----:B------:R-:W-:Y:S01]  /*18110*/  BPT.TRAP 0x1 ;  /* 0x000000040000795c */ /* 0x000fe20000300000 */
.L_x_2496:
[----:B------:R-:W2:Y:S01]  /*18120*/  LDL.LU R0, [R1] ;  /* 0x0000000001007983 */ /* 0x000ea20000300800 */
[----:B------:R-:W-:Y:S01]  /*18130*/  IMAD R4, R23, 0x8, R17 ;  /* 0x0000000817047824 */ /* 0x000fe200078e0211 */
[----:B------:R-:W-:Y:S01]  /*18140*/  SHF.L.U32 R3, R28, 0x1f, RZ ;  /* 0x0000001f1c037819 */ /* 0x000fe200000006ff */
[----:B------:R-:W-:Y:S03]  /*18150*/  BSSY B0, `(.L_x_2497) ;  /* 0x0000004000007945 */ /* 0x000fe60003800000 */
[----:B------:R-:W0:Y:S01]  /*18160*/  SYNCS.PHASECHK.TRANS64.TRYWAIT P0, [R4+URZ+0x38860], R3 ;  /* 0x03886003040075a7 */ /* 0x000e22000800017f */
[----:B--2---:R-:W-:Y:S01]  /*18170*/  IMAD R5, R22, -0x50, R0 ;  /* 0xffffffb016057824 */ /* 0x004fe200078e0200 */
[----:B0-----:R-:W-:Y:S06]  /*18180*/  @!P0 BRA `(.L_x_2498) ;  /* 0x0000003c00c88947 */ /* 0x001fec0003800000 */
.L_x_2590:
[----:B------:R-:W-:Y:S05]  /*18190*/  BSYNC B0 ;  /* 0x0000000000007941 */ /* 0x000fea0003800000 */
.L_x_2497:
[----:B------:R-:W2:Y:S01]  /*181a0*/  S2R R0, SR_TID.X ;  /* 0x0000000000007919 */ /* 0x000ea20000002100 */
[----:B------:R-:W-:Y:S01]  /*181b0*/  UMOV UR4, 0xffffffff ;  /* 0xffffffff00047882 */ /* 0x000fe20000000000 */
[----:B--2---:R-:W-:-:S04]  /*181c0*/  LOP3.LUT R0, R0, 0x7f, RZ, 0xc0, !PT ;  /* 0x0000007f00007812 */ /* 0x004fc800078ec0ff */
[----:B------:R-:W-:-:S05]  /*181d0*/  SHF.R.U32.HI R0, RZ, 0x3, R0 ;  /* 0x00000003ff007819 */ /* 0x000fca0000011600 */
[----:B------:R-:W-:Y:S02]  /*181e0*/  IMAD.IADD R5, R5, 0x1, -R0 ;  /* 0x0000000105057824 */ /* 0x000fe400078e0a00 */
[----:B------:R-:W-:Y:S01]  /*181f0*/  IMAD R0, R23, 0x5000, R31 ;  /* 0x0000500017007824 */ /* 0x000fe200078e021f */
        /* <DEDUP_REMOVED lines=58> */
.L_x_2602:
        /* <DEDUP_REMOVED lines=15> */
.L_x_2500:
        /* <DEDUP_REMOVED lines=10> */
.L_x_2501:
[----:B------:R1:W-:Y:S01]  /*18730*/  SYNCS.ARRIVE.TRANS64.A1T0 RZ, [R4+URZ+0x38850], RZ ;  /* 0x038850ff04ff79a7 */ /* 0x0003e2000810003f */
[----:B------:R-:W-:-:S05]  /*18740*/  VIADD R23, R23, 0x1 ;  /* 0x0000000117177836 */ /* 0x000fca0000000000 */
[----:B------:R-:W-:-:S04]  /*18750*/  ISETP.NE.AND P0, PT, R23, 0x2, PT ;  /* 0x000000021700780c */ /* 0x000fc80003f05270 */
[----:B0-----:R-:W-:Y:S02]  /*18760*/  SEL R3, RZ, 0x1, P0 ;  /* 0x00000001ff037807 */ /* 0x001fe40000000000 */
[----:B------:R-:W-:Y:S02]  /*18770*/  SEL R23, R23, RZ, P0 ;  /* 0x000000ff17177207 */ /* 0x000fe40000000000 */
[----:B-1----:R-:W-:-:S07]  /*18780*/  LOP3.LUT R28, R28, R3, RZ, 0x3c, !PT ;  /* 0x000000031c1c7212 */ /* 0x002fce00078e3cff */
.L_x_2456:
[----:B------:R-:W-:Y:S05]  /*18790*/  BSYNC B7 ;  /* 0x0000000000077941 */ /* 0x000fea0003800000 */
.L_x_2454:
        /* <DEDUP_REMOVED lines=11> */
.L_x_2502:
        /* <DEDUP_REMOVED lines=43> */
.L_x_2612:
[----:B------:R-:W-:Y:S02]  /*18b00*/  ULDC UR4, c[0x0][0xc38] ;  /* 0x00030e0000047ab9 */ /* 0x000fe40000000800 */
[----:B------:R-:W-:-:S04]  /*18b10*/  IMAD.U32 R5, RZ, RZ, UR4 ;  /* 0x00000004ff057e24 */ /* 0x000fc8000f8e00ff */
[----:B-1----:R-:W-:-:S04]  /*18b20*/  IMAD R14, R14, R5, RZ ;  /* 0x000000050e0e7224 */ /* 0x002fc800078e02ff */
[----:B------:R-:W-:-:S05]  /*18b30*/  IMAD.IADD R7, R7, 0x1, R14 ;  /* 0x0000000107077824 */ /* 0x000fca00078e020e */
[----:B------:R-:W-:-:S13]  /*18b40*/  ISETP.GT.AND P6, PT, R7, R0, PT ;  /* 0x000000000700720c */ /* 0x000fda0003fc4270 */
[----:B------:R-:W-:Y:S05]  /*18b50*/  @P6 BRA `(.L_x_2505) ;  /* 0x0000000000a46947 */ /* 0x000fea0003800000 */
.L_x_2508:
        /* <DEDUP_REMOVED lines=35> */
.L_x_2620:
[----:B------:R-:W-:Y:S02]  /*18d90*/  ULDC UR4, c[0x0][0xc38] ;  /* 0x00030e0000047ab9 */ /* 0x000fe40000000800 */
[----:B------:R-:W-:-:S04]  /*18da0*/  IMAD.U32 R5, RZ, RZ, UR4 ;  /* 0x00000004ff057e24 */ /* 0x000fc8000f8e00ff */
[----:B-1----:R-:W-:-:S04]  /*18db0*/  IMAD R14, R14, R5, RZ ;  /* 0x000000050e0e7224 */ /* 0x002fc800078e02ff */
[----:B------:R-:W-:-:S05]  /*18dc0*/  IMAD.IADD R7, R14, 0x1, R7 ;  /* 0x000000010e077824 */ /* 0x000fca00078e0207 */
[----:B------:R-:W-:-:S13]  /*18dd0*/  ISETP.GT.AND P6, PT, R7, R0, PT ;  /* 0x000000000700720c */ /* 0x000fda0003fc4270 */
[----:B------:R-:W-:Y:S05]  /*18de0*/  @!P6 BRA `(.L_x_2508) ;  /* 0xfffffffc005ce947 */ /* 0x000fea000383ffff */
.L_x_2505:
        /* <DEDUP_REMOVED lines=10> */
.L_x_2625:
[----:B------:R-:W-:-:S13]  /*18e90*/  ISETP.NE.AND P0, PT, R3, RZ, PT ;  /* 0x000000ff0300720c */ /* 0x000fda0003f05270 */
[----:B------:R-:W-:Y:S05]  /*18ea0*/  @!P0 BRA `(.L_x_2510) ;  /* 0x0000000000108947 */ /* 0x000fea0003800000 */
[----:B------:R-:W-:Y:S01]  /*18eb0*/  UMOV UR4, 0xffffffff ;  /* 0xffffffff00047882 */ /* 0x000fe20000000000 */
[----:B-1----:R-:W-:Y:S02]  /*18ec0*/  VIADD R12, R12, 0xffffffff ;  /* 0xffffffff0c0c7836 */ /* 0x002fe40000000000 */
[----:B------:R-:W-:Y:S05]  /*18ed0*/  BRA.DIV UR4, `(.L_x_2511) ;  /* 0x0000004204dc7947 */ /* 0x000fea000b800000 */
[----:B------:R4:W1:Y:S02]  /*18ee0*/  SHFL.IDX PT, R6, R2, R12, 0x1f ;  /* 0x00001f0c02067589 */ /* 0x00086400000e0000 */
.L_x_2510:
        /* <DEDUP_REMOVED lines=59> */
.L_x_2512:
        /* <DEDUP_REMOVED lines=60> */
.L_x_2513:
[----:B------:R-:W-:-:S05]  /*19660*/  LOP3.LUT R2, RZ, R2, RZ, 0x33, !PT ;  /* 0x00000002ff027212 */ /* 0x000fca00078e33ff */
[----:B------:R-:W-:Y:S01]  /*19670*/  IMAD.IADD R25, R25, 0x1, R2 ;  /* 0x0000000119197824 */ /* 0x000fe200078e0202 */
[----:B------:R-:W-:Y:S06]  /*19680*/  BRA `(.L_x_2514) ;  /* 0x00000000001c7947 */ /* 0x000fec0003800000 */
.L_x_2506:
[----:B------:R-:W-:Y:S01]  /*19690*/  UMOV UR4, URZ ;  /* 0x0000003f00047c82 */ /* 0x000fe20008000000 */
[----:B------:R-:W-:Y:S01]  /*196a0*/  UMOV UR5, URZ ;  /* 0x0000003f00057c82 */ /* 0x000fe20008000000 */
[----:B------:R-:W-:Y:S01]  /*196b0*/  ULDC UR6, c[0x0][0xc3c] ;  /* 0x00030f0000067ab9 */ /* 0x000fe20000000800 */
[----:B------:R-:W-:Y:S02]  /*196c0*/  IMAD.MOV.U32 R24, RZ, RZ, R0 ;  /* 0x000000ffff187224 */ /* 0x000fe400078e0000 */
[----:B------:R-:W-:Y:S02]  /*196d0*/  IMAD.U32 R25, RZ, RZ, UR4 ;  /* 0x00000004ff197e24 */ /* 0x000fe4000f8e00ff */
[----:B------:R-:W-:Y:S02]  /*196e0*/  IMAD.U32 R26, RZ, RZ, UR5 ;  /* 0x00000005ff1a7e24 */ /* 0x000fe4000f8e00ff */
[----:B------:R-:W-:-:S07]  /*196f0*/  IMAD.U32 R27, RZ, RZ, UR6 ;  /* 0x00000006ff1b7e24 */ /* 0x000fce000f8e00ff */
.L_x_2514:
        /* <DEDUP_REMOVED lines=10> */
.L_x_2503:
[----:B------:R-:W-:Y:S02]  /*197a0*/  ULDC UR4, c[0x0][0xc3c] ;  /* 0x00030f0000047ab9 */ /* 0x000fe40000000800 */
[----:B-1----:R-:W-:-:S13]  /*197b0*/  ISETP.GE.AND P0, PT, R27, UR4, PT ;  /* 0x000000041b007c0c */ /* 0x002fda000bf06270 */
[----:B------:R-:W-:Y:S05]  /*197c0*/  @!P0 BRA `(.L_x_2515) ;  /* 0xffffffac00fc8947 */ /* 0x000fea000383ffff */
[----:B------:R-:W-:Y:S05]  /*197d0*/  BSYNC B8 ;  /* 0x0000000000087941 */ /* 0x000fea0003800000 */
.L_x_2448:
        /* <DEDUP_REMOVED lines=12> */
.L_x_2628:
[----:B------:R-:W-:Y:S05]  /*198a0*/  BSYNC B0 ;  /* 0x0000000000007941 */ /* 0x000fea0003800000 */
.L_x_2516:
[----:B------:R-:W-:-:S03]  /*198b0*/  UMOV UR4, 0xffffffff ;  /* 0xffffffff00047882 */ /* 0x000fc60000000000 */
[----:B------:R-:W-:Y:S05]  /*198c0*/  BRA.DIV UR4, `(.L_x_2518) ;  /* 0x0000003a049c7947 */ /* 0x000fea000b800000 */
[----:B-1----:R-:W1:Y:S02]  /*198d0*/  S2R R0, SR_TID.X ;  /* 0x0000000000007919 */ /* 0x002e640000002100 */
[----:B-1----:R-:W-:-:S04]  /*198e0*/  SHF.R.U32.HI R0, RZ, 0x5, R0 ;  /* 0x00000005ff007819 */ /* 0x002fc80000011600 */
[----:B------:R-:W-:-:S05]  /*198f0*/  LOP3.LUT R0, R0, 0x3, RZ, 0xc0, !PT ;  /* 0x0000000300007812 */ /* 0x000fca00078ec0ff */
[----:B------:R1:W3:Y:S02]  /*19900*/  SHFL.IDX PT, R14, R0, RZ, 0x1f ;  /* 0x00001fff000e7589 */ /* 0x0002e400000e0000 */
.L_x_2631:
[----:B---3--:R-:W-:Y:S01]  /*19910*/  ISETP.NE.AND P0, PT, R14, RZ, PT ;  /* 0x000000ff0e00720c */ /* 0x008fe20003f05270 */
[----:B------:R-:W-:-:S12]  /*19920*/  BSSY B0, `(.L_x_2519) ;  /* 0x0000026000007945 */ /* 0x000fd80003800000 */
[----:B------:R-:W-:Y:S05]  /*19930*/  @P0 BRA `(.L_x_2520) ;  /* 0x0000000000900947 */ /* 0x000fea0003800000 */
[----:B------:R-:W-:-:S03]  /*19940*/  UMOV UR4, 0xffffffff ;  /* 0xffffffff00047882 */ /* 0x000fc60000000000 */
[----:B------:R-:W-:Y:S05]  /*19950*/  BRA.DIV UR4, `(.L_x_2521) ;  /* 0x0000003a04ac7947 */ /* 0x000fea000b800000 */
[----:B------:R-:W-:-:S13]  /*19960*/  ELECT P6, URZ, PT ;  /* 0x00000000003f782f */ /* 0x000fda00038c0000 */
.L_x_2634:
        /* <DEDUP_REMOVED lines=8> */
.L_x_2522:
[C---:B------:R-:W-:Y:S01]  /*199f0*/  IMAD R5, R23.reuse, 0x8, R4 ;  /* 0x0000000817057824 */ /* 0x040fe200078e0204 */
[----:B------:R-:W-:Y:S01]  /*19a00*/  SHF.L.U32 R0, R28, 0x1f, RZ ;  /* 0x0000001f1c007819 */ /* 0x000fe200000006ff */
[----:B------:R-:W-:-:S03]  /*19a10*/  VIADD R23, R23, 0x1 ;  /* 0x0000000117177836 */ /* 0x000fc60000000000 */
[----:B------:R-:W1:Y:S02]  /*19a20*/  SYNCS.PHASECHK.TRANS64.TRYWAIT P1, [R5+URZ+0x38840], R0 ;  /* 0x03884000050075a7 */ /* 0x000e64000802017f */
[----:B------:R-:W-:-:S04]  /*19a30*/  ISETP.NE.AND P2, PT, R23, 0x2, PT ;  /* 0x000000021700780c */ /* 0x000fc80003f45270 */
[----:B------:R-:W-:Y:S01]  /*19a40*/  SEL R3, RZ, 0x1, P2 ;  /* 0x00000001ff037807 */ /* 0x000fe20001000000 */
[----:B-1----:R-:W-:Y:S08]  /*19a50*/  @!P1 BRA `(.L_x_2523) ;  /* 0x00000038008c9947 */ /* 0x002ff00003800000 */
.L_x_2635:
[----:B------:R-:W-:Y:S02]  /*19a60*/  SEL R23, R23, RZ, P2 ;  /* 0x000000ff17177207 */ /* 0x000fe40001000000 */
[----:B------:R-:W-:Y:S01]  /*19a70*/  LOP3.LUT R2, R28, R3, RZ, 0x3c, !PT ;  /* 0x000000031c027212 */ /* 0x000fe200078e3cff */
[----:B------:R-:W-:Y:S06]  /*19a80*/  @!P0 BRA `(.L_x_2524) ;  /* 0x0000000000048947 */ /* 0x000fec0003800000 */
[----:B------:R-:W-:Y:S01]  /*19a90*/  BPT.TRAP 0x1 ;  /* 0x000000040000795c */ /* 0x000fe20000300000 */
.L_x_2524:
[----:B------:R-:W-:Y:S01]  /*19aa0*/  IMAD R23, R23, 0x8, R4 ;  /* 0x0000000817177824 */ /* 0x000fe200078e0204 */
[----:B------:R-:W-:-:S04]  /*19ab0*/  SHF.L.U32 R2, R2, 0x1f, RZ ;  /* 0x0000001f02027819 */ /* 0x000fc800000006ff */
[----:B------:R-:W3:Y:S02]  /*19ac0*/  SYNCS.PHASECHK.TRANS64.TRYWAIT P1, [R23+URZ+0x38840], R2 ;  /* 0x03884002170075a7 */ /* 0x000ee4000802017f */
[----:B---3--:R-:W-:Y:S05]  /*19ad0*/  @!P1 BRA `(.L_x_2525) ;  /* 0x0000003800809947 */ /* 0x008fea0003800000 */
.L_x_2636:
[----:B------:R-:W-:Y:S05]  /*19ae0*/  @!P0 BRA `(.L_x_2526) ;  /* 0x0000000000048947 */ /* 0x000fea0003800000 */
[----:B------:R-:W-:Y:S01]  /*19af0*/  BPT.TRAP 0x1 ;  /* 0x000000040000795c */ /* 0x000fe20000300000 */
.L_x_2526:
[----:B------:R-:W4:Y:S02]  /*19b00*/  SYNCS.PHASECHK.TRANS64.TRYWAIT P1, [R5+URZ+0x38860], R0 ;  /* 0x03886000050075a7 */ /* 0x000f24000802017f */
[----:B----4-:R-:W-:Y:S05]  /*19b10*/  @!P1 BRA `(.L_x_2527) ;  /* 0x0000003800849947 */ /* 0x010fea0003800000 */
.L_x_2637:
[----:B------:R-:W-:Y:S05]  /*19b20*/  @!P0 BRA `(.L_x_2528) ;  /* 0x0000000000048947 */ /* 0x000fea0003800000 */
[----:B------:R-:W-:Y:S01]  /*19b30*/  BPT.TRAP 0x1 ;  /* 0x000000040000795c */ /* 0x000fe20000300000 */
.L_x_2528:
[----:B------:R0:W0:Y:S02]  /*19b40*/  SYNCS.PHASECHK.TRANS64.TRYWAIT P0, [R23+URZ+0x38860], R2 ;  /* 0x03886002170075a7 */ /* 0x000024000800017f */
[----:B0-----:R-:W-:Y:S05]  /*19b50*/  @!P0 NANOSLEEP.SYNCS 0x989680 ;  /* 0x009896800000895d */ /* 0x001fea0003900000 */
[----:B------:R-:W0:Y:S02]  /*19b60*/  @!P0 SYNCS.PHASECHK.TRANS64 P0, [R23+URZ+0x38860], R2 ;  /* 0x03886002170085a7 */ /* 0x000e24000800007f */
[----:B0-----:R-:W-:Y:S05]  /*19b70*/  @!P0 BRA `(.L_x_2528) ;  /* 0xfffffffc00f08947 */ /* 0x001fea000383ffff */
.L_x_2520:
[----:B------:R-:W-:Y:S05]  /*19b80*/  BSYNC B0 ;  /* 0x0000000000007941 */ /* 0x000fea0003800000 */
.L_x_2519:
[----:B------:R-:W-:Y:S05]  /*19b90*/  EXIT ;  /* 0x000000000000794d */ /* 0x000fea0003800000 */
.L_x_2381:
[----:B------:R-:W-:-:S13]  /*19ba0*/  R2UR UR4, R17 ;  /* 0x00000000110472ca */ /* 0x000fda00000e0000 */
[----:B0-----:R-:W-:-:S04]  /*19bb0*/  IMAD.U32 R3, RZ, RZ, UR4 ;  /* 0x00000004ff037e24 */ /* 0x001fc8000f8e00ff */
[----:B------:R0:W1:Y:S03]  /*19bc0*/  SYNCS.PHASECHK.TRANS64.TRYWAIT P1, [R3+URZ+0x38800], R0 ;  /* 0x03880000030075a7 */ /* 0x000066000802017f */
[----:B-1----:R-:W-:Y:S05]  /*19bd0*/  @!P1 NANOSLEEP.SYNCS 0x989680 ;  /* 0x009896800000995d */ /* 0x002fea0003900000 */
[----:B------:R-:W1:Y:S02]  /*19be0*/  @!P1 SYNCS.PHASECHK.TRANS64 P1, [R3+URZ+0x38800], R0 ;  /* 0x03880000030095a7 */ /* 0x000e64000802007f */
[----:B-1----:R-:W-:Y:S05]  /*19bf0*/  @!P1 BRA `(.L_x_2381) ;  /* 0xfffffffc00e89947 */ /* 0x002fea000383ffff */
[----:B------:R-:W-:Y:S05]  /*19c00*/  BRA `(.L_x_2529) ;  /* 0xfffffe84009c7947 */ /* 0x000fea000383ffff */
.L_x_2385:
[----:B-1----:R1:W2:Y:S02]  /*19c10*/  SYNCS.PHASECHK.TRANS64.TRYWAIT P1, [R0+URZ+0x38830], R3 ;  /* 0x03883003000075a7 */ /* 0x0022a4000802017f */
[----:B--2---:R-:W-:Y:S05]  /*19c20*/  @!P1 NANOSLEEP.SYNCS 0x989680 ;  /* 0x009896800000995d */ /* 0x004fea0003900000 */
[----:B------:R-:W2:Y:S02]  /*19c30*/  @!P1 SYNCS.PHASECHK.TRANS64 P1, [R0+URZ+0x38830], R3 ;  /* 0x03883003000095a7 */ /* 0x000ea4000802007f */
[----:B--2---:R-:W-:Y:S05]  /*19c40*/  @!P1 BRA `(.L_x_2385) ;  /* 0xfffffffc00f09947 */ /* 0x004fea000383ffff */
[----:B------:R-:W-:Y:S05]  /*19c50*/  BRA `(.L_x_2384) ;  /* 0xfffffe8400c07947 */ /* 0x000fea000383ffff */
.L_x_2391:
[----:B-1----:R-:W-:-:S04]  /*19c60*/  IMAD.U32 R4, RZ, RZ, UR61 ;  /* 0x0000003dff047e24 */ /* 0x002fc8000f8e00ff */
[----:B------:R1:W2:Y:S03]  /*19c70*/  SYNCS.PHASECHK.TRANS64.TRYWAIT P1, [R4+URZ+0x38830], R3 ;  /* 0x03883003040075a7 */ /* 0x0002a6000802017f */
[----:B--2---:R-:W-:Y:S05]  /*19c80*/  @!P1 NANOSLEEP.SYNCS 0x989680 ;  /* 0x009896800000995d */ /* 0x004fea0003900000 */
[----:B------:R-:W2:Y:S02]  /*19c90*/  @!P1 SYNCS.PHASECHK.TRANS64 P1, [R4+URZ+0x38830], R3 ;  /* 0x03883003040095a7 */ /* 0x000ea4000802007f */
[----:B--2---:R-:W-:Y:S05]  /*19ca0*/  @!P1 BRA `(.L_x_2391) ;  /* 0xfffffffc00ec9947 */ /* 0x004fea000383ffff */
[----:B------:R-:W-:Y:S05]  /*19cb0*/  BRA `(.L_x_2390) ;  /* 0xfffffec000d07947 */ /* 0x000fea000383ffff */
.L_x_2395:
[----:B---3--:R-:W-:-:S04]  /*19cc0*/  IMAD.U32 R2, RZ, RZ, UR4 ;  /* 0x00000004ff027e24 */ /* 0x008fc8000f8e00ff */
[----:B------:R3:W4:Y:S03]  /*19cd0*/  SYNCS.PHASECHK.TRANS64.TRYWAIT P1, [R2+URZ+0x38850], R0 ;  /* 0x03885000020075a7 */ /* 0x000726000802017f */
[----:B----4-:R-:W-:Y:S05]  /*19ce0*/  @!P1 NANOSLEEP.SYNCS 0x989680 ;  /* 0x009896800000995d */ /* 0x010fea0003900000 */
[----:B------:R-:W4:Y:S02]  /*19cf0*/  @!P1 SYNCS.PHASECHK.TRANS64 P1, [R2+URZ+0x38850], R0 ;  /* 0x03885000020095a7 */ /* 0x000f24000802007f */
[----:B----4-:R-:W-:Y:S05]  /*19d00*/  @!P1 BRA `(.L_x_2395) ;  /* 0xfffffffc00ec9947 */ /* 0x010fea000383ffff */
[----:B------:R-:W-:Y:S05]  /*19d10*/  BRA `(.L_x_2394) ;  /* 0xfffffee800247947 */ /* 0x000fea000383ffff */
.L_x_2403:
[----:B-1----:R-:W-:-:S04]  /*19d20*/  IMAD.U32 R4, RZ, RZ, UR4 ;  /* 0x00000004ff047e24 */ /* 0x002fc8000f8e00ff */
[----:B------:R1:W2:Y:S03]  /*19d30*/  SYNCS.PHASECHK.TRANS64.TRYWAIT P1, [R4+URZ+0x38830], R3 ;  /* 0x03883003040075a7 */ /* 0x0002a6000802017f */
[----:B--2---:R-:W-:Y:S05]  /*19d40*/  @!P1 NANOSLEEP.SYNCS 0x989680 ;  /* 0x009896800000995d */ /* 0x004fea0003900000 */
[----:B------:R-:W2:Y:S02]  /*19d50*/  @!P1 SYNCS.PHASECHK.TRANS64 P1, [R4+URZ+0x38830], R3 ;  /* 0x03883003040095a7 */ /* 0x000ea4000802007f */
[----:B--2---:R-:W-:Y:S05]  /*19d60*/  @!P1 BRA `(.L_x_2403) ;  /* 0xfffffffc00ec9947 */ /* 0x004fea000383ffff */
[----:B------:R-:W-:Y:S05]  /*19d70*/  BRA `(.L_x_2402) ;  /* 0xffffff0000407947 */ /* 0x000fea000383ffff */
.L_x_2407:
[----:B---3--:R-:W-:-:S04]  /*19d80*/  IMAD.U32 R2, RZ, RZ, UR4 ;  /* 0x00000004ff027e24 */ /* 0x008fc8000f8e00ff */
[----:B------:R3:W4:Y:S03]  /*19d90*/  SYNCS.PHASECHK.TRANS64.TRYWAIT P1, [R2+URZ+0x38850], R0 ;  /* 0x03885000020075a7 */ /* 0x000726000802017f */
[----:B----4-:R-:W-:Y:S05]  /*19da0*/  @!P1 NANOSLEEP.SYNCS 0x989680 ;  /* 0x009896800000995d */ /* 0x010fea0003900000 */
[----:B------:R-:W4:Y:S02]  /*19db0*/  @!P1 SYNCS.PHASECHK.TRANS64 P1, [R2+URZ+0x38850], R0 ;  /* 0x03885000020095a7 */ /* 0x000f24000802007f */
[----:B----4-:R-:W-:Y:S05]  /*19dc0*/  @!P1 BRA `(.L_x_2407) ;  /* 0xfffffffc00ec9947 */ /* 0x010fea000383ffff */
[----:B------:R-:W-:Y:S05]  /*19dd0*/  BRA `(.L_x_2406) ;  /* 0xffffff2400907947 */ /* 0x000fea000383ffff */
.L_x_2414:
[----:B-1----:R-:W-:-:S04]  /*19de0*/  IMAD.U32 R7, RZ, RZ, UR8 ;  /* 0x00000008ff077e24 */ /* 0x002fc8000f8e00ff */
[----:B------:R1:W2:Y:S03]  /*19df0*/  SYNCS.PHASECHK.TRANS64.TRYWAIT P1, [R7+URZ+0x38850], R0 ;  /* 0x03885000070075a7 */ /* 0x0002a6000802017f */
[----:B--2---:R-:W-:Y:S05]  /*19e00*/  @!P1 NANOSLEEP.SYNCS 0x989680 ;  /* 0x009896800000995d */ /* 0x004fea0003900000 */
[----:B------:R-:W2:Y:S02]  /*19e10*/  @!P1 SYNCS.PHASECHK.TRANS64 P1, [R7+URZ+0x38850], R0 ;  /* 0x03885000070095a7 */ /* 0x000ea4000802007f */
[----:B--2---:R-:W-:Y:S05]  /*19e20*/  @!P1 BRA `(.L_x_2414) ;  /* 0xfffffffc00ec9947 */ /* 0x004fea000383ffff */
[----:B------:R-:W-:Y:S05]  /*19e30*/  BRA `(.L_x_2413) ;  /* 0xffffff3c00ac7947 */ /* 0x000fea000383ffff */
.L_x_2462:
        /* <DEDUP_REMOVED lines=11> */
.L_x_2531:
[----:B------:R-:W-:Y:S05]  /*19ef0*/  BSYNC B0 ;  /* 0x0000000000007941 */ /* 0x000fea0003800000 */
.L_x_2530:
[----:B------:R-:W-:Y:S05]  /*19f00*/  BRA `(.L_x_2532) ;  /* 0xffffffb400cc7947 */ /* 0x000fea000383ffff */
.L_x_2465:
[----:B0-----:R0:W1:Y:S02]  /*19f10*/  SYNCS.PHASECHK.TRANS64.TRYWAIT P0, [R5+URZ+0x38840], R2 ;  /* 0x03884002050075a7 */ /* 0x001064000800017f */
[----:B-1----:R-:W-:Y:S05]  /*19f20*/  @!P0 NANOSLEEP.SYNCS 0x989680 ;  /* 0x009896800000895d */ /* 0x002fea0003900000 */
[----:B------:R-:W1:Y:S02]  /*19f30*/  @!P0 SYNCS.PHASECHK.TRANS64 P0, [R5+URZ+0x38840], R2 ;  /* 0x03884002050085a7 */ /* 0x000e64000800007f */
[----:B-1----:R-:W-:Y:S05]  /*19f40*/  @!P0 BRA `(.L_x_2465) ;  /* 0xfffffffc00f08947 */ /* 0x002fea000383ffff */
[----:B------:R-:W-:Y:S05]  /*19f50*/  BRA `(.L_x_2533) ;  /* 0xffffffb800d47947 */ /* 0x000fea000383ffff */
.L_x_2466:
        /* <DEDUP_REMOVED lines=8> */
.L_x_2535:
[----:B------:R-:W-:Y:S05]  /*19fe0*/  BSYNC B0 ;  /* 0x0000000000007941 */ /* 0x000fea0003800000 */
.L_x_2534:
[----:B------:R-:W-:Y:S01]  /*19ff0*/  IMAD.MOV.U32 R13, RZ, RZ, R0 ;  /* 0x000000ffff0d7224 */ /* 0x000fe200078e0000 */
[C---:B------:R-:W-:Y:S01]  /*1a000*/  LOP3.LUT P5, RZ, R16.reuse, 0x10, RZ, 0xc0, !PT ;  /* 0x0000001010ff7812 */ /* 0x040fe200078ac0ff */
[----:B------:R-:W-:Y:S01]  /*1a010*/  IMAD.MOV.U32 R12, RZ, RZ, RZ ;  /* 0x000000ffff0c7224 */ /* 0x000fe200078e00ff */
[C---:B------:R-:W-:Y:S01]  /*1a020*/  LOP3.LUT P4, RZ, R16.reuse, 0x8, RZ, 0xc0, !PT ;  /* 0x0000000810ff7812 */ /* 0x040fe2000788c0ff */
[----:B------:R-:W-:Y:S01]  /*1a030*/  IMAD.MOV.U32 R11, RZ, RZ, 0x181f ;  /* 0x0000181fff0b7424 */ /* 0x000fe200078e00ff */
[C---:B------:R-:W-:Y:S01]  /*1a040*/  LOP3.LUT P3, RZ, R16.reuse, 0x4, RZ, 0xc0, !PT ;  /* 0x0000000410ff7812 */ /* 0x040fe2000786c0ff */
[----:B------:R-:W-:Y:S01]  /*1a050*/  IMAD.MOV.U32 R15, RZ, RZ, -0x1 ;  /* 0xffffffffff0f7424 */ /* 0x000fe200078e00ff */
[----:B------:R-:W-:Y:S01]  /*1a060*/  LOP3.LUT P2, RZ, R16, 0x2, RZ, 0xc0, !PT ;  /* 0x0000000210ff7812 */ /* 0x000fe2000784c0ff */
[----:B------:R-:W-:Y:S02]  /*1a070*/  IMAD.MOV.U32 R2, RZ, RZ, R14 ;  /* 0x000000ffff027224 */ /* 0x000fe400078e000e */
[----:B------:R-:W-:-:S10]  /*1a080*/  @P0 IMAD R9, R7, 0x2, R17 ;  /* 0x0000000207090824 */ /* 0x000fd400078e0211 */
[----:B------:R-:W-:Y:S05]  /*1a090*/  WARPSYNC.COLLECTIVE R15, `(.L_x_2536) ;  /* 0x000000000f087348 */ /* 0x000fea0003c00000 */
[----:B------:R0:W1:Y:S02]  /*1a0a0*/  SHFL.IDX P6, R14, R13, R12, R11 ;  /* 0x0000000c0d0e7389 */ /* 0x00006400000c000b */
[----:B01----:R-:W-:Y:S01]  /*1a0b0*/  ENDCOLLECTIVE ;  /* 0x000000000000791b */ /* 0x003fe20003800000 */
.L_x_2536:
[----:B------:R-:W-:Y:S02]  /*1a0c0*/  IMAD.MOV.U32 R13, RZ, RZ, R6 ;  /* 0x000000ffff0d7224 */ /* 0x000fe400078e0006 */
[----:B------:R-:W-:Y:S02]  /*1a0d0*/  IMAD.MOV.U32 R12, RZ, RZ, 0x1 ;  /* 0x00000001ff0c7424 */ /* 0x000fe400078e00ff */
[----:B------:R-:W-:-:S07]  /*1a0e0*/  IMAD.MOV.U32 R3, RZ, RZ, R14 ;  /* 0x000000ffff037224 */ /* 0x000fce00078e000e */
[----:B------:R-:W-:Y:S05]  /*1a0f0*/  WARPSYNC.COLLECTIVE R15, `(.L_x_2537) ;  /* 0x000000000f087348 */ /* 0x000fea0003c00000 */
[----:B------:R0:W1:Y:S02]  /*1a100*/  SHFL.IDX P6, R14, R13, R12, R11 ;  /* 0x0000000c0d0e7389 */ /* 0x00006400000c000b */
[----:B01----:R-:W-:Y:S01]  /*1a110*/  ENDCOLLECTIVE ;  /* 0x000000000000791b */ /* 0x003fe20003800000 */
.L_x_2537:
        /* <DEDUP_REMOVED lines=10> */
.L_x_2538:
        /* <DEDUP_REMOVED lines=14> */
.L_x_2539:
        /* <DEDUP_REMOVED lines=16> */
.L_x_2540:
[----:B------:R-:W-:Y:S02]  /*1a3a0*/  @P0 IMAD R9, R7, 0x2, R17 ;  /* 0x0000000207090824 */ /* 0x000fe400078e0211 */
[----:B------:R-:W-:Y:S02]  /*1a3b0*/  IMAD.MOV.U32 R13, RZ, RZ, R6 ;  /* 0x000000ffff0d7224 */ /* 0x000fe400078e0006 */
[----:B------:R-:W-:Y:S02]  /*1a3c0*/  IMAD.MOV.U32 R12, RZ, RZ, 0x3 ;  /* 0x00000003ff0c7424 */ /* 0x000fe400078e00ff */
[----:B------:R-:W-:-:S07]  /*1a3d0*/  IMAD.MOV.U32 R2, RZ, RZ, R14 ;  /* 0x000000ffff027224 */ /* 0x000fce00078e000e */
[----:B------:R-:W-:Y:S05]  /*1a3e0*/  WARPSYNC.COLLECTIVE R15, `(.L_x_2541) ;  /* 0x000000000f087348 */ /* 0x000fea0003c00000 */
[----:B------:R0:W1:Y:S02]  /*1a3f0*/  SHFL.IDX P6, R14, R13, R12, R11 ;  /* 0x0000000c0d0e7389 */ /* 0x00006400000c000b */
[----:B01----:R-:W-:Y:S01]  /*1a400*/  ENDCOLLECTIVE ;  /* 0x000000000000791b */ /* 0x003fe20003800000 */
.L_x_2541:
        /* <DEDUP_REMOVED lines=15> */
.L_x_2542:
[----:B------:R-:W-:Y:S02]  /*1a500*/  @P0 IMAD R21, R7, 0x2, R17 ;  /* 0x0000000207150824 */ /* 0x000fe400078e0211 */
[----:B------:R-:W-:Y:S02]  /*1a510*/  IMAD.MOV.U32 R13, RZ, RZ, R6 ;  /* 0x000000ffff0d7224 */ /* 0x000fe400078e0006 */
[----:B------:R-:W-:Y:S02]  /*1a520*/  IMAD.MOV.U32 R12, RZ, RZ, 0x4 ;  /* 0x00000004ff0c7424 */ /* 0x000fe400078e00ff */
[----:B------:R-:W-:-:S07]  /*1a530*/  IMAD.MOV.U32 R2, RZ, RZ, R14 ;  /* 0x000000ffff027224 */ /* 0x000fce00078e000e */
[----:B------:R-:W-:Y:S05]  /*1a540*/  WARPSYNC.COLLECTIVE R15, `(.L_x_2543) ;  /* 0x000000000f087348 */ /* 0x000fea0003c00000 */
[----:B------:R0:W1:Y:S02]  /*1a550*/  SHFL.IDX P6, R14, R13, R12, R11 ;  /* 0x0000000c0d0e7389 */ /* 0x00006400000c000b */
[----:B01----:R-:W-:Y:S01]  /*1a560*/  ENDCOLLECTIVE ;  /* 0x000000000000791b */ /* 0x003fe20003800000 */
.L_x_2543:
        /* <DEDUP_REMOVED lines=14> */
.L_x_2544:
[----:B------:R-:W-:Y:S01]  /*1a650*/  IMAD.MOV.U32 R0, RZ, RZ, R14 ;  /* 0x000000ffff007224 */ /* 0x000fe200078e000e */
[----:B------:R-:W-:Y:S06]  /*1a660*/  BRA `(.L_x_2545) ;  /* 0xffffffb8003c7947 */ /* 0x000fec000383ffff */
.L_x_2473:
[----:B------:R-:W-:Y:S02]  /*1a670*/  IMAD.MOV.U32 R13, RZ, RZ, R0 ;  /* 0x000000ffff0d7224 */ /* 0x000fe400078e0000 */
[----:B------:R-:W-:Y:S02]  /*1a680*/  IMAD.MOV.U32 R12, RZ, RZ, RZ ;  /* 0x000000ffff0c7224 */ /* 0x000fe400078e00ff */
[----:B------:R-:W-:Y:S02]  /*1a690*/  IMAD.MOV.U32 R11, RZ, RZ, 0x181f ;  /* 0x0000181fff0b7424 */ /* 0x000fe400078e00ff */
[----:B------:R-:W-:Y:S02]  /*1a6a0*/  IMAD.MOV.U32 R15, RZ, RZ, -0x1 ;  /* 0xffffffffff0f7424 */ /* 0x000fe400078e00ff */
[----:B-----5:R-:W-:Y:S02]  /*1a6b0*/  IMAD R5, R9, R5, RZ ;  /* 0x0000000509057224 */ /* 0x020fe400078e02ff */
[----:B------:R-:W-:-:S07]  /*1a6c0*/  IMAD R25, R25, 0x80, R8 ;  /* 0x0000008019197824 */ /* 0x000fce00078e0208 */
[----:B------:R-:W-:Y:S05]  /*1a6d0*/  WARPSYNC.COLLECTIVE R15, `(.L_x_2546) ;  /* 0x000000000f087348 */ /* 0x000fea0003c00000 */
[----:B------:R0:W1:Y:S02]  /*1a6e0*/  SHFL.IDX P6, R14, R13, R12, R11 ;  /* 0x0000000c0d0e7389 */ /* 0x00006400000c000b */
[----:B01----:R-:W-:Y:S01]  /*1a6f0*/  ENDCOLLECTIVE ;  /* 0x000000000000791b */ /* 0x003fe20003800000 */
.L_x_2546:
[C---:B------:R-:W-:Y:S01]  /*1a700*/  VIADD R6, R25.reuse, 0x10 ;  /* 0x0000001019067836 */ /* 0x040fe20000000000 */
[----:B------:R-:W-:Y:S01]  /*1a710*/  ISETP.GE.AND P0, PT, R25, R5, PT ;  /* 0x000000051900720c */ /* 0x000fe20003f06270 */
[----:B------:R-:W-:Y:S02]  /*1a720*/  IMAD.MOV.U32 R13, RZ, RZ, R4 ;  /* 0x000000ffff0d7224 */ /* 0x000fe400078e0004 */
[----:B------:R-:W-:-:S10]  /*1a730*/  IMAD.MOV.U32 R2, RZ, RZ, R14 ;  /* 0x000000ffff027224 */ /* 0x000fd400078e000e */
[----:B------:R-:W-:Y:S05]  /*1a740*/  WARPSYNC.COLLECTIVE R15, `(.L_x_2547) ;  /* 0x000000000f087348 */ /* 0x000fea0003c00000 */
[----:B------:R0:W1:Y:S02]  /*1a750*/  SHFL.IDX P6, R14, R13, R12, R11 ;  /* 0x0000000c0d0e7389 */ /* 0x00006400000c000b */
[----:B01----:R-:W-:Y:S01]  /*1a760*/  ENDCOLLECTIVE ;  /* 0x000000000000791b */ /* 0x003fe20003800000 */
.L_x_2547:
        /* <DEDUP_REMOVED lines=8> */
.L_x_2548:
        /* <DEDUP_REMOVED lines=14> */
.L_x_2549:
        /* <DEDUP_REMOVED lines=8> */
.L_x_2550:
        /* <DEDUP_REMOVED lines=15> */
.L_x_2551:
        /* <DEDUP_REMOVED lines=8> */
.L_x_2552:
        /* <DEDUP_REMOVED lines=15> */
.L_x_2553:
        /* <DEDUP_REMOVED lines=8> */
.L_x_2554:
        /* <DEDUP_REMOVED lines=15> */
.L_x_2555:
        /* <DEDUP_REMOVED lines=8> */
.L_x_2556:
        /* <DEDUP_REMOVED lines=15> */
.L_x_2557:
        /* <DEDUP_REMOVED lines=8> */
.L_x_2558:
        /* <DEDUP_REMOVED lines=14> */
.L_x_2559:
        /* <DEDUP_REMOVED lines=8> */
.L_x_2560:
        /* <DEDUP_REMOVED lines=13> */
.L_x_2561:
[----:B------:R-:W-:Y:S05]  /*1b140*/  BRA `(.L_x_2562) ;  /* 0xffffffb800c47947 */ /* 0x000fea000383ffff */
.L_x_2478:
[----:B0-----:R0:W2:Y:S02]  /*1b150*/  SYNCS.PHASECHK.TRANS64.TRYWAIT P0, [R17+URZ+0x38820], R2 ;  /* 0x03882002110075a7 */ /* 0x0010a4000800017f */
[----:B--2---:R-:W-:Y:S05]  /*1b160*/  @!P0 NANOSLEEP.SYNCS 0x989680 ;  /* 0x009896800000895d */ /* 0x004fea0003900000 */
[----:B------:R-:W2:Y:S02]  /*1b170*/  @!P0 SYNCS.PHASECHK.TRANS64 P0, [R17+URZ+0x38820], R2 ;  /* 0x03882002110085a7 */ /* 0x000ea4000800007f */
[----:B--2---:R-:W-:Y:S05]  /*1b180*/  @!P0 BRA `(.L_x_2478) ;  /* 0xfffffffc00f08947 */ /* 0x004fea000383ffff */
[----:B------:R-:W-:Y:S05]  /*1b190*/  BRA `(.L_x_2563) ;  /* 0xffffffbc00407947 */ /* 0x000fea000383ffff */
.L_x_2483:
[----:B0-----:R0:W2:Y:S02]  /*1b1a0*/  SYNCS.PHASECHK.TRANS64.TRYWAIT P0, [R6+URZ+0x38840], R3 ;  /* 0x03884003060075a7 */ /* 0x0010a4000800017f */
[----:B--2---:R-:W-:Y:S05]  /*1b1b0*/  @!P0 NANOSLEEP.SYNCS 0x989680 ;  /* 0x009896800000895d */ /* 0x004fea0003900000 */
[----:B------:R-:W2:Y:S02]  /*1b1c0*/  @!P0 SYNCS.PHASECHK.TRANS64 P0, [R6+URZ+0x38840], R3 ;  /* 0x03884003060085a7 */ /* 0x000ea4000800007f */
[----:B--2---:R-:W-:Y:S05]  /*1b1d0*/  @!P0 BRA `(.L_x_2483) ;  /* 0xfffffffc00f08947 */ /* 0x004fea000383ffff */
[----:B------:R-:W-:Y:S05]  /*1b1e0*/  BRA `(.L_x_2564) ;  /* 0xffffffc000207947 */ /* 0x000fea000383ffff */
.L_x_2484:
        /* <DEDUP_REMOVED lines=8> */
.L_x_2566:
[----:B------:R-:W-:Y:S05]  /*1b270*/  BSYNC B1 ;  /* 0x0000000000017941 */ /* 0x000fea0003800000 */
.L_x_2565:
        /* <DEDUP_REMOVED lines=12> */
.L_x_2567:
        /* <DEDUP_REMOVED lines=13> */
.L_x_2568:
        /* <DEDUP_REMOVED lines=14> */
.L_x_2569:
[----:B------:R-:W-:Y:S02]  /*1b4f0*/  IMAD.MOV.U32 R13, RZ, RZ, R10 ;  /* 0x000000ffff0d7224 */ /* 0x000fe400078e000a */
[----:B------:R-:W-:Y:S02]  /*1b500*/  IMAD.MOV.U32 R12, RZ, RZ, 0x2 ;  /* 0x00000002ff0c7424 */ /* 0x000fe400078e00ff */
[----:B------:R-:W-:-:S07]  /*1b510*/  IMAD.MOV.U32 R2, RZ, RZ, R14 ;  /* 0x000000ffff027224 */ /* 0x000fce00078e000e */
[----:B------:R-:W-:Y:S05]  /*1b520*/  WARPSYNC.COLLECTIVE R15, `(.L_x_2570) ;  /* 0x000000000f087348 */ /* 0x000fea0003c00000 */
[----:B------:R0:W1:Y:S02]  /*1b530*/  SHFL.IDX P6, R14, R13, R12, R11 ;  /* 0x0000000c0d0e7389 */ /* 0x00006400000c000b */
[----:B01----:R-:W-:Y:S01]  /*1b540*/  ENDCOLLECTIVE ;  /* 0x000000000000791b */ /* 0x003fe20003800000 */
.L_x_2570:
        /* <DEDUP_REMOVED lines=14> */
.L_x_2571:
[----:B------:R-:W-:Y:S02]  /*1b630*/  IMAD.MOV.U32 R13, RZ, RZ, R10 ;  /* 0x000000ffff0d7224 */ /* 0x000fe400078e000a */
[----:B------:R-:W-:Y:S02]  /*1b640*/  IMAD.MOV.U32 R12, RZ, RZ, 0x3 ;  /* 0x00000003ff0c7424 */ /* 0x000fe400078e00ff */
[----:B------:R-:W-:-:S07]  /*1b650*/  IMAD.MOV.U32 R2, RZ, RZ, R14 ;  /* 0x000000ffff027224 */ /* 0x000fce00078e000e */
[----:B------:R-:W-:Y:S05]  /*1b660*/  WARPSYNC.COLLECTIVE R15, `(.L_x_2572) ;  /* 0x000000000f087348 */ /* 0x000fea0003c00000 */
[----:B------:R0:W1:Y:S02]  /*1b670*/  SHFL.IDX P6, R14, R13, R12, R11 ;  /* 0x0000000c0d0e7389 */ /* 0x00006400000c000b */
[----:B01----:R-:W-:Y:S01]  /*1b680*/  ENDCOLLECTIVE ;  /* 0x000000000000791b */ /* 0x003fe20003800000 */
.L_x_2572:
        /* <DEDUP_REMOVED lines=14> */
.L_x_2573:
[----:B------:R-:W-:Y:S02]  /*1b770*/  IMAD.MOV.U32 R13, RZ, RZ, R10 ;  /* 0x000000ffff0d7224 */ /* 0x000fe400078e000a */
[----:B------:R-:W-:Y:S02]  /*1b780*/  IMAD.MOV.U32 R12, RZ, RZ, 0x4 ;  /* 0x00000004ff0c7424 */ /* 0x000fe400078e00ff */
[----:B------:R-:W-:-:S07]  /*1b790*/  IMAD.MOV.U32 R2, RZ, RZ, R14 ;  /* 0x000000ffff027224 */ /* 0x000fce00078e000e */
[----:B------:R-:W-:Y:S05]  /*1b7a0*/  WARPSYNC.COLLECTIVE R15, `(.L_x_2574) ;  /* 0x000000000f087348 */ /* 0x000fea0003c00000 */
[----:B------:R0:W1:Y:S02]  /*1b7b0*/  SHFL.IDX P6, R14, R13, R12, R11 ;  /* 0x0000000c0d0e7389 */ /* 0x00006400000c000b */
[----:B01----:R-:W-:Y:S01]  /*1b7c0*/  ENDCOLLECTIVE ;  /* 0x000000000000791b */ /* 0x003fe20003800000 */
.L_x_2574:
        /* <DEDUP_REMOVED lines=17> */
.L_x_2575:
[----:B------:R-:W-:Y:S01]  /*1b8e0*/  IMAD.MOV.U32 R2, RZ, RZ, R14 ;  /* 0x000000ffff027224 */ /* 0x000fe200078e000e */
[----:B------:R-:W-:Y:S06]  /*1b8f0*/  BRA `(.L_x_2576) ;  /* 0xffffffbc006c7947 */ /* 0x000fec000383ffff */
.L_x_2489:
[----:B--2---:R2:W3:Y:S02]  /*1b900*/  SYNCS.PHASECHK.TRANS64.TRYWAIT P0, [R6+URZ+0x38860], R2 ;  /* 0x03886002060075a7 */ /* 0x0044e4000800017f */
[----:B---3--:R-:W-:Y:S05]  /*1b910*/  @!P0 NANOSLEEP.SYNCS 0x989680 ;  /* 0x009896800000895d */ /* 0x008fea0003900000 */
[----:B------:R-:W3:Y:S02]  /*1b920*/  @!P0 SYNCS.PHASECHK.TRANS64 P0, [R6+URZ+0x38860], R2 ;  /* 0x03886002060085a7 */ /* 0x000ee4000800007f */
[----:B---3--:R-:W-:Y:S05]  /*1b930*/  @!P0 BRA `(.L_x_2489) ;  /* 0xfffffffc00f08947 */ /* 0x008fea000383ffff */
[----:B------:R-:W-:Y:S05]  /*1b940*/  BRA `(.L_x_2577) ;  /* 0xffffffbc00e47947 */ /* 0x000fea000383ffff */
.L_x_2490:
[----:B------:R-:W-:Y:S01]  /*1b950*/  BSSY B1, `(.L_x_2578) ;  /* 0x0000008000017945 */ /* 0x000fe20003800000 */
[----:B------:R-:W-:Y:S02]  /*1b960*/  IMAD.MOV.U32 R13, RZ, RZ, R19 ;  /* 0x000000ffff0d7224 */ /* 0x000fe400078e0013 */
[----:B------:R-:W-:Y:S02]  /*1b970*/  IMAD.MOV.U32 R12, RZ, RZ, RZ ;  /* 0x000000ffff0c7224 */ /* 0x000fe400078e00ff */
[----:B------:R-:W-:Y:S02]  /*1b980*/  IMAD.MOV.U32 R11, RZ, RZ, 0x181f ;  /* 0x0000181fff0b7424 */ /* 0x000fe400078e00ff */
[----:B------:R-:W-:-:S07]  /*1b990*/  IMAD.MOV.U32 R15, RZ, RZ, -0x1 ;  /* 0xffffffffff0f7424 */ /* 0x000fce00078e00ff */
[----:B-12---:R-:W-:Y:S05]  /*1b9a0*/  WARPSYNC.COLLECTIVE R15, `(.L_x_2579) ;  /* 0x000000000f087348 */ /* 0x006fea0003c00000 */
[----:B-1----:R0:W1:Y:S02]  /*1b9b0*/  SHFL.IDX P6, R14, R13, R12, R11 ;  /* 0x0000000c0d0e7389 */ /* 0x00206400000c000b */
[----:B012---:R-:W-:Y:S01]  /*1b9c0*/  ENDCOLLECTIVE ;  /* 0x000000000000791b */ /* 0x007fe20003800000 */
.L_x_2579:
[----:B------:R-:W-:Y:S05]  /*1b9d0*/  BSYNC B1 ;  /* 0x0000000000017941 */ /* 0x000fea0003800000 */
.L_x_2578:
        /* <DEDUP_REMOVED lines=9> */
.L_x_2580:
[----:B------:R-:W-:Y:S02]  /*1ba70*/  IMAD.MOV.U32 R13, RZ, RZ, R19 ;  /* 0x000000ffff0d7224 */ /* 0x000fe400078e0013 */
[----:B------:R-:W-:Y:S02]  /*1ba80*/  IMAD.MOV.U32 R12, RZ, RZ, 0x1 ;  /* 0x00000001ff0c7424 */ /* 0x000fe400078e00ff */
[----:B------:R-:W-:-:S07]  /*1ba90*/  IMAD.MOV.U32 R2, RZ, RZ, R14 ;  /* 0x000000ffff027224 */ /* 0x000fce00078e000e */
[----:B------:R-:W-:Y:S05]  /*1baa0*/  WARPSYNC.COLLECTIVE R15, `(.L_x_2581) ;  /* 0x000000000f087348 */ /* 0x000fea0003c00000 */
[----:B------:R0:W1:Y:S02]  /*1bab0*/  SHFL.IDX P6, R14, R13, R12, R11 ;  /* 0x0000000c0d0e7389 */ /* 0x00006400000c000b */
[----:B01----:R-:W-:Y:S01]  /*1bac0*/  ENDCOLLECTIVE ;  /* 0x000000000000791b */ /* 0x003fe20003800000 */
.L_x_2581:
        /* <DEDUP_REMOVED lines=18> */
.L_x_2582:
[----:B------:R-:W-:Y:S02]  /*1bbf0*/  IMAD.MOV.U32 R13, RZ, RZ, R19 ;  /* 0x000000ffff0d7224 */ /* 0x000fe400078e0013 */
[----:B------:R-:W-:Y:S02]  /*1bc00*/  IMAD.MOV.U32 R12, RZ, RZ, 0x2 ;  /* 0x00000002ff0c7424 */ /* 0x000fe400078e00ff */
[----:B------:R-:W-:-:S07]  /*1bc10*/  IMAD.MOV.U32 R2, RZ, RZ, R14 ;  /* 0x000000ffff027224 */ /* 0x000fce00078e000e */
[----:B------:R-:W-:Y:S05]  /*1bc20*/  WARPSYNC.COLLECTIVE R15, `(.L_x_2583) ;  /* 0x000000000f087348 */ /* 0x000fea0003c00000 */
[----:B------:R0:W1:Y:S02]  /*1bc30*/  SHFL.IDX P6, R14, R13, R12, R11 ;  /* 0x0000000c0d0e7389 */ /* 0x00006400000c000b */
[----:B01----:R-:W-:Y:S01]  /*1bc40*/  ENDCOLLECTIVE ;  /* 0x000000000000791b */ /* 0x003fe20003800000 */
.L_x_2583:
        /* <DEDUP_REMOVED lines=18> */
.L_x_2584:
[----:B------:R-:W-:Y:S02]  /*1bd70*/  IMAD.MOV.U32 R13, RZ, RZ, R19 ;  /* 0x000000ffff0d7224 */ /* 0x000fe400078e0013 */
[----:B------:R-:W-:Y:S02]  /*1bd80*/  IMAD.MOV.U32 R12, RZ, RZ, 0x3 ;  /* 0x00000003ff0c7424 */ /* 0x000fe400078e00ff */
[----:B------:R-:W-:-:S07]  /*1bd90*/  IMAD.MOV.U32 R2, RZ, RZ, R14 ;  /* 0x000000ffff027224 */ /* 0x000fce00078e000e */
[----:B------:R-:W-:Y:S05]  /*1bda0*/  WARPSYNC.COLLECTIVE R15, `(.L_x_2585) ;  /* 0x000000000f087348 */ /* 0x000fea0003c00000 */
[----:B------:R0:W1:Y:S02]  /*1bdb0*/  SHFL.IDX P6, R14, R13, R12, R11 ;  /* 0x0000000c0d0e7389 */ /* 0x00006400000c000b */
[----:B01----:R-:W-:Y:S01]  /*1bdc0*/  ENDCOLLECTIVE ;  /* 0x000000000000791b */ /* 0x003fe20003800000 */
.L_x_2585:
        /* <DEDUP_REMOVED lines=18> */
.L_x_2586:
[----:B------:R-:W-:Y:S02]  /*1bef0*/  IMAD.MOV.U32 R13, RZ, RZ, R19 ;  /* 0x000000ffff0d7224 */ /* 0x000fe400078e0013 */
[----:B------:R-:W-:Y:S02]  /*1bf00*/  IMAD.MOV.U32 R12, RZ, RZ, 0x4 ;  /* 0x00000004ff0c7424 */ /* 0x000fe400078e00ff */
[----:B------:R-:W-:-:S07]  /*1bf10*/  IMAD.MOV.U32 R2, RZ, RZ, R14 ;  /* 0x000000ffff027224 */ /* 0x000fce00078e000e */
[----:B------:R-:W-:Y:S05]  /*1bf20*/  WARPSYNC.COLLECTIVE R15, `(.L_x_2587) ;  /* 0x000000000f087348 */ /* 0x000fea0003c00000 */
[----:B------:R0:W1:Y:S02]  /*1bf30*/  SHFL.IDX P6, R14, R13, R12, R11 ;  /* 0x0000000c0d0e7389 */ /* 0x00006400000c000b */
[----:B01----:R-:W-:Y:S01]  /*1bf40*/  ENDCOLLECTIVE ;  /* 0x000000000000791b */ /* 0x003fe20003800000 */
.L_x_2587:
        /* <DEDUP_REMOVED lines=13> */
.L_x_2588:
        /* <DEDUP_REMOVED lines=9> */
.L_x_2498:
[----:B0-----:R0:W2:Y:S02]  /*1c0b0*/  SYNCS.PHASECHK.TRANS64.TRYWAIT P0, [R4+URZ+0x38860], R3 ;  /* 0x03886003040075a7 */ /* 0x0010a4000800017f */
[----:B--2---:R-:W-:Y:S05]  /*1c0c0*/  @!P0 NANOSLEEP.SYNCS 0x989680 ;  /* 0x009896800000895d */ /* 0x004fea0003900000 */
[----:B------:R-:W2:Y:S02]  /*1c0d0*/  @!P0 SYNCS.PHASECHK.TRANS64 P0, [R4+URZ+0x38860], R3 ;  /* 0x03886003040085a7 */ /* 0x000ea4000800007f */
[----:B--2---:R-:W-:Y:S05]  /*1c0e0*/  @!P0 BRA `(.L_x_2498) ;  /* 0xfffffffc00f08947 */ /* 0x004fea000383ffff */
[----:B------:R-:W-:Y:S05]  /*1c0f0*/  BRA `(.L_x_2590) ;  /* 0xffffffc000247947 */ /* 0x000fea000383ffff */
.L_x_2499:
        /* <DEDUP_REMOVED lines=8> */
.L_x_2592:
[----:B------:R-:W-:Y:S05]  /*1c180*/  BSYNC B0 ;  /* 0x0000000000007941 */ /* 0x000fea0003800000 */
.L_x_2591:
        /* <DEDUP_REMOVED lines=9> */
.L_x_2593:
        /* <DEDUP_REMOVED lines=21> */
.L_x_2594:
        /* <DEDUP_REMOVED lines=11> */
.L_x_2595:
[----:B------:R-:W-:Y:S02]  /*1c420*/  IMAD.MOV.U32 R13, RZ, RZ, R19 ;  /* 0x000000ffff0d7224 */ /* 0x000fe400078e0013 */
[----:B------:R-:W-:Y:S01]  /*1c430*/  IMAD.MOV.U32 R12, RZ, RZ, 0x2 ;  /* 0x00000002ff0c7424 */ /* 0x000fe200078e00ff */
[----:B------:R-:W-:-:S13]  /*1c440*/  IADD3 R2, P4, R14, R8, RZ ;  /* 0x000000080e027210 */ /* 0x000fda0007f9e0ff */
[----:B------:R-:W-:Y:S05]  /*1c450*/  WARPSYNC.COLLECTIVE R15, `(.L_x_2596) ;  /* 0x000000000f087348 */ /* 0x000fea0003c00000 */
[----:B------:R0:W1:Y:S02]  /*1c460*/  SHFL.IDX P6, R14, R13, R12, R11 ;  /* 0x0000000c0d0e7389 */ /* 0x00006400000c000b */
[----:B01----:R-:W-:Y:S01]  /*1c470*/  ENDCOLLECTIVE ;  /* 0x000000000000791b */ /* 0x003fe20003800000 */
.L_x_2596:
        /* <DEDUP_REMOVED lines=12> */
.L_x_2597:
        /* <DEDUP_REMOVED lines=14> */
.L_x_2598:
        /* <DEDUP_REMOVED lines=12> */
.L_x_2599:
        /* <DEDUP_REMOVED lines=14> */
.L_x_2600:
        /* <DEDUP_REMOVED lines=12> */
.L_x_2601:
        /* <DEDUP_REMOVED lines=9> */
.L_x_2504:
        /* <DEDUP_REMOVED lines=8> */
.L_x_2604:
[----:B------:R-:W-:Y:S05]  /*1c990*/  BSYNC B0 ;  /* 0x0000000000007941 */ /* 0x000fea0003800000 */
.L_x_2603:
        /* <DEDUP_REMOVED lines=9> */
.L_x_2605:
        /* <DEDUP_REMOVED lines=24> */
.L_x_2606:
[----:B------:R-:W-:Y:S01]  /*1cbb0*/  IMAD.MOV.U32 R12, RZ, RZ, 0x2 ;  /* 0x00000002ff0c7424 */ /* 0x000fe200078e00ff */
[----:B------:R-:W-:-:S05]  /*1cbc0*/  SEL R14, R14, RZ, P1 ;  /* 0x000000ff0e0e7207 */ /* 0x000fca0000800000 */
[----:B------:R-:W-:-:S04]  /*1cbd0*/  IMAD.IADD R5, R13, 0x1, R14 ;  /* 0x000000010d057824 */ /* 0x000fc800078e020e */
[----:B------:R-:W-:-:S07]  /*1cbe0*/  IMAD.MOV.U32 R13, RZ, RZ, R5 ;  /* 0x000000ffff0d7224 */ /* 0x000fce00078e0005 */
[----:B------:R-:W-:Y:S05]  /*1cbf0*/  WARPSYNC.COLLECTIVE R15, `(.L_x_2607) ;  /* 0x000000000f087348 */ /* 0x000fea0003c00000 */
[----:B------:R0:W1:Y:S02]  /*1cc00*/  SHFL.UP P6, R14, R13, R12, R11 ;  /* 0x0400000c0d0e7389 */ /* 0x00006400000c000b */
[----:B01----:R-:W-:Y:S01]  /*1cc10*/  ENDCOLLECTIVE ;  /* 0x000000000000791b */ /* 0x003fe20003800000 */
.L_x_2607:
[----:B------:R-:W-:Y:S01]  /*1cc20*/  IMAD.MOV.U32 R12, RZ, RZ, 0x4 ;  /* 0x00000004ff0c7424 */ /* 0x000fe200078e00ff */
[----:B------:R-:W-:-:S05]  /*1cc30*/  SEL R2, R14, RZ, P2 ;  /* 0x000000ff0e027207 */ /* 0x000fca0001000000 */
[----:B------:R-:W-:-:S04]  /*1cc40*/  IMAD.IADD R2, R5, 0x1, R2 ;  /* 0x0000000105027824 */ /* 0x000fc800078e0202 */
[----:B------:R-:W-:-:S07]  /*1cc50*/  IMAD.MOV.U32 R13, RZ, RZ, R2 ;  /* 0x000000ffff0d7224 */ /* 0x000fce00078e0002 */
[----:B------:R-:W-:Y:S05]  /*1cc60*/  WARPSYNC.COLLECTIVE R15, `(.L_x_2608) ;  /* 0x000000000f087348 */ /* 0x000fea0003c00000 */
[----:B------:R0:W1:Y:S02]  /*1cc70*/  SHFL.UP P6, R14, R13, R12, R11 ;  /* 0x0400000c0d0e7389 */ /* 0x00006400000c000b */
[----:B01----:R-:W-:Y:S01]  /*1cc80*/  ENDCOLLECTIVE ;  /* 0x000000000000791b */ /* 0x003fe20003800000 */
.L_x_2608:
[----:B------:R-:W-:Y:S01]  /*1cc90*/  IMAD.MOV.U32 R12, RZ, RZ, 0x8 ;  /* 0x00000008ff0c7424 */ /* 0x000fe200078e00ff */
[----:B------:R-:W-:-:S05]  /*1cca0*/  SEL R3, R14, RZ, P3 ;  /* 0x000000ff0e037207 */ /* 0x000fca0001800000 */
[----:B------:R-:W-:-:S04]  /*1ccb0*/  IMAD.IADD R3, R2, 0x1, R3 ;  /* 0x0000000102037824 */ /* 0x000fc800078e0203 */
[----:B------:R-:W-:-:S07]  /*1ccc0*/  IMAD.MOV.U32 R13, RZ, RZ, R3 ;  /* 0x000000ffff0d7224 */ /* 0x000fce00078e0003 */
[----:B------:R-:W-:Y:S05]  /*1ccd0*/  WARPSYNC.COLLECTIVE R15, `(.L_x_2609) ;  /* 0x000000000f087348 */ /* 0x000fea0003c00000 */
[----:B------:R0:W1:Y:S02]  /*1cce0*/  SHFL.UP P6, R14, R13, R12, R11 ;  /* 0x0400000c0d0e7389 */ /* 0x00006400000c000b */
[----:B01----:R-:W-:Y:S01]  /*1ccf0*/  ENDCOLLECTIVE ;  /* 0x000000000000791b */ /* 0x003fe20003800000 */
.L_x_2609:
[----:B------:R-:W-:Y:S01]  /*1cd00*/  IMAD.MOV.U32 R12, RZ, RZ, 0x10 ;  /* 0x00000010ff0c7424 */ /* 0x000fe200078e00ff */
[----:B------:R-:W-:-:S05]  /*1cd10*/  SEL R14, R14, RZ, P4 ;  /* 0x000000ff0e0e7207 */ /* 0x000fca0002000000 */
[----:B------:R-:W-:-:S04]  /*1cd20*/  IMAD.IADD R5, R3, 0x1, R14 ;  /* 0x0000000103057824 */ /* 0x000fc800078e020e */
[----:B------:R-:W-:-:S07]  /*1cd30*/  IMAD.MOV.U32 R13, RZ, RZ, R5 ;  /* 0x000000ffff0d7224 */ /* 0x000fce00078e0005 */
[----:B------:R-:W-:Y:S05]  /*1cd40*/  WARPSYNC.COLLECTIVE R15, `(.L_x_2610) ;  /* 0x000000000f087348 */ /* 0x000fea0003c00000 */
[----:B------:R0:W1:Y:S02]  /*1cd50*/  SHFL.UP P6, R14, R13, R12, R11 ;  /* 0x0400000c0d0e7389 */ /* 0x00006400000c000b */
[----:B01----:R-:W-:Y:S01]  /*1cd60*/  ENDCOLLECTIVE ;  /* 0x000000000000791b */ /* 0x003fe20003800000 */
.L_x_2610:
        /* <DEDUP_REMOVED lines=8> */
.L_x_2611:
[----:B------:R-:W-:Y:S05]  /*1cdf0*/  BRA `(.L_x_2612) ;  /* 0xffffffbc00407947 */ /* 0x000fea000383ffff */
.L_x_2507:
[----:B------:R-:W-:Y:S01]  /*1ce00*/  BSSY B0, `(.L_x_2613) ;  /* 0x0000007000007945 */ /* 0x000fe20003800000 */
[----:B------:R-:W-:Y:S02]  /*1ce10*/  IMAD.MOV.U32 R12, RZ, RZ, 0x1 ;  /* 0x00000001ff0c7424 */ /* 0x000fe400078e00ff */
[----:B------:R-:W-:Y:S02]  /*1ce20*/  IMAD.MOV.U32 R11, RZ, RZ, RZ ;  /* 0x000000ffff0b7224 */ /* 0x000fe400078e00ff */
[----:B------:R-:W-:-:S07]  /*1ce30*/  IMAD.MOV.U32 R15, RZ, RZ, -0x1 ;  /* 0xffffffffff0f7424 */ /* 0x000fce00078e00ff */
[----:B------:R-:W-:Y:S05]  /*1ce40*/  WARPSYNC.COLLECTIVE R15, `(.L_x_2614) ;  /* 0x000000000f087348 */ /* 0x000fea0003c00000 */
[----:B------:R0:W1:Y:S02]  /*1ce50*/  SHFL.UP P6, R14, R13, R12, R11 ;  /* 0x0400000c0d0e7389 */ /* 0x00006400000c000b */
[----:B01----:R-:W-:Y:S01]  /*1ce60*/  ENDCOLLECTIVE ;  /* 0x000000000000791b */ /* 0x003fe20003800000 */
.L_x_2614:
[----:B------:R-:W-:Y:S05]  /*1ce70*/  BSYNC B0 ;  /* 0x0000000000007941 */ /* 0x000fea0003800000 */
.L_x_2613:
        /* <DEDUP_REMOVED lines=8> */
.L_x_2615:
[----:B------:R-:W-:Y:S01]  /*1cf00*/  IMAD.MOV.U32 R12, RZ, RZ, 0x4 ;  /* 0x00000004ff0c7424 */ /* 0x000fe200078e00ff */
[----:B------:R-:W-:-:S05]  /*1cf10*/  SEL R2, R14, RZ, P2 ;  /* 0x000000ff0e027207 */ /* 0x000fca0001000000 */
[----:B------:R-:W-:-:S04]  /*1cf20*/  IMAD.IADD R2, R13, 0x1, R2 ;  /* 0x000000010d027824 */ /* 0x000fc800078e0202 */
[----:B------:R-:W-:-:S07]  /*1cf30*/  IMAD.MOV.U32 R13, RZ, RZ, R2 ;  /* 0x000000ffff0d7224 */ /* 0x000fce00078e0002 */
[----:B------:R-:W-:Y:S05]  /*1cf40*/  WARPSYNC.COLLECTIVE R15, `(.L_x_2616) ;  /* 0x000000000f087348 */ /* 0x000fea0003c00000 */
[----:B------:R0:W1:Y:S02]  /*1cf50*/  SHFL.UP P6, R14, R13, R12, R11 ;  /* 0x0400000c0d0e7389 */ /* 0x00006400000c000b */
[----:B01----:R-:W-:Y:S01]  /*1cf60*/  ENDCOLLECTIVE ;  /* 0x000000000000791b */ /* 0x003fe20003800000 */
.L_x_2616:
[----:B------:R-:W-:Y:S01]  /*1cf70*/  IMAD.MOV.U32 R12, RZ, RZ, 0x8 ;  /* 0x00000008ff0c7424 */ /* 0x000fe200078e00ff */
[----:B------:R-:W-:-:S05]  /*1cf80*/  SEL R3, R14, RZ, P3 ;  /* 0x000000ff0e037207 */ /* 0x000fca0001800000 */
[----:B------:R-:W-:-:S04]  /*1cf90*/  IMAD.IADD R3, R2, 0x1, R3 ;  /* 0x0000000102037824 */ /* 0x000fc800078e0203 */
[----:B------:R-:W-:-:S07]  /*1cfa0*/  IMAD.MOV.U32 R13, RZ, RZ, R3 ;  /* 0x000000ffff0d7224 */ /* 0x000fce00078e0003 */
[----:B------:R-:W-:Y:S05]  /*1cfb0*/  WARPSYNC.COLLECTIVE R15, `(.L_x_2617) ;  /* 0x000000000f087348 */ /* 0x000fea0003c00000 */
[----:B------:R0:W1:Y:S02]  /*1cfc0*/  SHFL.UP P6, R14, R13, R12, R11 ;  /* 0x0400000c0d0e7389 */ /* 0x00006400000c000b */
[----:B01----:R-:W-:Y:S01]  /*1cfd0*/  ENDCOLLECTIVE ;  /* 0x000000000000791b */ /* 0x003fe20003800000 */
.L_x_2617:
[----:B------:R-:W-:Y:S01]  /*1cfe0*/  IMAD.MOV.U32 R12, RZ, RZ, 0x10 ;  /* 0x00000010ff0c7424 */ /* 0x000fe200078e00ff */
[----:B------:R-:W-:-:S05]  /*1cff0*/  SEL R14, R14, RZ, P4 ;  /* 0x000000ff0e0e7207 */ /* 0x000fca0002000000 */
[----:B------:R-:W-:-:S04]  /*1d000*/  IMAD.IADD R5, R3, 0x1, R14 ;  /* 0x0000000103057824 */ /* 0x000fc800078e020e */
[----:B------:R-:W-:-:S07]  /*1d010*/  IMAD.MOV.U32 R13, RZ, RZ, R5 ;  /* 0x000000ffff0d7224 */ /* 0x000fce00078e0005 */
[----:B------:R-:W-:Y:S05]  /*1d020*/  WARPSYNC.COLLECTIVE R15, `(.L_x_2618) ;  /* 0x000000000f087348 */ /* 0x000fea0003c00000 */
[----:B------:R0:W1:Y:S02]  /*1d030*/  SHFL.UP P6, R14, R13, R12, R11 ;  /* 0x0400000c0d0e7389 */ /* 0x00006400000c000b */
[----:B01----:R-:W-:Y:S01]  /*1d040*/  ENDCOLLECTIVE ;  /* 0x000000000000791b */ /* 0x003fe20003800000 */
.L_x_2618:
        /* <DEDUP_REMOVED lines=8> */
.L_x_2619:
[----:B------:R-:W-:Y:S05]  /*1d0d0*/  BRA `(.L_x_2620) ;  /* 0xffffffbc002c7947 */ /* 0x000fea000383ffff */
.L_x_2509:
[----:B------:R-:W-:Y:S01]  /*1d0e0*/  BSSY B0, `(.L_x_2621) ;  /* 0x0000006000007945 */ /* 0x000fe20003800000 */
[----:B------:R-:W-:Y:S01]  /*1d0f0*/  PLOP3.LUT P6, PT, P6, PT, PT, 0x8, 0x0 ;  /* 0x000000000000781c */ /* 0x000fe200037ce170 */
[----:B------:R-:W-:-:S12]  /*1d100*/  IMAD.MOV.U32 R15, RZ, RZ, -0x1 ;  /* 0xffffffffff0f7424 */ /* 0x000fd800078e00ff */
[----:B0-----:R-:W-:Y:S05]  /*1d110*/  WARPSYNC.COLLECTIVE R15, `(.L_x_2622) ;  /* 0x000000000f087348 */ /* 0x001fea0003c00000 */
[----:B------:R-:W-:Y:S01]  /*1d120*/  VOTE.ANY R14, PT, P6 ;  /* 0x00000000000e7806 */ /* 0x000fe200030e0100 */
[----:B0-----:R-:W-:Y:S06]  /*1d130*/  ENDCOLLECTIVE ;  /* 0x000000000000791b */ /* 0x001fec0003800000 */
.L_x_2622:
[----:B------:R-:W-:Y:S05]  /*1d140*/  BSYNC B0 ;  /* 0x0000000000007941 */ /* 0x000fea0003800000 */
.L_x_2621:
        /* <DEDUP_REMOVED lines=8> */
.L_x_2623:
[----:B------:R-:W-:Y:S02]  /*1d1d0*/  IMAD.IADD R27, R12, 0x1, R27 ;  /* 0x000000010c1b7824 */ /* 0x000fe400078e021b */
[----:B------:R-:W-:Y:S02]  /*1d1e0*/  IMAD.MOV.U32 R13, RZ, RZ, R4 ;  /* 0x000000ffff0d7224 */ /* 0x000fe400078e0004 */
[----:B------:R-:W-:-:S07]  /*1d1f0*/  IMAD.MOV.U32 R25, RZ, RZ, R14 ;  /* 0x000000ffff197224 */ /* 0x000fce00078e000e */
[----:B------:R-:W-:Y:S05]  /*1d200*/  WARPSYNC.COLLECTIVE R15, `(.L_x_2624) ;  /* 0x000000000f087348 */ /* 0x000fea0003c00000 */
[----:B------:R0:W1:Y:S02]  /*1d210*/  SHFL.IDX P6, R14, R13, R12, R11 ;  /* 0x0000000c0d0e7389 */ /* 0x00006400000c000b */
[----:B01----:R-:W-:Y:S01]  /*1d220*/  ENDCOLLECTIVE ;  /* 0x000000000000791b */ /* 0x003fe20003800000 */
.L_x_2624:
[----:B------:R-:W-:Y:S01]  /*1d230*/  IMAD.MOV.U32 R4, RZ, RZ, R14 ;  /* 0x000000ffff047224 */ /* 0x000fe200078e000e */
[----:B------:R-:W-:Y:S06]  /*1d240*/  BRA `(.L_x_2625) ;  /* 0xffffffbc00107947 */ /* 0x000fec000383ffff */
.L_x_2511:
[----:B------:R-:W-:Y:S01]  /*1d250*/  BSSY B0, `(.L_x_2626) ;  /* 0x0000007000007945 */ /* 0x000fe20003800000 */
[----:B------:R-:W-:Y:S02]  /*1d260*/  IMAD.MOV.U32 R13, RZ, RZ, R2 ;  /* 0x000000ffff0d7224 */ /* 0x000fe400078e0002 */
[----:B------:R-:W-:Y:S02]  /*1d270*/  IMAD.MOV.U32 R11, RZ, RZ, 0x1f ;  /* 0x0000001fff0b7424 */ /* 0x000fe400078e00ff */
[----:B------:R-:W-:-:S07]  /*1d280*/  IMAD.MOV.U32 R15, RZ, RZ, -0x1 ;  /* 0xffffffffff0f7424 */ /* 0x000fce00078e00ff */
[----:B0-23--:R-:W-:Y:S05]  /*1d290*/  WARPSYNC.COLLECTIVE R15, `(.L_x_2627) ;  /* 0x000000000f087348 */ /* 0x00dfea0003c00000 */
[----:B------:R1:W4:Y:S02]  /*1d2a0*/  SHFL.IDX P6, R14, R13, R12, R11 ;  /* 0x0000000c0d0e7389 */ /* 0x00032400000c000b */
[----:B01234-:R-:W-:Y:S01]  /*1d2b0*/  ENDCOLLECTIVE ;  /* 0x000000000000791b */ /* 0x01ffe20003800000 */
.L_x_2627:
[----:B------:R-:W-:Y:S05]  /*1d2c0*/  BSYNC B0 ;  /* 0x0000000000007941 */ /* 0x000fea0003800000 */
.L_x_2626:
[----:B------:R-:W-:Y:S01]  /*1d2d0*/  IMAD.MOV.U32 R6, RZ, RZ, R14 ;  /* 0x000000ffff067224 */ /* 0x000fe200078e000e */
[----:B------:R-:W-:Y:S06]  /*1d2e0*/  BRA `(.L_x_2510) ;  /* 0xffffffbc00007947 */ /* 0x000fec000383ffff */
.L_x_2517:
[----:B-1----:R1:W3:Y:S02]  /*1d2f0*/  SYNCS.PHASECHK.TRANS64.TRYWAIT P0, [R4+URZ+0x38820], R0 ;  /* 0x03882000040075a7 */ /* 0x0022e4000800017f */
[----:B---3--:R-:W-:Y:S05]  /*1d300*/  @!P0 NANOSLEEP.SYNCS 0x989680 ;  /* 0x009896800000895d */ /* 0x008fea0003900000 */
[----:B------:R-:W3:Y:S02]  /*1d310*/  @!P0 SYNCS.PHASECHK.TRANS64 P0, [R4+URZ+0x38820], R0 ;  /* 0x03882000040085a7 */ /* 0x000ee4000800007f */
[----:B---3--:R-:W-:Y:S05]  /*1d320*/  @!P0 BRA `(.L_x_2517) ;  /* 0xfffffffc00f08947 */ /* 0x008fea000383ffff */
[----:B------:R-:W-:Y:S05]  /*1d330*/  BRA `(.L_x_2628) ;  /* 0xffffffc400587947 */ /* 0x000fea000383ffff */
.L_x_2518:
        /* <DEDUP_REMOVED lines=11> */
.L_x_2630:
[----:B------:R-:W-:Y:S05]  /*1d3f0*/  BSYNC B0 ;  /* 0x0000000000007941 */ /* 0x000fea0003800000 */
.L_x_2629:
[----:B------:R-:W-:Y:S05]  /*1d400*/  BRA `(.L_x_2631) ;  /* 0xffffffc400407947 */ /* 0x000fea000383ffff */
.L_x_2521:
[----:B------:R-:W-:Y:S01]  /*1d410*/  BSSY B1, `(.L_x_2632) ;  /* 0x0000006000017945 */ /* 0x000fe20003800000 */
[----:B------:R-:W-:-:S07]  /*1d420*/  IMAD.MOV.U32 R15, RZ, RZ, -0x1 ;  /* 0xffffffffff0f7424 */ /* 0x000fce00078e00ff */
[----:B012---:R-:W-:Y:S05]  /*1d430*/  WARPSYNC.COLLECTIVE R15, `(.L_x_2633) ;  /* 0x000000000f0c7348 */ /* 0x007fea0003c00000 */
[----:B------:R-:W-:Y:S02]  /*1d440*/  ELECT P6, UR62, PT ;  /* 0x00000000003e782f */ /* 0x000fe400038c0000 */
[----:B------:R-:W-:Y:S01]  /*1d450*/  MOV R14, UR62 ;  /* 0x0000003e000e7c02 */ /* 0x000fe20008000f00 */
[----:B012---:R-:W-:Y:S10]  /*1d460*/  ENDCOLLECTIVE ;  /* 0x000000000000791b */ /* 0x007ff40003800000 */
.L_x_2633:
[----:B------:R-:W-:Y:S05]  /*1d470*/  BSYNC B1 ;  /* 0x0000000000017941 */ /* 0x000fea0003800000 */
.L_x_2632:
[----:B------:R-:W-:Y:S05]  /*1d480*/  BRA `(.L_x_2634) ;  /* 0xffffffc400387947 */ /* 0x000fea000383ffff */
.L_x_2523:
[----:B-1----:R1:W3:Y:S02]  /*1d490*/  SYNCS.PHASECHK.TRANS64.TRYWAIT P1, [R5+URZ+0x38840], R0 ;  /* 0x03884000050075a7 */ /* 0x0022e4000802017f */
[----:B---3--:R-:W-:Y:S05]  /*1d4a0*/  @!P1 NANOSLEEP.SYNCS 0x989680 ;  /* 0x009896800000995d */ /* 0x008fea0003900000 */
[----:B------:R-:W3:Y:S02]  /*1d4b0*/  @!P1 SYNCS.PHASECHK.TRANS64 P1, [R5+URZ+0x38840], R0 ;  /* 0x03884000050095a7 */ /* 0x000ee4000802007f */
[----:B---3--:R-:W-:Y:S05]  /*1d4c0*/  @!P1 BRA `(.L_x_2523) ;  /* 0xfffffffc00f09947 */ /* 0x008fea000383ffff */
[----:B------:R-:W-:Y:S05]  /*1d4d0*/  BRA `(.L_x_2635) ;  /* 0xffffffc400607947 */ /* 0x000fea000383ffff */
.L_x_2525:
[----:B---3--:R3:W4:Y:S02]  /*1d4e0*/  SYNCS.PHASECHK.TRANS64.TRYWAIT P1, [R23+URZ+0x38840], R2 ;  /* 0x03884002170075a7 */ /* 0x008724000802017f */
[----:B----4-:R-:W-:Y:S05]  /*1d4f0*/  @!P1 NANOSLEEP.SYNCS 0x989680 ;  /* 0x009896800000995d */ /* 0x010fea0003900000 */
[----:B------:R-:W4:Y:S02]  /*1d500*/  @!P1 SYNCS.PHASECHK.TRANS64 P1, [R23+URZ+0x38840], R2 ;  /* 0x03884002170095a7 */ /* 0x000f24000802007f */
[----:B----4-:R-:W-:Y:S05]  /*1d510*/  @!P1 BRA `(.L_x_2525) ;  /* 0xfffffffc00f09947 */ /* 0x010fea000383ffff */
[----:B------:R-:W-:Y:S05]  /*1d520*/  BRA `(.L_x_2636) ;  /* 0xffffffc4006c7947 */ /* 0x000fea000383ffff */
.L_x_2527:
[----:B----4-:R4:W0:Y:S02]  /*1d530*/  SYNCS.PHASECHK.TRANS64.TRYWAIT P1, [R5+URZ+0x38860], R0 ;  /* 0x03886000050075a7 */ /* 0x010824000802017f */
[----:B0-----:R-:W-:Y:S05]  /*1d540*/  @!P1 NANOSLEEP.SYNCS 0x989680 ;  /* 0x009896800000995d */ /* 0x001fea0003900000 */
[----:B------:R-:W0:Y:S02]  /*1d550*/  @!P1 SYNCS.PHASECHK.TRANS64 P1, [R5+URZ+0x38860], R0 ;  /* 0x03886000050095a7 */ /* 0x000e24000802007f */
[----:B0-----:R-:W-:Y:S05]  /*1d560*/  @!P1 BRA `(.L_x_2527) ;  /* 0xfffffffc00f09947 */ /* 0x001fea000383ffff */
[----:B------:R-:W-:Y:S05]  /*1d570*/  BRA `(.L_x_2637) ;  /* 0xffffffc400687947 */ /* 0x000fea000383ffff */
.L_x_2638:
        /* <DEDUP_REMOVED lines=16> */
.L_x_3278:


//--------------------- .text._ZN7cutlass13device_kernelIN5flash11enable_sm90INS1_16FlashAttnFwdSm90INS1_25CollectiveMainloopFwdSm90ILi2EN4cute5tupleIJNS5_1CILi1EEES8_S8_EEENS6_IJNS7_ILi128EEENS7_ILi80EEENS7_ILi256EEEEEELi256ENS_6half_tEfNS_4arch4Sm90ELb1ELb0ELb0ELb1ELb1ELb1ELb0ELb1ELb1ELb1ELb1ELb0EEENS1_21CollectiveEpilogueFwdINS6_IJSA_SC_SB_EEES9_SE_SG_Li256ELb1ELb1ELb1ELb0EEENS1_36VarlenDynamicPersistentTileSchedulerILi128ELi80ELi256ELi128ELb1ELb1ELb1ELb1ELb1ELb1EEEEEEEEEvNT_6ParamsE --------------------------
	.section	.text._ZN7cutlass13device_kernelIN5flash11enable_sm90INS1_16FlashAttnFwdSm90INS1_25CollectiveMainloopFwdSm90ILi2EN4cute5tupleIJNS5_1CILi1EEES8_S8_EEENS6_IJNS7_ILi128EEENS7_ILi80EEENS7_ILi256EEEEEELi256ENS_6half_tEfNS_4arch4Sm90ELb1ELb0ELb0ELb1ELb1ELb1ELb0ELb1ELb1ELb1ELb1ELb0EEENS1_21CollectiveEpilogueFwdINS6_IJSA_SC_SB_EEES9_SE_SG_Li256ELb1ELb1ELb1ELb0EEENS1_36VarlenDynamicPersistentTileSchedulerILi128ELi80ELi256ELi128ELb1ELb1ELb1ELb1ELb1ELb1EEEEEEEEEvNT_6ParamsE,"ax",@progbits
	.align	128
.text._ZN7cutlass13device_kernelIN5flash11enable_sm90INS1_16FlashAttnFwdSm90INS1_25CollectiveMainloopFwdSm90ILi2EN4cute5tupleIJNS5_1CILi1EEES8_S8_EEENS6_IJNS7_ILi128EEENS7_ILi80EEENS7_ILi256EEEEEELi256ENS_6half_tEfNS_4arch4Sm90ELb1ELb0ELb0ELb1ELb1ELb1ELb0ELb1ELb1ELb1ELb1ELb0EEENS1_21CollectiveEpilogueFwdINS6_IJSA_SC_SB_EEES9_SE_SG_Li256ELb1ELb1ELb1ELb0EEENS1_36VarlenDynamicPersistentTileSchedulerILi128ELi80ELi256ELi128ELb1ELb1ELb1ELb1ELb1ELb1EEEEEEEEEvNT_6ParamsE:
        .type           _ZN7cutlass13device_kernelIN5flash11enable_sm90INS1_16FlashAttnFwdSm90INS1_25CollectiveMainloopFwdSm90ILi2EN4cute5tupleIJNS5_1CILi1EEES8_S8_EEENS6_IJNS7_ILi128EEENS7_ILi80EEENS7_ILi256EEEEEELi256ENS_6half_tEfNS_4arch4Sm90ELb1ELb0ELb0ELb1ELb1ELb1ELb0ELb1ELb1ELb1ELb1ELb0EEENS1_21CollectiveEpilogueFwdINS6_IJSA_SC_SB_EEES9_SE_SG_Li256ELb1ELb1ELb1ELb0EEENS1_36VarlenDynamicPersistentTileSchedulerILi128ELi80ELi256ELi128ELb1ELb1ELb1ELb1ELb1ELb1EEEEEEEEEvNT_6ParamsE,@function
        .size           _ZN7cutlass13device_kernelIN5flash11enable_sm90INS1_16FlashAttnFwdSm90INS1_25CollectiveMainloopFwdSm90ILi2EN4cute5tupleIJNS5_1CILi1EEES8_S8_EEENS6_IJNS7_ILi128EEENS7_ILi80EEENS7_ILi256EEEEEELi256ENS_6half_tEfNS_4arch4Sm90ELb1ELb0ELb0ELb1ELb1ELb1ELb0ELb1ELb1ELb1ELb1ELb0EEENS1_21CollectiveEpilogueFwdINS6_IJSA_SC_SB_EEES9_SE_SG_Li256ELb1ELb1ELb1ELb0EEENS1_36VarlenDynamicPersistentTileSchedulerILi128ELi80ELi256ELi128ELb1ELb1ELb1ELb1ELb1ELb1EEEEEEEEEvNT_6ParamsE,(.L_x_3279 - _ZN7cutlass13device_kernelIN5flash11enable_sm90INS1_16FlashAttnFwdSm90INS1_25CollectiveMainloopFwdSm90ILi2EN4cute5tupleIJNS5_1CILi1EEES8_S8_EEENS6_IJNS7_ILi128EEENS7_ILi80EEENS7_ILi256EEEEEELi256ENS_6half_tEfNS_4arch4Sm90ELb1ELb0ELb0ELb1ELb1ELb1ELb0ELb1ELb1ELb1ELb1ELb0EEENS1_21CollectiveEpilogueFwdINS6_IJSA_SC_SB_EEES9_SE_SG_Li256ELb1ELb1ELb1ELb0EEENS1_36VarlenDynamicPersistentTileSchedulerILi128ELi80ELi256ELi128ELb1ELb1ELb1ELb1ELb1ELb1EEEEEEEEEvNT_6ParamsE)
        .other          _ZN7cutlass13device_kernelIN5flash11enable_sm90INS1_16FlashAttnFwdSm90INS1_25CollectiveMainloopFwdSm90ILi2EN4cute5tupleIJNS5_1CILi1EEES8_S8_EEENS6_IJNS7_ILi128EEENS7_ILi80EEENS7_ILi256EEEEEELi256ENS_6half_tEfNS_4arch4Sm90ELb1ELb0ELb0ELb1ELb1ELb1ELb0ELb1ELb1ELb1ELb1ELb0EEENS1_21CollectiveEpilogueFwdINS6_IJSA_SC_SB_EEES9_SE_SG_Li256ELb1ELb1ELb1ELb0EEENS1_36VarlenDynamicPersistentTileSchedulerILi128ELi80ELi256ELi128ELb1ELb1ELb1ELb1ELb1ELb1EEEEEEEEEvNT_6ParamsE,@"STO_CUDA_ENTRY STV_DEFAULT"
_ZN7cutlass13device_kernelIN5flash11enable_sm90INS1_16FlashAttnFwdSm90INS1_25CollectiveMainloopFwdSm90ILi2EN4cute5tupleIJNS5_1CILi1EEES8_S8_EEENS6_IJNS7_ILi128EEENS7_ILi80EEENS7_ILi256EEEEEELi256ENS_6half_tEfNS_4arch4Sm90ELb1ELb0ELb0ELb1ELb1ELb1ELb0ELb1ELb1ELb1ELb1ELb0EEENS1_21CollectiveEpilogueFwdINS6_IJSA_SC_SB_EEES9_SE_SG_Li256ELb1ELb1ELb1ELb0EEENS1_36VarlenDynamicPersistentTileSchedulerILi128ELi80ELi256ELi128ELb1ELb1ELb1ELb1ELb1ELb1EEEEEEEEEvNT_6ParamsE:
        /* <DEDUP_REMOVED lines=18> */
.L_x_2640:
[----:B------:R-:W-:Y:S05]  /*0120*/  BSYNC B0 ;  /* 0x0000000000007941 */ /* 0x000fea0003800000 */
.L_x_2639:
        /* <DEDUP_REMOVED lines=41> */
.L_x_2641:
        /* <DEDUP_REMOVED lines=22> */
.L_x_2642:
        /* <DEDUP_REMOVED lines=18> */
.L_x_2643:
        /* <DEDUP_REMOVED lines=22> */
.L_x_2644:
        /* <DEDUP_REMOVED lines=22> */
.L_x_2645:
[----:B------:R-:W-:Y:S01]  /*0900*/  PLOP3.LUT P0, PT, PT, PT, UP0, 0x80, 0x0 ;  /* 0x000000000000781c */ /* 0x000fe20003f0f008 */
[----:B------:R-:W-:Y:S01]  /*0910*/  UMOV UR60, 0x1 ;  /* 0x00000001003c7882 */ /* 0x000fe20000000000 */
[----:B------:R-:W-:Y:S01]  /*0920*/  NOP ;  /* 0x0000000000007918 */ /* 0x000fe20000000000 */
[----:B------:R-:W-:Y:S01]  /*0930*/  USEL UR60, UR60, 0x2, !UP0 ;  /* 0x000000023c3c7887 */ /* 0x000fe2000c000000 */
[----:B------:R-:W-:Y:S01]  /*0940*/  BSSY B9, `(.L_x_2646) ;  /* 0x00031a1000097945 */ /* 0x000fe20003800000 */
[----:B012-4-:R-:W-:Y:S08]  /*0950*/  BAR.SYNC.DEFER_BLOCKING 0x0 ;  /* 0x0000000000007b1d */ /* 0x017ff00000010000 */
[----:B------:R-:W-:Y:S05]  /*0960*/  @!P0 BRA `(.L_x_2647) ;  /* 0x0000029400848947 */ /* 0x000fea0003800000 */
.L_x_2648:
        /* <DEDUP_REMOVED lines=10> */
[----:B------:R-:W-:-:S05]  /*0a10*/  LEA R23, R228, R23, 0x18 ;  /* 0x00000017e4177211 */ /* 0x000fca00078ec0ff */
        /* <DEDUP_REMOVED lines=13> */
[----:B------:R-:W-:Y:S01]  /*0af0*/  LOP3.LUT R5, R2, 0xffffff80, RZ, 0xc0, !PT ;  /* 0xffffff8002057812 */ /* 0x000fe200078ec0ff */
[----:B------:R-:W-:Y:S01]  /*0b00*/  UIADD3 UR4, UR4, 0x14400, URZ ;  /* 0x0001440004047890 */ /* 0x000fe2000fffe03f */
[CC--:B------:R-:W-:Y:S02]  /*0b10*/  LEA.HI R225, R3.reuse, R0.reuse, RZ, 0x3 ;  /* 0x0000000003e17211 */ /* 0x0c0fe400078f18ff */
[----:B------:R-:W-:Y:S01]  /*0b20*/  LEA.HI R4, R3, R0, RZ, 0x4 ;  /* 0x0000000003047211 */ /* 0x000fe200078f20ff */
[----:B------:R-:W-:Y:S01]  /*0b30*/  IMAD.IADD R21, R0, 0x1, -R5 ;  /* 0x0000000100157824 */ /* 0x000fe200078e0a05 */
[----:B------:R-:W-:-:S02]  /*0b40*/  LOP3.LUT R11, R9, 0xfffffffc, RZ, 0xc0, !PT ;  /* 0xfffffffc090b7812 */ /* 0x000fc400078ec0ff */
[CC--:B------:R-:W-:Y:S02]  /*0b50*/  LEA.HI R6, R3.reuse, R0.reuse, RZ, 0x5 ;  /* 0x0000000003067211 */ /* 0x0c0fe400078f28ff */
[----:B------:R-:W-:Y:S01]  /*0b60*/  SHF.R.S32.HI R9, RZ, 0x1f, R21 ;  /* 0x0000001fff097819 */ /* 0x000fe20000011415 */
[----:B------:R-:W-:Y:S01]  /*0b70*/  IMAD.IADD R12, R0, 0x1, -R11 ;  /* 0x00000001000c7824 */ /* 0x000fe200078e0a0b */
[----:B------:R-:W-:Y:S01]  /*0b80*/  LEA.HI R8, R3, R0, RZ, 0x6 ;  /* 0x0000000003087211 */ /* 0x000fe200078f30ff */
[----:B------:R-:W-:Y:S01]  /*0b90*/  IMAD.SHL.U32 R6, R6, 0x20, RZ ;  /* 0x0000002006067824 */ /* 0x000fe200078e00ff */
[----:B------:R-:W-:Y:S01]  /*0ba0*/  LOP3.LUT R7, R225, 0xfffffff8, RZ, 0xc0, !PT ;  /* 0xfffffff8e1077812 */ /* 0x000fe200078ec0ff */
[----:B------:R-:W-:Y:S01]  /*0bb0*/  STL [R1+0x130], R21 ;  /* 0x0001301501007387 */ /* 0x000fe20000100800 */
[----:B------:R-:W-:Y:S01]  /*0bc0*/  LOP3.LUT R3, R4, 0x3fffff0, RZ, 0xc0, !PT ;  /* 0x03fffff004037812 */ /* 0x000fe200078ec0ff */
[----:B------:R-:W-:Y:S01]  /*0bd0*/  IMAD.SHL.U32 R8, R8, 0x8, RZ ;  /* 0x0000000808087824 */ /* 0x000fe200078e00ff */
[----:B------:R-:W-:Y:S01]  /*0be0*/  LEA.HI R10, R9, R21, RZ, 0x2 ;  /* 0x00000015090a7211 */ /* 0x000fe200078f10ff */
[C---:B------:R-:W-:Y:S01]  /*0bf0*/  IMAD.IADD R16, R0.reuse, 0x1, -R7 ;  /* 0x0000000100107824 */ /* 0x040fe200078e0a07 */
[----:B------:R-:W-:-:S02]  /*0c00*/  IADD3 R5, R0, -R3, RZ ;  /* 0x8000000300057210 */ /* 0x000fc40007ffe0ff */
[--C-:B------:R-:W-:Y:S02]  /*0c10*/  SHF.R.S32.HI R0, RZ, 0x2, R10.reuse ;  /* 0x00000002ff007819 */ /* 0x100fe4000001140a */
[----:B------:R-:W-:Y:S01]  /*0c20*/  SHF.R.S32.HI R11, RZ, 0x1f, R10 ;  /* 0x0000001fff0b7819 */ /* 0x000fe2000001140a */
[----:B------:R0:W-:Y:S01]  /*0c30*/  STL [R1+0x80], R16 ;  /* 0x0000801001007387 */ /* 0x0001e20000100800 */
[----:B------:R-:W-:Y:S02]  /*0c40*/  SHF.R.S32.HI R7, RZ, 0x4, R4 ;  /* 0x00000004ff077819 */ /* 0x000fe40000011404 */
[----:B------:R-:W-:Y:S02]  /*0c50*/  LEA.HI R11, R11, R0, RZ, 0x3 ;  /* 0x000000000b0b7211 */ /* 0x000fe400078f18ff */
[----:B------:R-:W-:Y:S02]  /*0c60*/  SHF.R.S32.HI R3, RZ, 0x7, R2 ;  /* 0x00000007ff037819 */ /* 0x000fe40000011402 */
[----:B------:R-:W-:-:S02]  /*0c70*/  LOP3.LUT R11, R11, 0xfffffff8, RZ, 0xc0, !PT ;  /* 0xfffffff80b0b7812 */ /* 0x000fc400078ec0ff */
[----:B------:R-:W-:Y:S02]  /*0c80*/  LEA.HI R9, R9, R21, RZ, 0x5 ;  /* 0x0000001509097211 */ /* 0x000fe400078f28ff */
[----:B------:R-:W-:Y:S01]  /*0c90*/  LEA.HI R4, R4, R7, RZ, 0x1 ;  /* 0x0000000704047211 */ /* 0x000fe200078f08ff */
[----:B------:R-:W-:Y:S01]  /*0ca0*/  IMAD.IADD R0, R0, 0x1, -R11 ;  /* 0x0000000100007824 */ /* 0x000fe200078e0a0b */
[C---:B------:R-:W-:Y:S01]  /*0cb0*/  SHF.L.U32 R216, R16.reuse, 0x2, RZ ;  /* 0x0000000210d87819 */ /* 0x040fe200000006ff */
[----:B0-----:R-:W-:Y:S01]  /*0cc0*/  IMAD.SHL.U32 R16, R16, 0x8, RZ ;  /* 0x0000000810107824 */ /* 0x001fe200078e00ff */
[----:B------:R-:W-:Y:S02]  /*0cd0*/  LEA.HI R2, R2, R3, RZ, 0x1 ;  /* 0x0000000302027211 */ /* 0x000fe400078f08ff */
[----:B------:R-:W-:Y:S01]  /*0ce0*/  SHF.R.S32.HI R9, RZ, 0x5, R9 ;  /* 0x00000005ff097819 */ /* 0x000fe20000011409 */
[----:B------:R-:W-:Y:S01]  /*0cf0*/  VIADD R222, R216, 0x40 ;  /* 0x00000040d8de7836 */ /* 0x000fe20000000000 */
[----:B------:R-:W-:Y:S01]  /*0d00*/  LOP3.LUT R6, R6, 0xfffffc00, RZ, 0xc0, !PT ;  /* 0xfffffc0006067812 */ /* 0x000fe200078ec0ff */
[----:B------:R-:W-:Y:S01]  /*0d10*/  VIADD R221, R216, 0x20 ;  /* 0x00000020d8dd7836 */ /* 0x000fe20000000000 */
[----:B------:R-:W-:Y:S01]  /*0d20*/  LOP3.LUT R4, R4, 0x1ffffffe, RZ, 0xc0, !PT ;  /* 0x1ffffffe04047812 */ /* 0x000fe200078ec0ff */
[----:B------:R-:W-:Y:S01]  /*0d30*/  IMAD R9, R9, 0x10, R0 ;  /* 0x0000001009097824 */ /* 0x000fe200078e0200 */
[----:B------:R-:W-:Y:S01]  /*0d40*/  SHF.R.S32.HI R225, RZ, 0x3, R225 ;  /* 0x00000003ffe17819 */ /* 0x000fe200000114e1 */
[----:B------:R-:W-:Y:S01]  /*0d50*/  IMAD R5, R5, 0x40, R6 ;  /* 0x0000004005057824 */ /* 0x000fe200078e0206 */
[----:B------:R-:W-:Y:S01]  /*0d60*/  LOP3.LUT R2, R2, 0x3fffffe, RZ, 0xc0, !PT ;  /* 0x03fffffe02027812 */ /* 0x000fe200078ec0ff */
[C---:B------:R-:W-:Y:S01]  /*0d70*/  VIADD R223, R216.reuse, 0x60 ;  /* 0x00000060d8df7836 */ /* 0x040fe20000000000 */
[----:B------:R-:W-:Y:S01]  /*0d80*/  IADD3 R4, R7, -R4, RZ ;  /* 0x8000000407047210 */ /* 0x000fe20007ffe0ff */
[----:B------:R-:W-:Y:S01]  /*0d90*/  IMAD.SHL.U32 R0, R225, 0x40, RZ ;  /* 0x00000040e1007824 */ /* 0x000fe200078e00ff */
[----:B------:R-:W-:Y:S01]  /*0da0*/  IADD3 R214, R216, R222, RZ ;  /* 0x000000ded8d67210 */ /* 0x000fe20007ffe0ff */
[----:B------:R-:W-:Y:S01]  /*0db0*/  IMAD.IADD R2, R3, 0x1, -R2 ;  /* 0x0000000103027824 */ /* 0x000fe200078e0a02 */
[----:B------:R-:W-:Y:S01]  /*0dc0*/  LOP3.LUT R25, R8, 0xfffffe00, RZ, 0xc0, !PT ;  /* 0xfffffe0008197812 */ /* 0x000fe200078ec0ff */
[----:B------:R-:W-:Y:S01]  /*0dd0*/  IMAD R3, R4, 0x8, R5 ;  /* 0x0000000804037824 */ /* 0x000fe200078e0205 */
[----:B------:R-:W-:Y:S01]  /*0de0*/  LOP3.LUT R19, R0, 0x1c0, RZ, 0xc0, !PT ;  /* 0x000001c000137812 */ /* 0x000fe200078ec0ff */
[----:B------:R-:W-:Y:S01]  /*0df0*/  VIADD R7, R225, 0x20 ;  /* 0x00000020e1077836 */ /* 0x000fe20000000000 */
[----:B------:R-:W-:Y:S01]  /*0e00*/  LEA.HI R0, R12, R12, RZ, 0x1 ;  /* 0x0000000c0c007211 */ /* 0x000fe200078f08ff */
[----:B------:R-:W-:Y:S01]  /*0e10*/  VIADD R22, R16, 0xc0 ;  /* 0x000000c010167836 */ /* 0x000fe20000000000 */
[----:B------:R-:W-:Y:S01]  /*0e20*/  SHF.R.S32.HI R5, RZ, 0x1f, R214 ;  /* 0x0000001fff057819 */ /* 0x000fe200000114d6 */
[----:B------:R0:W-:Y:S01]  /*0e30*/  STL [R1+0x1c4], R3 ;  /* 0x0001c40301007387 */ /* 0x0001e20000100800 */
[----:B------:R-:W-:Y:S01]  /*0e40*/  IMAD.SHL.U32 R4, R7, 0x40, RZ ;  /* 0x0000004007047824 */ /* 0x000fe200078e00ff */
[----:B------:R-:W-:-:S02]  /*0e50*/  SHF.R.S32.HI R6, RZ, 0x1f, R7 ;  /* 0x0000001fff067819 */ /* 0x000fc40000011407 */
[CC--:B------:R-:W-:Y:S01]  /*0e60*/  LEA.HI R212, R5.reuse, R214.reuse, RZ, 0x3 ;  /* 0x000000d605d47211 */ /* 0x0c0fe200078f18ff */
[----:B------:R-:W-:Y:S01]  /*0e70*/  STL [R1+0x5c], R25 ;  /* 0x00005c1901007387 */ /* 0x000fe20000100800 */
[----:B------:R-:W-:Y:S02]  /*0e80*/  LOP3.LUT R24, R4, 0x1c0, RZ, 0xc0, !PT ;  /* 0x000001c004187812 */ /* 0x000fe400078ec0ff */
[----:B------:R-:W-:Y:S02]  /*0e90*/  SHF.R.U32.HI R26, RZ, 0x3, R19 ;  /* 0x00000003ff1a7819 */ /* 0x000fe40000011613 */
[----:B0-----:R-:W-:Y:S02]  /*0ea0*/  LOP3.LUT R3, R0, 0x1ffffffe, RZ, 0xc0, !PT ;  /* 0x1ffffffe00037812 */ /* 0x001fe400078ec0ff */
[----:B------:R-:W-:Y:S02]  /*0eb0*/  LEA.HI R0, R5, R214, RZ, 0x6 ;  /* 0x000000d605007211 */ /* 0x000fe400078f30ff */
[----:B------:R-:W-:Y:S01]  /*0ec0*/  LEA R11, R2, R9, 0x6 ;  /* 0x00000009020b7211 */ /* 0x000fe200078e30ff */
[----:B------:R-:W-:Y:S01]  /*0ed0*/  VIADD R9, R225, 0x40 ;  /* 0x00000040e1097836 */ /* 0x000fe20000000000 */
[----:B------:R-:W-:Y:S01]  /*0ee0*/  LEA.HI R6, R6, R7, RZ, 0x3 ;  /* 0x0000000706067211 */ /* 0x000fe200078f18ff */
[----:B------:R-:W-:Y:S01]  /*0ef0*/  IMAD.SHL.U32 R4, R0, 0x80, RZ ;  /* 0x0000008000047824 */ /* 0x000fe200078e00ff */
[----:B------:R-:W-:Y:S01]  /*0f00*/  LOP3.LUT R0, R19, 0x38, R212, 0xf8, !PT ;  /* 0x0000003813007812 */ /* 0x000fe200078ef8d4 */
[----:B------:R-:W-:Y:S01]  /*0f10*/  IMAD.IADD R3, R12, 0x1, -R3 ;  /* 0x000000010c037824 */ /* 0x000fe200078e0a03 */
[----:B------:R-:W-:Y:S01]  /*0f20*/  SHF.R.S32.HI R2, RZ, 0x1f, R9 ;  /* 0x0000001fff027819 */ /* 0x000fe20000011409 */
[----:B------:R-:W-:Y:S01]  /*0f30*/  IMAD.SHL.U32 R6, R6, 0x40, RZ ;  /* 0x0000004006067824 */ /* 0x000fe200078e00ff */
[----:B------:R-:W-:Y:S01]  /*0f40*/  LOP3.LUT R5, R0, R26, RZ, 0x3c, !PT ;  /* 0x0000001a00057212 */ /* 0x000fe200078e3cff */
[----:B------:R-:W-:Y:S01]  /*0f50*/  IMAD R3, R3, 0x8, R11 ;  /* 0x0000000803037824 */ /* 0x000fe200078e020b */
[----:B------:R-:W-:Y:S01]  /*0f60*/  MOV R0, UR5 ;  /* 0x0000000500007c02 */ /* 0x000fe20008000f00 */
[----:B------:R-:W-:Y:S01]  /*0f70*/  IMAD.SHL.U32 R0, R9, 0x40, RZ ;  /* 0x0000004009007824 */ /* 0x000fe200078e00ff */
[----:B------:R-:W-:-:S02]  /*0f80*/  SHF.R.U32.HI R20, RZ, 0x3, R24 ;  /* 0x00000003ff147819 */ /* 0x000fc40000011618 */
[----:B------:R-:W-:Y:S02]  /*0f90*/  LOP3.LUT R7, R24, 0x38, R212, 0xf8, !PT ;  /* 0x0000003818077812 */ /* 0x000fe400078ef8d4 */
[----:B------:R-:W-:Y:S02]  /*0fa0*/  LOP3.LUT R4, R4, 0xffffe000, RZ, 0xc0, !PT ;  /* 0xffffe00004047812 */ /* 0x000fe400078ec0ff */
[----:B------:R-:W-:Y:S02]  /*0fb0*/  LEA.HI R2, R2, R9, RZ, 0x3 ;  /* 0x0000000902027211 */ /* 0x000fe400078f18ff */
[----:B------:R-:W-:Y:S01]  /*0fc0*/  LOP3.LUT R18, R6, 0xfffffe00, RZ, 0xc0, !PT ;  /* 0xfffffe0006127812 */ /* 0x000fe200078ec0ff */
[----:B------:R-:W-:Y:S01]  /*0fd0*/  IMAD.MOV.U32 R6, RZ, RZ, R14 ;  /* 0x000000ffff067224 */ /* 0x000fe200078e000e */
[----:B------:R-:W-:Y:S02]  /*0fe0*/  LOP3.LUT R9, R0, 0x1c0, RZ, 0xc0, !PT ;  /* 0x000001c000097812 */ /* 0x000fe400078ec0ff */
[----:B------:R-:W-:Y:S01]  /*0ff0*/  LOP3.LUT R0, R19, 0x38, R16, 0xf8, !PT ;  /* 0x0000003813007812 */ /* 0x000fe200078ef810 */
[----:B------:R-:W-:Y:S01]  /*1000*/  STL [R1+0x58], R18 ;  /* 0x0000581201007387 */ /* 0x000fe20000100800 */
[----:B------:R-:W-:Y:S01]  /*1010*/  LOP3.LUT R7, R7, R20, RZ, 0x3c, !PT ;  /* 0x0000001407077212 */ /* 0x000fe200078e3cff */
[----:B------:R-:W-:Y:S01]  /*1020*/  VIADD R19, R16, 0x80 ;  /* 0x0000008010137836 */ /* 0x000fe20000000000 */
[----:B------:R-:W-:Y:S01]  /*1030*/  IADD3 R8, R5, R4, R25 ;  /* 0x0000000405087210 */ /* 0x000fe20007ffe019 */
[----:B------:R-:W-:Y:S01]  /*1040*/  IMAD.MOV.U32 R5, RZ, RZ, R13 ;  /* 0x000000ffff057224 */ /* 0x000fe200078e000d */
[----:B------:R-:W-:Y:S01]  /*1050*/  MOV R12, UR4 ;  /* 0x00000004000c7c02 */ /* 0x000fe20008000f00 */
[----:B------:R-:W-:Y:S01]  /*1060*/  STL [R1+0x1c0], R11 ;  /* 0x0001c00b01007387 */ /* 0x000fe20000100800 */
[----:B------:R-:W-:-:S02]  /*1070*/  LOP3.LUT R10, R10, 0x7ffffffc, RZ, 0xc0, !PT ;  /* 0x7ffffffc0a0a7812 */ /* 0x000fc400078ec0ff */
[----:B------:R-:W-:Y:S01]  /*1080*/  SHF.L.U32 R2, R2, 0x6, RZ ;  /* 0x0000000602027819 */ /* 0x000fe200000006ff */
[----:B------:R-:W-:Y:S01]  /*1090*/  STL [R1+0x94], RZ ;  /* 0x000094ff01007387 */ /* 0x000fe20000100800 */
[----:B------:R-:W-:Y:S01]  /*10a0*/  LOP3.LUT R13, R25, R0, R26, 0xf6, !PT ;  /* 0x00000000190d7212 */ /* 0x000fe200078ef61a */
[----:B------:R-:W-:Y:S01]  /*10b0*/  IMAD.IADD R10, R21, 0x1, -R10 ;  /* 0x00000001150a7824 */ /* 0x000fe200078e0a0a */
[----:B------:R-:W-:Y:S01]  /*10c0*/  IADD3 R4, R7, R4, R18 ;  /* 0x0000000407047210 */ /* 0x000fe20007ffe012 */
[----:B------:R-:W-:Y:S01]  /*10d0*/  IMAD.MOV.U32 R7, RZ, RZ, R15 ;  /* 0x000000ffff077224 */ /* 0x000fe200078e000f */
[----:B------:R-:W-:Y:S01]  /*10e0*/  SHF.R.S32.HI R14, RZ, 0x1f, R221 ;  /* 0x0000001fff0e7819 */ /* 0x000fe200000114dd */
[----:B------:R0:W-:Y:S01]  /*10f0*/  STL [R1+0x11c], R12 ;  /* 0x00011c0c01007387 */ /* 0x0001e20000100800 */
[----:B------:R-:W-:Y:S01]  /*1100*/  SHF.R.S32.HI R15, RZ, 0x1f, R222 ;  /* 0x0000001fff0f7819 */ /* 0x000fe200000114de */
[----:B------:R-:W-:Y:S01]  /*1110*/  IMAD.SHL.U32 R45, R10, 0x2, RZ ;  /* 0x000000020a2d7824 */ /* 0x000fe200078e00ff */
[----:B------:R-:W-:Y:S01]  /*1120*/  LOP3.LUT R2, R2, 0xfffffe00, RZ, 0xc0, !PT ;  /* 0xfffffe0002027812 */ /* 0x000fe200078ec0ff */
[----:B------:R1:W-:Y:S01]  /*1130*/  STL [R1+0x7c], R13 ;  /* 0x00007c0d01007387 */ /* 0x0003e20000100800 */
[----:B------:R-:W-:Y:S01]  /*1140*/  LOP3.LUT R0, R24, 0x38, R16, 0xf8, !PT ;  /* 0x0000003818007812 */ /* 0x000fe200078ef810 */
[C---:B------:R-:W-:Y:S01]  /*1150*/  VIADD R44, R45.reuse, 0x8 ;  /* 0x000000082d2c7836 */ /* 0x040fe20000000000 */
[C---:B------:R-:W-:Y:S01]  /*1160*/  IADD3 R42, R45.reuse, 0x18, RZ ;  /* 0x000000182d2a7810 */ /* 0x040fe20007ffe0ff */
[----:B------:R2:W-:Y:S01]  /*1170*/  STL [R1+0x128], R14 ;  /* 0x0001280e01007387 */ /* 0x0005e20000100800 */
[----:B------:R-:W-:Y:S01]  /*1180*/  LOP3.LUT R0, R18, R0, R20, 0xf6, !PT ;  /* 0x0000000012007212 */ /* 0x000fe200078ef614 */
[----:B------:R-:W-:Y:S01]  /*1190*/  VIADD R43, R45, 0x10 ;  /* 0x000000102d2b7836 */ /* 0x000fe20000000000 */
[----:B0-----:R-:W-:Y:S01]  /*11a0*/  SHF.R.U32.HI R12, RZ, 0x3, R9 ;  /* 0x00000003ff0c7819 */ /* 0x001fe20000011609 */
[----:B------:R-:W-:Y:S01]  /*11b0*/  STL [R1+0x124], R15 ;  /* 0x0001240f01007387 */ /* 0x000fe20000100800 */
[----:B------:R-:W-:Y:S01]  /*11c0*/  LOP3.LUT R9, R9, 0x38, R16, 0xf8, !PT ;  /* 0x0000003809097812 */ /* 0x000fe200078ef810 */
[----:B------:R-:W-:Y:S01]  /*11d0*/  VIADD R41, R45, 0x20 ;  /* 0x000000202d297836 */ /* 0x000fe20000000000 */
[----:B-1----:R-:W-:Y:S01]  /*11e0*/  LEA R13, R13, UR4, 0x1 ;  /* 0x000000040d0d7c11 */ /* 0x002fe2000f8e08ff */
[----:B------:R0:W-:Y:S01]  /*11f0*/  STL [R1+0x54], R2 ;  /* 0x0000540201007387 */ /* 0x0001e20000100800 */
[----:B------:R-:W-:Y:S01]  /*1200*/  LOP3.LUT R9, R2, R9, R12, 0xf6, !PT ;  /* 0x0000000902097212 */ /* 0x000fe200078ef60c */
[C---:B------:R-:W-:Y:S01]  /*1210*/  VIADD R40, R45.reuse, 0x28 ;  /* 0x000000282d287836 */ /* 0x040fe20000000000 */
[----:B--2---:R-:W-:Y:S01]  /*1220*/  SHF.R.S32.HI R14, RZ, 0x1f, R223 ;  /* 0x0000001fff0e7819 */ /* 0x004fe200000114df */
[C---:B------:R-:W-:Y:S01]  /*1230*/  VIADD R39, R45.reuse, 0x30 ;  /* 0x000000302d277836 */ /* 0x040fe20000000000 */
[C---:B------:R-:W-:Y:S01]  /*1240*/  IADD3 R37, R45.reuse, 0x40, RZ ;  /* 0x000000402d257810 */ /* 0x040fe20007ffe0ff */
[C---:B------:R-:W-:Y:S01]  /*1250*/  VIADD R38, R45.reuse, 0x38 ;  /* 0x000000382d267836 */ /* 0x040fe20000000000 */
[C---:B------:R-:W-:Y:S01]  /*1260*/  IADD3 R32, R45.reuse, 0x68, RZ ;  /* 0x000000682d207810 */ /* 0x040fe20007ffe0ff */
[----:B------:R-:W-:Y:S01]  /*1270*/  STL [R1+0x120], R14 ;  /* 0x0001200e01007387 */ /* 0x000fe20000100800 */
[C---:B------:R-:W-:Y:S01]  /*1280*/  VIADD R36, R45.reuse, 0x48 ;  /* 0x000000482d247836 */ /* 0x040fe20000000000 */
[----:B0-----:R-:W-:Y:S01]  /*1290*/  SHF.R.S32.HI R2, RZ, 0x3, R212 ;  /* 0x00000003ff027819 */ /* 0x001fe200000114d4 */
[C---:B------:R-:W-:Y:S01]  /*12a0*/  VIADD R35, R45.reuse, 0x50 ;  /* 0x000000502d237836 */ /* 0x040fe20000000000 */
[----:B------:R-:W-:Y:S01]  /*12b0*/  STL [R1+0x64], R13 ;  /* 0x0000640d01007387 */ /* 0x000fe20000100800 */
[C---:B------:R-:W-:Y:S01]  /*12c0*/  VIADD R34, R45.reuse, 0x58 ;  /* 0x000000582d227836 */ /* 0x040fe20000000000 */
[C---:B------:R-:W-:Y:S01]  /*12d0*/  IADD3 R27, R45.reuse, 0x90, RZ ;  /* 0x000000902d1b7810 */ /* 0x040fe20007ffe0ff */
[C---:B------:R-:W-:Y:S01]  /*12e0*/  VIADD R33, R45.reuse, 0x60 ;  /* 0x000000602d217836 */ /* 0x040fe20000000000 */
[----:B------:R-:W-:Y:S01]  /*12f0*/  STL [R1+0x74], R45 ;  /* 0x0000742d01007387 */ /* 0x000fe20000100800 */
[C---:B------:R-:W-:Y:S01]  /*1300*/  VIADD R31, R45.reuse, 0x70 ;  /* 0x000000702d1f7836 */ /* 0x040fe20000000000 */
[C---:B------:R-:W-:Y:S01]  /*1310*/  IADD3 R20, R45.reuse, 0xb8, RZ ;  /* 0x000000b82d147810 */ /* 0x040fe20007ffe0ff */
[C---:B------:R-:W-:Y:S01]  /*1320*/  VIADD R30, R45.reuse, 0x78 ;  /* 0x000000782d1e7836 */ /* 0x040fe20000000000 */
[----:B------:R0:W-:Y:S01]  /*1330*/  STL [R1+0x12c], R2 ;  /* 0x00012c0201007387 */ /* 0x0001e20000100800 */
[C---:B------:R-:W-:Y:S01]  /*1340*/  VIADD R29, R45.reuse, 0x80 ;  /* 0x000000802d1d7836 */ /* 0x040fe20000000000 */
[C---:B------:R-:W-:Y:S01]  /*1350*/  IADD3 R12, R45.reuse, 0xe0, RZ ;  /* 0x000000e02d0c7810 */ /* 0x040fe20007ffe0ff */
[C---:B------:R-:W-:Y:S01]  /*1360*/  VIADD R28, R45.reuse, 0x88 ;  /* 0x000000882d1c7836 */ /* 0x040fe20000000000 */
[----:B------:R-:W-:Y:S01]  /*1370*/  LOP3.LUT R212, R212, 0xfffffff8, RZ, 0xc0, !PT ;  /* 0xfffffff8d4d47812 */ /* 0x000fe200078ec0ff */
[C---:B------:R-:W-:Y:S01]  /*1380*/  VIADD R26, R45.reuse, 0x98 ;  /* 0x000000982d1a7836 */ /* 0x040fe20000000000 */
[----:B------:R-:W-:Y:S01]  /*1390*/  SHF.R.S32.HI R217, RZ, 0x1f, R216 ;  /* 0x0000001fffd97819 */ /* 0x000fe200000114d8 */
[C---:B------:R-:W-:Y:S01]  /*13a0*/  VIADD R25, R45.reuse, 0xa0 ;  /* 0x000000a02d197836 */ /* 0x040fe20000000000 */
[----:B------:R-:W-:Y:S01]  /*13b0*/  SHF.R.S32.HI R17, RZ, 0x1f, R16 ;  /* 0x0000001fff117819 */ /* 0x000fe20000011410 */
[C---:B------:R-:W-:Y:S01]  /*13c0*/  VIADD R24, R45.reuse, 0xa8 ;  /* 0x000000a82d187836 */ /* 0x040fe20000000000 */
[----:B0-----:R-:W-:Y:S01]  /*13d0*/  LEA R2, R0, UR4, 0x1 ;  /* 0x0000000400027c11 */ /* 0x001fe2000f8e08ff */
[----:B------:R-:W-:Y:S01]  /*13e0*/  VIADD R21, R45, 0xb0 ;  /* 0x000000b02d157836 */ /* 0x000fe20000000000 */
        /* <DEDUP_REMOVED lines=12> */
[----:B------:R-:W-:Y:S01]  /*14b0*/  SHF.R.S32.HI R215, RZ, 0x1f, R212 ;  /* 0x0000001fffd77819 */ /* 0x000fe200000114d4 */
[----:B0-----:R-:W-:-:S02]  /*14c0*/  VIADD R2, R45, 0xf0 ;  /* 0x000000f02d027836 */ /* 0x001fc40000000000 */
[----:B------:R-:W-:Y:S01]  /*14d0*/  STL [R1+0x110], R43 ;  /* 0x0001102b01007387 */ /* 0x000fe20000100800 */
[----:B-1----:R-:W-:-:S03]  /*14e0*/  VIADD R0, R45, 0xf8 ;  /* 0x000000f82d007836 */ /* 0x002fc60000000000 */
[----:B------:R0:W-:Y:S01]  /*14f0*/  STL [R1+0x10c], R42 ;  /* 0x00010c2a01007387 */ /* 0x0001e20000100800 */
[----:B--2---:R-:W-:-:S03]  /*1500*/  SHF.R.S32.HI R44, RZ, 0x1f, R44 ;  /* 0x0000001fff2c7819 */ /* 0x004fc6000001142c */
[----:B------:R1:W-:Y:S04]  /*1510*/  STL [R1+0x108], R41 ;  /* 0x0001082901007387 */ /* 0x0003e80000100800 */
[----:B------:R-:W-:Y:S01]  /*1520*/  STL [R1+0x104], R40 ;  /* 0x0001042801007387 */ /* 0x000fe20000100800 */
[----:B0-----:R-:W-:-:S03]  /*1530*/  SHF.R.S32.HI R42, RZ, 0x1f, R42 ;  /* 0x0000001fff2a7819 */ /* 0x001fc6000001142a */
[----:B------:R0:W-:Y:S01]  /*1540*/  STL [R1+0x100], R39 ;  /* 0x0001002701007387 */ /* 0x0001e20000100800 */
[----:B-1----:R-:W-:-:S03]  /*1550*/  SHF.R.S32.HI R41, RZ, 0x1f, R41 ;  /* 0x0000001fff297819 */ /* 0x002fc60000011429 */
        /* <DEDUP_REMOVED lines=40> */
[----:B------:R-:W-:Y:S04]  /*17e0*/  STL [R1+0x1ac], R44 ;  /* 0x0001ac2c01007387 */ /* 0x000fe80000100800 */
[----:B------:R1:W-:Y:S01]  /*17f0*/  STL [R1+0x9c], R0 ;  /* 0x00009c0001007387 */ /* 0x0003e20000100800 */
[----:B0-----:R-:W-:-:S03]  /*1800*/  SHF.R.S32.HI R2, RZ, 0x1f, R2 ;  /* 0x0000001fff027819 */ /* 0x001fc60000011402 */
[----:B------:R0:W-:Y:S04]  /*1810*/  STL [R1+0x1a8], R9 ;  /* 0x0001a80901007387 */ /* 0x0001e80000100800 */
[----:B------:R-:W-:Y:S01]  /*1820*/  STL [R1+0x1a4], R42 ;  /* 0x0001a42a01007387 */ /* 0x000fe20000100800 */
[----:B-1----:R-:W-:-:S03]  /*1830*/  SHF.R.S32.HI R0, RZ, 0x1f, R0 ;  /* 0x0000001fff007819 */ /* 0x002fc60000011400 */
        /* <DEDUP_REMOVED lines=34> */
[----:B------:R-:W-:Y:S04]  /*1a60*/  STL [R1+0x13c], R9 ;  /* 0x00013c0901007387 */ /* 0x000fe80000100800 */
[----:B------:R0:W-:Y:S04]  /*1a70*/  STL [R1+0x138], R2 ;  /* 0x0001380201007387 */ /* 0x0001e80000100800 */
[----:B------:R1:W-:Y:S04]  /*1a80*/  STL [R1+0x134], R0 ;  /* 0x0001340001007387 */ /* 0x0003e80000100800 */
[----:B------:R2:W-:Y:S01]  /*1a90*/  STL [R1+0x78], R3 ;  /* 0x0000780301007387 */ /* 0x0005e20000100800 */
[----:B0-----:R-:W-:-:S02]  /*1aa0*/  LEA R2, R8, UR4, 0x1 ;  /* 0x0000000408027c11 */ /* 0x001fc4000f8e08ff */
[----:B-1----:R-:W-:-:S05]  /*1ab0*/  LEA R0, R4, UR4, 0x1 ;  /* 0x0000000404007c11 */ /* 0x002fca000f8e08ff */
[----:B------:R2:W-:Y:S04]  /*1ac0*/  STL [R1+0x1b4], R0 ;  /* 0x0001b40001007387 */ /* 0x0005e80000100800 */
[----:B------:R2:W-:Y:S02]  /*1ad0*/  STL [R1+0x1bc], R2 ;  /* 0x0001bc0201007387 */ /* 0x0005e40000100800 */
.L_x_2927:
[----:B0-23--:R-:W0:Y:S01]  /*1ae0*/  LDC.64 R2, c[0x0][0xc88] ;  /* 0x00032200ff027b82 */ /* 0x00de220000000a00 */
[----:B------:R-:W-:Y:S01]  /*1af0*/  ULDC.64 UR10, c[0x0][0x208] ;  /* 0x00008200000a7ab9 */ /* 0x000fe20000000a00 */
[----:B------:R-:W-:Y:S01]  /*1b00*/  ULDC.64 UR4, c[0x0][0xa28] ;  /* 0x00028a0000047ab9 */ /* 0x000fe20000000a00 */
[----:B------:R-:W-:Y:S01]  /*1b10*/  ULDC.64 UR8, c[0x0][0xa18] ;  /* 0x0002860000087ab9 */ /* 0x000fe20000000a00 */
[----:B------:R-:W-:Y:S01]  /*1b20*/  ULDC.64 UR6, c[0x0][0xa08] ;  /* 0x0002820000067ab9 */ /* 0x000fe20000000a00 */
[----:B0-----:R-:W-:-:S05]  /*1b30*/  IMAD.WIDE R2, R7, 0x4, R2 ;  /* 0x0000000407027825 */ /* 0x001fca00078e0202 */
[----:B------:R-:W2:Y:S01]  /*1b40*/  LDG.E R25, desc[UR10][R2.64] ;  /* 0x0000000a02197981 */ /* 0x000ea2000c1e1900 */
[----:B------:R-:W-:Y:S01]  /*1b50*/  ISETP.NE.U32.AND P2, PT, RZ, UR4, PT ;  /* 0x00000004ff007c0c */ /* 0x000fe2000bf45070 */
[----:B----4-:R-:W-:Y:S01]  /*1b60*/  IMAD.MOV.U32 R11, RZ, RZ, RZ ;  /* 0x000000ffff0b7224 */ /* 0x010fe200078e00ff */
[----:B------:R-:W-:Y:S01]  /*1b70*/  ISETP.NE.U32.AND P1, PT, RZ, UR8, PT ;  /* 0x00000008ff007c0c */ /* 0x000fe2000bf25070 */
[----:B------:R-:W-:Y:S01]  /*1b80*/  IMAD.MOV.U32 R115, RZ, RZ, RZ ;  /* 0x000000ffff737224 */ /* 0x000fe200078e00ff */
[----:B------:R-:W-:Y:S02]  /*1b90*/  ISETP.NE.AND.EX P2, PT, RZ, UR5, PT, P2 ;  /* 0x00000005ff007c0c */ /* 0x000fe4000bf45320 */
[----:B------:R-:W-:Y:S02]  /*1ba0*/  ISETP.NE.AND.EX P1, PT, RZ, UR9, PT, P1 ;  /* 0x00000009ff007c0c */ /* 0x000fe4000bf25310 */
[----:B------:R-:W-:-:S04]  /*1bb0*/  ISETP.NE.U32.AND P0, PT, RZ, UR6, PT ;  /* 0x00000006ff007c0c */ /* 0x000fc8000bf05070 */
[----:B------:R-:W-:Y:S02]  /*1bc0*/  ISETP.NE.AND.EX P0, PT, RZ, UR7, PT, P0 ;  /* 0x00000007ff007c0c */ /* 0x000fe4000bf05300 */
[----:B--2---:R-:W-:Y:S01]  /*1bd0*/  SHF.R.S32.HI R0, RZ, 0x1f, R25 ;  /* 0x0000001fff007819 */ /* 0x004fe20000011419 */
[----:B------:R-:W-:Y:S02]  /*1be0*/  STL [R1+0x88], R25 ;  /* 0x0000881901007387 */ /* 0x000fe40000100800 */
[C---:B------:R-:W-:Y:S02]  /*1bf0*/  @P2 LEA R8, P3, R25.reuse, UR4, 0x2 ;  /* 0x0000000419082c11 */ /* 0x040fe4000f8610ff */
[C---:B------:R-:W-:Y:S01]  /*1c00*/  SHF.L.U32 R28, R25.reuse, 0x2, RZ ;  /* 0x00000002191c7819 */ /* 0x040fe200000006ff */
[----:B------:R0:W-:Y:S01]  /*1c10*/  STL [R1+0x118], R0 ;  /* 0x0001180001007387 */ /* 0x0001e20000100800 */
[C-C-:B------:R-:W-:Y:S01]  /*1c20*/  @P2 LEA.HI.X R9, R25.reuse, UR5, R0.reuse, 0x2, P3 ;  /* 0x0000000519092c11 */ /* 0x140fe200098f1400 */
[----:B------:R-:W-:Y:S01]  /*1c30*/  ULDC UR4, c[0x0][0x288] ;  /* 0x0000a20000047ab9 */ /* 0x000fe20000000800 */
[----:B------:R-:W-:Y:S01]  /*1c40*/  SHF.L.U64.HI R27, R25, 0x2, R0 ;  /* 0x00000002191b7819 */ /* 0x000fe20000010200 */
[----:B------:R-:W-:Y:S01]  /*1c50*/  STL [R1+0x8c], R28 ;  /* 0x00008c1c01007387 */ /* 0x000fe20000100800 */
[----:B------:R-:W-:-:S03]  /*1c60*/  IADD3 R2, P4, R28, UR6, RZ ;  /* 0x000000061c027c10 */ /* 0x000fc6000ff9e0ff */
[----:B-1---5:R1:W5:Y:S01]  /*1c70*/  @P2 LDG.E R11, desc[UR10][R8.64] ;  /* 0x0000000a080b2981 */ /* 0x022362000c1e1900 */
[----:B------:R-:W-:Y:S01]  /*1c80*/  IADD3.X R3, R27, UR7, RZ, P4, !PT ;  /* 0x000000071b037c10 */ /* 0x000fe2000a7fe4ff */
[----:B0-----:R-:W-:Y:S01]  /*1c90*/  IMAD.U32 R0, RZ, RZ, UR4 ;  /* 0x00000004ff007e24 */ /* 0x001fe2000f8e00ff */
[----:B------:R-:W-:Y:S01]  /*1ca0*/  ULDC.64 UR4, c[0x0][0x418] ;  /* 0x0001060000047ab9 */ /* 0x000fe20000000a00 */
[----:B------:R-:W-:Y:S01]  /*1cb0*/  ULDC.64 UR6, c[0x0][0xa20] ;  /* 0x0002880000067ab9 */ /* 0x000fe20000000a00 */
[----:B------:R-:W-:Y:S01]  /*1cc0*/  LOP3.LUT R4, R6, 0xff000000, RZ, 0xc0, !PT ;  /* 0xff00000006047812 */ /* 0x000fe200078ec0ff */
[----:B------:R-:W-:Y:S01]  /*1cd0*/  STL [R1+0x90], R27 ;  /* 0x0000901b01007387 */ /* 0x000fe20000100800 */
[----:B-1----:R-:W-:-:S03]  /*1ce0*/  @P1 IADD3 R8, P2, R28, UR8, RZ ;  /* 0x000000081c081c10 */ /* 0x002fc6000ff5e0ff */
[----:B------:R0:W5:Y:S01]  /*1cf0*/  @P0 LDG.E R115, desc[UR10][R2.64] ;  /* 0x0000000a02730981 */ /* 0x000162000c1e1900 */
[----:B------:R-:W-:-:S05]  /*1d00*/  @P1 IADD3.X R9, R27, UR9, RZ, P2, !PT ;  /* 0x000000091b091c10 */ /* 0x000fca00097fe4ff */
[----:B------:R-:W2:Y:S01]  /*1d10*/  @P1 LDG.E R0, desc[UR10][R8.64] ;  /* 0x0000000a08001981 */ /* 0x000ea2000c1e1900 */
[----:B------:R-:W-:-:S03]  /*1d20*/  UISETP.NE.U32.AND UP0, UPT, UR4, URZ, UPT ;  /* 0x0000003f0400728c */ /* 0x000fc6000bf05070 */
[----:B------:R-:W-:Y:S01]  /*1d30*/  ULDC UR4, c[0x0][0x424] ;  /* 0x0001090000047ab9 */ /* 0x000fe20000000800 */
[----:B------:R-:W-:Y:S01]  /*1d40*/  UISETP.NE.AND.EX UP0, UPT, UR5, URZ, UPT, UP0 ;  /* 0x0000003f0500728c */ /* 0x000fe2000bf05300 */
[----:B------:R-:W-:Y:S02]  /*1d50*/  ISETP.NE.U32.AND P2, PT, RZ, UR6, PT ;  /* 0x00000006ff007c0c */ /* 0x000fe4000bf45070 */
[----:B------:R-:W-:Y:S01]  /*1d60*/  ULDC UR5, c[0x0][0x2f0] ;  /* 0x0000bc0000057ab9 */ /* 0x000fe20000000800 */
[----:B------:R-:W-:Y:S01]  /*1d70*/  USEL UR4, UR4, 0x1, UP0 ;  /* 0x0000000104047887 */ /* 0x000fe20008000000 */
[----:B------:R-:W-:Y:S02]  /*1d80*/  SHF.R.U32.HI R7, RZ, 0x8, R4 ;  /* 0x00000008ff077819 */ /* 0x000fe40000011604 */
[----:B------:R-:W-:Y:S01]  /*1d90*/  ISETP.NE.AND.EX P2, PT, RZ, UR7, PT, P2 ;  /* 0x00000007ff007c0c */ /* 0x000fe2000bf45320 */
[----:B------:R-:W-:-:S03]  /*1da0*/  UIMAD UR4, UR4, UR5, URZ ;  /* 0x00000005040472a4 */ /* 0x000fc6000f8e023f */
[----:B------:R-:W-:Y:S01]  /*1db0*/  ULDC UR5, c[0x0][0x348] ;  /* 0x0000d20000057ab9 */ /* 0x000fe20000000800 */
[C---:B------:R-:W-:Y:S01]  /*1dc0*/  LOP3.LUT R224, R6.reuse, 0xffff, RZ, 0xc0, !PT ;  /* 0x0000ffff06e07812 */ /* 0x040fe200078ec0ff */
[----:B--2---:R1:W-:Y:S01]  /*1dd0*/  STL [R1+0x60], R0 ;  /* 0x0000600001007387 */ /* 0x0043e20000100800 */
[----:B------:R-:W-:Y:S01]  /*1de0*/  IMAD.MOV.U32 R10, RZ, RZ, R0 ;  /* 0x000000ffff0a7224 */ /* 0x000fe200078e0000 */
[----:B-1----:R-:W-:-:S04]  /*1df0*/  LOP3.LUT R0, R6, 0xff0000, RZ, 0xc0, !PT ;  /* 0x00ff000006007812 */ /* 0x002fc800078ec0ff */
[----:B------:R-:W-:Y:S01]  /*1e00*/  LEA.HI R8, R0, R7, RZ, 0x10 ;  /* 0x0000000700087211 */ /* 0x000fe200078f80ff */
[----:B0-----:R-:W-:Y:S06]  /*1e10*/  @P1 BRA `(.L_x_2650) ;  /* 0x00000000002c1947 */ /* 0x001fec0003800000 */
        /* <DEDUP_REMOVED lines=9> */
[----:B--2---:R-:W-:-:S05]  /*1eb0*/  IADD3 R10, -R0, R9, RZ ;  /* 0x00000009000a7210 */ /* 0x004fca0007ffe1ff */
[----:B------:R0:W-:Y:S02]  /*1ec0*/  STL [R1+0x60], R10 ;  /* 0x0000600a01007387 */ /* 0x0001e40000100800 */
.L_x_2650:
[----:B------:R-:W-:Y:S02]  /*1ed0*/  IMAD.U32 R24, RZ, RZ, UR5 ;  /* 0x00000005ff187e24 */ /* 0x000fe4000f8e00ff */
[----:B------:R-:W-:Y:S01]  /*1ee0*/  IMAD.U32 R26, RZ, RZ, UR4 ;  /* 0x00000004ff1a7e24 */ /* 0x000fe2000f8e00ff */
[----:B------:R-:W-:Y:S06]  /*1ef0*/  @!P2 BRA `(.L_x_2651) ;  /* 0x000000000014a947 */ /* 0x000fec0003800000 */
[----:B------:R-:W-:Y:S01]  /*1f00*/  IADD3 R2, P0, R28, UR6, RZ ;  /* 0x000000061c027c10 */ /* 0x000fe2000ff1e0ff */
[----:B------:R-:W-:-:S03]  /*1f10*/  ULDC.64 UR4, c[0x0][0x208] ;  /* 0x0000820000047ab9 */ /* 0x000fc60000000a00 */
[----:B------:R-:W-:-:S05]  /*1f20*/  IADD3.X R3, R27, UR7, RZ, P0, !PT ;  /* 0x000000071b037c10 */ /* 0x000fca00087fe4ff */
[----:B------:R1:W5:Y:S01]  /*1f30*/  LDG.E R26, desc[UR4][R2.64] ;  /* 0x00000004021a7981 */ /* 0x000362000c1e1900 */
[----:B------:R-:W-:Y:S05]  /*1f40*/  BRA `(.L_x_2652) ;  /* 0x0000000000147947 */ /* 0x000fea0003800000 */
.L_x_2651:
[----:B------:R-:W-:Y:S05]  /*1f50*/  @!P0 BRA `(.L_x_2652) ;  /* 0x0000000000108947 */ /* 0x000fea0003800000 */
[----:B------:R-:W-:Y:S02]  /*1f60*/  ULDC.64 UR4, c[0x0][0x208] ;  /* 0x0000820000047ab9 */ /* 0x000fe40000000a00 */
[----:B------:R-:W2:Y:S04]  /*1f70*/  LDG.E R7, desc[UR4][R2.64] ;  /* 0x0000000402077981 */ /* 0x000ea8000c1e1900 */
[----:B------:R-:W2:Y:S02]  /*1f80*/  LDG.E R26, desc[UR4][R2.64+0x4] ;  /* 0x00000404021a7981 */ /* 0x000ea4000c1e1900 */
[----:B--2---:R-:W-:-:S07]  /*1f90*/  IMAD.IADD R26, R26, 0x1, -R7 ;  /* 0x000000011a1a7824 */ /* 0x004fce00078e0a07 */
.L_x_2652:
[----:B------:R-:W-:Y:S01]  /*1fa0*/  ULDC.64 UR4, c[0x0][0xa10] ;  /* 0x0002840000047ab9 */ /* 0x000fe20000000a00 */
[----:B------:R-:W-:Y:S01]  /*1fb0*/  ULDC.64 UR6, c[0x0][0x208] ;  /* 0x0000820000067ab9 */ /* 0x000fe20000000a00 */
[----:B------:R-:W-:Y:S01]  /*1fc0*/  ISETP.NE.U32.AND P0, PT, RZ, UR4, PT ;  /* 0x00000004ff007c0c */ /* 0x000fe2000bf05070 */
[----:B------:R-:W2:Y:S03]  /*1fd0*/  LDC R4, c[0x0][0x448] ;  /* 0x00011200ff047b82 */ /* 0x000ea60000000800 */
[----:B------:R-:W-:Y:S01]  /*1fe0*/  ISETP.NE.AND.EX P0, PT, RZ, UR5, PT, P0 ;  /* 0x00000005ff007c0c */ /* 0x000fe2000bf05300 */
[----:B------:R-:W-:-:S12]  /*1ff0*/  ULDC.64 UR4, c[0x0][0xa30] ;  /* 0x00028c0000047ab9 */ /* 0x000fd80000000a00 */
[----:B-1----:R-:W1:Y:S02]  /*2000*/  @P0 LDC.64 R2, c[0x0][0xa10] ;  /* 0x00028400ff020b82 */ /* 0x002e640000000a00 */
[----:B-1----:R-:W-:-:S05]  /*2010*/  @P0 IMAD.WIDE R2, R25, 0x4, R2 ;  /* 0x0000000419020825 */ /* 0x002fca00078e0202 */
[----:B------:R-:W3:Y:S04]  /*2020*/  @P0 LDG.E R0, desc[UR6][R2.64] ;  /* 0x0000000602000981 */ /* 0x000ee8000c1e1900 */
[----:B------:R1:W3:Y:S01]  /*2030*/  @P0 LDG.E R7, desc[UR6][R2.64+0x4] ;  /* 0x0000040602070981 */ /* 0x0002e2000c1e1900 */
[----:B------:R-:W-:Y:S01]  /*2040*/  ISETP.NE.U32.AND P1, PT, RZ, UR4, PT ;  /* 0x00000004ff007c0c */ /* 0x000fe2000bf25070 */
[----:B-----5:R-:W-:-:S03]  /*2050*/  IMAD.MOV.U32 R152, RZ, RZ, R26 ;  /* 0x000000ffff987224 */ /* 0x020fc600078e001a */
[----:B------:R-:W-:-:S13]  /*2060*/  ISETP.NE.AND.EX P1, PT, RZ, UR5, PT, P1 ;  /* 0x00000005ff007c0c */ /* 0x000fda000bf25310 */
[----:B-1----:R-:W-:-:S04]  /*2070*/  @P1 IADD3 R2, P2, R28, UR4, RZ ;  /* 0x000000041c021c10 */ /* 0x002fc8000ff5e0ff */
[----:B------:R-:W-:-:S05]  /*2080*/  @P1 IADD3.X R3, R27, UR5, RZ, P2, !PT ;  /* 0x000000051b031c10 */ /* 0x000fca00097fe4ff */
[----:B------:R1:W5:Y:S01]  /*2090*/  @P1 LDG.E R152, desc[UR6][R2.64] ;  /* 0x0000000602981981 */ /* 0x000362000c1e1900 */
[----:B--2---:R-:W-:Y:S01]  /*20a0*/  ISETP.NE.AND P1, PT, R4, 0x1, PT ;  /* 0x000000010400780c */ /* 0x004fe20003f25270 */
[----:B------:R-:W-:Y:S01]  /*20b0*/  IMAD.IADD R11, R26, 0x1, -R11 ;  /* 0x000000011a0b7824 */ /* 0x000fe200078e0a0b */
[----:B------:R-:W-:Y:S01]  /*20c0*/  SHF.L.U32 R5, R5, 0x7, RZ ;  /* 0x0000000705057819 */ /* 0x000fe200000006ff */
[----:B------:R-:W-:Y:S01]  /*20d0*/  BSSY B0, `(.L_x_2653) ;  /* 0x0000039000007945 */ /* 0x000fe20003800000 */
[----:B------:R-:W-:-:S03]  /*20e0*/  LOP3.LUT R12, R8, 0xff, RZ, 0xc0, !PT ;  /* 0x000000ff080c7812 */ /* 0x000fc600078ec0ff */
[----:B------:R-:W-:Y:S01]  /*20f0*/  VIADD R4, R5, 0x7f ;  /* 0x0000007f05047836 */ /* 0x000fe20000000000 */
[----:B------:R-:W-:Y:S05]  /*2100*/  STL [R1+0x68], R5 ;  /* 0x0000680501007387 */ /* 0x000fea0000100800 */
[----:B------:R-:W2:Y:S08]  /*2110*/  @P1 LDC R9, c[0x0][0x44c] ;  /* 0x00011300ff091b82 */ /* 0x000eb00000000800 */
[----:B------:R-:W4:Y:S01]  /*2120*/  @P1 LDC R13, c[0x0][0x450] ;  /* 0x00011400ff0d1b82 */ /* 0x000f220000000800 */
[----:B---3--:R-:W-:-:S02]  /*2130*/  @P0 IMAD.IADD R24, R7, 0x1, -R0 ;  /* 0x0000000107180824 */ /* 0x008fc400078e0a00 */
[----:B--2---:R-:W-:-:S04]  /*2140*/  @P1 IMAD.HI.U32 R0, R4, R9, RZ ;  /* 0x0000000904001227 */ /* 0x004fc800078e00ff */
[----:B-1----:R-:W-:Y:S01]  /*2150*/  IMAD.IADD R2, R11, 0x1, R24 ;  /* 0x000000010b027824 */ /* 0x002fe200078e0218 */
[----:B----4-:R-:W-:-:S04]  /*2160*/  @P1 SHF.R.U32.HI R4, RZ, R13, R0 ;  /* 0x0000000dff041219 */ /* 0x010fc80000011600 */
[C---:B------:R-:W-:Y:S01]  /*2170*/  IADD3 R130, R2.reuse, 0x50, -R10 ;  /* 0x0000005002827810 */ /* 0x040fe20007ffe80a */
[----:B------:R1:W-:Y:S01]  /*2180*/  STL [R1+0x6c], R2 ;  /* 0x00006c0201007387 */ /* 0x0003e20000100800 */
[----:B------:R-:W-:-:S03]  /*2190*/  IADD3 R0, R2, 0x4f, RZ ;  /* 0x0000004f02007810 */ /* 0x000fc60007ffe0ff */
[----:B------:R-:W-:Y:S01]  /*21a0*/  IMAD.IADD R4, R130, 0x1, R4 ;  /* 0x0000000182047824 */ /* 0x000fe200078e0204 */
[----:B------:R2:W-:Y:S01]  /*21b0*/  STL [R1+0x98], R12 ;  /* 0x0000980c01007387 */ /* 0x0005e20000100800 */
[----:B------:R-:W-:-:S04]  /*21c0*/  IMAD.HI R0, R0, 0x66666667, RZ ;  /* 0x6666666700007827 */ /* 0x000fc800078e02ff */
[----:B------:R-:W-:Y:S01]  /*21d0*/  IMAD.HI R4, R4, 0x66666667, RZ ;  /* 0x6666666704047827 */ /* 0x000fe200078e02ff */
[----:B------:R-:W-:Y:S02]  /*21e0*/  SHF.R.U32.HI R131, RZ, 0x1f, R0 ;  /* 0x0000001fff837819 */ /* 0x000fe40000011600 */
[----:B-1----:R-:W-:Y:S02]  /*21f0*/  SHF.R.U32.HI R2, RZ, 0x10, R8 ;  /* 0x00000010ff027819 */ /* 0x002fe40000011608 */
[----:B------:R-:W-:Y:S02]  /*2200*/  SHF.R.U32.HI R3, RZ, 0x1f, R4 ;  /* 0x0000001fff037819 */ /* 0x000fe40000011604 */
[----:B------:R-:W-:Y:S01]  /*2210*/  LEA.HI.SX32 R131, R0, R131, 0x1b ;  /* 0x0000008300837211 */ /* 0x000fe200078fdaff */
[----:B------:R2:W-:Y:S01]  /*2220*/  STL [R1+0x84], R2 ;  /* 0x0000840201007387 */ /* 0x0005e20000100800 */
[----:B------:R-:W-:Y:S01]  /*2230*/  LEA.HI.SX32 R4, R4, R3, 0x1b ;  /* 0x0000000304047211 */ /* 0x000fe200078fdaff */
[----:B------:R-:W-:-:S03]  /*2240*/  IMAD.MOV.U32 R0, RZ, RZ, RZ ;  /* 0x000000ffff007224 */ /* 0x000fc600078e00ff */
[----:B------:R-:W-:-:S04]  /*2250*/  VIMNMX R6, R131, R4, PT ;  /* 0x0000000483067248 */ /* 0x000fc80003fe0100 */
[----:B------:R-:W-:-:S13]  /*2260*/  ISETP.GE.AND P0, PT, R6, 0x1, PT ;  /* 0x000000010600780c */ /* 0x000fda0003f06270 */
[----:B--2---:R-:W-:Y:S05]  /*2270*/  @!P0 BRA `(.L_x_2654) ;  /* 0x0000000000788947 */ /* 0x004fea0003800000 */
[----:B------:R-:W-:Y:S01]  /*2280*/  ISETP.NE.AND P0, PT, R2, RZ, PT ;  /* 0x000000ff0200720c */ /* 0x000fe20003f05270 */
[----:B------:R-:W-:-:S03]  /*2290*/  ULDC UR4, c[0x0][0x9f0] ;  /* 0x00027c0000047ab9 */ /* 0x000fc60000000800 */
[----:B------:R-:W-:-:S04]  /*22a0*/  SEL R9, R2, UR4, P0 ;  /* 0x0000000402097c07 */ /* 0x000fc80008000000 */
[-C--:B------:R-:W-:Y:S02]  /*22b0*/  IABS R5, R9.reuse ;  /* 0x0000000900057213 */ /* 0x080fe40000000000 */
[----:B------:R-:W-:Y:S02]  /*22c0*/  IADD3 R0, R9, -0x1, R6 ;  /* 0xffffffff09007810 */ /* 0x000fe40007ffe006 */
[----:B------:R-:W1:Y:S01]  /*22d0*/  I2F.RP R4, R5 ;  /* 0x0000000500047306 */ /* 0x000e620000209400 */
[----:B0-----:R-:W-:-:S04]  /*22e0*/  IABS R10, R9 ;  /* 0x00000009000a7213 */ /* 0x001fc80000000000 */
[----:B------:R-:W-:-:S03]  /*22f0*/  IADD3 R10, RZ, -R10, RZ ;  /* 0x8000000aff0a7210 */ /* 0x000fc60007ffe0ff */
[----:B-1----:R-:W0:Y:S02]  /*2300*/  MUFU.RCP R4, R4 ;  /* 0x0000000400047308 */ /* 0x002e240000001000 */
[----:B0-----:R-:W-:Y:S01]  /*2310*/  VIADD R2, R4, 0xffffffe ;  /* 0x0ffffffe04027836 */ /* 0x001fe20000000000 */
[----:B------:R-:W-:Y:S02]  /*2320*/  IABS R4, R0 ;  /* 0x0000000000047213 */ /* 0x000fe40000000000 */
[----:B------:R-:W-:-:S03]  /*2330*/  LOP3.LUT R0, R0, R9, RZ, 0x3c, !PT ;  /* 0x0000000900007212 */ /* 0x000fc600078e3cff */
[----:B------:R0:W1:Y:S01]  /*2340*/  F2I.FTZ.U32.TRUNC.NTZ R3, R2 ;  /* 0x0000000200037305 */ /* 0x000062000021f000 */
[----:B------:R-:W-:Y:S01]  /*2350*/  ISETP.GE.AND P2, PT, R0, RZ, PT ;  /* 0x000000ff0000720c */ /* 0x000fe20003f46270 */
[----:B0-----:R-:W-:Y:S02]  /*2360*/  IMAD.MOV.U32 R2, RZ, RZ, RZ ;  /* 0x000000ffff027224 */ /* 0x001fe400078e00ff */
        /* <DEDUP_REMOVED lines=12> */
[----:B------:R-:W-:-:S04]  /*2430*/  IMAD.MOV.U32 R0, RZ, RZ, R3 ;  /* 0x000000ffff007224 */ /* 0x000fc800078e0003 */
[----:B------:R-:W-:Y:S01]  /*2440*/  @!P2 IMAD.MOV R0, RZ, RZ, -R0 ;  /* 0x000000ffff00a224 */ /* 0x000fe200078e0a00 */
[----:B------:R-:W-:-:S07]  /*2450*/  @!P1 LOP3.LUT R0, RZ, R9, RZ, 0x33, !PT ;  /* 0x00000009ff009212 */ /* 0x000fce00078e33ff */
.L_x_2654:
[----:B------:R-:W-:Y:S05]  /*2460*/  BSYNC B0 ;  /* 0x0000000000007941 */ /* 0x000fea0003800000 */
.L_x_2653:
[----:B------:R-:W-:-:S05]  /*2470*/  IMAD R3, R12, R0, RZ ;  /* 0x000000000c037224 */ /* 0x000fca00078e02ff */
[C---:B------:R-:W-:Y:S01]  /*2480*/  VIADDMNMX R0, R3.reuse, R0, R6, PT ;  /* 0x0000000003007246 */ /* 0x040fe20003800106 */
[----:B------:R-:W-:-:S04]  /*2490*/  IMAD R3, R3, 0x50, -R11 ;  /* 0x0000005003037824 */ /* 0x000fc800078e0a0b */
[----:B------:R-:W-:Y:S01]  /*24a0*/  IMAD R5, R0, 0x50, -R11 ;  /* 0x0000005000057824 */ /* 0x000fe200078e0a0b */
[----:B------:R-:W-:-:S04]  /*24b0*/  VIMNMX R3, RZ, R3, !PT ;  /* 0x00000003ff037248 */ /* 0x000fc80007fe0100 */
[----:B------:R-:W-:-:S04]  /*24c0*/  VIMNMX R0, R5, R24, PT ;  /* 0x0000001805007248 */ /* 0x000fc80003fe0100 */
[----:B------:R-:W-:Y:S01]  /*24d0*/  ISETP.GT.AND P0, PT, R0, R3, PT ;  /* 0x000000030000720c */ /* 0x000fe20003f04270 */
[----:B------:R-:W-:-:S05]  /*24e0*/  IMAD.WIDE.U32 R2, R3, -0x33333333, RZ ;  /* 0xcccccccd03027825 */ /* 0x000fca00078e00ff */
[----:B------:R-:W-:-:S05]  /*24f0*/  SHF.R.U32.HI R113, RZ, 0x6, R3 ;  /* 0x00000006ff717819 */ /* 0x000fca0000011603 */
[----:B------:R-:W-:Y:S02]  /*2500*/  IMAD.MOV.U32 R2, RZ, RZ, R113 ;  /* 0x000000ffff027224 */ /* 0x000fe400078e0071 */
        /* <DEDUP_REMOVED lines=15> */
[----:B0-----:R-:W-:Y:S01]  /*2600*/  MOV R10, UR6 ;  /* 0x00000006000a7c02 */ /* 0x001fe20008000f00 */
        /* <DEDUP_REMOVED lines=11> */
.L_x_2657:
[----:B------:R-:W-:Y:S05]  /*26c0*/  BSYNC B6 ;  /* 0x0000000000067941 */ /* 0x000fea0003800000 */
.L_x_2656:
        /* <DEDUP_REMOVED lines=20> */
.L_x_2659:
[----:B------:R-:W-:Y:S05]  /*2810*/  BSYNC B6 ;  /* 0x0000000000067941 */ /* 0x000fea0003800000 */
.L_x_2658:
[----:B------:R-:W-:Y:S01]  /*2820*/  ULDC.64 UR4, c[0x0][0x9f8] ;  /* 0x00027e0000047ab9 */ /* 0x000fe20000000a00 */
[----:B------:R-:W1:Y:S01]  /*2830*/  LDC R7, c[0x0][0x3f4] ;  /* 0x0000fd00ff077b82 */ /* 0x000e620000000800 */
[----:B------:R-:W-:Y:S01]  /*2840*/  ISETP.NE.U32.AND P0, PT, RZ, UR4, PT ;  /* 0x00000004ff007c0c */ /* 0x000fe2000bf05070 */
[----:B------:R-:W-:Y:S01]  /*2850*/  ULDC.64 UR6, c[0x0][0x208] ;  /* 0x0000820000067ab9 */ /* 0x000fe20000000a00 */
[----:B------:R-:W-:Y:S01]  /*2860*/  MOV R0, R25 ;  /* 0x0000001900007202 */ /* 0x000fe20000000f00 */
[----:B------:R-:W2:Y:S01]  /*2870*/  LDL R20, [R1+0x54] ;  /* 0x0000540001147983 */ /* 0x000ea20000100800 */
[----:B------:R-:W-:-:S03]  /*2880*/  ISETP.NE.AND.EX P0, PT, RZ, UR5, PT, P0 ;  /* 0x00000005ff007c0c */ /* 0x000fc6000bf05300 */
[----:B------:R-:W3:Y:S01]  /*2890*/  LDC.64 R96, c[0x0][0x3f8] ;  /* 0x0000fe00ff607b82 */ /* 0x000ee20000000a00 */
[----:B------:R-:W-:-:S07]  /*28a0*/  SHF.R.S32.HI R9, RZ, 0x1f, R225 ;  /* 0x0000001fff097819 */ /* 0x000fce00000114e1 */
[----:B------:R-:W4:Y:S02]  /*28b0*/  LDC.64 R90, c[0x0][0x408] ;  /* 0x00010200ff5a7b82 */ /* 0x000f240000000a00 */
[----:B------:R-:W-:Y:S01]  /*28c0*/  @P0 IADD3 R4, P1, R28, UR4, RZ ;  /* 0x000000041c040c10 */ /* 0x000fe2000ff3e0ff */
[----:B------:R-:W-:Y:S01]  /*28d0*/  ULDC UR4, c[0x0][0x2f4] ;  /* 0x0000bd0000047ab9 */ /* 0x000fe20000000800 */
[----:B------:R-:W2:Y:S02]  /*28e0*/  LDL R28, [R1+0x5c] ;  /* 0x00005c00011c7983 */ /* 0x000ea40000100800 */
[----:B------:R-:W-:Y:S02]  /*28f0*/  @P0 IADD3.X R5, R27, UR5, RZ, P1, !PT ;  /* 0x000000051b050c10 */ /* 0x000fe40008ffe4ff */
[----:B------:R-:W4:Y:S01]  /*2900*/  LDL R27, [R1+0x58] ;  /* 0x00005800011b7983 */ /* 0x000f220000100800 */
[----:B------:R-:W-:-:S03]  /*2910*/  ISETP.GE.AND P1, PT, R214, UR4, PT ;  /* 0x00000004d6007c0c */ /* 0x000fc6000bf26270 */
[----:B------:R0:W2:Y:S01]  /*2920*/  @P0 LDG.E R0, desc[UR6][R4.64] ;  /* 0x0000000604000981 */ /* 0x0000a2000c1e1900 */
[----:B------:R-:W-:Y:S02]  /*2930*/  SEL R6, RZ, 0xffffffff, P1 ;  /* 0xffffffffff067807 */ /* 0x000fe40000800000 */
[----:B------:R-:W-:Y:S02]  /*2940*/  ISETP.GE.AND P0, PT, R16, UR4, PT ;  /* 0x0000000410007c0c */ /* 0x000fe4000bf06270 */
[----:B------:R-:W-:Y:S01]  /*2950*/  ISETP.GE.AND P2, PT, R19, UR4, PT ;  /* 0x0000000413007c0c */ /* 0x000fe2000bf46270 */
[----:B------:R-:W-:Y:S01]  /*2960*/  IMAD.SHL.U32 R6, R6, 0x2, RZ ;  /* 0x0000000206067824 */ /* 0x000fe200078e00ff */
[----:B------:R-:W-:Y:S01]  /*2970*/  SEL R3, RZ, 0x1, P0 ;  /* 0x00000001ff037807 */ /* 0x000fe20000000000 */
[----:B---3--:R-:W-:Y:S01]  /*2980*/  IMAD R8, R9, R96, RZ ;  /* 0x0000006009087224 */ /* 0x008fe200078e02ff */
[----:B0-----:R-:W-:Y:S02]  /*2990*/  SEL R4, RZ, 0x4, P2 ;  /* 0x00000004ff047807 */ /* 0x001fe40001000000 */
[----:B------:R-:W-:-:S02]  /*29a0*/  LOP3.LUT R3, R6, 0x2, R3, 0xe2, !PT ;  /* 0x0000000206037812 */ /* 0x000fc400078ee203 */
[-C--:B-1----:R-:W-:Y:S02]  /*29b0*/  ISETP.GE.AND P2, PT, R16, R7.reuse, PT ;  /* 0x000000071000720c */ /* 0x082fe40003f46270 */
[----:B------:R-:W-:Y:S01]  /*29c0*/  LOP3.LUT R4, R3, R4, RZ, 0xfc, !PT ;  /* 0x0000000403047212 */ /* 0x000fe200078efcff */
[-C--:B------:R-:W-:Y:S01]  /*29d0*/  IMAD.WIDE.U32 R100, R225, R96.reuse, R216 ;  /* 0x00000060e1647225 */ /* 0x080fe200078e00d8 */
[----:B------:R-:W-:Y:S02]  /*29e0*/  SEL R3, R7, RZ, P2 ;  /* 0x000000ff07037207 */ /* 0x000fe40001000000 */
[----:B------:R-:W-:Y:S01]  /*29f0*/  ISETP.GE.AND P1, PT, R214, R7, PT ;  /* 0x00000007d600720c */ /* 0x000fe20003f26270 */
[C---:B------:R-:W-:Y:S02]  /*2a00*/  IMAD R5, R225.reuse, R97, R8 ;  /* 0x00000061e1057224 */ /* 0x040fe400078e0208 */
[----:B------:R-:W-:Y:S01]  /*2a10*/  IMAD.WIDE.U32 R98, R225, R96, R16 ;  /* 0x00000060e1627225 */ /* 0x000fe200078e0010 */
[----:B------:R-:W-:-:S03]  /*2a20*/  IADD3 R3, R16, R3, RZ ;  /* 0x0000000310037210 */ /* 0x000fc60007ffe0ff */
[C---:B------:R-:W-:Y:S02]  /*2a30*/  VIADD R31, R225.reuse, 0x20 ;  /* 0x00000020e11f7836 */ /* 0x040fe40000000000 */
[----:B------:R-:W-:Y:S02]  /*2a40*/  VIADD R25, R225, 0x20 ;  /* 0x00000020e1197836 */ /* 0x000fe40000000000 */
[----:B------:R-:W-:Y:S02]  /*2a50*/  IMAD.IADD R101, R101, 0x1, R5 ;  /* 0x0000000165657824 */ /* 0x000fe400078e0205 */
[----:B------:R-:W-:Y:S01]  /*2a60*/  IMAD.IADD R99, R5, 0x1, R99 ;  /* 0x0000000105637824 */ /* 0x000fe200078e0263 */
[----:B------:R-:W-:Y:S01]  /*2a70*/  SEL R5, R7, RZ, P1 ;  /* 0x000000ff07057207 */ /* 0x000fe20000800000 */
[----:B------:R-:W-:Y:S01]  /*2a80*/  IMAD.SHL.U32 R31, R31, 0x40, RZ ;  /* 0x000000401f1f7824 */ /* 0x000fe200078e00ff */
[----:B------:R-:W-:Y:S01]  /*2a90*/  SHF.R.S32.HI R10, RZ, 0x1f, R3 ;  /* 0x0000001fff0a7819 */ /* 0x000fe20000011403 */
[----:B------:R-:W-:-:S02]  /*2aa0*/  IMAD.SHL.U32 R25, R25, 0x40, RZ ;  /* 0x0000004019197824 */ /* 0x000fc400078e00ff */
[----:B------:R-:W-:Y:S01]  /*2ab0*/  IMAD.IADD R8, R214, 0x1, R5 ;  /* 0x00000001d6087824 */ /* 0x000fe200078e0205 */
[CC--:B------:R-:W-:Y:S02]  /*2ac0*/  LEA.HI R5, R10.reuse, R3.reuse, RZ, 0x6 ;  /* 0x000000030a057211 */ /* 0x0c0fe400078f30ff */
[----:B------:R-:W-:Y:S02]  /*2ad0*/  LEA.HI R10, R10, R3, RZ, 0x3 ;  /* 0x000000030a0a7211 */ /* 0x000fe400078f18ff */
[----:B------:R-:W-:Y:S02]  /*2ae0*/  LOP3.LUT R31, R31, 0x1c0, RZ, 0xc0, !PT ;  /* 0x000001c01f1f7812 */ /* 0x000fe400078ec0ff */
[----:B------:R-:W-:Y:S02]  /*2af0*/  LOP3.LUT R25, R25, 0x1c0, RZ, 0xc0, !PT ;  /* 0x000001c019197812 */ /* 0x000fe400078ec0ff */
[----:B------:R-:W-:Y:S02]  /*2b00*/  SHF.R.S32.HI R5, RZ, 0x6, R5 ;  /* 0x00000006ff057819 */ /* 0x000fe40000011405 */
[----:B------:R-:W-:-:S02]  /*2b10*/  LOP3.LUT R11, R31, 0x38, R10, 0xf8, !PT ;  /* 0x000000381f0b7812 */ /* 0x000fc400078ef80a */
[----:B------:R-:W-:-:S04]  /*2b20*/  SHF.R.U32.HI R25, RZ, 0x3, R25 ;  /* 0x00000003ff197819 */ /* 0x000fc80000011619 */
[----:B------:R-:W-:Y:S01]  /*2b30*/  LOP3.LUT R12, R11, R25, RZ, 0x3c, !PT ;  /* 0x000000190b0c7212 */ /* 0x000fe200078e3cff */
[----:B----4-:R-:W-:-:S05]  /*2b40*/  IMAD R125, R5, 0x1400, R27 ;  /* 0x00001400057d7824 */ /* 0x010fca00078e021b */
[----:B------:R-:W-:Y:S02]  /*2b50*/  IADD3 R125, R125, R12, RZ ;  /* 0x0000000c7d7d7210 */ /* 0x000fe40007ffe0ff */
[----:B------:R-:W3:Y:S01]  /*2b60*/  LDL R12, [R1+0x80] ;  /* 0x00008000010c7983 */ /* 0x000ee20000100800 */
[-C--:B------:R-:W-:Y:S01]  /*2b70*/  IMAD R6, R9, R90.reuse, RZ ;  /* 0x0000005a09067224 */ /* 0x080fe200078e02ff */
[C---:B------:R-:W-:Y:S01]  /*2b80*/  SHF.L.U32 R29, R225.reuse, 0x6, RZ ;  /* 0x00000006e11d7819 */ /* 0x040fe200000006ff */
[C---:B------:R-:W-:Y:S02]  /*2b90*/  IMAD.SHL.U32 R32, R225.reuse, 0x40, RZ ;  /* 0x00000040e1207824 */ /* 0x040fe400078e00ff */
[----:B------:R-:W-:-:S04]  /*2ba0*/  IMAD.WIDE.U32 R94, R225, R90, R216 ;  /* 0x0000005ae15e7225 */ /* 0x000fc800078e00d8 */
[C---:B------:R-:W-:Y:S02]  /*2bb0*/  IMAD R9, R225.reuse, R91, R6 ;  /* 0x0000005be1097224 */ /* 0x040fe400078e0206 */
[----:B------:R-:W-:Y:S01]  /*2bc0*/  IMAD.WIDE.U32 R92, R225, R90, R16 ;  /* 0x0000005ae15c7225 */ /* 0x000fe200078e0010 */
[----:B------:R-:W-:Y:S02]  /*2bd0*/  LOP3.LUT R32, R32, 0x1c0, RZ, 0xc0, !PT ;  /* 0x000001c020207812 */ /* 0x000fe400078ec0ff */
[----:B------:R-:W-:Y:S01]  /*2be0*/  LOP3.LUT R29, R29, 0x1c0, RZ, 0xc0, !PT ;  /* 0x000001c01d1d7812 */ /* 0x000fe200078ec0ff */
[----:B------:R-:W-:Y:S01]  /*2bf0*/  IMAD.IADD R95, R95, 0x1, R9 ;  /* 0x000000015f5f7824 */ /* 0x000fe200078e0209 */
[----:B------:R-:W-:Y:S01]  /*2c00*/  IADD3 R15, R225, 0x40, RZ ;  /* 0x00000040e10f7810 */ /* 0x000fe20007ffe0ff */
[----:B------:R-:W-:Y:S01]  /*2c10*/  IMAD.IADD R93, R9, 0x1, R93 ;  /* 0x00000001095d7824 */ /* 0x000fe200078e025d */
[----:B------:R-:W-:Y:S01]  /*2c20*/  SHF.R.S32.HI R9, RZ, 0x1f, R8 ;  /* 0x0000001fff097819 */ /* 0x000fe20000011408 */
[----:B------:R-:W-:Y:S01]  /*2c30*/  VIADD R30, R225, 0x40 ;  /* 0x00000040e11e7836 */ /* 0x000fe20000000000 */
[----:B------:R-:W0:Y:S01]  /*2c40*/  S2R R157, SR_TID.X ;  /* 0x00000000009d7919 */ /* 0x000e220000002100 */
[----:B------:R-:W-:Y:S01]  /*2c50*/  LOP3.LUT R3, R32, 0x38, R10, 0xf8, !PT ;  /* 0x0000003820037812 */ /* 0x000fe200078ef80a */
[----:B------:R-:W-:Y:S01]  /*2c60*/  IMAD.SHL.U32 R15, R15, 0x40, RZ ;  /* 0x000000400f0f7824 */ /* 0x000fe200078e00ff */
[----:B------:R-:W-:Y:S01]  /*2c70*/  SHF.R.U32.HI R29, RZ, 0x3, R29 ;  /* 0x00000003ff1d7819 */ /* 0x000fe2000001161d */
[----:B------:R-:W-:Y:S01]  /*2c80*/  IMAD.SHL.U32 R30, R30, 0x40, RZ ;  /* 0x000000401e1e7824 */ /* 0x000fe200078e00ff */
[----:B------:R-:W-:-:S02]  /*2c90*/  LEA.HI R21, R9, R8, RZ, 0x3 ;  /* 0x0000000809157211 */ /* 0x000fc400078f18ff */
[----:B------:R-:W-:Y:S01]  /*2ca0*/  LEA.HI R8, R9, R8, RZ, 0x6 ;  /* 0x0000000809087211 */ /* 0x000fe200078f30ff */
[----:B--2---:R-:W-:Y:S01]  /*2cb0*/  IMAD R127, R5, 0x1400, R28 ;  /* 0x00001400057f7824 */ /* 0x004fe200078e021c */
[----:B------:R-:W-:Y:S01]  /*2cc0*/  LOP3.LUT R6, R3, R29, RZ, 0x3c, !PT ;  /* 0x0000001d03067212 */ /* 0x000fe200078e3cff */
[----:B------:R-:W-:Y:S01]  /*2cd0*/  IMAD R123, R5, 0x1400, R20 ;  /* 0x00001400057b7824 */ /* 0x000fe200078e0214 */
[----:B------:R-:W-:Y:S02]  /*2ce0*/  LOP3.LUT R30, R30, 0x1c0, RZ, 0xc0, !PT ;  /* 0x000001c01e1e7812 */ /* 0x000fe400078ec0ff */
[----:B------:R-:W-:Y:S02]  /*2cf0*/  LOP3.LUT R15, R15, 0x1c0, RZ, 0xc0, !PT ;  /* 0x000001c00f0f7812 */ /* 0x000fe400078ec0ff */
[----:B------:R-:W-:Y:S02]  /*2d00*/  SHF.R.S32.HI R8, RZ, 0x6, R8 ;  /* 0x00000006ff087819 */ /* 0x000fe40000011408 */
[----:B------:R-:W-:Y:S01]  /*2d10*/  LOP3.LUT R5, R31, 0x38, R21, 0xf8, !PT ;  /* 0x000000381f057812 */ /* 0x000fe200078ef815 */
[----:B------:R-:W-:Y:S01]  /*2d20*/  IMAD.IADD R127, R127, 0x1, R6 ;  /* 0x000000017f7f7824 */ /* 0x000fe200078e0206 */
[----:B------:R-:W-:Y:S01]  /*2d30*/  SHF.R.U32.HI R15, RZ, 0x3, R15 ;  /* 0x00000003ff0f7819 */ /* 0x000fe2000001160f */
[----:B------:R-:W-:Y:S01]  /*2d40*/  IMAD R124, R8, 0x1400, R27 ;  /* 0x00001400087c7824 */ /* 0x000fe200078e021b */
[----:B------:R-:W-:-:S02]  /*2d50*/  LOP3.LUT R3, R32, 0x38, R21, 0xf8, !PT ;  /* 0x0000003820037812 */ /* 0x000fc400078ef815 */
[----:B------:R-:W-:Y:S02]  /*2d60*/  LOP3.LUT R6, R30, 0x38, R21, 0xf8, !PT ;  /* 0x000000381e067812 */ /* 0x000fe400078ef815 */
[----:B------:R-:W-:Y:S02]  /*2d70*/  LOP3.LUT R5, R5, R25, RZ, 0x3c, !PT ;  /* 0x0000001905057212 */ /* 0x000fe400078e3cff */
[----:B-----5:R-:W-:Y:S01]  /*2d80*/  SHF.R.S32.HI R11, RZ, 0x1f, R152 ;  /* 0x0000001fff0b7819 */ /* 0x020fe20000011498 */
[C---:B------:R-:W-:Y:S01]  /*2d90*/  IMAD R126, R8.reuse, 0x1400, R28 ;  /* 0x00001400087e7824 */ /* 0x040fe200078e021c */
[----:B------:R-:W-:Y:S01]  /*2da0*/  LOP3.LUT R3, R3, R29, RZ, 0x3c, !PT ;  /* 0x0000001d03037212 */ /* 0x000fe200078e3cff */
[----:B------:R-:W-:Y:S01]  /*2db0*/  IMAD R122, R8, 0x1400, R20 ;  /* 0x00001400087a7824 */ /* 0x000fe200078e0214 */
[-C--:B------:R-:W-:Y:S01]  /*2dc0*/  LOP3.LUT R9, R6, R15.reuse, RZ, 0x3c, !PT ;  /* 0x0000000f06097212 */ /* 0x080fe200078e3cff */
[----:B------:R-:W-:Y:S01]  /*2dd0*/  IMAD.IADD R124, R124, 0x1, R5 ;  /* 0x000000017c7c7824 */ /* 0x000fe200078e0205 */
[----:B------:R-:W-:Y:S01]  /*2de0*/  LOP3.LUT R13, R30, 0x38, R10, 0xf8, !PT ;  /* 0x000000381e0d7812 */ /* 0x000fe200078ef80a */
[----:B------:R-:W-:Y:S01]  /*2df0*/  IMAD R5, R11, R96, RZ ;  /* 0x000000600b057224 */ /* 0x000fe200078e02ff */
[----:B------:R-:W-:Y:S01]  /*2e00*/  ISETP.GE.AND P0, PT, R22, UR4, PT ;  /* 0x0000000416007c0c */ /* 0x000fe2000bf06270 */
[----:B------:R-:W-:Y:S01]  /*2e10*/  IMAD.IADD R126, R126, 0x1, R3 ;  /* 0x000000017e7e7824 */ /* 0x000fe200078e0203 */
[----:B------:R-:W-:Y:S01]  /*2e20*/  LOP3.LUT R14, R13, R15, RZ, 0x3c, !PT ;  /* 0x0000000f0d0e7212 */ /* 0x000fe200078e3cff */
[----:B------:R-:W-:Y:S01]  /*2e30*/  IMAD.IADD R122, R122, 0x1, R9 ;  /* 0x000000017a7a7824 */ /* 0x000fe200078e0209 */
[C-C-:B------:R-:W-:Y:S01]  /*2e40*/  SHF.L.U64.HI R3, R96.reuse, 0x5, R97.reuse ;  /* 0x0000000560037819 */ /* 0x140fe20000010261 */
[----:B------:R-:W-:Y:S01]  /*2e50*/  IMAD R9, R97, 0x50, RZ ;  /* 0x0000005061097824 */ /* 0x000fe200078e02ff */
[----:B------:R-:W-:Y:S01]  /*2e60*/  SHF.L.U64.HI R105, R96, 0x6, R97 ;  /* 0x0000000660697819 */ /* 0x000fe20000010261 */
[----:B------:R-:W-:Y:S01]  /*2e70*/  IMAD R13, R152, R97, R5 ;  /* 0x00000061980d7224 */ /* 0x000fe200078e0205 */
[C---:B------:R-:W-:Y:S01]  /*2e80*/  SHF.L.U32 R102, R96.reuse, 0x5, RZ ;  /* 0x0000000560667819 */ /* 0x040fe200000006ff */
[----:B------:R-:W-:-:S02]  /*2e90*/  IMAD.SHL.U32 R106, R96, 0x40, RZ ;  /* 0x00000040606a7824 */ /* 0x000fc400078e00ff */
[----:B------:R-:W-:Y:S01]  /*2ea0*/  IMAD.WIDE.U32 R100, R152, R96, R100 ;  /* 0x0000006098647225 */ /* 0x000fe200078e0064 */
[----:B------:R-:W-:-:S03]  /*2eb0*/  SEL R5, RZ, 0x8, P0 ;  /* 0x00000008ff057807 */ /* 0x000fc60000000000 */
[----:B------:R-:W-:-:S04]  /*2ec0*/  IMAD.WIDE.U32 R98, R152, R96, R98 ;  /* 0x0000006098627225 */ /* 0x000fc800078e0062 */
[----:B------:R-:W-:-:S04]  /*2ed0*/  IMAD.WIDE.U32 R96, R96, 0x50, RZ ;  /* 0x0000005060607825 */ /* 0x000fc800078e00ff */
[-C--:B------:R-:W-:Y:S01]  /*2ee0*/  IMAD R11, R11, R90.reuse, RZ ;  /* 0x0000005a0b0b7224 */ /* 0x080fe200078e02ff */
[C---:B------:R-:W-:Y:S01]  /*2ef0*/  SHF.L.U64.HI R103, R90.reuse, 0x5, R91 ;  /* 0x000000055a677819 */ /* 0x040fe2000001025b */
[----:B------:R-:W-:Y:S01]  /*2f00*/  IMAD.IADD R116, R97, 0x1, R9 ;  /* 0x0000000161747824 */ /* 0x000fe200078e0209 */
[----:B------:R-:W-:Y:S01]  /*2f10*/  SHF.L.U64.HI R107, R90, 0x6, R91 ;  /* 0x000000065a6b7819 */ /* 0x000fe2000001025b */
[----:B------:R-:W-:Y:S01]  /*2f20*/  IMAD R117, R91, 0x50, RZ ;  /* 0x000000505b757824 */ /* 0x000fe200078e02ff */
[----:B------:R-:W-:Y:S01]  /*2f30*/  LOP3.LUT R27, R4, R5, RZ, 0xfc, !PT ;  /* 0x00000005041b7212 */ /* 0x000fe200078efcff */
[----:B------:R-:W-:Y:S01]  /*2f40*/  IMAD R11, R152, R91, R11 ;  /* 0x0000005b980b7224 */ /* 0x000fe200078e020b */
[----:B------:R-:W-:Y:S01]  /*2f50*/  SHF.R.S32.HI R9, RZ, 0x3, R10 ;  /* 0x00000003ff097819 */ /* 0x000fe2000001140a */
[C---:B------:R-:W-:Y:S01]  /*2f60*/  IMAD.SHL.U32 R104, R90.reuse, 0x20, RZ ;  /* 0x000000205a687824 */ /* 0x040fe200078e00ff */
[----:B------:R-:W-:Y:S01]  /*2f70*/  SHF.R.S32.HI R20, RZ, 0x3, R21 ;  /* 0x00000003ff147819 */ /* 0x000fe20000011415 */
[----:B------:R-:W-:Y:S01]  /*2f80*/  IMAD.SHL.U32 R108, R90, 0x40, RZ ;  /* 0x000000405a6c7824 */ /* 0x000fe200078e00ff */
[----:B------:R-:W-:Y:S01]  /*2f90*/  LOP3.LUT R10, R10, 0xfffffff8, RZ, 0xc0, !PT ;  /* 0xfffffff80a0a7812 */ /* 0x000fe200078ec0ff */
[----:B------:R-:W-:Y:S01]  /*2fa0*/  IMAD.WIDE.U32 R94, R152, R90, R94 ;  /* 0x0000005a985e7225 */ /* 0x000fe200078e005e */
[----:B------:R-:W-:-:S03]  /*2fb0*/  LOP3.LUT R21, R21, 0xfffffff8, RZ, 0xc0, !PT ;  /* 0xfffffff815157812 */ /* 0x000fc600078ec0ff */
[----:B------:R-:W-:Y:S01]  /*2fc0*/  IMAD.WIDE.U32 R92, R152, R90, R92 ;  /* 0x0000005a985c7225 */ /* 0x000fe200078e005c */
[----:B------:R-:W-:-:S03]  /*2fd0*/  SHF.L.U32 R112, R7, 0x1, RZ ;  /* 0x0000000107707819 */ /* 0x000fc600000006ff */
[----:B------:R-:W-:Y:S01]  /*2fe0*/  IMAD.WIDE.U32 R90, R90, 0x50, RZ ;  /* 0x000000505a5a7825 */ /* 0x000fe200078e00ff */
[----:B------:R-:W-:-:S03]  /*2ff0*/  LOP3.LUT R25, R27, 0x2, RZ, 0xc0, !PT ;  /* 0x000000021b197812 */ /* 0x000fc600078ec0ff */
[----:B------:R-:W-:Y:S01]  /*3000*/  IMAD.IADD R115, R115, 0x1, R26 ;  /* 0x0000000173737824 */ /* 0x000fe200078e021a */
[----:B------:R-:W-:Y:S01]  /*3010*/  LOP3.LUT R26, R27, 0x4, RZ, 0xc0, !PT ;  /* 0x000000041b1a7812 */ /* 0x000fe200078ec0ff */
[----:B------:R-:W-:Y:S01]  /*3020*/  IMAD.IADD R123, R123, 0x1, R14 ;  /* 0x000000017b7b7824 */ /* 0x000fe200078e020e */
[----:B0-----:R-:W-:Y:S01]  /*3030*/  LEA.HI R157, R157, 0x8, RZ, 0x19 ;  /* 0x000000089d9d7811 */ /* 0x001fe200078fc8ff */
        /* <DEDUP_REMOVED lines=8> */
[----:B------:R-:W-:Y:S02]  /*30c0*/  SHF.R.S32.HI R28, RZ, 0x1f, R10 ;  /* 0x0000001fff1c7819 */ /* 0x000fe4000001140a */
[----:B------:R-:W-:Y:S01]  /*30d0*/  SHF.R.S32.HI R29, RZ, 0x1f, R21 ;  /* 0x0000001fff1d7819 */ /* 0x000fe20000011415 */
[----:B---3--:R-:W-:-:S07]  /*30e0*/  IMAD R109, R12, 0x20, R225 ;  /* 0x000000200c6d7824 */ /* 0x008fce00078e02e1 */
.L_x_2776:
[----:B--2---:R-:W2:Y:S01]  /*30f0*/  LDL R34, [R1+0x7c] ;  /* 0x00007c0001227983 */ /* 0x004ea20000100800 */
[----:B------:R-:W0:Y:S01]  /*3100*/  LDC R32, c[0x0][0x430] ;  /* 0x00010c00ff207b82 */ /* 0x000e220000000800 */
[----:B------:R-:W-:Y:S01]  /*3110*/  VIADD R2, R2, 0xffffffff ;  /* 0xffffffff02027836 */ /* 0x000fe20000000000 */
[----:B------:R-:W-:-:S03]  /*3120*/  ULDC.64 UR4, c[0x0][0x208] ;  /* 0x0000820000047ab9 */ /* 0x000fc60000000a00 */
[----:B---3--:R-:W-:-:S03]  /*3130*/  IMAD R11, R2, 0x50, R109 ;  /* 0x00000050020b7824 */ /* 0x008fc600078e026d */
        /* <DEDUP_REMOVED lines=14> */
[----:B------:R-:W-:Y:S01]  /*3220*/  @!P0 IMAD R33, R0, R15, R30 ;  /* 0x0000000f00218224 */ /* 0x000fe200078e021e */
[----:B------:R-:W-:-:S05]  /*3230*/  @!P0 MOV R30, R11 ;  /* 0x0000000b001e8202 */ /* 0x000fca0000000f00 */
[----:B------:R-:W-:-:S04]  /*3240*/  @!P0 IMAD.WIDE.U32 R14, R0, R14, R30 ;  /* 0x0000000e000e8225 */ /* 0x000fc800078e001e */
[----:B------:R-:W-:Y:S01]  /*3250*/  @!P0 IMAD.IADD R15, R15, 0x1, R33 ;  /* 0x000000010f0f8824 */ /* 0x000fe200078e0221 */
[----:B---3--:R-:W-:Y:S01]  /*3260*/  @!P0 LEA R12, P3, R14, R12, 0x2 ;  /* 0x0000000c0e0c8211 */ /* 0x008fe200078610ff */
[----:B------:R-:W-:-:S03]  /*3270*/  IMAD.MOV.U32 R30, RZ, RZ, RZ ;  /* 0x000000ffff1e7224 */ /* 0x000fc600078e00ff */
[----:B------:R-:W-:-:S05]  /*3280*/  @!P0 LEA.HI.X R13, R14, R13, R15, 0x2, P3 ;  /* 0x0000000d0e0d8211 */ /* 0x000fca00018f140f */
[----:B------:R0:W5:Y:S01]  /*3290*/  @!P0 LDG.E R30, desc[UR4][R12.64] ;  /* 0x000000040c1e8981 */ /* 0x000162000c1e1900 */
[----:B------:R-:W-:Y:S01]  /*32a0*/  ISETP.GE.AND P0, PT, R111, 0x1, PT ;  /* 0x000000016f00780c */ /* 0x000fe20003f06270 */
[----:B------:R-:W-:Y:S01]  /*32b0*/  IMAD.MOV R31, RZ, RZ, -R11 ;  /* 0x000000ffff1f7224 */ /* 0x000fe200078e0a0b */
[----:B------:R-:W-:Y:S01]  /*32c0*/  ISETP.GT.AND P3, PT, R2, R113, PT ;  /* 0x000000710200720c */ /* 0x000fe20003f64270 */
[----:B------:R-:W-:Y:S05]  /*32d0*/  YIELD ;  /* 0x0000000000007946 */ /* 0x000fea0003800000 */
[----:B------:R-:W-:Y:S01]  /*32e0*/  BSSY B0, `(.L_x_2660) ;  /* 0x0000815000007945 */ /* 0x000fe20003800000 */
[----:B------:R-:W-:Y:S01]  /*32f0*/  IMAD R31, R32, R31, R35 ;  /* 0x0000001f201f7224 */ /* 0x000fe200078e0223 */
[----:B------:R-:W-:Y:S01]  /*3300*/  P2R R110, PR, RZ, 0x8 ;  /* 0x00000008ff6e7803 */ /* 0x000fe20000000000 */
        /* <DEDUP_REMOVED lines=10> */
[----:B------:R-:W-:Y:S02]  /*33b0*/  IMAD R87, R2, -0x50, R24 ;  /* 0xffffffb002577824 */ /* 0x000fe400078e0218 */
[----:B------:R-:W-:Y:S01]  /*33c0*/  IMAD R11, R31, UR5, R14 ;  /* 0x000000051f0b7c24 */ /* 0x000fe2000f8e020e */
[----:B------:R-:W-:Y:S01]  /*33d0*/  ULDC.64 UR4, c[0x0][0x310] ;  /* 0x0000c40000047ab9 */ /* 0x000fe20000000a00 */
[----:B------:R-:W-:Y:S01]  /*33e0*/  IMAD R14, R116, R2, RZ ;  /* 0x00000002740e7224 */ /* 0x000fe200078e02ff */
[----:B------:R-:W-:Y:S01]  /*33f0*/  VIMNMX R87, R87, 0x50, PT ;  /* 0x0000005057577848 */ /* 0x000fe20003fe0100 */
[----:B------:R-:W-:Y:S01]  /*3400*/  IMAD R15, R86, UR4, RZ ;  /* 0x00000004560f7c24 */ /* 0x000fe2000f8e02ff */
[----:B------:R-:W-:-:S02]  /*3410*/  IADD3 R13, R13, R11, RZ ;  /* 0x0000000b0d0d7210 */ /* 0x000fc40007ffe0ff */
[----:B------:R-:W-:Y:S01]  /*3420*/  SHF.R.S32.HI R11, RZ, 0x1f, R2 ;  /* 0x0000001fff0b7819 */ /* 0x000fe20000011402 */
[C---:B------:R-:W-:Y:S02]  /*3430*/  IMAD R15, R30.reuse, UR5, R15 ;  /* 0x000000051e0f7c24 */ /* 0x040fe4000f8e020f */
[----:B------:R-:W-:Y:S01]  /*3440*/  IMAD.WIDE.U32 R12, R30, UR4, R12 ;  /* 0x000000041e0c7c25 */ /* 0x000fe2000f8e000c */
[----:B------:R-:W-:-:S03]  /*3450*/  ULDC.64 UR4, c[0x0][0x308] ;  /* 0x0000c20000047ab9 */ /* 0x000fc60000000a00 */
[----:B------:R-:W-:Y:S02]  /*3460*/  IMAD.IADD R13, R13, 0x1, R15 ;  /* 0x000000010d0d7824 */ /* 0x000fe400078e020f */
        /* <DEDUP_REMOVED lines=27> */
[----:B------:R-:W-:Y:S02]  /*3620*/  IADD3 R33, P4, R94, R12, RZ ;  /* 0x0000000c5e217210 */ /* 0x000fe40007f9e0ff */
[----:B------:R-:W-:Y:S02]  /*3630*/  CS2R R76, SRZ ;  /* 0x00000000004c7805 */ /* 0x000fe4000001ff00 */
[----:B------:R-:W-:Y:S01]  /*3640*/  ISETP.GE.AND P5, PT, R216, R111, PT ;  /* 0x0000006fd800720c */ /* 0x000fe20003fa6270 */
[----:B------:R-:W-:Y:S01]  /*3650*/  IMAD.X R35, R11, 0x1, R5, P0 ;  /* 0x000000010b237824 */ /* 0x000fe200000e0605 */
[----:B------:R-:W-:Y:S02]  /*3660*/  LEA R34, P0, R32, UR4, 0x1 ;  /* 0x0000000420227c11 */ /* 0x000fe4000f8008ff */
[----:B------:R-:W-:-:S02]  /*3670*/  CS2R R78, SRZ ;  /* 0x00000000004e7805 */ /* 0x000fc4000001ff00 */
[----:B------:R-:W-:Y:S01]  /*3680*/  IADD3.X R36, R80, R7, RZ, P4, !PT ;  /* 0x0000000750247210 */ /* 0x000fe200027fe4ff */
[----:B------:R-:W-:Y:S01]  /*3690*/  ULDC.64 UR6, c[0x0][0x208] ;  /* 0x0000820000067ab9 */ /* 0x000fe20000000a00 */
[----:B------:R-:W-:Y:S01]  /*36a0*/  LEA.HI.X R35, R32, UR5, R35, 0x1, P0 ;  /* 0x0000000520237c11 */ /* 0x000fe200080f0c23 */
[----:B------:R-:W-:Y:S01]  /*36b0*/  ULDC.64 UR4, c[0x0][0x400] ;  /* 0x0001000000047ab9 */ /* 0x000fe20000000a00 */
[----:B------:R-:W-:Y:S02]  /*36c0*/  ISETP.GE.AND P4, PT, R221, R111, PT ;  /* 0x0000006fdd00720c */ /* 0x000fe40003f86270 */
[C---:B------:R-:W-:Y:S01]  /*36d0*/  LEA R32, P0, R33.reuse, UR4, 0x1 ;  /* 0x0000000421207c11 */ /* 0x040fe2000f8008ff */
[----:B------:R0:W5:Y:S03]  /*36e0*/  @!P5 LDG.E.64 R76, desc[UR6][R34.64] ;  /* 0x00000006224cd981 */ /* 0x000166000c1e1b00 */
[----:B------:R-:W-:-:S02]  /*36f0*/  LEA.HI.X R33, R33, UR5, R36, 0x1, P0 ;  /* 0x0000000521217c11 */ /* 0x000fc400080f0c24 */
        /* <DEDUP_REMOVED lines=15> */
.L_x_2664:
[----:B------:R-:W-:Y:S05]  /*37f0*/  BSYNC B1 ;  /* 0x0000000000017941 */ /* 0x000fea0003800000 */
.L_x_2663:
[----:B0----5:R-:W-:Y:S01]  /*3800*/  IMAD.MOV.U32 R32, RZ, RZ, R64 ;  /* 0x000000ffff207224 */ /* 0x021fe200078e0040 */
[----:B------:R-:W-:Y:S01]  /*3810*/  BSSY B1, `(.L_x_2665) ;  /* 0x0000047000017945 */ /* 0x000fe20003800000 */
[----:B------:R-:W-:Y:S01]  /*3820*/  IMAD.MOV.U32 R34, RZ, RZ, R65 ;  /* 0x000000ffff227224 */ /* 0x000fe200078e0041 */
[----:B------:R-:W-:Y:S01]  /*3830*/  CS2R R52, SRZ ;  /* 0x0000000000347805 */ /* 0x000fe2000001ff00 */
[----:B------:R-:W-:Y:S01]  /*3840*/  IMAD.MOV.U32 R33, RZ, RZ, R68 ;  /* 0x000000ffff217224 */ /* 0x000fe200078e0044 */
[----:B------:R-:W-:Y:S01]  /*3850*/  PRMT R145, R32, 0x7610, R145 ;  /* 0x0000761020917816 */ /* 0x000fe20000000091 */
[----:B------:R-:W-:Y:S01]  /*3860*/  IMAD.MOV.U32 R32, RZ, RZ, R69 ;  /* 0x000000ffff207224 */ /* 0x000fe200078e0045 */
[----:B------:R-:W-:Y:S01]  /*3870*/  PRMT R144, R34, 0x7610, R144 ;  /* 0x0000761022907816 */ /* 0x000fe20000000090 */
[----:B------:R-:W-:Y:S01]  /*3880*/  IMAD.MOV.U32 R34, RZ, RZ, R76 ;  /* 0x000000ffff227224 */ /* 0x000fe200078e004c */
[----:B------:R-:W-:Y:S01]  /*3890*/  PRMT R147, R33, 0x7610, R147 ;  /* 0x0000761021937816 */ /* 0x000fe20000000093 */
[----:B------:R-:W-:Y:S01]  /*38a0*/  VIADD R35, R225, 0x20 ;  /* 0x00000020e1237836 */ /* 0x000fe20000000000 */
[----:B------:R-:W-:Y:S01]  /*38b0*/  PRMT R146, R32, 0x7610, R146 ;  /* 0x0000761020927816 */ /* 0x000fe20000000092 */
[----:B------:R-:W-:Y:S01]  /*38c0*/  IMAD.MOV.U32 R32, RZ, RZ, R73 ;  /* 0x000000ffff207224 */ /* 0x000fe200078e0049 */
[----:B------:R-:W-:-:S02]  /*38d0*/  MOV R33, R72 ;  /* 0x0000004800217202 */ /* 0x000fc40000000f00 */
[----:B------:R-:W-:Y:S02]  /*38e0*/  CS2R R56, SRZ ;  /* 0x0000000000387805 */ /* 0x000fe4000001ff00 */
[----:B------:R-:W-:Y:S02]  /*38f0*/  PRMT R121, R34, 0x7610, R121 ;  /* 0x0000761022797816 */ /* 0x000fe40000000079 */
[----:B------:R-:W-:Y:S02]  /*3900*/  CS2R R60, SRZ ;  /* 0x00000000003c7805 */ /* 0x000fe4000001ff00 */
[----:B------:R-:W-:Y:S01]  /*3910*/  PRMT R148, R32, 0x5410, R33 ;  /* 0x0000541020947816 */ /* 0x000fe20000000021 */
[----:B------:R-:W-:Y:S01]  /*3920*/  IMAD.MOV.U32 R33, RZ, RZ, R77 ;  /* 0x000000ffff217224 */ /* 0x000fe200078e004d */
[----:B------:R-:W-:Y:S01]  /*3930*/  MOV R34, R67 ;  /* 0x0000004300227202 */ /* 0x000fe20000000f00 */
[----:B------:R-:W-:Y:S01]  /*3940*/  IMAD.MOV.U32 R32, RZ, RZ, R66 ;  /* 0x000000ffff207224 */ /* 0x000fe200078e0042 */
[----:B------:R-:W-:-:S02]  /*3950*/  ISETP.GE.AND P4, PT, R35, R87, PT ;  /* 0x000000572300720c */ /* 0x000fc40003f86270 */
        /* <DEDUP_REMOVED lines=13> */
[----:B------:R-:W-:Y:S02]  /*3a30*/  MOV R32, R78 ;  /* 0x0000004e00207202 */ /* 0x000fe40000000f00 */
[----:B------:R-:W-:Y:S02]  /*3a40*/  CS2R R58, SRZ ;  /* 0x00000000003a7805 */ /* 0x000fe4000001ff00 */
[----:B------:R-:W-:Y:S02]  /*3a50*/  PRMT R150, R33, 0x5410, R34 ;  /* 0x0000541021967816 */ /* 0x000fe40000000022 */
[----:B------:R-:W-:Y:S02]  /*3a60*/  CS2R R62, SRZ ;  /* 0x00000000003e7805 */ /* 0x000fe4000001ff00 */
        /* <DEDUP_REMOVED lines=11> */
[----:B------:R-:W-:Y:S02]  /*3b20*/  LEA R34, P0, R32, UR4, 0x1 ;  /* 0x0000000420227c11 */ /* 0x000fe4000f8008ff */
[----:B------:R-:W-:Y:S02]  /*3b30*/  ISETP.GE.AND P5, PT, R216, R111, PT ;  /* 0x0000006fd800720c */ /* 0x000fe40003fa6270 */
[----:B------:R-:W-:Y:S02]  /*3b40*/  LEA.HI.X R35, R32, UR5, R35, 0x1, P0 ;  /* 0x0000000520237c11 */ /* 0x000fe400080f0c23 */
[----:B------:R-:W-:-:S04]  /*3b50*/  LEA R32, P0, R33, UR6, 0x1 ;  /* 0x0000000621207c11 */ /* 0x000fc8000f8008ff */
[----:B------:R-:W-:Y:S02]  /*3b60*/  LEA.HI.X R33, R33, UR7, R36, 0x1, P0 ;  /* 0x0000000721217c11 */ /* 0x000fe400080f0c24 */
[-C--:B------:R-:W-:Y:S02]  /*3b70*/  ISETP.GE.AND P0, PT, R221, R111.reuse, PT ;  /* 0x0000006fdd00720c */ /* 0x080fe40003f06270 */
[----:B------:R-:W-:Y:S02]  /*3b80*/  CS2R R56, SRZ ;  /* 0x0000000000387805 */ /* 0x000fe4000001ff00 */
[----:B------:R-:W-:Y:S01]  /*3b90*/  CS2R R58, SRZ ;  /* 0x00000000003a7805 */ /* 0x000fe2000001ff00 */
        /* <DEDUP_REMOVED lines=8> */
[----:B------:R-:W-:-:S02]  /*3c20*/  CS2R R54, SRZ ;  /* 0x0000000000367805 */ /* 0x000fc4000001ff00 */
[----:B------:R-:W-:Y:S01]  /*3c30*/  CS2R R50, SRZ ;  /* 0x0000000000327805 */ /* 0x000fe2000001ff00 */
[----:B------:R0:W5:Y:S04]  /*3c40*/  @!P5 LDG.E.64 R52, desc[UR8][R34.64+0x80] ;  /* 0x000080082234d981 */ /* 0x000168000c1e1b00 */
[----:B------:R0:W5:Y:S04]  /*3c50*/  @!P5 LDG.E.64 R54, desc[UR8][R32.64+0x80] ;  /* 0x000080082036d981 */ /* 0x000168000c1e1b00 */
[----:B------:R0:W5:Y:S04]  /*3c60*/  @!P0 LDG.E.64 R48, desc[UR8][R34.64+0xc0] ;  /* 0x0000c00822308981 */ /* 0x000168000c1e1b00 */
[----:B------:R0:W5:Y:S02]  /*3c70*/  @!P0 LDG.E.64 R50, desc[UR8][R32.64+0xc0] ;  /* 0x0000c00820328981 */ /* 0x000164000c1e1b00 */
.L_x_2666:
[----:B------:R-:W-:Y:S05]  /*3c80*/  BSYNC B1 ;  /* 0x0000000000017941 */ /* 0x000fea0003800000 */
.L_x_2665:
[----:B0----5:R-:W-:Y:S01]  /*3c90*/  MOV R33, R52 ;  /* 0x0000003400217202 */ /* 0x021fe20000000f00 */
[----:B------:R-:W-:Y:S01]  /*3ca0*/  IMAD.MOV.U32 R32, RZ, RZ, R53 ;  /* 0x000000ffff207224 */ /* 0x000fe200078e0035 */
[----:B------:R-:W-:Y:S01]  /*3cb0*/  BSSY B1, `(.L_x_2667) ;  /* 0x0000043000017945 */ /* 0x000fe20003800000 */
[----:B------:R-:W-:Y:S01]  /*3cc0*/  VIADD R36, R225, 0x40 ;  /* 0x00000040e1247836 */ /* 0x000fe20000000000 */
[----:B------:R-:W-:Y:S01]  /*3cd0*/  PRMT R137, R137, 0x5410, R33 ;  /* 0x0000541089897816 */ /* 0x000fe20000000021 */
[----:B------:R-:W-:Y:S01]  /*3ce0*/  IMAD.MOV.U32 R33, RZ, RZ, R60 ;  /* 0x000000ffff217224 */ /* 0x000fe200078e003c */
        /* <DEDUP_REMOVED lines=26> */
[----:B------:R-:W-:-:S02]  /*3e90*/  PRMT R135, R35, 0x5410, R34 ;  /* 0x0000541023877816 */ /* 0x000fc40000000022 */
[----:B------:R-:W-:Y:S02]  /*3ea0*/  CS2R R34, SRZ ;  /* 0x0000000000227805 */ /* 0x000fe4000001ff00 */
        /* <DEDUP_REMOVED lines=35> */
.L_x_2668:
[----:B------:R-:W-:Y:S05]  /*40e0*/  BSYNC B1 ;  /* 0x0000000000017941 */ /* 0x000fea0003800000 */
.L_x_2667:
        /* <DEDUP_REMOVED lines=15> */
[----:B------:R-:W-:Y:S02]  /*41e0*/  IMAD.MOV.U32 R12, RZ, RZ, R34 ;  /* 0x000000ffff0c7224 */ /* 0x000fe400078e0022 */
        /* <DEDUP_REMOVED lines=14> */
[----:B------:R-:W-:Y:S06]  /*42d0*/  @!P0 BRA `(.L_x_2669) ;  /* 0x0000000000048947 */ /* 0x000fec0003800000 */
[----:B------:R-:W-:Y:S01]  /*42e0*/  BPT.TRAP 0x1 ;  /* 0x000000040000795c */ /* 0x000fe20000300000 */
.L_x_2669:
[----:B------:R-:W-:Y:S01]  /*42f0*/  IMAD R88, R213, 0x8, R23 ;  /* 0x00000008d5587824 */ /* 0x000fe200078e0217 */
[----:B------:R-:W-:Y:S01]  /*4300*/  SHF.L.U32 R89, R227, 0x1f, RZ ;  /* 0x0000001fe3597819 */ /* 0x000fe200000006ff */
[----:B------:R-:W-:Y:S03]  /*4310*/  BSSY B1, `(.L_x_2670) ;  /* 0x0000003000017945 */ /* 0x000fe60003800000 */
[----:B------:R-:W0:Y:S02]  /*4320*/  SYNCS.PHASECHK.TRANS64.TRYWAIT P6, [R88+URZ+0x38890], R89 ;  /* 0x03889059580075a7 */ /* 0x000e2400080c017f */
[----:B0-----:R-:W-:Y:S05]  /*4330*/  @!P6 BRA `(.L_x_2671) ;  /* 0x000002e0000ce947 */ /* 0x001fea0003800000 */
.L_x_3062:
[----:B------:R-:W-:Y:S05]  /*4340*/  BSYNC B1 ;  /* 0x0000000000017941 */ /* 0x000fea0003800000 */
.L_x_2670:
[----:B------:R-:W-:-:S03]  /*4350*/  UMOV UR4, 0xffffffff ;  /* 0xffffffff00047882 */ /* 0x000fc60000000000 */
[----:B------:R-:W-:Y:S05]  /*4360*/  BRA.DIV UR4, `(.L_x_2672) ;  /* 0x000002e204147947 */ /* 0x000fea000b800000 */
[----:B------:R1:W2:Y:S04]  /*4370*/  SHFL.IDX PT, R80, R118, RZ, 0x181f ;  /* 0x00181fff76507589 */ /* 0x0002a800000e0000 */
[----:B------:R1:W3:Y:S02]  /*4380*/  SHFL.IDX PT, R11, R119, RZ, 0x181f ;  /* 0x00181fff770b7589 */ /* 0x0002e400000e0000 */
.L_x_3066:
        /* <DEDUP_REMOVED lines=51> */
.L_x_2678:
[----:B------:R-:W-:Y:S05]  /*46c0*/  BSYNC B3 ;  /* 0x0000000000037941 */ /* 0x000fea0003800000 */
.L_x_2677:
[----:B---3--:R-:W-:Y:S01]  /*46d0*/  LEA R76, P3, R16, R11, 0x1 ;  /* 0x0000000b104c7211 */ /* 0x008fe200078608ff */
[----:B------:R-:W-:-:S03]  /*46e0*/  ULDC.64 UR4, c[0x0][0x208] ;  /* 0x0000820000047ab9 */ /* 0x000fc60000000a00 */
[----:B--2---:R-:W-:-:S05]  /*46f0*/  LEA.HI.X R77, R16, R80, R17, 0x1, P3 ;  /* 0x00000050104d7211 */ /* 0x004fca00018f0c11 */
[----:B0-----:R4:W-:Y:S04]  /*4700*/  ST.E.128 desc[UR4][R76.64], R12 ;  /* 0x0000000c4c007985 */ /* 0x0019e8000c101d04 */
.L_x_2676:
[----:B------:R-:W-:Y:S05]  /*4710*/  BSYNC B2 ;  /* 0x0000000000027941 */ /* 0x000fea0003800000 */
.L_x_2675:
        /* <DEDUP_REMOVED lines=48> */
.L_x_2682:
[----:B------:R-:W-:Y:S05]  /*4a20*/  BSYNC B3 ;  /* 0x0000000000037941 */ /* 0x000fea0003800000 */
.L_x_2681:
[----:B---3--:R-:W-:Y:S01]  /*4a30*/  LEA R72, P3, R212, R11, 0x1 ;  /* 0x0000000bd4487211 */ /* 0x008fe200078608ff */
[----:B------:R-:W-:-:S03]  /*4a40*/  ULDC.64 UR4, c[0x0][0x208] ;  /* 0x0000820000047ab9 */ /* 0x000fc60000000a00 */
[----:B--2---:R-:W-:-:S05]  /*4a50*/  LEA.HI.X R73, R212, R80, R215, 0x1, P3 ;  /* 0x00000050d4497211 */ /* 0x004fca00018f0cd7 */
[----:B0-----:R0:W-:Y:S04]  /*4a60*/  ST.E.128 desc[UR4][R72.64], R12 ;  /* 0x0000000c48007985 */ /* 0x0011e8000c101d04 */
.L_x_2680:
[----:B------:R-:W-:Y:S05]  /*4a70*/  BSYNC B2 ;  /* 0x0000000000027941 */ /* 0x000fea0003800000 */
.L_x_2679:
        /* <DEDUP_REMOVED lines=50> */
.L_x_2686:
[----:B------:R-:W-:Y:S05]  /*4da0*/  BSYNC B3 ;  /* 0x0000000000037941 */ /* 0x000fea0003800000 */
.L_x_2685:
[----:B---3--:R-:W-:Y:S01]  /*4db0*/  LEA R68, P3, R19, R11, 0x1 ;  /* 0x0000000b13447211 */ /* 0x008fe200078608ff */
[----:B------:R-:W-:-:S03]  /*4dc0*/  ULDC.64 UR4, c[0x0][0x208] ;  /* 0x0000820000047ab9 */ /* 0x000fc60000000a00 */
[----:B--2---:R-:W-:-:S05]  /*4dd0*/  LEA.HI.X R69, R19, R80, R219, 0x1, P3 ;  /* 0x0000005013457211 */ /* 0x004fca00018f0cdb */
[----:B----4-:R0:W-:Y:S04]  /*4de0*/  ST.E.128 desc[UR4][R68.64], R12 ;  /* 0x0000000c44007985 */ /* 0x0101e8000c101d04 */
.L_x_2684:
[----:B------:R-:W-:Y:S05]  /*4df0*/  BSYNC B2 ;  /* 0x0000000000027941 */ /* 0x000fea0003800000 */
.L_x_2683:
        /* <DEDUP_REMOVED lines=18> */
[----:B------:R-:W-:Y:S01]  /*4f20*/  FFMA.FTZ R65, R69, R68, -R65 ;  /* 0x0000004445417223 */ /* 0x000fe20000010841 */
[----:B------:R-:W-:Y:S01]  /*4f30*/  MOV R69, R12 ;  /* 0x0000000c00457202 */ /* 0x000fe20000000f00 */
[----:B------:R-:W-:Y:S01]  /*4f40*/  FFMA.FTZ R13, R67, R68, R13 ;  /* 0x00000044430d7223 */ /* 0x000fe2000001000d */
[----:B------:R-:W-:Y:S02]  /*4f50*/  IMAD.MOV.U32 R67, RZ, RZ, R15 ;  /* 0x000000ffff437224 */ /* 0x000fe400078e000f */
        /* <DEDUP_REMOVED lines=27> */
.L_x_2688:
[----:B------:R-:W-:Y:S05]  /*5110*/  BSYNC B2 ;  /* 0x0000000000027941 */ /* 0x000fea0003800000 */
.L_x_2687:
[----:B---3--:R-:W-:Y:S01]  /*5120*/  LEA R64, P3, R22, R11, 0x1 ;  /* 0x0000000b16407211 */ /* 0x008fe200078608ff */
[----:B------:R-:W-:-:S03]  /*5130*/  ULDC.64 UR4, c[0x0][0x208] ;  /* 0x0000820000047ab9 */ /* 0x000fc60000000a00 */
[----:B--2---:R-:W-:-:S05]  /*5140*/  LEA.HI.X R65, R22, R80, R218, 0x1, P3 ;  /* 0x0000005016417211 */ /* 0x004fca00018f0cda */
[----:B----4-:R0:W-:Y:S04]  /*5150*/  ST.E.128 desc[UR4][R64.64], R12 ;  /* 0x0000000c40007985 */ /* 0x0101e8000c101d04 */
.L_x_2674:
[----:B------:R-:W-:Y:S05]  /*5160*/  BSYNC B1 ;  /* 0x0000000000017941 */ /* 0x000fea0003800000 */
.L_x_2673:
[----:B------:R-:W-:-:S03]  /*5170*/  UMOV UR4, 0xffffffff ;  /* 0xffffffff00047882 */ /* 0x000fc60000000000 */
[----:B------:R-:W-:Y:S05]  /*5180*/  BRA.DIV UR4, `(.L_x_2689) ;  /* 0x000002d204d87947 */ /* 0x000fea000b800000 */
[----:B0-----:R0:W0:Y:S04]  /*5190*/  SHFL.IDX PT, R64, R118, 0x1, 0x181f ;  /* 0x00381f0076407f89 */ /* 0x00102800000e0000 */
[----:B---3--:R3:W0:Y:S02]  /*51a0*/  SHFL.IDX PT, R11, R119, 0x1, 0x181f ;  /* 0x00381f00770b7f89 */ /* 0x00862400000e0000 */
.L_x_3070:
        /* <DEDUP_REMOVED lines=40> */
[----:B------:R-:W-:-:S03]  /*5430*/  IMAD.MOV.U32 R13, RZ, RZ, R60 ;  /* 0x000000ffff0d7224 */ /* 0x000fc600078e003c */
        /* <DEDUP_REMOVED lines=12> */
.L_x_2695:
[----:B------:R-:W-:Y:S05]  /*5500*/  BSYNC B3 ;  /* 0x0000000000037941 */ /* 0x000fea0003800000 */
.L_x_2694:
[----:B0-----:R-:W-:Y:S01]  /*5510*/  LEA R60, P3, R16, R11, 0x1 ;  /* 0x0000000b103c7211 */ /* 0x001fe200078608ff */
[----:B------:R-:W-:-:S03]  /*5520*/  ULDC.64 UR4, c[0x0][0x208] ;  /* 0x0000820000047ab9 */ /* 0x000fc60000000a00 */
[----:B------:R-:W-:-:S05]  /*5530*/  LEA.HI.X R61, R16, R64, R17, 0x1, P3 ;  /* 0x00000040103d7211 */ /* 0x000fca00018f0c11 */
[----:B------:R0:W-:Y:S04]  /*5540*/  ST.E.128 desc[UR4][R60.64], R12 ;  /* 0x0000000c3c007985 */ /* 0x0001e8000c101d04 */
.L_x_2693:
[----:B------:R-:W-:Y:S05]  /*5550*/  BSYNC B2 ;  /* 0x0000000000027941 */ /* 0x000fea0003800000 */
.L_x_2692:
[----:B------:R-:W-:Y:S01]  /*5560*/  ISETP.NE.AND P3, PT, R25, RZ, PT ;  /* 0x000000ff1900720c */ /* 0x000fe20003f65270 */
[----:B------:R-:W-:-:S12]  /*5570*/  BSSY B2, `(.L_x_2696) ;  /* 0x0000037000027945 */ /* 0x000fd80003800000 */
[----:B------:R-:W-:Y:S05]  /*5580*/  @!P3 BRA `(.L_x_2697) ;  /* 0x0000000000d4b947 */ /* 0x000fea0003800000 */
[----:B0---4-:R0:W4:Y:S01]  /*5590*/  LDS.128 R12, [R84+0x27c00] ;  /* 0x027c0000540c7984 */ /* 0x0111220000000c00 */
[----:B------:R-:W-:Y:S01]  /*55a0*/  ISETP.GE.AND P3, PT, R221, R111, PT ;  /* 0x0000006fdd00720c */ /* 0x000fe20003f66270 */
[----:B------:R-:W-:-:S12]  /*55b0*/  BSSY B3, `(.L_x_2698) ;  /* 0x000002e000037945 */ /* 0x000fd80003800000 */
[----:B0-----:R-:W-:Y:S05]  /*55c0*/  @P3 BRA `(.L_x_2699) ;  /* 0x0000000000b03947 */ /* 0x001fea0003800000 */
[----:B------:R-:W-:Y:S02]  /*55d0*/  SHF.R.U64 R61, R58, 0x10, R59 ;  /* 0x000000103a3d7819 */ /* 0x000fe4000000123b */
[----:B----4-:R-:W-:Y:S02]  /*55e0*/  MOV R60, R13 ;  /* 0x0000000d003c7202 */ /* 0x010fe40000000f00 */
[----:B------:R-:W-:Y:S01]  /*55f0*/  SHF.R.U64 R56, R56, 0x10, R57 ;  /* 0x0000001038387819 */ /* 0x000fe20000001239 */
[----:B------:R-:W-:Y:S01]  /*5600*/  HADD2.F32 R13, -RZ, R61.H0_H0 ;  /* 0x2000003dff0d7230 */ /* 0x000fe20000004100 */
[----:B------:R-:W-:Y:S01]  /*5610*/  SHF.R.U32.HI R58, RZ, 0x10, R59 ;  /* 0x00000010ff3a7819 */ /* 0x000fe2000001163b */
[--C-:B------:R-:W-:Y:S01]  /*5620*/  HADD2.F32 R59, -RZ, R60.reuse.H1_H1 ;  /* 0x3000003cff3b7230 */ /* 0x100fe20000004100 */
[----:B------:R-:W-:Y:S01]  /*5630*/  SHF.R.U32.HI R57, RZ, 0x10, R57 ;  /* 0x00000010ff397819 */ /* 0x000fe20000011639 */
        /* <DEDUP_REMOVED lines=37> */
.L_x_2699:
[----:B------:R-:W-:Y:S05]  /*5890*/  BSYNC B3 ;  /* 0x0000000000037941 */ /* 0x000fea0003800000 */
.L_x_2698:
[----:B------:R-:W-:Y:S01]  /*58a0*/  LEA R56, P3, R212, R11, 0x1 ;  /* 0x0000000bd4387211 */ /* 0x000fe200078608ff */
[----:B------:R-:W-:-:S03]  /*58b0*/  ULDC.64 UR4, c[0x0][0x208] ;  /* 0x0000820000047ab9 */ /* 0x000fc60000000a00 */
[----:B------:R-:W-:-:S05]  /*58c0*/  LEA.HI.X R57, R212, R64, R215, 0x1, P3 ;  /* 0x00000040d4397211 */ /* 0x000fca00018f0cd7 */
[----:B----4-:R0:W-:Y:S04]  /*58d0*/  ST.E.128 desc[UR4][R56.64], R12 ;  /* 0x0000000c38007985 */ /* 0x0101e8000c101d04 */
.L_x_2697:
[----:B------:R-:W-:Y:S05]  /*58e0*/  BSYNC B2 ;  /* 0x0000000000027941 */ /* 0x000fea0003800000 */
.L_x_2696:
        /* <DEDUP_REMOVED lines=22> */
[----:B------:R-:W-:-:S04]  /*5a50*/  MOV R13, R15 ;  /* 0x0000000f000d7202 */ /* 0x000fc80000000f00 */
        /* <DEDUP_REMOVED lines=14> */
[----:B------:R-:W-:-:S03]  /*5b40*/  IMAD.MOV.U32 R13, RZ, RZ, R52 ;  /* 0x000000ffff0d7224 */ /* 0x000fc600078e0034 */
        /* <DEDUP_REMOVED lines=13> */
.L_x_2703:
[----:B------:R-:W-:Y:S05]  /*5c20*/  BSYNC B3 ;  /* 0x0000000000037941 */ /* 0x000fea0003800000 */
.L_x_2702:
[----:B------:R-:W-:Y:S01]  /*5c30*/  LEA R52, P3, R19, R11, 0x1 ;  /* 0x0000000b13347211 */ /* 0x000fe200078608ff */
[----:B------:R-:W-:-:S03]  /*5c40*/  ULDC.64 UR4, c[0x0][0x208] ;  /* 0x0000820000047ab9 */ /* 0x000fc60000000a00 */
[----:B------:R-:W-:-:S05]  /*5c50*/  LEA.HI.X R53, R19, R64, R219, 0x1, P3 ;  /* 0x0000004013357211 */ /* 0x000fca00018f0cdb */
[----:B----4-:R0:W-:Y:S04]  /*5c60*/  ST.E.128 desc[UR4][R52.64], R12 ;  /* 0x0000000c34007985 */ /* 0x0101e8000c101d04 */
.L_x_2701:
[----:B------:R-:W-:Y:S05]  /*5c70*/  BSYNC B2 ;  /* 0x0000000000027941 */ /* 0x000fea0003800000 */
.L_x_2700:
        /* <DEDUP_REMOVED lines=51> */
.L_x_2705:
[----:B------:R-:W-:Y:S05]  /*5fb0*/  BSYNC B2 ;  /* 0x0000000000027941 */ /* 0x000fea0003800000 */
.L_x_2704:
[----:B------:R-:W-:Y:S01]  /*5fc0*/  LEA R48, P3, R22, R11, 0x1 ;  /* 0x0000000b16307211 */ /* 0x000fe200078608ff */
[----:B------:R-:W-:-:S03]  /*5fd0*/  ULDC.64 UR4, c[0x0][0x208] ;  /* 0x0000820000047ab9 */ /* 0x000fc60000000a00 */
[----:B------:R-:W-:-:S05]  /*5fe0*/  LEA.HI.X R49, R22, R64, R218, 0x1, P3 ;  /* 0x0000004016317211 */ /* 0x000fca00018f0cda */
[----:B----4-:R0:W-:Y:S04]  /*5ff0*/  ST.E.128 desc[UR4][R48.64], R12 ;  /* 0x0000000c30007985 */ /* 0x0101e8000c101d04 */
.L_x_2691:
[----:B------:R-:W-:Y:S05]  /*6000*/  BSYNC B1 ;  /* 0x0000000000017941 */ /* 0x000fea0003800000 */
.L_x_2690:
[----:B------:R-:W-:-:S03]  /*6010*/  UMOV UR4, 0xffffffff ;  /* 0xffffffff00047882 */ /* 0x000fc60000000000 */
[----:B------:R-:W-:Y:S05]  /*6020*/  BRA.DIV UR4, `(.L_x_2706) ;  /* 0x000002c6047c7947 */ /* 0x000fea000b800000 */
[----:B01----:R-:W0:Y:S04]  /*6030*/  SHFL.IDX PT, R118, R118, 0x2, 0x181f ;  /* 0x00581f0076767f89 */ /* 0x003e2800000e0000 */
[----:B---3--:R-:W1:Y:S02]  /*6040*/  SHFL.IDX PT, R119, R119, 0x2, 0x181f ;  /* 0x00581f0077777f89 */ /* 0x008e6400000e0000 */
.L_x_3074:
        /* <DEDUP_REMOVED lines=23> */
[----:B------:R-:W-:Y:S02]  /*61c0*/  IMAD.MOV.U32 R13, RZ, RZ, R15 ;  /* 0x000000ffff0d7224 */ /* 0x000fe400078e000f */
[----:B------:R-:W-:-:S02]  /*61d0*/  HADD2.F32 R15, -RZ, R47.H0_H0 ;  /* 0x2000002fff0f7230 */ /* 0x000fc40000004100 */
[----:B------:R-:W-:Y:S01]  /*61e0*/  HADD2.F32 R44, -RZ, R44.H0_H0 ;  /* 0x2000002cff2c7230 */ /* 0x000fe20000004100 */
[----:B------:R-:W-:Y:S01]  /*61f0*/  F2FP.F16.F32.PACK_AB R46, R48, R46 ;  /* 0x0000002e302e723e */ /* 0x000fe200000000ff */
[--C-:B------:R-:W-:Y:S02]  /*6200*/  HADD2.F32 R11, -RZ, R13.reuse.H1_H1 ;  /* 0x3000000dff0b7230 */ /* 0x100fe40000004100 */
        /* <DEDUP_REMOVED lines=22> */
[----:B------:R-:W-:Y:S02]  /*6370*/  F2FP.F16.F32.PACK_AB R139, R139, R12 ;  /* 0x0000000c8b8b723e */ /* 0x000fe400000000ff */
[----:B------:R-:W-:-:S03]  /*6380*/  MOV R12, R44 ;  /* 0x0000002c000c7202 */ /* 0x000fc60000000f00 */
[----:B------:R-:W-:-:S07]  /*6390*/  IMAD.MOV.U32 R14, RZ, RZ, R139 ;  /* 0x000000ffff0e7224 */ /* 0x000fce00078e008b */
.L_x_2711:
[----:B------:R-:W-:Y:S05]  /*63a0*/  BSYNC B2 ;  /* 0x0000000000027941 */ /* 0x000fea0003800000 */
.L_x_2710:
[----:B-1----:R-:W-:Y:S01]  /*63b0*/  LEA R44, P3, R16, R119, 0x1 ;  /* 0x00000077102c7211 */ /* 0x002fe200078608ff */
[----:B------:R-:W-:-:S03]  /*63c0*/  ULDC.64 UR4, c[0x0][0x208] ;  /* 0x0000820000047ab9 */ /* 0x000fc60000000a00 */
[----:B0-----:R-:W-:-:S05]  /*63d0*/  LEA.HI.X R45, R16, R118, R17, 0x1, P3 ;  /* 0x00000076102d7211 */ /* 0x001fca00018f0c11 */
[----:B----4-:R3:W-:Y:S04]  /*63e0*/  ST.E.128 desc[UR4][R44.64], R12 ;  /* 0x0000000c2c007985 */ /* 0x0107e8000c101d04 */
.L_x_2709:
[----:B------:R-:W-:Y:S05]  /*63f0*/  BSYNC B1 ;  /* 0x0000000000017941 */ /* 0x000fea0003800000 */
.L_x_2708:
        /* <DEDUP_REMOVED lines=9> */
[----:B------:R-:W-:Y:S01]  /*6490*/  SHF.R.U64 R46, R42, 0x10, R43 ;  /* 0x000000102a2e7819 */ /* 0x000fe2000000122b */
[----:B----4-:R-:W-:Y:S01]  /*64a0*/  IMAD.MOV.U32 R42, RZ, RZ, R13 ;  /* 0x000000ffff2a7224 */ /* 0x010fe200078e000d */
[----:B------:R-:W-:Y:S02]  /*64b0*/  SHF.R.U64 R13, R40, 0x10, R41 ;  /* 0x00000010280d7819 */ /* 0x000fe40000001229 */
        /* <DEDUP_REMOVED lines=10> */
[----:B------:R-:W-:Y:S01]  /*6560*/  IMAD.MOV.U32 R11, RZ, RZ, R15 ;  /* 0x000000ffff0b7224 */ /* 0x000fe200078e000f */
[----:B------:R-:W-:Y:S01]  /*6570*/  MOV R13, R12 ;  /* 0x0000000c000d7202 */ /* 0x000fe20000000f00 */
[----:B------:R-:W-:Y:S02]  /*6580*/  HADD2.F32 R12, -RZ, R43.H0_H0 ;  /* 0x2000002bff0c7230 */ /* 0x000fe40000004100 */
        /* <DEDUP_REMOVED lines=9> */
[--C-:B------:R-:W-:Y:S02]  /*6620*/  HADD2.F32 R15, -RZ, R13.reuse.H1_H1 ;  /* 0x3000000dff0f7230 */ /* 0x100fe40000004100 */
[----:B------:R-:W-:-:S02]  /*6630*/  HADD2.F32 R13, -RZ, R13.H0_H0 ;  /* 0x2000000dff0d7230 */ /* 0x000fc40000004100 */
[--C-:B------:R-:W-:Y:S02]  /*6640*/  HADD2.F32 R40, -RZ, R132.reuse.H0_H0 ;  /* 0x20000084ff287230 */ /* 0x100fe40000004100 */
[-C--:B------:R-:W-:Y:S01]  /*6650*/  FMUL.FTZ R43, R15, R11.reuse ;  /* 0x0000000b0f2b7220 */ /* 0x080fe20000410000 */
[----:B------:R-:W-:Y:S02]  /*6660*/  HADD2.F32 R133, -RZ, R133.H1_H1 ;  /* 0x30000085ff857230 */ /* 0x000fe40000004100 */
[C---:B------:R-:W-:Y:S01]  /*6670*/  FMUL.FTZ R11, R13.reuse, R11 ;  /* 0x0000000b0d0b7220 */ /* 0x040fe20000410000 */
[----:B------:R-:W-:Y:S02]  /*6680*/  HADD2.F32 R132, -RZ, R132.H1_H1 ;  /* 0x30000084ff847230 */ /* 0x000fe40000004100 */
[-C--:B------:R-:W-:Y:S01]  /*6690*/  FFMA.FTZ R43, R13, R40.reuse, -R43 ;  /* 0x000000280d2b7223 */ /* 0x080fe2000001082b */
[--C-:B------:R-:W-:Y:S02]  /*66a0*/  HADD2.F32 R13, -RZ, R14.reuse.H1_H1 ;  /* 0x3000000eff0d7230 */ /* 0x100fe40000004100 */
[----:B------:R-:W-:Y:S01]  /*66b0*/  FFMA.FTZ R11, R15, R40, R11 ;  /* 0x000000280f0b7223 */ /* 0x000fe2000001000b */
[----:B------:R-:W-:Y:S01]  /*66c0*/  HADD2.F32 R14, -RZ, R14.H0_H0 ;  /* 0x2000000eff0e7230 */ /* 0x000fe20000004100 */
[----:B------:R-:W-:Y:S01]  /*66d0*/  F2FP.F16.F32.PACK_AB R41, R12, R41 ;  /* 0x000000290c29723e */ /* 0x000fe200000000ff */
[----:B------:R-:W-:-:S02]  /*66e0*/  FMUL.FTZ R15, R13, R133 ;  /* 0x000000850d0f7220 */ /* 0x000fc40000410000 */
[----:B------:R-:W-:Y:S01]  /*66f0*/  F2FP.F16.F32.PACK_AB R11, R11, R43 ;  /* 0x0000002b0b0b723e */ /* 0x000fe200000000ff */
[C---:B------:R-:W-:Y:S01]  /*6700*/  FMUL.FTZ R133, R14.reuse, R133 ;  /* 0x000000850e857220 */ /* 0x040fe20000410000 */
[----:B------:R-:W-:-:S03]  /*6710*/  FFMA.FTZ R15, R14, R132, -R15 ;  /* 0x000000840e0f7223 */ /* 0x000fc6000001080f */
[----:B------:R-:W-:Y:S01]  /*6720*/  FFMA.FTZ R133, R13, R132, R133 ;  /* 0x000000840d857223 */ /* 0x000fe20000010085 */
[----:B------:R-:W-:Y:S02]  /*6730*/  IMAD.MOV.U32 R12, RZ, RZ, R11 ;  /* 0x000000ffff0c7224 */ /* 0x000fe400078e000b */
[----:B------:R-:W-:Y:S02]  /*6740*/  IMAD.MOV.U32 R13, RZ, RZ, R42 ;  /* 0x000000ffff0d7224 */ /* 0x000fe400078e002a */
[----:B------:R-:W-:-:S05]  /*6750*/  F2FP.F16.F32.PACK_AB R15, R133, R15 ;  /* 0x0000000f850f723e */ /* 0x000fca00000000ff */
[----:B------:R-:W-:Y:S02]  /*6760*/  IMAD.MOV.U32 R14, RZ, RZ, R15 ;  /* 0x000000ffff0e7224 */ /* 0x000fe400078e000f */
[----:B------:R-:W-:-:S07]  /*6770*/  IMAD.MOV.U32 R15, RZ, RZ, R41 ;  /* 0x000000ffff0f7224 */ /* 0x000fce00078e0029 */
.L_x_2715:
[----:B------:R-:W-:Y:S05]  /*6780*/  BSYNC B2 ;  /* 0x0000000000027941 */ /* 0x000fea0003800000 */
.L_x_2714:
[----:B------:R-:W-:Y:S02]  /*6790*/  ULDC.64 UR4, c[0x0][0x208] ;  /* 0x0000820000047ab9 */ /* 0x000fe40000000a00 */
[----:B----4-:R0:W-:Y:S03]  /*67a0*/  ST.E.128 desc[UR4][R44.64], R12 ;  /* 0x0000000c2c007985 */ /* 0x0101e6000c101d04 */
.L_x_2713:
[----:B------:R-:W-:Y:S05]  /*67b0*/  BSYNC B1 ;  /* 0x0000000000017941 */ /* 0x000fea0003800000 */
.L_x_2712:
        /* <DEDUP_REMOVED lines=49> */
[----:B------:R-:W-:-:S07]  /*6ad0*/  MOV R13, R36 ;  /* 0x00000024000d7202 */ /* 0x000fce0000000f00 */
.L_x_2719:
[----:B------:R-:W-:Y:S05]  /*6ae0*/  BSYNC B2 ;  /* 0x0000000000027941 */ /* 0x000fea0003800000 */
.L_x_2718:
[----:B------:R-:W-:Y:S02]  /*6af0*/  ULDC.64 UR4, c[0x0][0x208] ;  /* 0x0000820000047ab9 */ /* 0x000fe40000000a00 */
[----:B---3--:R0:W-:Y:S03]  /*6b00*/  ST.E.128 desc[UR4][R40.64], R12 ;  /* 0x0000000c28007985 */ /* 0x0081e6000c101d04 */
.L_x_2717:
[----:B------:R-:W-:Y:S05]  /*6b10*/  BSYNC B1 ;  /* 0x0000000000017941 */ /* 0x000fea0003800000 */
.L_x_2716:
        /* <DEDUP_REMOVED lines=10> */
[----:B------:R-:W-:Y:S01]  /*6bc0*/  SHF.R.U32.HI R32, RZ, 0x10, R33 ;  /* 0x00000010ff207819 */ /* 0x000fe20000011621 */
[----:B------:R-:W-:Y:S01]  /*6bd0*/  IMAD.MOV.U32 R33, RZ, RZ, R13 ;  /* 0x000000ffff217224 */ /* 0x000fe200078e000d */
[--C-:B------:R-:W-:Y:S01]  /*6be0*/  SHF.R.U64 R42, R34, 0x10, R35.reuse ;  /* 0x00000010222a7819 */ /* 0x100fe20000001223 */
[----:B------:R-:W-:Y:S01]  /*6bf0*/  HADD2.F32 R34, -RZ, R15.H1_H1 ;  /* 0x3000000fff227230 */ /* 0x000fe20000004100 */
[----:B------:R-:W-:Y:S01]  /*6c00*/  SHF.R.U32.HI R11, RZ, 0x10, R35 ;  /* 0x00000010ff0b7819 */ /* 0x000fe20000011623 */
[----:B------:R-:W-:Y:S02]  /*6c10*/  HADD2.F32 R38, -RZ, R38.H0_H0 ;  /* 0x20000026ff267230 */ /* 0x000fe40000004100 */
        /* <DEDUP_REMOVED lines=35> */
.L_x_2721:
[----:B------:R-:W-:Y:S05]  /*6e50*/  BSYNC B1 ;  /* 0x0000000000017941 */ /* 0x000fea0003800000 */
.L_x_2720:
[----:B------:R-:W-:Y:S02]  /*6e60*/  ULDC.64 UR4, c[0x0][0x208] ;  /* 0x0000820000047ab9 */ /* 0x000fe40000000a00 */
[----:B---3--:R0:W-:Y:S01]  /*6e70*/  ST.E.128 desc[UR4][R36.64], R12 ;  /* 0x0000000c24007985 */ /* 0x0081e2000c101d04 */
[----:B------:R-:W-:Y:S05]  /*6e80*/  BRA `(.L_x_2707) ;  /* 0x0000004400687947 */ /* 0x000fea0003800000 */
.L_x_2662:
        /* <DEDUP_REMOVED lines=14> */
[-C--:B------:R-:W-:Y:S02]  /*6f70*/  ISETP.GE.AND P4, PT, R16, R111.reuse, PT ;  /* 0x0000006f1000720c */ /* 0x080fe40003f86270 */
[----:B------:R-:W-:Y:S02]  /*6f80*/  CS2R R38, SRZ ;  /* 0x0000000000267805 */ /* 0x000fe4000001ff00 */
[----:B------:R-:W-:Y:S01]  /*6f90*/  LEA R40, P5, R32, UR4, 0x1 ;  /* 0x0000000420287c11 */ /* 0x000fe2000f8a08ff */
[----:B------:R-:W-:Y:S01]  /*6fa0*/  IMAD.X R33, R11, 0x1, R6, P0 ;  /* 0x000000010b217824 */ /* 0x000fe200000e0606 */
[----:B------:R-:W-:Y:S02]  /*6fb0*/  ISETP.GE.AND P0, PT, R214, R111, PT ;  /* 0x0000006fd600720c */ /* 0x000fe40003f06270 */
[----:B------:R-:W-:-:S02]  /*6fc0*/  CS2R R36, SRZ ;  /* 0x0000000000247805 */ /* 0x000fc4000001ff00 */
[----:B------:R-:W-:Y:S01]  /*6fd0*/  CS2R R34, SRZ ;  /* 0x0000000000227805 */ /* 0x000fe2000001ff00 */
[----:B------:R-:W-:Y:S01]  /*6fe0*/  ULDC.64 UR6, c[0x0][0x208] ;  /* 0x0000820000067ab9 */ /* 0x000fe20000000a00 */
[----:B------:R-:W-:Y:S01]  /*6ff0*/  LEA.HI.X R41, R32, UR5, R33, 0x1, P5 ;  /* 0x0000000520297c11 */ /* 0x000fe2000a8f0c21 */
[----:B------:R-:W-:Y:S01]  /*7000*/  ULDC.64 UR4, c[0x0][0x400] ;  /* 0x0001000000047ab9 */ /* 0x000fe20000000a00 */
[----:B------:R-:W-:Y:S02]  /*7010*/  IADD3 R42, P5, R92, R12, RZ ;  /* 0x0000000c5c2a7210 */ /* 0x000fe40007fbe0ff */
[----:B------:R-:W-:Y:S02]  /*7020*/  CS2R R32, SRZ ;  /* 0x0000000000207805 */ /* 0x000fe4000001ff00 */
[----:B------:R-:W-:Y:S01]  /*7030*/  CS2R R46, SRZ ;  /* 0x00000000002e7805 */ /* 0x000fe2000001ff00 */
[----:B------:R-:W5:Y:S01]  /*7040*/  @!P4 LDG.E.128 R36, desc[UR6][R40.64] ;  /* 0x000000062824c981 */ /* 0x000f62000c1e1d00 */
[----:B------:R-:W-:-:S02]  /*7050*/  IADD3.X R43, R80, R8, RZ, P5, !PT ;  /* 0x00000008502b7210 */ /* 0x000fc40002ffe4ff */
[C---:B------:R-:W-:Y:S01]  /*7060*/  LEA R48, P5, R42.reuse, UR4, 0x1 ;  /* 0x000000042a307c11 */ /* 0x040fe2000f8a08ff */
[----:B------:R0:W5:Y:S01]  /*7070*/  @!P0 LDG.E.128 R32, desc[UR6][R40.64+0x80] ;  /* 0x0000800628208981 */ /* 0x000162000c1e1d00 */
[----:B------:R-:W-:Y:S02]  /*7080*/  CS2R R44, SRZ ;  /* 0x00000000002c7805 */ /* 0x000fe4000001ff00 */
[----:B------:R-:W-:Y:S02]  /*7090*/  LEA.HI.X R49, R42, UR5, R43, 0x1, P5 ;  /* 0x000000052a317c11 */ /* 0x000fe4000a8f0c2b */
[----:B------:R-:W-:-:S03]  /*70a0*/  CS2R R42, SRZ ;  /* 0x00000000002a7805 */ /* 0x000fc6000001ff00 */
[----:B------:R1:W5:Y:S01]  /*70b0*/  @!P4 LDG.E.128 R44, desc[UR6][R48.64] ;  /* 0x00000006302cc981 */ /* 0x000362000c1e1d00 */
[----:B0-----:R-:W-:-:S06]  /*70c0*/  CS2R R40, SRZ ;  /* 0x0000000000287805 */ /* 0x001fcc000001ff00 */
[----:B------:R1:W5:Y:S02]  /*70d0*/  @!P0 LDG.E.128 R40, desc[UR6][R48.64+0x80] ;  /* 0x0000800630288981 */ /* 0x000364000c1e1d00 */
.L_x_2723:
[----:B------:R-:W-:Y:S05]  /*70e0*/  BSYNC B1 ;  /* 0x0000000000017941 */ /* 0x000fea0003800000 */
.L_x_2722:
[----:B-1---5:R-:W-:Y:S01]  /*70f0*/  IMAD.MOV.U32 R48, RZ, RZ, R34 ;  /* 0x000000ffff307224 */ /* 0x022fe200078e0022 */
        /* <DEDUP_REMOVED lines=50> */
[----:B------:R-:W-:Y:S02]  /*7420*/  LEA R64, P5, R50, UR6, 0x1 ;  /* 0x0000000632407c11 */ /* 0x000fe4000f8a08ff */
[----:B------:R-:W-:Y:S02]  /*7430*/  LEA.HI.X R57, R48, UR5, R49, 0x1, P0 ;  /* 0x0000000530397c11 */ /* 0x000fe400080f0c31 */
[----:B------:R-:W-:Y:S02]  /*7440*/  CS2R R48, SRZ ;  /* 0x0000000000307805 */ /* 0x000fe4000001ff00 */
[----:B------:R-:W-:-:S02]  /*7450*/  LEA.HI.X R65, R50, UR7, R51, 0x1, P5 ;  /* 0x0000000732417c11 */ /* 0x000fc4000a8f0c33 */
[----:B------:R-:W-:Y:S02]  /*7460*/  CS2R R50, SRZ ;  /* 0x0000000000327805 */ /* 0x000fe4000001ff00 */
[-C--:B------:R-:W-:Y:S02]  /*7470*/  ISETP.GE.AND P0, PT, R16, R111.reuse, PT ;  /* 0x0000006f1000720c */ /* 0x080fe40003f06270 */
[----:B------:R-:W-:Y:S02]  /*7480*/  ISETP.GE.AND P5, PT, R214, R111, PT ;  /* 0x0000006fd600720c */ /* 0x000fe40003fa6270 */
[----:B------:R-:W-:Y:S02]  /*7490*/  CS2R R62, SRZ ;  /* 0x00000000003e7805 */ /* 0x000fe4000001ff00 */
[----:B------:R-:W-:Y:S02]  /*74a0*/  CS2R R60, SRZ ;  /* 0x00000000003c7805 */ /* 0x000fe4000001ff00 */
[----:B------:R-:W-:-:S05]  /*74b0*/  CS2R R58, SRZ ;  /* 0x00000000003a7805 */ /* 0x000fca000001ff00 */
[----:B------:R-:W5:Y:S04]  /*74c0*/  @!P0 LDG.E.128 R52, desc[UR8][R56.64] ;  /* 0x0000000838348981 */ /* 0x000f68000c1e1d00 */
[----:B------:R0:W5:Y:S04]  /*74d0*/  @!P5 LDG.E.128 R48, desc[UR8][R56.64+0x80] ;  /* 0x000080083830d981 */ /* 0x000168000c1e1d00 */
[----:B------:R1:W5:Y:S01]  /*74e0*/  @!P0 LDG.E.128 R60, desc[UR8][R64.64] ;  /* 0x00000008403c8981 */ /* 0x000362000c1e1d00 */
[----:B0-----:R-:W-:-:S06]  /*74f0*/  CS2R R56, SRZ ;  /* 0x0000000000387805 */ /* 0x001fcc000001ff00 */
[----:B------:R1:W5:Y:S02]  /*7500*/  @!P5 LDG.E.128 R56, desc[UR8][R64.64+0x80] ;  /* 0x000080084038d981 */ /* 0x000364000c1e1d00 */
.L_x_2725:
[----:B------:R-:W-:Y:S05]  /*7510*/  BSYNC B1 ;  /* 0x0000000000017941 */ /* 0x000fea0003800000 */
.L_x_2724:
[----:B-----5:R-:W-:Y:S01]  /*7520*/  IMAD.MOV.U32 R66, RZ, RZ, R51 ;  /* 0x000000ffff427224 */ /* 0x020fe200078e0033 */
[----:B-1----:R-:W-:Y:S01]  /*7530*/  MOV R65, R48 ;  /* 0x0000003000417202 */ /* 0x002fe20000000f00 */
        /* <DEDUP_REMOVED lines=17> */
[----:B------:R-:W-:Y:S02]  /*7650*/  CS2R R74, SRZ ;  /* 0x00000000004a7805 */ /* 0x000fe4000001ff00 */
        /* <DEDUP_REMOVED lines=39> */
.L_x_2727:
[----:B------:R-:W-:Y:S05]  /*78d0*/  BSYNC B1 ;  /* 0x0000000000017941 */ /* 0x000fea0003800000 */
.L_x_2726:
        /* <DEDUP_REMOVED lines=32> */
.L_x_2728:
[----:B------:R-:W-:Y:S01]  /*7ae0*/  IMAD R88, R213, 0x8, R23 ;  /* 0x00000008d5587824 */ /* 0x000fe200078e0217 */
[----:B------:R-:W-:Y:S01]  /*7af0*/  SHF.L.U32 R89, R227, 0x1f, RZ ;  /* 0x0000001fe3597819 */ /* 0x000fe200000006ff */
[----:B------:R-:W-:Y:S03]  /*7b00*/  BSSY B1, `(.L_x_2729) ;  /* 0x0000003000017945 */ /* 0x000fe60003800000 */
[----:B------:R-:W0:Y:S02]  /*7b10*/  SYNCS.PHASECHK.TRANS64.TRYWAIT P6, [R88+URZ+0x38890], R89 ;  /* 0x03889059580075a7 */ /* 0x000e2400080c017f */
[----:B0-----:R-:W-:Y:S05]  /*7b20*/  @!P6 BRA `(.L_x_2730) ;  /* 0x000002ac0008e947 */ /* 0x001fea0003800000 */
.L_x_3075:
[----:B------:R-:W-:Y:S05]  /*7b30*/  BSYNC B1 ;  /* 0x0000000000017941 */ /* 0x000fea0003800000 */
.L_x_2729:
[----:B------:R-:W1:Y:S01]  /*7b40*/  LDC R128, c[0x0][0x2f4] ;  /* 0x0000bd00ff807b82 */ /* 0x000e620000000800 */
[----:B------:R-:W-:Y:S01]  /*7b50*/  UMOV UR4, 0xffffffff ;  /* 0xffffffff00047882 */ /* 0x000fe20000000000 */
[----:B-1----:R-:W-:Y:S02]  /*7b60*/  IMAD.IADD R129, R128, 0x1, -R112 ;  /* 0x0000000180817824 */ /* 0x002fe400078e0a70 */
[----:B------:R-:W-:Y:S05]  /*7b70*/  BRA.DIV UR4, `(.L_x_2731) ;  /* 0x000002ae04087947 */ /* 0x000fea000b800000 */
[----:B------:R1:W2:Y:S04]  /*7b80*/  SHFL.IDX PT, R121, R118, RZ, 0x181f ;  /* 0x00181fff76797589 */ /* 0x0002a800000e0000 */
[----:B------:R1:W3:Y:S02]  /*7b90*/  SHFL.IDX PT, R11, R119, RZ, 0x181f ;  /* 0x00181fff770b7589 */ /* 0x0002e400000e0000 */
.L_x_3079:
        /* <DEDUP_REMOVED lines=35> */
[----:B------:R-:W-:Y:S01]  /*7dd0*/  SHF.R.U64 R36, R36, 0x10, R37 ;  /* 0x0000001024247819 */ /* 0x000fe20000001225 */
[----:B------:R-:W-:Y:S01]  /*7de0*/  HADD2.F32 R140, -RZ, R140.H0_H0 ;  /* 0x2000008cff8c7230 */ /* 0x000fe20000004100 */
[----:B------:R-:W-:Y:S01]  /*7df0*/  SHF.R.U64 R44, R44, 0x10, R45 ;  /* 0x000000102c2c7819 */ /* 0x000fe2000000122d */
[----:B------:R-:W-:Y:S01]  /*7e00*/  HADD2.F32 R81, -RZ, R134.H0_H0 ;  /* 0x20000086ff517230 */ /* 0x000fe20000004100 */
[----:B------:R-:W-:Y:S01]  /*7e10*/  SHF.R.U64 R38, R38, 0x10, R39 ;  /* 0x0000001026267819 */ /* 0x000fe20000001227 */
[----:B------:R-:W-:Y:S02]  /*7e20*/  HADD2.F32 R141, -RZ, R133.H0_H0 ;  /* 0x20000085ff8d7230 */ /* 0x000fe40000004100 */
[----:B------:R-:W-:Y:S02]  /*7e30*/  HADD2.F32 R139, -RZ, R139.H0_H0 ;  /* 0x2000008bff8b7230 */ /* 0x000fe40000004100 */
[----:B------:R-:W-:Y:S01]  /*7e40*/  FMUL.FTZ R13, R81, R140 ;  /* 0x0000008c510d7220 */ /* 0x000fe20000410000 */
[----:B------:R-:W-:-:S02]  /*7e50*/  HADD2.F32 R44, -RZ, R44.H0_H0 ;  /* 0x2000002cff2c7230 */ /* 0x000fc40000004100 */
[C---:B------:R-:W-:Y:S01]  /*7e60*/  FMUL.FTZ R140, R141.reuse, R140 ;  /* 0x0000008c8d8c7220 */ /* 0x040fe20000410000 */
[----:B------:R-:W-:Y:S02]  /*7e70*/  HADD2.F32 R38, -RZ, R38.H0_H0 ;  /* 0x20000026ff267230 */ /* 0x000fe40000004100 */
[-C--:B------:R-:W-:Y:S01]  /*7e80*/  FFMA.FTZ R13, R141, R139.reuse, -R13 ;  /* 0x0000008b8d0d7223 */ /* 0x080fe2000001080d */
[----:B------:R-:W-:Y:S01]  /*7e90*/  FFMA.FTZ R81, R81, R139, R140 ;  /* 0x0000008b51517223 */ /* 0x000fe2000001008c */
[----:B------:R-:W-:Y:S01]  /*7ea0*/  SHF.R.U32.HI R140, RZ, 0x10, R45 ;  /* 0x00000010ff8c7819 */ /* 0x000fe2000001162d */
[----:B------:R-:W-:Y:S01]  /*7eb0*/  HADD2.F32 R45, -RZ, R133.H1_H1 ;  /* 0x30000085ff2d7230 */ /* 0x000fe20000004100 */
[----:B------:R-:W-:Y:S01]  /*7ec0*/  SHF.R.U32.HI R139, RZ, 0x10, R37 ;  /* 0x00000010ff8b7819 */ /* 0x000fe20000011625 */
[----:B------:R-:W-:Y:S02]  /*7ed0*/  HADD2.F32 R37, -RZ, R134.H1_H1 ;  /* 0x30000086ff257230 */ /* 0x000fe40000004100 */
[----:B------:R-:W-:-:S02]  /*7ee0*/  HADD2.F32 R140, -RZ, R140.H0_H0 ;  /* 0x2000008cff8c7230 */ /* 0x000fc40000004100 */
[----:B------:R-:W-:Y:S02]  /*7ef0*/  HADD2.F32 R139, -RZ, R139.H0_H0 ;  /* 0x2000008bff8b7230 */ /* 0x000fe40000004100 */
[----:B------:R-:W-:Y:S02]  /*7f00*/  IMAD.MOV.U32 R134, RZ, RZ, R83 ;  /* 0x000000ffff867224 */ /* 0x000fe400078e0053 */
[-C--:B------:R-:W-:Y:S01]  /*7f10*/  FMUL.FTZ R133, R37, R140.reuse ;  /* 0x0000008c25857220 */ /* 0x080fe20000410000 */
[----:B------:R-:W-:-:S03]  /*7f20*/  FMUL.FTZ R140, R45, R140 ;  /* 0x0000008c2d8c7220 */ /* 0x000fc60000410000 */
[-C--:B------:R-:W-:Y:S01]  /*7f30*/  FFMA.FTZ R45, R45, R139.reuse, -R133 ;  /* 0x0000008b2d2d7223 */ /* 0x080fe20000010885 */
[----:B------:R-:W-:Y:S02]  /*7f40*/  IMAD.MOV.U32 R133, RZ, RZ, R15 ;  /* 0x000000ffff857224 */ /* 0x000fe400078e000f */
[----:B------:R-:W-:Y:S01]  /*7f50*/  FFMA.FTZ R37, R37, R139, R140 ;  /* 0x0000008b25257223 */ /* 0x000fe2000001008c */
[----:B------:R-:W-:Y:S02]  /*7f60*/  HADD2.F32 R140, -RZ, R162.H0_H0 ;  /* 0x200000a2ff8c7230 */ /* 0x000fe40000004100 */
[----:B------:R-:W-:Y:S01]  /*7f70*/  HADD2.F32 R83, -RZ, R134.H0_H0 ;  /* 0x20000086ff537230 */ /* 0x000fe20000004100 */
[----:B------:R-:W-:Y:S01]  /*7f80*/  F2FP.F16.F32.PACK_AB R13, R45, R13 ;  /* 0x0000000d2d0d723e */ /* 0x000fe200000000ff */
        /* <DEDUP_REMOVED lines=8> */
[----:B------:R-:W-:Y:S02]  /*8010*/  HADD2.F32 R141, -RZ, R162.H1_H1 ;  /* 0x300000a2ff8d7230 */ /* 0x000fe40000004100 */
[----:B------:R-:W-:Y:S01]  /*8020*/  FFMA.FTZ R83, R83, R139, R140 ;  /* 0x0000008b53537223 */ /* 0x000fe2000001008c */
[----:B------:R-:W-:-:S02]  /*8030*/  SHF.R.U32.HI R139, RZ, 0x10, R39 ;  /* 0x00000010ff8b7819 */ /* 0x000fc40000011627 */
[--C-:B------:R-:W-:Y:S02]  /*8040*/  SHF.R.U64 R39, R46, 0x10, R47.reuse ;  /* 0x000000102e277819 */ /* 0x100fe4000000122f */
[----:B------:R-:W-:Y:S01]  /*8050*/  SHF.R.U32.HI R47, RZ, 0x10, R47 ;  /* 0x00000010ff2f7819 */ /* 0x000fe2000001162f */
[----:B------:R-:W-:Y:S02]  /*8060*/  HADD2.F32 R139, -RZ, R139.H0_H0 ;  /* 0x2000008bff8b7230 */ /* 0x000fe40000004100 */
[----:B------:R-:W-:Y:S02]  /*8070*/  HADD2.F32 R39, -RZ, R39.H0_H0 ;  /* 0x20000027ff277230 */ /* 0x000fe40000004100 */
[----:B------:R-:W-:-:S05]  /*8080*/  HADD2.F32 R47, -RZ, R47.H0_H0 ;  /* 0x2000002fff2f7230 */ /* 0x000fca0000004100 */
[----:B------:R-:W-:-:S04]  /*8090*/  FMUL.FTZ R46, R134, R47 ;  /* 0x0000002f862e7220 */ /* 0x000fc80000410000 */
[C---:B------:R-:W-:Y:S01]  /*80a0*/  FFMA.FTZ R46, R133.reuse, R139, -R46 ;  /* 0x0000008b852e7223 */ /* 0x040fe2000001082e */
[----:B------:R-:W-:Y:S01]  /*80b0*/  FMUL.FTZ R133, R133, R47 ;  /* 0x0000002f85857220 */ /* 0x000fe20000410000 */
[----:B------:R-:W-:-:S03]  /*80c0*/  IMAD.MOV.U32 R47, RZ, RZ, R12 ;  /* 0x000000ffff2f7224 */ /* 0x000fc600078e000c */
[----:B------:R-:W-:Y:S01]  /*80d0*/  FFMA.FTZ R12, R134, R139, R133 ;  /* 0x0000008b860c7223 */ /* 0x000fe20000010085 */
[--C-:B------:R-:W-:Y:S01]  /*80e0*/  HADD2.F32 R134, -RZ, R80.reuse.H0_H0 ;  /* 0x20000050ff867230 */ /* 0x100fe20000004100 */
[----:B------:R-:W-:Y:S01]  /*80f0*/  F2FP.F16.F32.PACK_AB R15, R46, R15 ;  /* 0x0000000f2e0f723e */ /* 0x000fe200000000ff */
[----:B------:R-:W-:Y:S02]  /*8100*/  HADD2.F32 R133, -RZ, R47.H0_H0 ;  /* 0x2000002fff857230 */ /* 0x000fe40000004100 */
[----:B------:R-:W-:Y:S02]  /*8110*/  HADD2.F32 R139, -RZ, R161.H1_H1 ;  /* 0x300000a1ff8b7230 */ /* 0x000fe40000004100 */
[-C--:B------:R-:W-:Y:S01]  /*8120*/  FMUL.FTZ R140, R134, R141.reuse ;  /* 0x0000008d868c7220 */ /* 0x080fe20000410000 */
[----:B------:R-:W-:Y:S02]  /*8130*/  HADD2.F32 R80, -RZ, R80.H1_H1 ;  /* 0x30000050ff507230 */ /* 0x000fe40000004100 */
[C---:B------:R-:W-:Y:S01]  /*8140*/  FMUL.FTZ R141, R133.reuse, R141 ;  /* 0x0000008d858d7220 */ /* 0x040fe20000410000 */
[----:B------:R-:W-:Y:S01]  /*8150*/  F2FP.F16.F32.PACK_AB R83, R12, R83 ;  /* 0x000000530c53723e */ /* 0x000fe200000000ff */
[----:B------:R-:W-:-:S02]  /*8160*/  FFMA.FTZ R133, R133, R139, -R140 ;  /* 0x0000008b85857223 */ /* 0x000fc4000001088c */
[----:B------:R-:W-:Y:S01]  /*8170*/  FFMA.FTZ R134, R134, R139, R141 ;  /* 0x0000008b86867223 */ /* 0x000fe2000001008d */
[----:B------:R-:W-:Y:S02]  /*8180*/  HADD2.F32 R139, -RZ, R47.H1_H1 ;  /* 0x3000002fff8b7230 */ /* 0x000fe40000004100 */
[----:B------:R-:W-:Y:S02]  /*8190*/  HADD2.F32 R47, -RZ, R36.H0_H0 ;  /* 0x20000024ff2f7230 */ /* 0x000fe40000004100 */
[-C--:B------:R-:W-:Y:S01]  /*81a0*/  FMUL.FTZ R36, R80, R44.reuse ;  /* 0x0000002c50247220 */ /* 0x080fe20000410000 */
[--C-:B------:R-:W-:Y:S02]  /*81b0*/  HADD2.F32 R141, -RZ, R160.reuse.H1_H1 ;  /* 0x300000a0ff8d7230 */ /* 0x100fe40000004100 */
[C---:B------:R-:W-:Y:S01]  /*81c0*/  FMUL.FTZ R44, R139.reuse, R44 ;  /* 0x0000002c8b2c7220 */ /* 0x040fe20000410000 */
[----:B------:R-:W-:Y:S01]  /*81d0*/  FFMA.FTZ R36, R139, R47, -R36 ;  /* 0x0000002f8b247223 */ /* 0x000fe20000010824 */
[----:B------:R-:W-:-:S02]  /*81e0*/  HADD2.F32 R139, -RZ, R160.H0_H0 ;  /* 0x200000a0ff8b7230 */ /* 0x000fc40000004100 */
[----:B------:R-:W-:Y:S01]  /*81f0*/  FFMA.FTZ R44, R80, R47, R44 ;  /* 0x0000002f502c7223 */ /* 0x000fe2000001002c */
[----:B------:R-:W-:Y:S02]  /*8200*/  HADD2.F32 R47, -RZ, R82.H0_H0 ;  /* 0x20000052ff2f7230 */ /* 0x000fe40000004100 */
[----:B------:R-:W-:Y:S01]  /*8210*/  HADD2.F32 R80, -RZ, R14.H0_H0 ;  /* 0x2000000eff507230 */ /* 0x000fe20000004100 */
[----:B------:R-:W-:Y:S01]  /*8220*/  F2FP.F16.F32.PACK_AB R36, R36, R133 ;  /* 0x000000852424723e */ /* 0x000fe200000000ff */
[----:B------:R-:W-:Y:S02]  /*8230*/  HADD2.F32 R82, -RZ, R82.H1_H1 ;  /* 0x30000052ff527230 */ /* 0x000fe40000004100 */
[CC--:B------:R-:W-:Y:S01]  /*8240*/  FMUL.FTZ R140, R47.reuse, R141.reuse ;  /* 0x0000008d2f8c7220 */ /* 0x0c0fe20000410000 */
[----:B------:R-:W-:Y:S02]  /*8250*/  HADD2.F32 R14, -RZ, R14.H1_H1 ;  /* 0x3000000eff0e7230 */ /* 0x000fe40000004100 */
[----:B------:R-:W-:Y:S01]  /*8260*/  FMUL.FTZ R141, R80, R141 ;  /* 0x0000008d508d7220 */ /* 0x000fe20000410000 */
[----:B------:R-:W-:Y:S01]  /*8270*/  F2FP.F16.F32.PACK_AB R44, R44, R134 ;  /* 0x000000862c2c723e */ /* 0x000fe200000000ff */
[-C--:B------:R-:W-:Y:S01]  /*8280*/  FFMA.FTZ R140, R80, R139.reuse, -R140 ;  /* 0x0000008b508c7223 */ /* 0x080fe2000001088c */
[----:B------:R-:W-:Y:S01]  /*8290*/  MOV R12, R36 ;  /* 0x00000024000c7202 */ /* 0x000fe20000000f00 */
[----:B------:R-:W-:Y:S01]  /*82a0*/  FFMA.FTZ R141, R47, R139, R141 ;  /* 0x0000008b2f8d7223 */ /* 0x000fe2000001008d */
[-C--:B------:R-:W-:Y:S01]  /*82b0*/  FMUL.FTZ R47, R82, R39.reuse ;  /* 0x00000027522f7220 */ /* 0x080fe20000410000 */
[----:B------:R-:W-:Y:S01]  /*82c0*/  FMUL.FTZ R39, R14, R39 ;  /* 0x000000270e277220 */ /* 0x000fe20000410000 */
[----:B------:R-:W-:-:S02]  /*82d0*/  IMAD.MOV.U32 R80, RZ, RZ, R44 ;  /* 0x000000ffff507224 */ /* 0x000fc400078e002c */
[-C--:B------:R-:W-:Y:S01]  /*82e0*/  FFMA.FTZ R47, R14, R38.reuse, -R47 ;  /* 0x000000260e2f7223 */ /* 0x080fe2000001082f */
[----:B------:R-:W-:-:S04]  /*82f0*/  FFMA.FTZ R39, R82, R38, R39 ;  /* 0x0000002652277223 */ /* 0x000fc80000010027 */
[----:B------:R-:W-:Y:S02]  /*8300*/  F2FP.F16.F32.PACK_AB R47, R47, R140 ;  /* 0x0000008c2f2f723e */ /* 0x000fe400000000ff */
[----:B------:R-:W-:-:S03]  /*8310*/  F2FP.F16.F32.PACK_AB R39, R39, R141 ;  /* 0x0000008d2727723e */ /* 0x000fc600000000ff */
[----:B------:R-:W-:Y:S02]  /*8320*/  IMAD.MOV.U32 R14, RZ, RZ, R47 ;  /* 0x000000ffff0e7224 */ /* 0x000fe400078e002f */
[----:B------:R-:W-:-:S07]  /*8330*/  IMAD.MOV.U32 R82, RZ, RZ, R39 ;  /* 0x000000ffff527224 */ /* 0x000fce00078e0027 */
.L_x_2737:
[----:B------:R-:W-:Y:S05]  /*8340*/  BSYNC B3 ;  /* 0x0000000000037941 */ /* 0x000fea0003800000 */
.L_x_2736:
[----:B------:R-:W-:Y:S01]  /*8350*/  LEA R36, P3, R10, R11, 0x1 ;  /* 0x0000000b0a247211 */ /* 0x000fe200078608ff */
[----:B------:R-:W-:-:S03]  /*8360*/  ULDC.64 UR4, c[0x0][0x208] ;  /* 0x0000820000047ab9 */ /* 0x000fc60000000a00 */
[----:B--2---:R-:W-:Y:S02]  /*8370*/  LEA.HI.X R37, R10, R121, R28, 0x1, P3 ;  /* 0x000000790a257211 */ /* 0x004fe400018f0c1c */
[----:B------:R-:W-:-:S03]  /*8380*/  ISETP.GE.AND P3, PT, R132, R128, PT ;  /* 0x000000808400720c */ /* 0x000fc60003f66270 */
[----:B----4-:R2:W-:Y:S10]  /*8390*/  ST.E.128 desc[UR4][R36.64], R12 ;  /* 0x0000000c24007985 */ /* 0x0105f4000c101d04 */
[----:B--2---:R-:W-:-:S05]  /*83a0*/  @!P3 IMAD.WIDE R12, R132, 0x2, R120 ;  /* 0x00000002840cb825 */ /* 0x004fca00078e0278 */
[----:B---3--:R3:W-:Y:S02]  /*83b0*/  @!P3 ST.E.128 desc[UR4][R12.64], R80 ;  /* 0x000000500c00b985 */ /* 0x0087e4000c101d04 */
.L_x_2735:
[----:B------:R-:W-:Y:S05]  /*83c0*/  BSYNC B2 ;  /* 0x0000000000027941 */ /* 0x000fea0003800000 */
.L_x_2734:
[----:B------:R-:W-:-:S13]  /*83d0*/  ISETP.NE.AND P3, PT, R25, RZ, PT ;  /* 0x000000ff1900720c */ /* 0x000fda0003f65270 */
[----:B------:R-:W-:Y:S05]  /*83e0*/  @!P3 BRA `(.L_x_2733) ;  /* 0x0000000400f0b947 */ /* 0x000fea0003800000 */
[----:B------:R-:W4:Y:S01]  /*83f0*/  LDL R15, [R1+0x5c] ;  /* 0x00005c00010f7983 */ /* 0x000f220000100800 */
[----:B---3--:R-:W-:Y:S01]  /*8400*/  SEL R12, R112, R129, !P1 ;  /* 0x00000081700c7207 */ /* 0x008fe20004800000 */
        /* <DEDUP_REMOVED lines=16> */
[----:B----4-:R-:W-:-:S04]  /*8510*/  IMAD R13, R13, 0x1400, R15 ;  /* 0x000014000d0d7824 */ /* 0x010fc800078e020f */
        /* <DEDUP_REMOVED lines=11> */
[----:B------:R-:W-:Y:S01]  /*85d0*/  HADD2.F32 R47, -RZ, R159.H1_H1 ;  /* 0x3000009fff2f7230 */ /* 0x000fe20000004100 */
[----:B------:R-:W-:Y:S01]  /*85e0*/  SHF.R.U32.HI R33, RZ, 0x10, R33 ;  /* 0x00000010ff217819 */ /* 0x000fe20000011621 */
[--C-:B------:R-:W-:Y:S01]  /*85f0*/  HADD2.F32 R13, -RZ, R46.reuse.H0_H0 ;  /* 0x2000002eff0d7230 */ /* 0x100fe20000004100 */
[----:B------:R-:W-:Y:S01]  /*8600*/  SHF.R.U64 R34, R34, 0x10, R35 ;  /* 0x0000001022227819 */ /* 0x000fe20000001223 */
[----:B------:R-:W-:Y:S02]  /*8610*/  HADD2.F32 R81, -RZ, R45.H0_H0 ;  /* 0x2000002dff517230 */ /* 0x000fe40000004100 */
        /* <DEDUP_REMOVED lines=81> */
.L_x_2739:
[----:B------:R-:W-:Y:S05]  /*8b30*/  BSYNC B2 ;  /* 0x0000000000027941 */ /* 0x000fea0003800000 */
.L_x_2738:
[----:B------:R-:W-:Y:S01]  /*8b40*/  LEA R32, P3, R21, R11, 0x1 ;  /* 0x0000000b15207211 */ /* 0x000fe200078608ff */
[----:B------:R-:W-:-:S03]  /*8b50*/  ULDC.64 UR4, c[0x0][0x208] ;  /* 0x0000820000047ab9 */ /* 0x000fc60000000a00 */
[----:B--2---:R-:W-:Y:S02]  /*8b60*/  LEA.HI.X R33, R21, R121, R29, 0x1, P3 ;  /* 0x0000007915217211 */ /* 0x004fe400018f0c1d */
[----:B------:R-:W-:-:S03]  /*8b70*/  ISETP.GE.AND P3, PT, R44, R128, PT ;  /* 0x000000802c00720c */ /* 0x000fc60003f66270 */
[----:B----4-:R4:W-:Y:S10]  /*8b80*/  ST.E.128 desc[UR4][R32.64], R12 ;  /* 0x0000000c20007985 */ /* 0x0109f4000c101d04 */
[----:B------:R-:W-:-:S05]  /*8b90*/  @!P3 IMAD.WIDE R120, R44, 0x2, R120 ;  /* 0x000000022c78b825 */ /* 0x000fca00078e0278 */
[----:B---3--:R4:W-:Y:S02]  /*8ba0*/  @!P3 ST.E.128 desc[UR4][R120.64], R36 ;  /* 0x000000247800b985 */ /* 0x0089e4000c101d04 */
.L_x_2733:
[----:B------:R-:W-:Y:S05]  /*8bb0*/  BSYNC B1 ;  /* 0x0000000000017941 */ /* 0x000fea0003800000 */
.L_x_2732:
[----:B------:R-:W-:-:S03]  /*8bc0*/  UMOV UR4, 0xffffffff ;  /* 0xffffffff00047882 */ /* 0x000fc60000000000 */
[----:B------:R-:W-:Y:S05]  /*8bd0*/  BRA.DIV UR4, `(.L_x_2740) ;  /* 0x0000029e043c7947 */ /* 0x000fea000b800000 */
[----:B----4-:R4:W0:Y:S04]  /*8be0*/  SHFL.IDX PT, R37, R118, 0x1, 0x181f ;  /* 0x00381f0076257f89 */ /* 0x01082800000e0000 */
[----:B---3--:R4:W3:Y:S02]  /*8bf0*/  SHFL.IDX PT, R11, R119, 0x1, 0x181f ;  /* 0x00381f00770b7f89 */ /* 0x0088e400000e0000 */
.L_x_3083:
        /* <DEDUP_REMOVED lines=8> */
[C---:B------:R-:W-:Y:S01]  /*8c80*/  VIADD R14, R225.reuse, 0x20 ;  /* 0x00000020e10e7836 */ /* 0x040fe20000000000 */
[----:B------:R-:W-:Y:S01]  /*8c90*/  ISETP.GE.AND P3, PT, R16, R111, PT ;  /* 0x0000006f1000720c */ /* 0x000fe20003f66270 */
[----:B------:R-:W-:Y:S01]  /*8ca0*/  VIADD R32, R225, 0x20 ;  /* 0x00000020e1207836 */ /* 0x000fe20000000000 */
[----:B------:R-:W-:Y:S01]  /*8cb0*/  SHF.R.S32.HI R13, RZ, 0x1f, R12 ;  /* 0x0000001fff0d7819 */ /* 0x000fe2000001140c */
[----:B------:R-:W-:Y:S01]  /*8cc0*/  IMAD.SHL.U32 R14, R14, 0x40, RZ ;  /* 0x000000400e0e7824 */ /* 0x000fe200078e00ff */
[----:B------:R-:W-:Y:S01]  /*8cd0*/  BSSY B3, `(.L_x_2745) ;  /* 0x000006e000037945 */ /* 0x000fe20003800000 */
[----:B------:R-:W-:Y:S01]  /*8ce0*/  IMAD.SHL.U32 R32, R32, 0x40, RZ ;  /* 0x0000004020207824 */ /* 0x000fe200078e00ff */
[----:B------:R-:W-:Y:S02]  /*8cf0*/  LEA.HI R13, R13, R12, RZ, 0x4 ;  /* 0x0000000c0d0d7211 */ /* 0x000fe400078f20ff */
[----:B------:R-:W-:-:S02]  /*8d00*/  LOP3.LUT R14, R14, 0x1c0, RZ, 0xc0, !PT ;  /* 0x000001c00e0e7812 */ /* 0x000fc400078ec0ff */
[----:B------:R-:W-:Y:S02]  /*8d10*/  LEA.HI.SX32 R40, R13, R9, 0x1c ;  /* 0x000000090d287211 */ /* 0x000fe400078fe2ff */
[----:B------:R-:W-:Y:S02]  /*8d20*/  LOP3.LUT R32, R32, 0x1c0, RZ, 0xc0, !PT ;  /* 0x000001c020207812 */ /* 0x000fe400078ec0ff */
[----:B------:R-:W-:Y:S02]  /*8d30*/  SHF.R.S32.HI R13, RZ, 0x1f, R40 ;  /* 0x0000001fff0d7819 */ /* 0x000fe40000011428 */
[----:B------:R-:W-:Y:S02]  /*8d40*/  SHF.R.U32.HI R14, RZ, 0x3, R14 ;  /* 0x00000003ff0e7819 */ /* 0x000fe4000001160e */
[----:B------:R-:W-:Y:S02]  /*8d50*/  LEA.HI R13, R13, R40, RZ, 0x3 ;  /* 0x000000280d0d7211 */ /* 0x000fe400078f18ff */
[----:B------:R-:W-:-:S02]  /*8d60*/  SHF.L.U32 R40, R40, 0x3, RZ ;  /* 0x0000000328287819 */ /* 0x000fc400000006ff */
[----:B------:R-:W-:Y:S02]  /*8d70*/  SHF.R.S32.HI R13, RZ, 0x3, R13 ;  /* 0x00000003ff0d7819 */ /* 0x000fe4000001140d */
[----:B------:R-:W-:-:S04]  /*8d80*/  LOP3.LUT R12, R32, 0x38, R40, 0xf8, !PT ;  /* 0x00000038200c7812 */ /* 0x000fc800078ef828 */
[----:B------:R-:W-:Y:S01]  /*8d90*/  LOP3.LUT R12, R12, R14, RZ, 0x3c, !PT ;  /* 0x0000000e0c0c7212 */ /* 0x000fe200078e3cff */
[----:B---3--:R-:W-:-:S05]  /*8da0*/  IMAD R13, R13, 0x1400, R15 ;  /* 0x000014000d0d7824 */ /* 0x008fca00078e020f */
[----:B------:R-:W-:-:S05]  /*8db0*/  IADD3 R12, R13, R12, RZ ;  /* 0x0000000c0d0c7210 */ /* 0x000fca0007ffe0ff */
[C---:B------:R-:W-:Y:S02]  /*8dc0*/  IMAD R32, R213.reuse, 0x5000, R12 ;  /* 0x00005000d5207824 */ /* 0x040fe400078e020c */
[----:B------:R-:W-:Y:S02]  /*8dd0*/  IMAD R12, R213, 0x5000, R125 ;  /* 0x00005000d50c7824 */ /* 0x000fe400078e027d */
[--C-:B------:R-:W-:Y:S02]  /*8de0*/  IMAD R32, R32, 0x2, R23.reuse ;  /* 0x0000000220207824 */ /* 0x100fe400078e0217 */
[----:B------:R-:W-:-:S04]  /*8df0*/  IMAD R12, R12, 0x2, R23 ;  /* 0x000000020c0c7824 */ /* 0x000fc800078e0217 */
        /* <DEDUP_REMOVED lines=54> */
[----:B------:R-:W-:-:S02]  /*9160*/  IMAD.MOV.U32 R13, RZ, RZ, R33 ;  /* 0x000000ffff0d7224 */ /* 0x000fc400078e0021 */
[----:B------:R-:W-:Y:S02]  /*9170*/  IMAD.MOV.U32 R33, RZ, RZ, R38 ;  /* 0x000000ffff217224 */ /* 0x000fe400078e0026 */
[----:B------:R-:W-:Y:S01]  /*9180*/  FFMA.FTZ R15, R35, R54, R15 ;  /* 0x00000036230f7223 */ /* 0x000fe2000001000f */
[--C-:B------:R-:W-:Y:S01]  /*9190*/  HADD2.F32 R35, -RZ, R32.reuse.H0_H0 ;  /* 0x20000020ff237230 */ /* 0x100fe20000004100 */
[----:B------:R-:W-:Y:S01]  /*91a0*/  F2FP.F16.F32.PACK_AB R45, R45, R46 ;  /* 0x0000002e2d2d723e */ /* 0x000fe200000000ff */
[----:B------:R-:W-:Y:S02]  /*91b0*/  HADD2.F32 R32, -RZ, R32.H1_H1 ;  /* 0x30000020ff207230 */ /* 0x000fe40000004100 */
[----:B------:R-:W-:Y:S01]  /*91c0*/  F2FP.F16.F32.PACK_AB R41, R15, R41 ;  /* 0x000000290f29723e */ /* 0x000fe200000000ff */
[-C--:B------:R-:W-:Y:S01]  /*91d0*/  FMUL.FTZ R52, R35, R154.reuse ;  /* 0x0000009a23347220 */ /* 0x080fe20000410000 */
[----:B------:R-:W-:Y:S01]  /*91e0*/  FMUL.FTZ R154, R47, R154 ;  /* 0x0000009a2f9a7220 */ /* 0x000fe20000410000 */
[----:B------:R-:W-:-:S02]  /*91f0*/  IMAD.MOV.U32 R15, RZ, RZ, R45 ;  /* 0x000000ffff0f7224 */ /* 0x000fc400078e002d */
        /* <DEDUP_REMOVED lines=18> */
[----:B------:R-:W-:Y:S02]  /*9320*/  MOV R32, R60 ;  /* 0x0000003c00207202 */ /* 0x000fe40000000f00 */
        /* <DEDUP_REMOVED lines=8> */
.L_x_2746:
[----:B------:R-:W-:Y:S05]  /*93b0*/  BSYNC B3 ;  /* 0x0000000000037941 */ /* 0x000fea0003800000 */
.L_x_2745:
[----:B------:R-:W-:Y:S01]  /*93c0*/  LEA R38, P3, R10, R11, 0x1 ;  /* 0x0000000b0a267211 */ /* 0x000fe200078608ff */
[----:B------:R-:W-:-:S03]  /*93d0*/  ULDC.64 UR4, c[0x0][0x208] ;  /* 0x0000820000047ab9 */ /* 0x000fc60000000a00 */
[----:B0-----:R-:W-:Y:S02]  /*93e0*/  LEA.HI.X R39, R10, R37, R28, 0x1, P3 ;  /* 0x000000250a277211 */ /* 0x001fe400018f0c1c */
[----:B------:R-:W-:-:S03]  /*93f0*/  ISETP.GE.AND P3, PT, R40, R128, PT ;  /* 0x000000802800720c */ /* 0x000fc60003f66270 */
[----:B------:R0:W-:Y:S10]  /*9400*/  ST.E.128 desc[UR4][R38.64], R12 ;  /* 0x0000000c26007985 */ /* 0x0001f4000c101d04 */
[----:B0-----:R-:W-:-:S05]  /*9410*/  @!P3 IMAD.WIDE R12, R40, 0x2, R36 ;  /* 0x00000002280cb825 */ /* 0x001fca00078e0224 */
[----:B---3--:R3:W-:Y:S02]  /*9420*/  @!P3 ST.E.128 desc[UR4][R12.64], R32 ;  /* 0x000000200c00b985 */ /* 0x0087e4000c101d04 */
.L_x_2744:
[----:B------:R-:W-:Y:S05]  /*9430*/  BSYNC B2 ;  /* 0x0000000000027941 */ /* 0x000fea0003800000 */
.L_x_2743:
[----:B------:R-:W-:-:S13]  /*9440*/  ISETP.NE.AND P3, PT, R25, RZ, PT ;  /* 0x000000ff1900720c */ /* 0x000fda0003f65270 */
[----:B------:R-:W-:Y:S05]  /*9450*/  @!P3 BRA `(.L_x_2742) ;  /* 0x0000000400f4b947 */ /* 0x000fea0003800000 */
[----:B------:R-:W5:Y:S01]  /*9460*/  LDL R15, [R1+0x58] ;  /* 0x00005800010f7983 */ /* 0x000f620000100800 */
[----:B---3--:R-:W-:Y:S01]  /*9470*/  SEL R12, R112, R129, !P1 ;  /* 0x00000081700c7207 */ /* 0x008fe20004800000 */
[C---:B------:R-:W-:Y:S01]  /*9480*/  VIADD R14, R225.reuse, 0x20 ;  /* 0x00000020e10e7836 */ /* 0x040fe20000000000 */
[----:B------:R-:W-:Y:S01]  /*9490*/  ISETP.GE.AND P3, PT, R214, R111, PT ;  /* 0x0000006fd600720c */ /* 0x000fe20003f66270 */
[----:B------:R-:W-:Y:S01]  /*94a0*/  VIADD R32, R225, 0x20 ;  /* 0x00000020e1207836 */ /* 0x000fe20000000000 */
[----:B------:R-:W-:Y:S01]  /*94b0*/  SHF.R.S32.HI R13, RZ, 0x1f, R12 ;  /* 0x0000001fff0d7819 */ /* 0x000fe2000001140c */
[----:B------:R-:W-:Y:S01]  /*94c0*/  IMAD.SHL.U32 R14, R14, 0x40, RZ ;  /* 0x000000400e0e7824 */ /* 0x000fe200078e00ff */
[----:B------:R-:W-:Y:S02]  /*94d0*/  BSSY B2, `(.L_x_2747) ;  /* 0x000006e000027945 */ /* 0x000fe40003800000 */
[----:B------:R-:W-:Y:S02]  /*94e0*/  LEA.HI R13, R13, R12, RZ, 0x4 ;  /* 0x0000000c0d0d7211 */ /* 0x000fe400078f20ff */
[----:B------:R-:W-:-:S02]  /*94f0*/  SHF.L.U32 R32, R32, 0x6, RZ ;  /* 0x0000000620207819 */ /* 0x000fc400000006ff */
[----:B------:R-:W-:Y:S02]  /*9500*/  LEA.HI.SX32 R40, R13, R20, 0x1c ;  /* 0x000000140d287211 */ /* 0x000fe400078fe2ff */
[----:B------:R-:W-:Y:S02]  /*9510*/  LOP3.LUT R32, R32, 0x1c0, RZ, 0xc0, !PT ;  /* 0x000001c020207812 */ /* 0x000fe400078ec0ff */
[----:B------:R-:W-:Y:S02]  /*9520*/  SHF.R.S32.HI R13, RZ, 0x1f, R40 ;  /* 0x0000001fff0d7819 */ /* 0x000fe40000011428 */
[----:B------:R-:W-:Y:S02]  /*9530*/  LOP3.LUT R14, R14, 0x1c0, RZ, 0xc0, !PT ;  /* 0x000001c00e0e7812 */ /* 0x000fe400078ec0ff */
[----:B------:R-:W-:Y:S01]  /*9540*/  LEA.HI R13, R13, R40, RZ, 0x3 ;  /* 0x000000280d0d7211 */ /* 0x000fe200078f18ff */
[----:B------:R-:W-:Y:S01]  /*9550*/  IMAD.SHL.U32 R40, R40, 0x8, RZ ;  /* 0x0000000828287824 */ /* 0x000fe200078e00ff */
[----:B------:R-:W-:-:S02]  /*9560*/  SHF.R.U32.HI R14, RZ, 0x3, R14 ;  /* 0x00000003ff0e7819 */ /* 0x000fc4000001160e */
[----:B------:R-:W-:Y:S02]  /*9570*/  SHF.R.S32.HI R13, RZ, 0x3, R13 ;  /* 0x00000003ff0d7819 */ /* 0x000fe4000001140d */
[----:B------:R-:W-:-:S04]  /*9580*/  LOP3.LUT R12, R32, 0x38, R40, 0xf8, !PT ;  /* 0x00000038200c7812 */ /* 0x000fc800078ef828 */
[----:B------:R-:W-:Y:S01]  /*9590*/  LOP3.LUT R12, R12, R14, RZ, 0x3c, !PT ;  /* 0x0000000e0c0c7212 */ /* 0x000fe200078e3cff */
[----:B-----5:R-:W-:-:S04]  /*95a0*/  IMAD R13, R13, 0x1400, R15 ;  /* 0x000014000d0d7824 */ /* 0x020fc800078e020f */
[----:B------:R-:W-:-:S04]  /*95b0*/  IMAD.IADD R12, R13, 0x1, R12 ;  /* 0x000000010d0c7824 */ /* 0x000fc800078e020c */
        /* <DEDUP_REMOVED lines=93> */
[----:B------:R-:W-:Y:S01]  /*9b90*/  IMAD.MOV.U32 R14, RZ, RZ, R39 ;  /* 0x000000ffff0e7224 */ /* 0x000fe200078e0027 */
[----:B------:R-:W-:-:S07]  /*9ba0*/  MOV R34, R44 ;  /* 0x0000002c00227202 */ /* 0x000fce0000000f00 */
.L_x_2748:
[----:B------:R-:W-:Y:S05]  /*9bb0*/  BSYNC B2 ;  /* 0x0000000000027941 */ /* 0x000fea0003800000 */
.L_x_2747:
[----:B------:R-:W-:Y:S01]  /*9bc0*/  ISETP.GE.AND P4, PT, R40, R128, PT ;  /* 0x000000802800720c */ /* 0x000fe20003f86270 */
[----:B------:R-:W-:Y:S01]  /*9bd0*/  ULDC.64 UR4, c[0x0][0x208] ;  /* 0x0000820000047ab9 */ /* 0x000fe20000000a00 */
[----:B------:R-:W-:-:S04]  /*9be0*/  LEA R38, P3, R21, R11, 0x1 ;  /* 0x0000000b15267211 */ /* 0x000fc800078608ff */
[----:B0-----:R-:W-:-:S05]  /*9bf0*/  LEA.HI.X R39, R21, R37, R29, 0x1, P3 ;  /* 0x0000002515277211 */ /* 0x001fca00018f0c1d */
[----:B------:R0:W-:Y:S02]  /*9c00*/  ST.E.128 desc[UR4][R38.64], R12 ;  /* 0x0000000c26007985 */ /* 0x0001e4000c101d04 */
[----:B------:R-:W-:-:S05]  /*9c10*/  @!P4 IMAD.WIDE R36, R40, 0x2, R36 ;  /* 0x000000022824c825 */ /* 0x000fca00078e0224 */
[----:B---3--:R0:W-:Y:S02]  /*9c20*/  @!P4 ST.E.128 desc[UR4][R36.64], R32 ;  /* 0x000000202400c985 */ /* 0x0081e4000c101d04 */
.L_x_2742:
[----:B------:R-:W-:Y:S05]  /*9c30*/  BSYNC B1 ;  /* 0x0000000000017941 */ /* 0x000fea0003800000 */
.L_x_2741:
[----:B------:R-:W-:-:S03]  /*9c40*/  UMOV UR4, 0xffffffff ;  /* 0xffffffff00047882 */ /* 0x000fc60000000000 */
[----:B------:R-:W-:Y:S05]  /*9c50*/  BRA.DIV UR4, `(.L_x_2749) ;  /* 0x0000028e04687947 */ /* 0x000fea000b800000 */
[----:B-1--4-:R-:W1:Y:S04]  /*9c60*/  SHFL.IDX PT, R118, R118, 0x2, 0x181f ;  /* 0x00581f0076767f89 */ /* 0x012e6800000e0000 */
[----:B------:R-:W4:Y:S02]  /*9c70*/  SHFL.IDX PT, R119, R119, 0x2, 0x181f ;  /* 0x00581f0077777f89 */ /* 0x000f2400000e0000 */
.L_x_3087:
        /* <DEDUP_REMOVED lines=8> */
[C---:B------:R-:W-:Y:S01]  /*9d00*/  VIADD R32, R225.reuse, 0x40 ;  /* 0x00000040e1207836 */ /* 0x040fe20000000000 */
[----:B------:R-:W-:Y:S01]  /*9d10*/  IADD3 R14, R225, 0x40, RZ ;  /* 0x00000040e10e7810 */ /* 0x000fe20007ffe0ff */
[----:B------:R-:W-:Y:S01]  /*9d20*/  BSSY B2, `(.L_x_2752) ;  /* 0x0000071000027945 */ /* 0x000fe20003800000 */
[----:B------:R-:W-:Y:S01]  /*9d30*/  SHF.R.S32.HI R12, RZ, 0x1f, R11 ;  /* 0x0000001fff0c7819 */ /* 0x000fe2000001140b */
[----:B------:R-:W-:Y:S01]  /*9d40*/  IMAD.SHL.U32 R32, R32, 0x40, RZ ;  /* 0x0000004020207824 */ /* 0x000fe200078e00ff */
[----:B------:R-:W-:Y:S01]  /*9d50*/  ISETP.GE.AND P3, PT, R16, R111, PT ;  /* 0x0000006f1000720c */ /* 0x000fe20003f66270 */
[----:B------:R-:W-:Y:S01]  /*9d60*/  IMAD.SHL.U32 R14, R14, 0x40, RZ ;  /* 0x000000400e0e7824 */ /* 0x000fe200078e00ff */
[----:B------:R-:W-:Y:S02]  /*9d70*/  LEA.HI R11, R12, R11, RZ, 0x4 ;  /* 0x0000000b0c0b7211 */ /* 0x000fe400078f20ff */
[----:B------:R-:W-:-:S02]  /*9d80*/  LOP3.LUT R32, R32, 0x1c0, RZ, 0xc0, !PT ;  /* 0x000001c020207812 */ /* 0x000fc400078ec0ff */
[----:B------:R-:W-:Y:S02]  /*9d90*/  LEA.HI.SX32 R11, R11, R9, 0x1c ;  /* 0x000000090b0b7211 */ /* 0x000fe400078fe2ff */
[----:B------:R-:W-:Y:S02]  /*9da0*/  LOP3.LUT R14, R14, 0x1c0, RZ, 0xc0, !PT ;  /* 0x000001c00e0e7812 */ /* 0x000fe400078ec0ff */
[----:B------:R-:W-:Y:S02]  /*9db0*/  SHF.R.S32.HI R13, RZ, 0x1f, R11 ;  /* 0x0000001fff0d7819 */ /* 0x000fe4000001140b */
[----:B------:R-:W-:Y:S02]  /*9dc0*/  SHF.R.U32.HI R14, RZ, 0x3, R14 ;  /* 0x00000003ff0e7819 */ /* 0x000fe4000001160e */
        /* <DEDUP_REMOVED lines=9> */
[----:B------:R-:W-:-:S03]  /*9e60*/  IMAD R32, R32, 0x2, R23 ;  /* 0x0000000220207824 */ /* 0x000fc600078e0217 */
[----:B------:R-:W-:-:S03]  /*9e70*/  LEA R12, R12, R23, 0x1 ;  /* 0x000000170c0c7211 */ /* 0x000fc600078e08ff */
        /* <DEDUP_REMOVED lines=61> */
[CC--:B------:R-:W-:Y:S01]  /*a250*/  FMUL.FTZ R47, R35.reuse, R145.reuse ;  /* 0x00000091232f7220 */ /* 0x0c0fe20000410000 */
        /* <DEDUP_REMOVED lines=29> */
.L_x_2753:
[----:B------:R-:W-:Y:S05]  /*a430*/  BSYNC B2 ;  /* 0x0000000000027941 */ /* 0x000fea0003800000 */
.L_x_2752:
[----:B------:R-:W-:Y:S01]  /*a440*/  ISETP.GE.AND P4, PT, R11, R128, PT ;  /* 0x000000800b00720c */ /* 0x000fe20003f86270 */
[----:B------:R-:W-:Y:S01]  /*a450*/  ULDC.64 UR4, c[0x0][0x208] ;  /* 0x0000820000047ab9 */ /* 0x000fe20000000a00 */
[----:B------:R-:W-:-:S04]  /*a460*/  LEA R38, P3, R10, R119, 0x1 ;  /* 0x000000770a267211 */ /* 0x000fc800078608ff */
[----:B------:R-:W-:-:S05]  /*a470*/  LEA.HI.X R39, R10, R118, R28, 0x1, P3 ;  /* 0x000000760a277211 */ /* 0x000fca00018f0c1c */
[----:B-1----:R1:W-:Y:S02]  /*a480*/  ST.E.128 desc[UR4][R38.64], R12 ;  /* 0x0000000c26007985 */ /* 0x0023e4000c101d04 */
[----:B-1----:R-:W-:-:S05]  /*a490*/  @!P4 IMAD.WIDE R12, R11, 0x2, R36 ;  /* 0x000000020b0cc825 */ /* 0x002fca00078e0224 */
[----:B0-----:R0:W-:Y:S02]  /*a4a0*/  @!P4 ST.E.128 desc[UR4][R12.64], R32 ;  /* 0x000000200c00c985 */ /* 0x0011e4000c101d04 */
.L_x_2751:
[----:B------:R-:W-:Y:S05]  /*a4b0*/  BSYNC B1 ;  /* 0x0000000000017941 */ /* 0x000fea0003800000 */
.L_x_2750:
[----:B------:R-:W-:-:S13]  /*a4c0*/  ISETP.NE.AND P3, PT, R25, RZ, PT ;  /* 0x000000ff1900720c */ /* 0x000fda0003f65270 */
[----:B------:R-:W-:Y:S05]  /*a4d0*/  @!P3 BRA `(.L_x_2707) ;  /* 0x0000000c00d4b947 */ /* 0x000fea0003800000 */
[----:B------:R-:W4:Y:S01]  /*a4e0*/  LDL R15, [R1+0x54] ;  /* 0x00005400010f7983 */ /* 0x000f220000100800 */
[----:B------:R-:W-:Y:S01]  /*a4f0*/  SEL R129, R112, R129, !P1 ;  /* 0x0000008170817207 */ /* 0x000fe20004800000 */
[C---:B------:R-:W-:Y:S01]  /*a500*/  VIADD R14, R225.reuse, 0x40 ;  /* 0x00000040e10e7836 */ /* 0x040fe20000000000 */
[----:B------:R-:W-:Y:S01]  /*a510*/  ISETP.GE.AND P4, PT, R214, R111, PT ;  /* 0x0000006fd600720c */ /* 0x000fe20003f86270 */
[----:B0--3--:R-:W-:Y:S01]  /*a520*/  VIADD R12, R225, 0x40 ;  /* 0x00000040e10c7836 */ /* 0x009fe20000000000 */
[----:B------:R-:W-:Y:S01]  /*a530*/  SHF.R.S32.HI R11, RZ, 0x1f, R129 ;  /* 0x0000001fff0b7819 */ /* 0x000fe20000011481 */
[----:B------:R-:W-:Y:S01]  /*a540*/  IMAD.SHL.U32 R14, R14, 0x40, RZ ;  /* 0x000000400e0e7824 */ /* 0x000fe200078e00ff */
[----:B------:R-:W-:Y:S01]  /*a550*/  LEA R38, P3, R21, R119, 0x1 ;  /* 0x0000007715267211 */ /* 0x000fe200078608ff */
[----:B------:R-:W-:Y:S01]  /*a560*/  IMAD.SHL.U32 R12, R12, 0x40, RZ ;  /* 0x000000400c0c7824 */ /* 0x000fe200078e00ff */
[----:B------:R-:W-:Y:S01]  /*a570*/  LEA.HI R11, R11, R129, RZ, 0x4 ;  /* 0x000000810b0b7211 */ /* 0x000fe200078f20ff */
[----:B------:R-:W-:Y:S01]  /*a580*/  BSSY B1, `(.L_x_2754) ;  /* 0x000006a000017945 */ /* 0x000fe20003800000 */
        /* <DEDUP_REMOVED lines=8> */
[----:B------:R-:W-:Y:S02]  /*a610*/  LOP3.LUT R12, R12, 0x38, R11, 0xf8, !PT ;  /* 0x000000380c0c7812 */ /* 0x000fe400078ef80b */
[----:B------:R-:W-:Y:S02]  /*a620*/  LEA.HI.X R39, R21, R118, R29, 0x1, P3 ;  /* 0x0000007615277211 */ /* 0x000fe400018f0c1d */
        /* <DEDUP_REMOVED lines=10> */
[----:B------:R-:W-:Y:S01]  /*a6d0*/  HADD2.F32 R43, -RZ, R135.H0_H0 ;  /* 0x20000087ff2b7230 */ /* 0x000fe20000004100 */
[----:B------:R-:W-:Y:S01]  /*a6e0*/  SHF.R.U64 R72, R72, 0x10, R73 ;  /* 0x0000001048487819 */ /* 0x000fe20000001249 */
[----:B-1----:R-:W-:Y:S01]  /*a6f0*/  HADD2.F32 R40, -RZ, R33.H0_H0 ;  /* 0x20000021ff287230 */ /* 0x002fe20000004100 */
[----:B------:R-:W-:Y:S01]  /*a700*/  SHF.R.U64 R64, R64, 0x10, R65 ;  /* 0x0000001040407819 */ /* 0x000fe20000001241 */
[----:B0-----:R-:W-:Y:S01]  /*a710*/  HADD2.F32 R41, -RZ, R13.H0_H0 ;  /* 0x2000000dff297230 */ /* 0x001fe20000004100 */
[----:B------:R-:W-:Y:S01]  /*a720*/  SHF.R.U64 R74, R74, 0x10, R75 ;  /* 0x000000104a4a7819 */ /* 0x000fe2000000124b */
[----:B------:R-:W-:Y:S02]  /*a730*/  HADD2.F32 R42, -RZ, R137.H0_H0 ;  /* 0x20000089ff2a7230 */ /* 0x000fe40000004100 */
[-C--:B------:R-:W-:Y:S01]  /*a740*/  FMUL.FTZ R44, R40, R43.reuse ;  /* 0x0000002b282c7220 */ /* 0x080fe20000410000 */
[----:B------:R-:W-:Y:S02]  /*a750*/  HADD2.F32 R135, -RZ, R135.H1_H1 ;  /* 0x30000087ff877230 */ /* 0x000fe40000004100 */
[----:B------:R-:W-:Y:S01]  /*a760*/  FMUL.FTZ R43, R41, R43 ;  /* 0x0000002b292b7220 */ /* 0x000fe20000410000 */
[----:B------:R-:W-:-:S02]  /*a770*/  HADD2.F32 R137, -RZ, R137.H1_H1 ;  /* 0x30000089ff897230 */ /* 0x000fc40000004100 */
        /* <DEDUP_REMOVED lines=15> */
[----:B------:R-:W-:Y:S02]  /*a870*/  HADD2.F32 R44, -RZ, R136.H0_H0 ;  /* 0x20000088ff2c7230 */ /* 0x000fe40000004100 */
        /* <DEDUP_REMOVED lines=9> */
[----:B------:R-:W-:Y:S01]  /*a910*/  FFMA.FTZ R46, R43, R45, -R46 ;  /* 0x0000002d2b2e7223 */ /* 0x000fe2000001082e */
[----:B------:R-:W-:-:S02]  /*a920*/  HADD2.F32 R43, -RZ, R15.H1_H1 ;  /* 0x3000000fff2b7230 */ /* 0x000fc40000004100 */
[----:B------:R-:W-:Y:S01]  /*a930*/  FFMA.FTZ R44, R42, R45, R44 ;  /* 0x0000002d2a2c7223 */ /* 0x000fe2000001002c */
[----:B------:R-:W-:Y:S01]  /*a940*/  SHF.R.U32.HI R42, RZ, 0x10, R75 ;  /* 0x00000010ff2a7819 */ /* 0x000fe2000001164b */
[----:B------:R-:W-:Y:S01]  /*a950*/  HADD2.F32 R138, -RZ, R138.H1_H1 ;  /* 0x3000008aff8a7230 */ /* 0x000fe20000004100 */
        /* <DEDUP_REMOVED lines=8> */
[----:B------:R-:W-:Y:S02]  /*a9e0*/  MOV R33, R40 ;  /* 0x0000002800217202 */ /* 0x000fe40000000f00 */
        /* <DEDUP_REMOVED lines=33> */
[----:B------:R-:W-:Y:S01]  /*ac00*/  F2FP.F16.F32.PACK_AB R34, R74, R136 ;  /* 0x000000884a22723e */ /* 0x000fe200000000ff */
[----:B------:R-:W-:-:S07]  /*ac10*/  IMAD.MOV.U32 R35, RZ, RZ, R42 ;  /* 0x000000ffff237224 */ /* 0x000fce00078e002a */
.L_x_2755:
[----:B------:R-:W-:Y:S05]  /*ac20*/  BSYNC B1 ;  /* 0x0000000000017941 */ /* 0x000fea0003800000 */
.L_x_2754:
        /* <DEDUP_REMOVED lines=8> */
.L_x_2661:
[----:B------:R-:W-:-:S04]  /*acb0*/  ULOP3.LUT UR4, UR60, 0x1, URZ, 0xfc, !UPT ;  /* 0x000000013c047892 */ /* 0x000fc8000f8efc3f */
[----:B------:R-:W-:-:S06]  /*acc0*/  UISETP.NE.AND UP0, UPT, UR4, 0x3, UPT ;  /* 0x000000030400788c */ /* 0x000fcc000bf05270 */
[----:B------:R-:W-:-:S13]  /*acd0*/  PLOP3.LUT P0, PT, PT, PT, UP0, 0x80, 0x0 ;  /* 0x000000000000781c */ /* 0x000fda0003f0f008 */
[----:B------:R-:W-:Y:S05]  /*ace0*/  @!P0 BRA `(.L_x_2756) ;  /* 0x0000000000048947 */ /* 0x000fea0003800000 */
[----:B------:R-:W-:Y:S01]  /*acf0*/  BPT.TRAP 0x1 ;  /* 0x000000040000795c */ /* 0x000fe20000300000 */
.L_x_2756:
[----:B------:R-:W-:Y:S01]  /*ad00*/  IMAD R88, R213, 0x8, R23 ;  /* 0x00000008d5587824 */ /* 0x000fe200078e0217 */
[----:B------:R-:W-:Y:S01]  /*ad10*/  SHF.L.U32 R89, R227, 0x1f, RZ ;  /* 0x0000001fe3597819 */ /* 0x000fe200000006ff */
[----:B------:R-:W-:Y:S01]  /*ad20*/  BSSY B1, `(.L_x_2757) ;  /* 0x0000004000017945 */ /* 0x000fe20003800000 */
[----:B------:R-:W-:Y:S02]  /*ad30*/  SHF.R.S32.HI R85, RZ, 0x1f, R31 ;  /* 0x0000001fff557819 */ /* 0x000fe4000001141f */
[----:B------:R-:W0:Y:S02]  /*ad40*/  SYNCS.PHASECHK.TRANS64.TRYWAIT P3, [R88+URZ+0x38890], R89 ;  /* 0x03889059580075a7 */ /* 0x000e24000806017f */
[----:B0-----:R-:W-:Y:S05]  /*ad50*/  @!P3 BRA `(.L_x_2758) ;  /* 0x0000027c0074b947 */ /* 0x001fea0003800000 */
.L_x_3088:
[----:B------:R-:W-:Y:S05]  /*ad60*/  BSYNC B1 ;  /* 0x0000000000017941 */ /* 0x000fea0003800000 */
.L_x_2757:
        /* <DEDUP_REMOVED lines=14> */
[----:B------:R-:W-:Y:S01]  /*ae50*/  IMAD.IADD R36, R87, 0x1, -R225 ;  /* 0x0000000157247824 */ /* 0x000fe200078e0ae1 */
[----:B------:R-:W-:-:S03]  /*ae60*/  IADD3 R13, R13, R15, RZ ;  /* 0x0000000f0d0d7210 */ /* 0x000fc60007ffe0ff */
        /* <DEDUP_REMOVED lines=9> */
.L_x_3092:
[----:B------:R-:W-:Y:S04]  /*af00*/  BSSY B1, `(.L_x_2760) ;  /* 0x0000018000017945 */ /* 0x000fe80003800000 */
[----:B------:R-:W-:Y:S05]  /*af10*/  @!P3 BRA `(.L_x_2761) ;  /* 0x000000000058b947 */ /* 0x000fea0003800000 */
[----:B------:R-:W-:Y:S01]  /*af20*/  ULDC UR4, c[0x0][0x2f4] ;  /* 0x0000bd0000047ab9 */ /* 0x000fe20000000800 */
[----:B------:R-:W-:Y:S01]  /*af30*/  ULDC.64 UR6, c[0x0][0x208] ;  /* 0x0000820000067ab9 */ /* 0x000fe20000000a00 */
[----:B------:R-:W-:Y:S02]  /*af40*/  ISETP.GE.AND P4, PT, R16, UR4, PT ;  /* 0x0000000410007c0c */ /* 0x000fe4000bf86270 */
[----:B------:R-:W-:-:S11]  /*af50*/  ISETP.GE.AND P3, PT, R214, UR4, PT ;  /* 0x00000004d6007c0c */ /* 0x000fd6000bf66270 */
[----:B------:R-:W4:Y:S01]  /*af60*/  @!P4 LDS.128 R12, [R84+0x24400] ;  /* 0x02440000540cc984 */ /* 0x000f220000000c00 */
[----:B---3--:R-:W-:-:S04]  /*af70*/  @!P4 LEA R32, P5, R16, R11, 0x1 ;  /* 0x0000000b1020c211 */ /* 0x008fc800078a08ff */
[----:B--2---:R-:W-:-:S05]  /*af80*/  @!P4 LEA.HI.X R33, R16, R37, R17, 0x1, P5 ;  /* 0x000000251021c211 */ /* 0x004fca00028f0c11 */
[----:B----4-:R2:W-:Y:S01]  /*af90*/  @!P4 ST.E.128 desc[UR6][R32.64], R12 ;  /* 0x0000000c2000c985 */ /* 0x0105e2000c101d06 */
[----:B------:R-:W-:-:S03]  /*afa0*/  ISETP.GE.AND P4, PT, R19, UR4, PT ;  /* 0x0000000413007c0c */ /* 0x000fc6000bf86270 */
[----:B------:R-:W3:Y:S01]  /*afb0*/  @!P3 LDS.128 R12, [R84+0x26c00] ;  /* 0x026c0000540cb984 */ /* 0x000ee20000000c00 */
[----:B--2---:R-:W-:-:S04]  /*afc0*/  @!P3 LEA R32, P5, R212, R11, 0x1 ;  /* 0x0000000bd420b211 */ /* 0x004fc800078a08ff */
[----:B------:R-:W-:-:S05]  /*afd0*/  @!P3 LEA.HI.X R33, R212, R37, R215, 0x1, P5 ;  /* 0x00000025d421b211 */ /* 0x000fca00028f0cd7 */
[----:B---3--:R2:W-:Y:S01]  /*afe0*/  @!P3 ST.E.128 desc[UR6][R32.64], R12 ;  /* 0x0000000c2000b985 */ /* 0x0085e2000c101d06 */
[----:B------:R-:W-:-:S03]  /*aff0*/  ISETP.GE.AND P3, PT, R22, UR4, PT ;  /* 0x0000000416007c0c */ /* 0x000fc6000bf66270 */
[----:B------:R-:W3:Y:S01]  /*b000*/  @!P4 LDS.128 R12, [R84+0x29400] ;  /* 0x02940000540cc984 */ /* 0x000ee20000000c00 */
[----:B--2---:R-:W-:-:S04]  /*b010*/  @!P4 LEA R32, P5, R19, R11, 0x1 ;  /* 0x0000000b1320c211 */ /* 0x004fc800078a08ff */
[----:B------:R-:W-:-:S05]  /*b020*/  @!P4 LEA.HI.X R33, R19, R37, R219, 0x1, P5 ;  /* 0x000000251321c211 */ /* 0x000fca00028f0cdb */
[----:B---3--:R2:W-:Y:S04]  /*b030*/  @!P4 ST.E.128 desc[UR6][R32.64], R12 ;  /* 0x0000000c2000c985 */ /* 0x0085e8000c101d06 */
[----:B------:R-:W3:Y:S01]  /*b040*/  @!P3 LDS.128 R12, [R84+0x2bc00] ;  /* 0x02bc0000540cb984 */ /* 0x000ee20000000c00 */
[----:B--2---:R-:W-:-:S04]  /*b050*/  @!P3 LEA R32, P4, R22, R11, 0x1 ;  /* 0x0000000b1620b211 */ /* 0x004fc800078808ff */
[----:B------:R-:W-:-:S05]  /*b060*/  @!P3 LEA.HI.X R33, R22, R37, R218, 0x1, P4 ;  /* 0x000000251621b211 */ /* 0x000fca00020f0cda */
[----:B---3--:R4:W-:Y:S04]  /*b070*/  @!P3 ST.E.128 desc[UR6][R32.64], R12 ;  /* 0x0000000c2000b985 */ /* 0x0089e8000c101d06 */
.L_x_2761:
[----:B------:R-:W-:Y:S05]  /*b080*/  BSYNC B1 ;  /* 0x0000000000017941 */ /* 0x000fea0003800000 */
.L_x_2760:
[----:B------:R-:W-:-:S03]  /*b090*/  UMOV UR4, 0xffffffff ;  /* 0xffffffff00047882 */ /* 0x000fc60000000000 */
[----:B------:R-:W-:Y:S05]  /*b0a0*/  BRA.DIV UR4, `(.L_x_2762) ;  /* 0x0000027e04007947 */ /* 0x000fea000b800000 */
[----:B--2---:R2:W0:Y:S04]  /*b0b0*/  SHFL.IDX PT, R37, R35, 0x1, 0x181f ;  /* 0x00381f0023257f89 */ /* 0x00442800000e0000 */
[----:B---3--:R2:W3:Y:S02]  /*b0c0*/  SHFL.IDX PT, R11, R34, 0x1, 0x181f ;  /* 0x00381f00220b7f89 */ /* 0x0084e400000e0000 */
.L_x_3096:
[----:B------:R-:W-:Y:S01]  /*b0d0*/  ISETP.GE.AND P3, PT, R36, 0x21, PT ;  /* 0x000000212400780c */ /* 0x000fe20003f66270 */
[----:B------:R-:W-:-:S12]  /*b0e0*/  BSSY B1, `(.L_x_2763) ;  /* 0x0000018000017945 */ /* 0x000fd80003800000 */
[----:B------:R-:W-:Y:S05]  /*b0f0*/  @!P3 BRA `(.L_x_2764) ;  /* 0x000000000058b947 */ /* 0x000fea0003800000 */
[----:B------:R-:W-:Y:S01]  /*b100*/  ULDC UR4, c[0x0][0x2f4] ;  /* 0x0000bd0000047ab9 */ /* 0x000fe20000000800 */
[----:B------:R-:W-:Y:S01]  /*b110*/  ULDC.64 UR6, c[0x0][0x208] ;  /* 0x0000820000067ab9 */ /* 0x000fe20000000a00 */
[----:B------:R-:W-:Y:S02]  /*b120*/  ISETP.GE.AND P5, PT, R16, UR4, PT ;  /* 0x0000000410007c0c */ /* 0x000fe4000bfa6270 */
[----:B------:R-:W-:-:S11]  /*b130*/  ISETP.GE.AND P4, PT, R214, UR4, PT ;  /* 0x00000004d6007c0c */ /* 0x000fd6000bf86270 */
[----:B----4-:R-:W4:Y:S01]  /*b140*/  @!P5 LDS.128 R12, [R84+0x25400] ;  /* 0x02540000540cd984 */ /* 0x010f220000000c00 */
[----:B---3--:R-:W-:-:S04]  /*b150*/  @!P5 LEA R32, P3, R16, R11, 0x1 ;  /* 0x0000000b1020d211 */ /* 0x008fc800078608ff */
[----:B0-----:R-:W-:Y:S02]  /*b160*/  @!P5 LEA.HI.X R33, R16, R37, R17, 0x1, P3 ;  /* 0x000000251021d211 */ /* 0x001fe400018f0c11 */
[----:B------:R-:W-:-:S03]  /*b170*/  ISETP.GE.AND P3, PT, R19, UR4, PT ;  /* 0x0000000413007c0c */ /* 0x000fc6000bf66270 */
[----:B----4-:R0:W-:Y:S04]  /*b180*/  @!P5 ST.E.128 desc[UR6][R32.64], R12 ;  /* 0x0000000c2000d985 */ /* 0x0101e8000c101d06 */
[----:B------:R-:W3:Y:S01]  /*b190*/  @!P4 LDS.128 R12, [R84+0x27c00] ;  /* 0x027c0000540cc984 */ /* 0x000ee20000000c00 */
[----:B0-----:R-:W-:-:S04]  /*b1a0*/  @!P4 LEA R32, P5, R212, R11, 0x1 ;  /* 0x0000000bd420c211 */ /* 0x001fc800078a08ff */
[----:B------:R-:W-:-:S05]  /*b1b0*/  @!P4 LEA.HI.X R33, R212, R37, R215, 0x1, P5 ;  /* 0x00000025d421c211 */ /* 0x000fca00028f0cd7 */
[----:B---3--:R0:W-:Y:S01]  /*b1c0*/  @!P4 ST.E.128 desc[UR6][R32.64], R12 ;  /* 0x0000000c2000c985 */ /* 0x0081e2000c101d06 */
[----:B------:R-:W-:-:S03]  /*b1d0*/  ISETP.GE.AND P4, PT, R22, UR4, PT ;  /* 0x0000000416007c0c */ /* 0x000fc6000bf86270 */
[----:B------:R-:W3:Y:S01]  /*b1e0*/  @!P3 LDS.128 R12, [R84+0x2a400] ;  /* 0x02a40000540cb984 */ /* 0x000ee20000000c00 */
[----:B0-----:R-:W-:-:S04]  /*b1f0*/  @!P3 LEA R32, P5, R19, R11, 0x1 ;  /* 0x0000000b1320b211 */ /* 0x001fc800078a08ff */
[----:B------:R-:W-:-:S05]  /*b200*/  @!P3 LEA.HI.X R33, R19, R37, R219, 0x1, P5 ;  /* 0x000000251321b211 */ /* 0x000fca00028f0cdb */
[----:B---3--:R0:W-:Y:S04]  /*b210*/  @!P3 ST.E.128 desc[UR6][R32.64], R12 ;  /* 0x0000000c2000b985 */ /* 0x0081e8000c101d06 */
[----:B------:R-:W3:Y:S01]  /*b220*/  @!P4 LDS.128 R12, [R84+0x2cc00] ;  /* 0x02cc0000540cc984 */ /* 0x000ee20000000c00 */
[----:B0-----:R-:W-:-:S04]  /*b230*/  @!P4 LEA R32, P3, R22, R11, 0x1 ;  /* 0x0000000b1620c211 */ /* 0x001fc800078608ff */
[----:B------:R-:W-:-:S05]  /*b240*/  @!P4 LEA.HI.X R33, R22, R37, R218, 0x1, P3 ;  /* 0x000000251621c211 */ /* 0x000fca00018f0cda */
[----:B---3--:R0:W-:Y:S04]  /*b250*/  @!P4 ST.E.128 desc[UR6][R32.64], R12 ;  /* 0x0000000c2000c985 */ /* 0x0081e8000c101d06 */
.L_x_2764:
[----:B------:R-:W-:Y:S05]  /*b260*/  BSYNC B1 ;  /* 0x0000000000017941 */ /* 0x000fea0003800000 */
.L_x_2763:
[----:B------:R-:W-:-:S03]  /*b270*/  UMOV UR4, 0xffffffff ;  /* 0xffffffff00047882 */ /* 0x000fc60000000000 */
[----:B------:R-:W-:Y:S05]  /*b280*/  BRA.DIV UR4, `(.L_x_2765) ;  /* 0x0000027a04d47947 */ /* 0x000fea000b800000 */
[----:B-12---:R-:W1:Y:S04]  /*b290*/  SHFL.IDX PT, R35, R35, 0x2, 0x181f ;  /* 0x00581f0023237f89 */ /* 0x006e6800000e0000 */
[----:B------:R-:W2:Y:S02]  /*b2a0*/  SHFL.IDX PT, R34, R34, 0x2, 0x181f ;  /* 0x00581f0022227f89 */ /* 0x000ea400000e0000 */
.L_x_3100:
[----:B------:R-:W-:-:S13]  /*b2b0*/  ISETP.GE.AND P3, PT, R36, 0x41, PT ;  /* 0x000000412400780c */ /* 0x000fda0003f66270 */
[----:B------:R-:W-:Y:S05]  /*b2c0*/  @!P3 BRA `(.L_x_2707) ;  /* 0x000000000058b947 */ /* 0x000fea0003800000 */
[----:B------:R-:W-:Y:S01]  /*b2d0*/  ULDC UR4, c[0x0][0x2f4] ;  /* 0x0000bd0000047ab9 */ /* 0x000fe20000000800 */
[----:B------:R-:W-:Y:S01]  /*b2e0*/  ULDC.64 UR6, c[0x0][0x208] ;  /* 0x0000820000067ab9 */ /* 0x000fe20000000a00 */
[----:B------:R-:W-:Y:S02]  /*b2f0*/  ISETP.GE.AND P5, PT, R16, UR4, PT ;  /* 0x0000000410007c0c */ /* 0x000fe4000bfa6270 */
[----:B------:R-:W-:-:S11]  /*b300*/  ISETP.GE.AND P4, PT, R214, UR4, PT ;  /* 0x00000004d6007c0c */ /* 0x000fd6000bf86270 */
[----:B0---4-:R-:W0:Y:S01]  /*b310*/  @!P5 LDS.128 R12, [R84+0x26400] ;  /* 0x02640000540cd984 */ /* 0x011e220000000c00 */
        /* <DEDUP_REMOVED lines=11> */
[----:B------:R-:W-:-:S05]  /*b3d0*/  @!P3 LEA.HI.X R33, R19, R35, R219, 0x1, P5 ;  /* 0x000000231321b211 */ /* 0x000fca00028f0cdb */
[----:B-1----:R0:W-:Y:S04]  /*b3e0*/  @!P3 ST.E.128 desc[UR6][R32.64], R12 ;  /* 0x0000000c2000b985 */ /* 0x0021e8000c101d06 */
[----:B------:R-:W1:Y:S01]  /*b3f0*/  @!P4 LDS.128 R12, [R84+0x2dc00] ;  /* 0x02dc0000540cc984 */ /* 0x000e620000000c00 */
[----:B0-----:R-:W-:-:S04]  /*b400*/  @!P4 LEA R32, P3, R22, R34, 0x1 ;  /* 0x000000221620c211 */ /* 0x001fc800078608ff */
[----:B------:R-:W-:-:S05]  /*b410*/  @!P4 LEA.HI.X R33, R22, R35, R218, 0x1, P3 ;  /* 0x000000231621c211 */ /* 0x000fca00018f0cda */
[----:B-1----:R0:W-:Y:S04]  /*b420*/  @!P4 ST.E.128 desc[UR6][R32.64], R12 ;  /* 0x0000000c2000c985 */ /* 0x0021e8000c101d06 */
.L_x_2707:
[----:B------:R-:W-:Y:S05]  /*b430*/  BSYNC B0 ;  /* 0x0000000000007941 */ /* 0x000fea0003800000 */
.L_x_2660:
        /* <DEDUP_REMOVED lines=12> */
[----:B------:R-:W-:-:S05]  /*b500*/  @!P3 VIADD R11, R88, 0x388a0 ;  /* 0x000388a0580bb836 */ /* 0x000fca0000000000 */
[----:B------:R-:W-:-:S04]  /*b510*/  @!P3 PRMT R11, RZ, 0x654, R11 ;  /* 0x00000654ff0bb816 */ /* 0x000fc8000000000b */
[----:B------:R3:W-:Y:S01]  /*b520*/  @!P3 SYNCS.ARRIVE.TRANS64.RED.A1T0 RZ, [R11+URZ], RZ ;  /* 0x000000ff0bffb9a7 */ /* 0x0007e2000810043f */
[----:B------:R-:W-:Y:S05]  /*b530*/  @!P0 BRA `(.L_x_2767) ;  /* 0x0000000000048947 */ /* 0x000fea0003800000 */
[----:B------:R-:W-:Y:S01]  /*b540*/  BPT.TRAP 0x1 ;  /* 0x000000040000795c */ /* 0x000fe20000300000 */
.L_x_2767:
[----:B------:R-:W-:Y:S05]  /*b550*/  BSYNC B0 ;  /* 0x0000000000007941 */ /* 0x000fea0003800000 */
.L_x_2766:
[----:B------:R-:W5:Y:S01]  /*b560*/  SYNCS.PHASECHK.TRANS64.TRYWAIT P0, [R88+URZ+0x388b0], R89 ;  /* 0x0388b059580075a7 */ /* 0x000f62000800017f */
[----:B------:R-:W-:Y:S01]  /*b570*/  ULDC UR61, c[0x0][0x2f4] ;  /* 0x0000bd00003d7ab9 */ /* 0x000fe20000000800 */
[----:B------:R-:W-:Y:S04]  /*b580*/  BSSY B0, `(.L_x_2768) ;  /* 0x0000002000007945 */ /* 0x000fe80003800000 */
[----:B-----5:R-:W-:Y:S05]  /*b590*/  @!P0 BRA `(.L_x_2769) ;  /* 0x00000278005c8947 */ /* 0x020fea0003800000 */
.L_x_3101:
[----:B------:R-:W-:Y:S05]  /*b5a0*/  BSYNC B0 ;  /* 0x0000000000007941 */ /* 0x000fea0003800000 */
.L_x_2768:
[----:B------:R-:W-:Y:S01]  /*b5b0*/  ULDC.64 UR4, c[0x0][0x328] ;  /* 0x0000ca0000047ab9 */ /* 0x000fe20000000a00 */
[----:B------:R-:W-:Y:S01]  /*b5c0*/  IADD3 R87, -R225, R87, RZ ;  /* 0x00000057e1577210 */ /* 0x000fe20007ffe1ff */
[----:B0---4-:R-:W-:Y:S01]  /*b5d0*/  IMAD R14, R85, UR4, RZ ;  /* 0x00000004550e7c24 */ /* 0x011fe2000f8e02ff */
[----:B------:R-:W-:Y:S01]  /*b5e0*/  ULDC.64 UR6, c[0x0][0x318] ;  /* 0x0000c60000067ab9 */ /* 0x000fe20000000a00 */
[----:B------:R-:W-:Y:S01]  /*b5f0*/  IMAD.WIDE.U32 R12, R31, UR4, RZ ;  /* 0x000000041f0c7c25 */ /* 0x000fe2000f8e00ff */
[C---:B------:R-:W-:Y:S01]  /*b600*/  ISETP.GE.AND P4, PT, R87.reuse, 0x1, PT ;  /* 0x000000015700780c */ /* 0x040fe20003f86270 */
[----:B------:R-:W-:Y:S01]  /*b610*/  BSSY B0, `(.L_x_2770) ;  /* 0x0000026000007945 */ /* 0x000fe20003800000 */
[----:B------:R-:W-:Y:S01]  /*b620*/  ISETP.GE.AND P0, PT, R87, 0x21, PT ;  /* 0x000000215700780c */ /* 0x000fe20003f06270 */
[----:B------:R-:W-:Y:S01]  /*b630*/  IMAD R31, R31, UR5, R14 ;  /* 0x000000051f1f7c24 */ /* 0x000fe2000f8e020e */
[----:B------:R-:W-:Y:S02]  /*b640*/  ULDC.64 UR4, c[0x0][0x338] ;  /* 0x0000ce0000047ab9 */ /* 0x000fe40000000a00 */
[----:B---3--:R-:W-:-:S02]  /*b650*/  IMAD R11, R86, UR4, RZ ;  /* 0x00000004560b7c24 */ /* 0x008fc4000f8e02ff */
        /* <DEDUP_REMOVED lines=8> */
[----:B-1----:R-:W-:Y:S01]  /*b6e0*/  LEA.HI.X R32, R12, UR7, R13, 0x1, P5 ;  /* 0x000000070c207c11 */ /* 0x002fe2000a8f0c0d */
[----:B------:R0:W1:Y:S04]  /*b6f0*/  SHFL.IDX PT, R35, R11, RZ, 0x181f ;  /* 0x00181fff0b237589 */ /* 0x00006800000e0000 */
        /* <DEDUP_REMOVED lines=23> */
.L_x_2771:
[----:B------:R-:W-:Y:S05]  /*b870*/  BSYNC B0 ;  /* 0x0000000000007941 */ /* 0x000fea0003800000 */
.L_x_2770:
[----:B---3--:R3:W0:Y:S01]  /*b880*/  SHFL.IDX PT, R33, R32, 0x1, 0x181f ;  /* 0x00381f0020217f89 */ /* 0x00862200000e0000 */
[----:B------:R-:W-:Y:S03]  /*b890*/  BSSY B0, `(.L_x_2772) ;  /* 0x0000018000007945 */ /* 0x000fe60003800000 */
[----:B-1----:R3:W1:Y:S01]  /*b8a0*/  SHFL.IDX PT, R35, R11, 0x1, 0x181f ;  /* 0x00381f000b237f89 */ /* 0x00266200000e0000 */
[----:B------:R-:W-:Y:S05]  /*b8b0*/  @!P0 BRA `(.L_x_2773) ;  /* 0x0000000000548947 */ /* 0x000fea0003800000 */
[----:B------:R-:W-:Y:S01]  /*b8c0*/  ISETP.GE.AND P5, PT, R16, UR61, PT ;  /* 0x0000003d10007c0c */ /* 0x000fe2000bfa6270 */
[----:B------:R-:W-:Y:S01]  /*b8d0*/  ULDC.64 UR4, c[0x0][0x208] ;  /* 0x0000820000047ab9 */ /* 0x000fe20000000a00 */
[----:B------:R-:W-:-:S11]  /*b8e0*/  ISETP.GE.AND P4, PT, R214, UR61, PT ;  /* 0x0000003dd6007c0c */ /* 0x000fd6000bf86270 */
[----:B----4-:R-:W4:Y:S01]  /*b8f0*/  @!P5 LDS.128 R12, [R84+0x1400] ;  /* 0x00140000540cd984 */ /* 0x010f220000000c00 */
[----:B-1----:R-:W-:-:S04]  /*b900*/  @!P5 LEA R30, P0, R16, R35, 0x1 ;  /* 0x00000023101ed211 */ /* 0x002fc800078008ff */
[----:B0-----:R-:W-:Y:S02]  /*b910*/  @!P5 LEA.HI.X R31, R16, R33, R17, 0x1, P0 ;  /* 0x00000021101fd211 */ /* 0x001fe400000f0c11 */
[----:B------:R-:W-:-:S03]  /*b920*/  ISETP.GE.AND P0, PT, R19, UR61, PT ;  /* 0x0000003d13007c0c */ /* 0x000fc6000bf06270 */
[----:B----4-:R0:W-:Y:S04]  /*b930*/  @!P5 ST.E.128 desc[UR4][R30.64], R12 ;  /* 0x0000000c1e00d985 */ /* 0x0101e8000c101d04 */
        /* <DEDUP_REMOVED lines=13> */
.L_x_2773:
[----:B------:R-:W-:Y:S05]  /*ba10*/  BSYNC B0 ;  /* 0x0000000000007941 */ /* 0x000fea0003800000 */
.L_x_2772:
[----:B------:R-:W-:Y:S01]  /*ba20*/  ISETP.GE.AND P0, PT, R87, 0x41, PT ;  /* 0x000000415700780c */ /* 0x000fe20003f06270 */
[----:B0-----:R0:W0:Y:S01]  /*ba30*/  SHFL.IDX PT, R33, R32, 0x2, 0x181f ;  /* 0x00581f0020217f89 */ /* 0x00102200000e0000 */
[----:B------:R-:W-:Y:S03]  /*ba40*/  BSSY B0, `(.L_x_2774) ;  /* 0x0000018000007945 */ /* 0x000fe60003800000 */
[----:B---3--:R-:W3:Y:S08]  /*ba50*/  SHFL.IDX PT, R11, R11, 0x2, 0x181f ;  /* 0x00581f000b0b7f89 */ /* 0x008ef000000e0000 */
[----:B------:R-:W-:Y:S05]  /*ba60*/  @!P0 BRA `(.L_x_2775) ;  /* 0x0000000000548947 */ /* 0x000fea0003800000 */
[----:B------:R-:W-:Y:S01]  /*ba70*/  ISETP.GE.AND P5, PT, R16, UR61, PT ;  /* 0x0000003d10007c0c */ /* 0x000fe2000bfa6270 */
[----:B------:R-:W-:Y:S01]  /*ba80*/  ULDC.64 UR4, c[0x0][0x208] ;  /* 0x0000820000047ab9 */ /* 0x000fe20000000a00 */
        /* <DEDUP_REMOVED lines=19> */
.L_x_2775:
[----:B------:R-:W-:Y:S05]  /*bbc0*/  BSYNC B0 ;  /* 0x0000000000007941 */ /* 0x000fea0003800000 */
.L_x_2774:
[----:B------:R-:W-:Y:S01]  /*bbd0*/  @!PT LDS RZ, [RZ] ;  /* 0x00000000fffff984 */ /* 0x000fe20000000800 */
[----:B------:R-:W-:Y:S01]  /*bbe0*/  @!PT LDS RZ, [RZ] ;  /* 0x00000000fffff984 */ /* 0x000fe20000000800 */
[----:B------:R-:W-:Y:S01]  /*bbf0*/  @!PT LDS RZ, [RZ] ;  /* 0x00000000fffff984 */ /* 0x000fe20000000800 */
[----:B------:R-:W-:Y:S01]  /*bc00*/  @!PT LDS RZ, [RZ] ;  /* 0x00000000fffff984 */ /* 0x000fe20000000800 */
[----:B------:R5:W-:Y:S06]  /*bc10*/  MEMBAR.ALL.CTA ;  /* 0x0000000000007992 */ /* 0x000bec0000008000 */
[----:B-----5:R-:W5:Y:S01]  /*bc20*/  FENCE.VIEW.ASYNC.S ;  /* 0x00000000000073c6 */ /* 0x020f620000000000 */
[----:B------:R-:W-:Y:S01]  /*bc30*/  @!P3 VIADD R88, R88, 0x388c0 ;  /* 0x000388c05858b836 */ /* 0x000fe20000000000 */
[----:B-----5:R0:W-:Y:S01]  /*bc40*/  BAR.SYNC.DEFER_BLOCKING R157, 0x80 ;  /* 0x0002009d0000751d */ /* 0x0201e20000010000 */
[----:B------:R-:W-:Y:S01]  /*bc50*/  ISETP.NE.AND P4, PT, R110, RZ, PT ;  /* 0x000000ff6e00720c */ /* 0x000fe20003f85270 */
[----:B------:R-:W-:-:S02]  /*bc60*/  VIADD R213, R213, 0x1 ;  /* 0x00000001d5d57836 */ /* 0x000fc40000000000 */
[----:B------:R-:W-:Y:S02]  /*bc70*/  @!P3 PRMT R88, RZ, 0x654, R88 ;  /* 0x00000654ff58b816 */ /* 0x000fe40000000058 */
[----:B------:R-:W-:Y:S02]  /*bc80*/  PLOP3.LUT P0, PT, PT, PT, PT, 0x8, 0x0 ;  /* 0x000000000000781c */ /* 0x000fe40003f0e170 */
[----:B------:R1:W-:Y:S01]  /*bc90*/  @!P3 SYNCS.ARRIVE.TRANS64.RED.A1T0 RZ, [R88+URZ], RZ ;  /* 0x000000ff58ffb9a7 */ /* 0x0003e2000810043f */
[----:B------:R-:W-:-:S04]  /*bca0*/  ISETP.NE.AND P3, PT, R213, 0x2, PT ;  /* 0x00000002d500780c */ /* 0x000fc80003f65270 */
[----:B0---4-:R-:W-:Y:S02]  /*bcb0*/  SEL R12, RZ, 0x1, P3 ;  /* 0x00000001ff0c7807 */ /* 0x011fe40001800000 */
[----:B------:R-:W-:Y:S02]  /*bcc0*/  SEL R213, R213, RZ, P3 ;  /* 0x000000ffd5d57207 */ /* 0x000fe40001800000 */
[----:B------:R-:W-:Y:S01]  /*bcd0*/  LOP3.LUT R227, R227, R12, RZ, 0x3c, !PT ;  /* 0x0000000ce3e37212 */ /* 0x000fe200078e3cff */
[----:B-1----:R-:W-:Y:S06]  /*bce0*/  @P4 BRA `(.L_x_2776) ;  /* 0xffffff7400004947 */ /* 0x002fec000383ffff */
.L_x_2655:
[----:B---3--:R-:W3:Y:S01]  /*bcf0*/  LDL R11, [R1+0x68] ;  /* 0x00006800010b7983 */ /* 0x008ee20000100800 */
[----:B------:R-:W1:Y:S01]  /*bd00*/  LDC R0, c[0x0][0x448] ;  /* 0x00011200ff007b82 */ /* 0x000e620000000800 */
[----:B------:R-:W-:Y:S01]  /*bd10*/  BSSY B0, `(.L_x_2777) ;  /* 0x0000011000007945 */ /* 0x000fe20003800000 */
[----:B------:R-:W-:Y:S02]  /*bd20*/  MOV R2, RZ ;  /* 0x000000ff00027202 */ /* 0x000fe40000000f00 */
[----:B-1----:R-:W-:-:S13]  /*bd30*/  ISETP.NE.AND P1, PT, R0, 0x1, PT ;  /* 0x000000010000780c */ /* 0x002fda0003f25270 */
[----:B------:R-:W1:Y:S08]  /*bd40*/  @P1 LDC R0, c[0x0][0x44c] ;  /* 0x00011300ff001b82 */ /* 0x000e700000000800 */
[----:B------:R-:W4:Y:S01]  /*bd50*/  @P1 LDC R5, c[0x0][0x450] ;  /* 0x00011400ff051b82 */ /* 0x000f220000000800 */
[----:B---3--:R-:W-:-:S04]  /*bd60*/  VIADD R3, R11, 0x7f ;  /* 0x0000007f0b037836 */ /* 0x008fc80000000000 */
[----:B-1----:R-:W-:-:S05]  /*bd70*/  @P1 IMAD.HI.U32 R0, R3, R0, RZ ;  /* 0x0000000003001227 */ /* 0x002fca00078e00ff */
[----:B----4-:R-:W-:-:S05]  /*bd80*/  @P1 SHF.R.U32.HI R3, RZ, R5, R0 ;  /* 0x00000005ff031219 */ /* 0x010fca0000011600 */
[----:B------:R-:W-:-:S04]  /*bd90*/  IMAD.IADD R3, R130, 0x1, R3 ;  /* 0x0000000182037824 */ /* 0x000fc800078e0203 */
[----:B------:R-:W-:-:S05]  /*bda0*/  IMAD.HI R3, R3, 0x66666667, RZ ;  /* 0x6666666703037827 */ /* 0x000fca00078e02ff */
[----:B------:R-:W-:-:S04]  /*bdb0*/  SHF.R.U32.HI R0, RZ, 0x1f, R3 ;  /* 0x0000001fff007819 */ /* 0x000fc80000011603 */
[----:B------:R-:W-:-:S04]  /*bdc0*/  LEA.HI.SX32 R0, R3, R0, 0x1b ;  /* 0x0000000003007211 */ /* 0x000fc800078fdaff */
[----:B------:R-:W-:-:S04]  /*bdd0*/  VIMNMX R131, R131, R0, PT ;  /* 0x0000000083837248 */ /* 0x000fc80003fe0100 */
[----:B------:R-:W-:Y:S01]  /*bde0*/  ISETP.GE.AND P1, PT, R131, 0x1, PT ;  /* 0x000000018300780c */ /* 0x000fe20003f26270 */
[----:B------:R-:W-:-:S12]  /*bdf0*/  @P0 BRA `(.L_x_2778) ;  /* 0x0000000000080947 */ /* 0x000fd80003800000 */
[----:B------:R-:W1:Y:S02]  /*be00*/  FENCE.VIEW.ASYNC.G ;  /* 0x00000000000073c6 */ /* 0x000e640000000100 */
[----:B-1----:R-:W-:Y:S06]  /*be10*/  BAR.ARV 0xc, 0x180 ;  /* 0x0306000000007b1d */ /* 0x002fec0000002000 */
.L_x_2778:
[----:B------:R-:W-:Y:S05]  /*be20*/  BSYNC B0 ;  /* 0x0000000000007941 */ /* 0x000fea0003800000 */
.L_x_2777:
[----:B------:R-:W-:Y:S04]  /*be30*/  BSSY B0, `(.L_x_2779) ;  /* 0x0000021000007945 */ /* 0x000fe80003800000 */
[----:B------:R-:W-:Y:S05]  /*be40*/  @!P1 BRA `(.L_x_2780) ;  /* 0x00000000007c9947 */ /* 0x000fea0003800000 */
[----:B------:R-:W3:Y:S01]  /*be50*/  LDL R0, [R1+0x84] ;  /* 0x0000840001007983 */ /* 0x000ee20000100800 */
[----:B------:R-:W-:Y:S01]  /*be60*/  ULDC UR4, c[0x0][0x9f0] ;  /* 0x00027c0000047ab9 */ /* 0x000fe20000000800 */
[----:B---3--:R-:W-:-:S04]  /*be70*/  ISETP.NE.AND P0, PT, R0, RZ, PT ;  /* 0x000000ff0000720c */ /* 0x008fc80003f05270 */
[----:B------:R-:W-:-:S04]  /*be80*/  SEL R6, R0, UR4, P0 ;  /* 0x0000000400067c07 */ /* 0x000fc80008000000 */
[-C--:B------:R-:W-:Y:S02]  /*be90*/  IABS R5, R6.reuse ;  /* 0x0000000600057213 */ /* 0x080fe40000000000 */
[----:B------:R-:W-:Y:S02]  /*bea0*/  IABS R9, R6 ;  /* 0x0000000600097213 */ /* 0x000fe40000000000 */
[----:B------:R-:W1:Y:S01]  /*beb0*/  I2F.RP R4, R5 ;  /* 0x0000000500047306 */ /* 0x000e620000209400 */
[----:B------:R-:W-:Y:S02]  /*bec0*/  IADD3 R0, R6, -0x1, R131 ;  /* 0xffffffff06007810 */ /* 0x000fe40007ffe083 */
[----:B------:R-:W-:-:S05]  /*bed0*/  IMAD.MOV R9, RZ, RZ, -R9 ;  /* 0x000000ffff097224 */ /* 0x000fca00078e0a09 */
[----:B-1----:R-:W1:Y:S02]  /*bee0*/  MUFU.RCP R4, R4 ;  /* 0x0000000400047308 */ /* 0x002e640000001000 */
[----:B-1----:R-:W-:Y:S01]  /*bef0*/  VIADD R2, R4, 0xffffffe ;  /* 0x0ffffffe04027836 */ /* 0x002fe20000000000 */
[----:B------:R-:W-:Y:S02]  /*bf00*/  IABS R4, R0 ;  /* 0x0000000000047213 */ /* 0x000fe40000000000 */
[----:B------:R-:W-:-:S03]  /*bf10*/  LOP3.LUT R0, R0, R6, RZ, 0x3c, !PT ;  /* 0x0000000600007212 */ /* 0x000fc600078e3cff */
[----:B------:R1:W3:Y:S01]  /*bf20*/  F2I.FTZ.U32.TRUNC.NTZ R3, R2 ;  /* 0x0000000200037305 */ /* 0x0002e2000021f000 */
[----:B------:R-:W-:Y:S01]  /*bf30*/  ISETP.GE.AND P2, PT, R0, RZ, PT ;  /* 0x000000ff0000720c */ /* 0x000fe20003f46270 */
[----:B-1----:R-:W-:Y:S02]  /*bf40*/  IMAD.MOV.U32 R2, RZ, RZ, RZ ;  /* 0x000000ffff027224 */ /* 0x002fe400078e00ff */
[----:B---3--:R-:W-:-:S04]  /*bf50*/  IMAD.MOV R8, RZ, RZ, -R3 ;  /* 0x000000ffff087224 */ /* 0x008fc800078e0a03 */
[----:B------:R-:W-:-:S04]  /*bf60*/  IMAD R7, R8, R5, RZ ;  /* 0x0000000508077224 */ /* 0x000fc800078e02ff */
[----:B------:R-:W-:Y:S01]  /*bf70*/  IMAD.HI.U32 R3, R3, R7, R2 ;  /* 0x0000000703037227 */ /* 0x000fe200078e0002 */
[----:B------:R-:W-:-:S05]  /*bf80*/  MOV R2, R9 ;  /* 0x0000000900027202 */ /* 0x000fca0000000f00 */
[----:B------:R-:W-:-:S04]  /*bf90*/  IMAD.HI.U32 R3, R3, R4, RZ ;  /* 0x0000000403037227 */ /* 0x000fc800078e00ff */
[----:B------:R-:W-:-:S05]  /*bfa0*/  IMAD R2, R3, R2, R4 ;  /* 0x0000000203027224 */ /* 0x000fca00078e0204 */
[----:B------:R-:W-:-:S13]  /*bfb0*/  ISETP.GT.U32.AND P1, PT, R5, R2, PT ;  /* 0x000000020500720c */ /* 0x000fda0003f24070 */
[----:B------:R-:W-:Y:S02]  /*bfc0*/  @!P1 IMAD.IADD R2, R2, 0x1, -R5 ;  /* 0x0000000102029824 */ /* 0x000fe400078e0a05 */
[----:B------:R-:W-:Y:S01]  /*bfd0*/  @!P1 VIADD R3, R3, 0x1 ;  /* 0x0000000103039836 */ /* 0x000fe20000000000 */
[----:B------:R-:W-:Y:S02]  /*bfe0*/  ISETP.NE.AND P1, PT, R6, RZ, PT ;  /* 0x000000ff0600720c */ /* 0x000fe40003f25270 */
[----:B------:R-:W-:-:S13]  /*bff0*/  ISETP.GE.U32.AND P0, PT, R2, R5, PT ;  /* 0x000000050200720c */ /* 0x000fda0003f06070 */
[----:B------:R-:W-:-:S04]  /*c000*/  @P0 VIADD R3, R3, 0x1 ;  /* 0x0000000103030836 */ /* 0x000fc80000000000 */
[----:B------:R-:W-:-:S05]  /*c010*/  IMAD.MOV.U32 R2, RZ, RZ, R3 ;  /* 0x000000ffff027224 */ /* 0x000fca00078e0003 */
[----:B------:R-:W-:Y:S02]  /*c020*/  @!P2 IADD3 R2, -R2, RZ, RZ ;  /* 0x000000ff0202a210 */ /* 0x000fe40007ffe1ff */
[----:B------:R-:W-:-:S07]  /*c030*/  @!P1 LOP3.LUT R2, RZ, R6, RZ, 0x33, !PT ;  /* 0x00000006ff029212 */ /* 0x000fce00078e33ff */
.L_x_2780:
[----:B------:R-:W-:Y:S05]  /*c040*/  BSYNC B0 ;  /* 0x0000000000007941 */ /* 0x000fea0003800000 */
.L_x_2779:
[----:B------:R-:W3:Y:S01]  /*c050*/  LDL R0, [R1+0x98] ;  /* 0x0000980001007983 */ /* 0x000ee20000100800 */
[----:B------:R-:W-:Y:S01]  /*c060*/  PLOP3.LUT P0, PT, PT, PT, PT, 0x80, 0x0 ;  /* 0x000000000000781c */ /* 0x000fe20003f0f070 */
[----:B------:R-:W-:Y:S01]  /*c070*/  IMAD.MOV.U32 R153, RZ, RZ, RZ ;  /* 0x000000ffff997224 */ /* 0x000fe200078e00ff */
[----:B------:R-:W-:Y:S01]  /*c080*/  CS2R R150, SRZ ;  /* 0x0000000000967805 */ /* 0x000fe2000001ff00 */
[----:B------:R-:W-:Y:S01]  /*c090*/  IMAD.MOV.U32 R154, RZ, RZ, RZ ;  /* 0x000000ffff9a7224 */ /* 0x000fe200078e00ff */
        /* <DEDUP_REMOVED lines=13> */
[----:B--2---:R-:W-:Y:S02]  /*c170*/  CS2R R120, SRZ ;  /* 0x0000000000787805 */ /* 0x004fe4000001ff00 */
        /* <DEDUP_REMOVED lines=53> */
[----:B-1----:R-:W-:Y:S05]  /*c4d0*/  @!P1 BRA `(.L_x_2781) ;  /* 0x0000019000ac9947 */ /* 0x002fea0003800000 */
[----:B------:R-:W2:Y:S02]  /*c4e0*/  LDL R0, [R1+0x11c] ;  /* 0x00011c0001007983 */ /* 0x000ea40000100800 */
[----:B--2---:R-:W-:Y:S02]  /*c4f0*/  R2UR UR4, R0 ;  /* 0x00000000000472ca */ /* 0x004fe400000e0000 */
[----:B------:R-:W1:Y:S11]  /*c500*/  S2R R0, SR_TID.X ;  /* 0x0000000000007919 */ /* 0x000e760000002100 */
[----:B------:R-:W-:-:S06]  /*c510*/  ULOP3.LUT UP0, URZ, UR4, 0x9f, URZ, 0xc0, !UPT ;  /* 0x0000009f043f7892 */ /* 0x000fcc000f80c03f */
[----:B------:R-:W-:Y:S01]  /*c520*/  PLOP3.LUT P0, PT, PT, PT, UP0, 0x80, 0x0 ;  /* 0x000000000000781c */ /* 0x000fe20003f0f008 */
[----:B-1----:R-:W-:-:S05]  /*c530*/  VIADD R0, R0, 0xffffff80 ;  /* 0xffffff8000007836 */ /* 0x002fca0000000000 */
[----:B------:R-:W-:-:S04]  /*c540*/  SHF.R.S32.HI R3, RZ, 0x1f, R0 ;  /* 0x0000001fff037819 */ /* 0x000fc80000011400 */
[----:B------:R-:W-:-:S04]  /*c550*/  LEA.HI R3, R3, R0, RZ, 0x7 ;  /* 0x0000000003037211 */ /* 0x000fc800078f38ff */
[----:B------:R-:W-:-:S06]  /*c560*/  SHF.R.S32.HI R0, RZ, 0x7, R3 ;  /* 0x00000007ff007819 */ /* 0x000fcc0000011403 */
[----:B------:R-:W1:Y:S02]  /*c570*/  SHFL.IDX PT, R0, R0, RZ, 0x1f ;  /* 0x00001fff00007589 */ /* 0x000e6400000e0000 */
[----:B-1----:R-:W-:-:S04]  /*c580*/  LEA.HI R3, R0, R0, RZ, 0x1 ;  /* 0x0000000000037211 */ /* 0x002fc800078f08ff */
        /* <DEDUP_REMOVED lines=9> */
[----:B------:R-:W-:Y:S01]  /*c620*/  MOV R4, UR4 ;  /* 0x0000000400047c02 */ /* 0x000fe20008000f00 */
[----:B------:R-:W-:Y:S01]  /*c630*/  IMAD.U32 R5, RZ, RZ, UR5 ;  /* 0x00000005ff057e24 */ /* 0x000fe2000f8e00ff */
[----:B------:R-:W-:Y:S01]  /*c640*/  ULDC.64 UR4, c[0x4][0x28] ;  /* 0x01000a0000047ab9 */ /* 0x000fe20000000a00 */
[----:B------:R-:W1:Y:S01]  /*c650*/  LDC.64 R14, c[0x4][R14] ;  /* 0x010000000e0e7b82 */ /* 0x000e620000000a00 */
[----:B------:R-:W-:Y:S01]  /*c660*/  IMAD.U32 R6, RZ, RZ, UR6 ;  /* 0x00000006ff067e24 */ /* 0x000fe2000f8e00ff */
[----:B------:R-:W-:Y:S01]  /*c670*/  MOV R11, UR5 ;  /* 0x00000005000b7c02 */ /* 0x000fe20008000f00 */
[----:B------:R-:W-:Y:S02]  /*c680*/  IMAD.U32 R7, RZ, RZ, UR7 ;  /* 0x00000007ff077e24 */ /* 0x000fe4000f8e00ff */
[----:B0-----:R-:W-:-:S02]  /*c690*/  IMAD.U32 R10, RZ, RZ, UR4 ;  /* 0x00000004ff0a7e24 */ /* 0x001fc4000f8e00ff */
[----:B------:R-:W-:Y:S02]  /*c6a0*/  IMAD.MOV.U32 R8, RZ, RZ, 0x70 ;  /* 0x00000070ff087424 */ /* 0x000fe400078e00ff */
[----:B------:R-:W-:Y:S02]  /*c6b0*/  IMAD.MOV.U32 R12, RZ, RZ, 0x1 ;  /* 0x00000001ff0c7424 */ /* 0x000fe400078e00ff */
[----:B------:R-:W-:-:S07]  /*c6c0*/  IMAD.MOV.U32 R13, RZ, RZ, RZ ;  /* 0x000000ffff0d7224 */ /* 0x000fce00078e00ff */
[----:B------:R-:W-:-:S07]  /*c6d0*/  LEPC R20, `(.L_x_2782) ;  /* 0x000000001014794e */ /* 0x000fce0000000000 */
[----:B-1---5:R-:W-:Y:S05]  /*c6e0*/  CALL.ABS.NOINC R14 ;  /* 0x000000000e007343 */ /* 0x022fea0003c00000 */
.L_x_2782:
        /* <DEDUP_REMOVED lines=8> */
[----:B------:R1:W2:Y:S03]  /*c770*/  SYNCS.PHASECHK.TRANS64.TRYWAIT P0, [R23+URZ+0x38800], R0 ;  /* 0x03880000170075a7 */ /* 0x0002a6000800017f */
[----:B--2---:R-:W-:Y:S05]  /*c780*/  @!P0 NANOSLEEP.SYNCS 0x989680 ;  /* 0x009896800000895d */ /* 0x004fea0003900000 */
[----:B------:R-:W2:Y:S01]  /*c790*/  @!P0 SYNCS.PHASECHK.TRANS64 P0, [R23+URZ+0x38800], R0 ;  /* 0x03880000170085a7 */ /* 0x000ea2000800007f */
[----:B------:R-:W-:Y:S04]  /*c7a0*/  BSSY B0, `(.L_x_2784) ;  /* 0x0000006000007945 */ /* 0x000fe80003800000 */
[----:B--2---:R-:W-:Y:S05]  /*c7b0*/  @P0 BRA `(.L_x_2785) ;  /* 0x0000000000100947 */ /* 0x004fea0003800000 */
.L_x_2786:
[----:B--2---:R2:W3:Y:S02]  /*c7c0*/  SYNCS.PHASECHK.TRANS64.TRYWAIT P0, [R23+URZ+0x38800], R0 ;  /* 0x03880000170075a7 */ /* 0x0044e4000800017f */
[----:B---3--:R-:W-:Y:S05]  /*c7d0*/  @!P0 NANOSLEEP.SYNCS 0x989680 ;  /* 0x009896800000895d */ /* 0x008fea0003900000 */
[----:B------:R-:W3:Y:S02]  /*c7e0*/  @!P0 SYNCS.PHASECHK.TRANS64 P0, [R23+URZ+0x38800], R0 ;  /* 0x03880000170085a7 */ /* 0x000ee4000800007f */
[----:B---3--:R-:W-:Y:S05]  /*c7f0*/  @!P0 BRA `(.L_x_2786) ;  /* 0xfffffffc00f08947 */ /* 0x008fea000383ffff */
.L_x_2785:
[----:B------:R-:W-:Y:S05]  /*c800*/  BSYNC B0 ;  /* 0x0000000000007941 */ /* 0x000fea0003800000 */
.L_x_2784:
[----:B------:R-:W-:Y:S05]  /*c810*/  BRA `(.L_x_2787) ;  /* 0x0000009400d87947 */ /* 0x000fea0003800000 */
.L_x_2783:
[----:B------:R-:W2:Y:S01]  /*c820*/  LDL R0, [R1+0x11c] ;  /* 0x00011c0001007983 */ /* 0x000ea20000100800 */
[----:B------:R-:W-:Y:S01]  /*c830*/  ULDC.64 UR6, c[0x0][0x408] ;  /* 0x0001020000067ab9 */ /* 0x000fe20000000a00 */
[----:B--2---:R-:W-:Y:S02]  /*c840*/  R2UR UR4, R0 ;  /* 0x00000000000472ca */ /* 0x004fe400000e0000 */
[----:B-----5:R-:W-:-:S05]  /*c850*/  SHF.R.S32.HI R0, RZ, 0x1f, R152 ;  /* 0x0000001fff007819 */ /* 0x020fca0000011498 */
[----:B------:R-:W-:-:S04]  /*c860*/  IMAD R5, R0, UR6, RZ ;  /* 0x0000000600057c24 */ /* 0x000fc8000f8e02ff */
[----:B------:R-:W-:Y:S02]  /*c870*/  IMAD R5, R152, UR7, R5 ;  /* 0x0000000798057c24 */ /* 0x000fe4000f8e0205 */
[----:B------:R-:W-:-:S03]  /*c880*/  ULOP3.LUT UP0, URZ, UR4, 0x3ff, URZ, 0xc0, !UPT ;  /* 0x000003ff043f7892 */ /* 0x000fc6000f80c03f */
[----:B------:R-:W-:Y:S02]  /*c890*/  ULDC.64 UR4, c[0x0][0x3f8] ;  /* 0x0000fe0000047ab9 */ /* 0x000fe40000000a00 */
[----:B------:R-:W-:Y:S01]  /*c8a0*/  IMAD R3, R0, UR4, RZ ;  /* 0x0000000400037c24 */ /* 0x000fe2000f8e02ff */
[----:B------:R-:W-:Y:S01]  /*c8b0*/  PLOP3.LUT P0, PT, PT, PT, UP0, 0x80, 0x0 ;  /* 0x000000000000781c */ /* 0x000fe20003f0f008 */
[----:B------:R-:W-:-:S04]  /*c8c0*/  IMAD.WIDE.U32 R24, R152, UR4, RZ ;  /* 0x0000000498187c25 */ /* 0x000fc8000f8e00ff */
[C---:B------:R-:W-:Y:S02]  /*c8d0*/  IMAD R3, R152.reuse, UR5, R3 ;  /* 0x0000000598037c24 */ /* 0x040fe4000f8e0203 */
[----:B------:R-:W-:-:S03]  /*c8e0*/  IMAD.WIDE.U32 R152, R152, UR6, RZ ;  /* 0x0000000698987c25 */ /* 0x000fc6000f8e00ff */
[----:B------:R-:W-:Y:S01]  /*c8f0*/  IADD3 R73, R3, R25, RZ ;  /* 0x0000001903497210 */ /* 0x000fe20007ffe0ff */
[----:B------:R-:W-:Y:S02]  /*c900*/  IMAD.IADD R27, R5, 0x1, R153 ;  /* 0x00000001051b7824 */ /* 0x000fe400078e0299 */
[----:B------:R-:W-:Y:S05]  /*c910*/  @!P0 BRA `(.L_x_2788) ;  /* 0x0000000000408947 */ /* 0x000fea0003800000 */
[----:B------:R-:W-:Y:S01]  /*c920*/  MOV R14, 0x0 ;  /* 0x00000000000e7802 */ /* 0x000fe20000000f00 */
[----:B------:R-:W-:Y:S01]  /*c930*/  ULDC.64 UR4, c[0x4][0xa8] ;  /* 0x01002a0000047ab9 */ /* 0x000fe20000000a00 */
[----:B------:R-:W-:Y:S01]  /*c940*/  ULDC.64 UR6, c[0x4][0xb0] ;  /* 0x01002c0000067ab9 */ /* 0x000fe20000000a00 */
[----:B------:R-:W-:Y:S01]  /*c950*/  IMAD.U32 R4, RZ, RZ, UR4 ;  /* 0x00000004ff047e24 */ /* 0x000fe2000f8e00ff */
[----:B------:R-:W-:Y:S01]  /*c960*/  MOV R7, UR7 ;  /* 0x0000000700077c02 */ /* 0x000fe20008000f00 */
[----:B------:R-:W-:Y:S01]  /*c970*/  IMAD.U32 R5, RZ, RZ, UR5 ;  /* 0x00000005ff057e24 */ /* 0x000fe2000f8e00ff */
[----:B------:R-:W1:Y:S01]  /*c980*/  LDC.64 R14, c[0x4][R14] ;  /* 0x010000000e0e7b82 */ /* 0x000e620000000a00 */
[----:B------:R-:W-:Y:S01]  /*c990*/  ULDC.64 UR4, c[0x4][0x20] ;  /* 0x0100080000047ab9 */ /* 0x000fe20000000a00 */
[----:B------:R-:W-:Y:S01]  /*c9a0*/  IMAD.U32 R6, RZ, RZ, UR6 ;  /* 0x00000006ff067e24 */ /* 0x000fe2000f8e00ff */
[----:B------:R-:W-:Y:S01]  /*c9b0*/  MOV R13, RZ ;  /* 0x000000ff000d7202 */ /* 0x000fe20000000f00 */
[----:B0-----:R-:W-:-:S02]  /*c9c0*/  IMAD.U32 R10, RZ, RZ, UR4 ;  /* 0x00000004ff0a7e24 */ /* 0x001fc4000f8e00ff */
[----:B------:R-:W-:Y:S02]  /*c9d0*/  IMAD.U32 R11, RZ, RZ, UR5 ;  /* 0x00000005ff0b7e24 */ /* 0x000fe4000f8e00ff */
[----:B------:R-:W-:Y:S02]  /*c9e0*/  IMAD.MOV.U32 R8, RZ, RZ, 0x70 ;  /* 0x00000070ff087424 */ /* 0x000fe400078e00ff */
[----:B------:R-:W-:-:S07]  /*c9f0*/  IMAD.MOV.U32 R12, RZ, RZ, 0x1 ;  /* 0x00000001ff0c7424 */ /* 0x000fce00078e00ff */
[----:B------:R-:W-:-:S07]  /*ca00*/  LEPC R20, `(.L_x_2788) ;  /* 0x000000001014794e */ /* 0x000fce0000000000 */
[----:B-1----:R-:W-:Y:S05]  /*ca10*/  CALL.ABS.NOINC R14 ;  /* 0x000000000e007343 */ /* 0x002fea0003c00000 */
.L_x_2788:
[----:B------:R-:W2:Y:S01]  /*ca20*/  LDL R21, [R1+0x68] ;  /* 0x0000680001157983 */ /* 0x000ea20000100800 */
[----:B------:R-:W-:-:S03]  /*ca30*/  ULDC.U8 UR4, c[0x0][0x410] ;  /* 0x0001040000047ab9 */ /* 0x000fc60000000000 */
[----:B------:R-:W3:Y:S01]  /*ca40*/  LDL R20, [R1+0x80] ;  /* 0x0000800001147983 */ /* 0x000ee20000100800 */
[----:B------:R-:W-:Y:S01]  /*ca50*/  ISETP.NE.AND P0, PT, RZ, UR4, PT ;  /* 0x00000004ff007c0c */ /* 0x000fe2000bf05270 */
[----:B------:R-:W-:Y:S01]  /*ca60*/  BSSY B0, `(.L_x_2789) ;  /* 0x0000949000007945 */ /* 0x000fe20003800000 */
[----:B--2---:R-:W-:-:S04]  /*ca70*/  IMAD.IADD R0, R225, 0x1, R21 ;  /* 0x00000001e1007824 */ /* 0x004fc800078e0215 */
[----:B---3--:R-:W-:-:S07]  /*ca80*/  IMAD R3, R20, 0x20, R0 ;  /* 0x0000002014037824 */ /* 0x008fce00078e0200 */
[----:B------:R-:W-:Y:S05]  /*ca90*/  @!P0 BRA `(.L_x_2790) ;  /* 0x0000004800508947 */ /* 0x000fea0003800000 */
[----:B------:R-:W1:Y:S01]  /*caa0*/  LDC R20, c[0x0][0x448] ;  /* 0x00011200ff147b82 */ /* 0x000e620000000800 */
[----:B------:R-:W-:Y:S01]  /*cab0*/  ULDC.64 UR4, c[0x0][0x3f8] ;  /* 0x0000fe0000047ab9 */ /* 0x000fe20000000a00 */
[----:B------:R-:W-:Y:S01]  /*cac0*/  ULDC.64 UR6, c[0x0][0x408] ;  /* 0x0001020000067ab9 */ /* 0x000fe20000000a00 */
[----:B------:R-:W-:Y:S02]  /*cad0*/  IMAD.MOV.U32 R6, RZ, RZ, R24 ;  /* 0x000000ffff067224 */ /* 0x000fe400078e0018 */
[----:B------:R-:W-:Y:S01]  /*cae0*/  IMAD.MOV.U32 R7, RZ, RZ, R73 ;  /* 0x000000ffff077224 */ /* 0x000fe200078e0049 */
[----:B-1----:R-:W-:-:S13]  /*caf0*/  ISETP.NE.AND P0, PT, R20, 0x1, PT ;  /* 0x000000011400780c */ /* 0x002fda0003f05270 */
[----:B------:R-:W1:Y:S08]  /*cb00*/  @P0 LDC R4, c[0x0][0x44c] ;  /* 0x00011300ff040b82 */ /* 0x000e700000000800 */
[----:B------:R-:W2:Y:S01]  /*cb10*/  @P0 LDC R5, c[0x0][0x450] ;  /* 0x00011400ff050b82 */ /* 0x000ea20000000800 */
[----:B-1----:R-:W-:-:S05]  /*cb20*/  @P0 IMAD.HI.U32 R4, R3, R4, RZ ;  /* 0x0000000403040227 */ /* 0x002fca00078e00ff */
[----:B--2---:R-:W-:Y:S01]  /*cb30*/  @P0 SHF.R.U32.HI R3, RZ, R5, R4 ;  /* 0x00000005ff030219 */ /* 0x004fe20000011604 */
[----:B------:R-:W-:Y:S01]  /*cb40*/  IMAD.MOV.U32 R5, RZ, RZ, R27 ;  /* 0x000000ffff057224 */ /* 0x000fe200078e001b */
[----:B------:R-:W-:Y:S02]  /*cb50*/  MOV R4, R152 ;  /* 0x0000009800047202 */ /* 0x000fe40000000f00 */
[----:B------:R-:W-:Y:S01]  /*cb60*/  SHF.R.S32.HI R8, RZ, 0x1f, R3 ;  /* 0x0000001fff087819 */ /* 0x000fe20000011403 */
[----:B------:R-:W-:-:S04]  /*cb70*/  IMAD.WIDE.U32 R6, R3, UR4, R6 ;  /* 0x0000000403067c25 */ /* 0x000fc8000f8e0006 */
[C---:B0-----:R-:W-:Y:S02]  /*cb80*/  IMAD R10, R8.reuse, UR4, RZ ;  /* 0x00000004080a7c24 */ /* 0x041fe4000f8e02ff */
        /* <DEDUP_REMOVED lines=18> */
.L_x_3107:
[----:B------:R-:W5:Y:S01]  /*ccb0*/  LDL R3, [R1+0x60] ;  /* 0x0000600001037983 */ /* 0x000f620000100800 */
        /* <DEDUP_REMOVED lines=8> */
[----:B------:R-:W-:Y:S01]  /*cd40*/  CS2R R76, SRZ ;  /* 0x00000000004c7805 */ /* 0x000fe2000001ff00 */
[----:B-----5:R-:W-:-:S05]  /*cd50*/  IMAD R3, R3, R20, RZ ;  /* 0x0000001403037224 */ /* 0x020fca00078e02ff */
[----:B------:R-:W-:-:S13]  /*cd60*/  ISETP.GE.AND P0, PT, R0, R3, PT ;  /* 0x000000030000720c */ /* 0x000fda0003f06270 */
[----:B------:R-:W-:Y:S05]  /*cd70*/  @P0 BRA `(.L_x_2793) ;  /* 0x0000000000c40947 */ /* 0x000fea0003800000 */
[----:B------:R-:W3:Y:S01]  /*cd80*/  LDL R11, [R1+0x128] ;  /* 0x00012800010b7983 */ /* 0x000ee20000100800 */
[----:B------:R-:W-:-:S03]  /*cd90*/  ULDC UR4, c[0x0][0x3f4] ;  /* 0x0000fd0000047ab9 */ /* 0x000fc60000000800 */
[----:B------:R-:W3:Y:S04]  /*cda0*/  LDL R10, [R1+0x124] ;  /* 0x00012400010a7983 */ /* 0x000ee80000100800 */
[----:B------:R-:W3:Y:S01]  /*cdb0*/  LDL R5, [R1+0x120] ;  /* 0x0001200001057983 */ /* 0x000ee20000100800 */
[----:B------:R-:W-:Y:S02]  /*cdc0*/  ISETP.GE.AND P3, PT, R216, UR4, PT ;  /* 0x00000004d8007c0c */ /* 0x000fe4000bf66270 */
[----:B------:R-:W-:Y:S02]  /*cdd0*/  CS2R R74, SRZ ;  /* 0x00000000004a7805 */ /* 0x000fe4000001ff00 */
[----:B------:R-:W-:Y:S02]  /*cde0*/  ISETP.GE.AND P2, PT, R221, UR4, PT ;  /* 0x00000004dd007c0c */ /* 0x000fe4000bf46270 */
[----:B------:R-:W-:-:S02]  /*cdf0*/  CS2R R76, SRZ ;  /* 0x00000000004c7805 */ /* 0x000fc4000001ff00 */
[----:B------:R-:W-:Y:S01]  /*ce00*/  ISETP.GE.AND P1, PT, R222, UR4, PT ;  /* 0x00000004de007c0c */ /* 0x000fe2000bf26270 */
[----:B------:R-:W-:Y:S01]  /*ce10*/  ULDC.64 UR6, c[0x0][0x208] ;  /* 0x0000820000067ab9 */ /* 0x000fe20000000a00 */
[----:B------:R-:W-:-:S03]  /*ce20*/  ISETP.GE.AND P0, PT, R223, UR4, PT ;  /* 0x00000004df007c0c */ /* 0x000fc6000bf06270 */
        /* <DEDUP_REMOVED lines=9> */
[----:B------:R-:W-:-:S02]  /*cec0*/  CS2R R70, SRZ ;  /* 0x0000000000467805 */ /* 0x000fc4000001ff00 */
[----:B------:R-:W-:Y:S02]  /*ced0*/  CS2R R72, SRZ ;  /* 0x0000000000487805 */ /* 0x000fe4000001ff00 */
[----:B------:R-:W-:Y:S02]  /*cee0*/  CS2R R66, SRZ ;  /* 0x0000000000427805 */ /* 0x000fe4000001ff00 */
[----:B------:R-:W-:Y:S02]  /*cef0*/  CS2R R68, SRZ ;  /* 0x0000000000447805 */ /* 0x000fe4000001ff00 */
[----:B------:R-:W-:Y:S02]  /*cf00*/  CS2R R62, SRZ ;  /* 0x00000000003e7805 */ /* 0x000fe4000001ff00 */
[----:B------:R-:W-:Y:S01]  /*cf10*/  CS2R R64, SRZ ;  /* 0x0000000000407805 */ /* 0x000fe2000001ff00 */
[----:B------:R1:W5:Y:S04]  /*cf20*/  @!P3 LD.E.64 R74, desc[UR6][R24.64] ;  /* 0x00000006184ab980 */ /* 0x000368000c101b00 */
[----:B------:R1:W5:Y:S01]  /*cf30*/  @!P3 LD.E.64 R76, desc[UR6][R20.64] ;  /* 0x00000006144cb980 */ /* 0x000362000c101b00 */
[----:B------:R-:W-:Y:S01]  /*cf40*/  @!P2 SHF.L.U64.HI R34, R221, 0x1, R11 ;  /* 0x00000001dd22a819 */ /* 0x000fe2000001020b */
[C---:B------:R-:W-:Y:S01]  /*cf50*/  @!P1 IMAD.SHL.U32 R11, R222.reuse, 0x2, RZ ;  /* 0x00000002de0b9824 */ /* 0x040fe200078e00ff */
[----:B------:R-:W-:-:S03]  /*cf60*/  @!P1 SHF.L.U64.HI R28, R222, 0x1, R10 ;  /* 0x00000001de1c9819 */ /* 0x000fc6000001020a */
[----:B------:R-:W-:Y:S01]  /*cf70*/  @!P2 IMAD.X R13, R9, 0x1, R34, P5 ;  /* 0x00000001090da824 */ /* 0x000fe200028e0622 */
[-C--:B------:R-:W-:Y:S02]  /*cf80*/  @!P1 IADD3 R10, P4, R6, R11.reuse, RZ ;  /* 0x0000000b060a9210 */ /* 0x080fe40007f9e0ff */
[C---:B------:R-:W-:Y:S01]  /*cf90*/  @!P0 SHF.L.U64.HI R26, R223.reuse, 0x1, R5 ;  /* 0x00000001df1a8819 */ /* 0x040fe20000010205 */
[----:B------:R-:W-:Y:S01]  /*cfa0*/  @!P0 IMAD.SHL.U32 R5, R223, 0x2, RZ ;  /* 0x00000002df058824 */ /* 0x000fe200078e00ff */
[C---:B------:R-:W-:Y:S01]  /*cfb0*/  @!P2 IADD3.X R15, R7.reuse, R34, RZ, P6, !PT ;  /* 0x00000022070fa210 */ /* 0x040fe200037fe4ff */
[----:B------:R1:W5:Y:S01]  /*cfc0*/  @!P2 LD.E.64 R72, desc[UR6][R12.64] ;  /* 0x000000060c48a980 */ /* 0x000362000c101b00 */
[----:B------:R-:W-:Y:S01]  /*cfd0*/  @!P1 IADD3 R4, P6, R8, R11, RZ ;  /* 0x0000000b08049210 */ /* 0x000fe20007fde0ff */
[--C-:B------:R-:W-:Y:S01]  /*cfe0*/  @!P1 IMAD.X R11, R7, 0x1, R28.reuse, P4 ;  /* 0x00000001070b9824 */ /* 0x100fe200020e061c */
[-C--:B------:R-:W-:Y:S01]  /*cff0*/  @!P0 IADD3 R6, P5, R6, R5.reuse, RZ ;  /* 0x0000000506068210 */ /* 0x080fe20007fbe0ff */
[----:B------:R1:W5:Y:S01]  /*d000*/  @!P2 LD.E.64 R70, desc[UR6][R14.64] ;  /* 0x000000060e46a980 */ /* 0x000362000c101b00 */
[----:B------:R-:W-:Y:S01]  /*d010*/  @!P0 IADD3 R8, P4, R8, R5, RZ ;  /* 0x0000000508088210 */ /* 0x000fe20007f9e0ff */
[----:B------:R-:W-:-:S02]  /*d020*/  @!P1 IMAD.X R5, R9, 0x1, R28, P6 ;  /* 0x0000000109059824 */ /* 0x000fc400030e061c */
[----:B------:R-:W-:Y:S01]  /*d030*/  @!P0 IMAD.X R7, R7, 0x1, R26, P5 ;  /* 0x0000000107078824 */ /* 0x000fe200028e061a */
[----:B------:R-:W-:Y:S01]  /*d040*/  @!P0 IADD3.X R9, R9, R26, RZ, P4, !PT ;  /* 0x0000001a09098210 */ /* 0x000fe200027fe4ff */
[----:B------:R1:W5:Y:S04]  /*d050*/  @!P1 LD.E.64 R66, desc[UR6][R10.64] ;  /* 0x000000060a429980 */ /* 0x000368000c101b00 */
[----:B------:R1:W5:Y:S04]  /*d060*/  @!P1 LD.E.64 R68, desc[UR6][R4.64] ;  /* 0x0000000604449980 */ /* 0x000368000c101b00 */
[----:B------:R1:W5:Y:S04]  /*d070*/  @!P0 LD.E.64 R62, desc[UR6][R6.64] ;  /* 0x00000006063e8980 */ /* 0x000368000c101b00 */
[----:B------:R1:W5:Y:S02]  /*d080*/  @!P0 LD.E.64 R64, desc[UR6][R8.64] ;  /* 0x0000000608408980 */ /* 0x000364000c101b00 */
.L_x_2793:
[----:B------:R-:W-:Y:S05]  /*d090*/  BSYNC B1 ;  /* 0x0000000000017941 */ /* 0x000fea0003800000 */
.L_x_2792:
[----:B-12--5:R-:W-:Y:S01]  /*d0a0*/  IMAD.MOV.U32 R6, RZ, RZ, R66 ;  /* 0x000000ffff067224 */ /* 0x026fe200078e0042 */
[----:B------:R-:W-:Y:S01]  /*d0b0*/  UMOV UR4, 0xffffffff ;  /* 0xffffffff00047882 */ /* 0x000fe20000000000 */
        /* <DEDUP_REMOVED lines=35> */
.L_x_3113:
        /* <DEDUP_REMOVED lines=11> */
[----:B------:R-:W2:Y:S01]  /*d3a0*/  LDL R5, [R1+0x124] ;  /* 0x0001240001057983 */ /* 0x000ea20000100800 */
[----:B------:R-:W-:-:S03]  /*d3b0*/  ULDC UR4, c[0x0][0x3f4] ;  /* 0x0000fd0000047ab9 */ /* 0x000fc60000000800 */
[----:B------:R-:W2:Y:S04]  /*d3c0*/  LDL R11, [R1+0x128] ;  /* 0x00012800010b7983 */ /* 0x000ea80000100800 */
[----:B------:R-:W2:Y:S01]  /*d3d0*/  LDL R10, [R1+0x120] ;  /* 0x00012000010a7983 */ /* 0x000ea20000100800 */
[----:B------:R-:W-:Y:S02]  /*d3e0*/  ISETP.GE.AND P3, PT, R216, UR4, PT ;  /* 0x00000004d8007c0c */ /* 0x000fe4000bf66270 */
[----:B------:R-:W-:Y:S02]  /*d3f0*/  ISETP.GE.AND P2, PT, R221, UR4, PT ;  /* 0x00000004dd007c0c */ /* 0x000fe4000bf46270 */
[----:B------:R-:W-:Y:S02]  /*d400*/  ISETP.GE.AND P1, PT, R222, UR4, PT ;  /* 0x00000004de007c0c */ /* 0x000fe4000bf26270 */
[----:B------:R-:W-:-:S07]  /*d410*/  ISETP.GE.AND P0, PT, R223, UR4, PT ;  /* 0x00000004df007c0c */ /* 0x000fce000bf06270 */
[C---:B------:R-:W-:Y:S01]  /*d420*/  @!P3 IMAD.SHL.U32 R21, R216.reuse, 0x2, RZ ;  /* 0x00000002d815b824 */ /* 0x040fe200078e00ff */
[----:B------:R-:W-:Y:S01]  /*d430*/  @!P3 SHF.L.U64.HI R4, R216, 0x1, R217 ;  /* 0x00000001d804b819 */ /* 0x000fe200000102d9 */
[----:B------:R-:W-:-:S03]  /*d440*/  @!P2 IMAD.SHL.U32 R13, R221, 0x2, RZ ;  /* 0x00000002dd0da824 */ /* 0x000fc600078e00ff */
[-C--:B----4-:R-:W-:Y:S02]  /*d450*/  @!P3 IADD3 R20, P4, R8, R21.reuse, RZ ;  /* 0x000000150814b210 */ /* 0x090fe40007f9e0ff */
[C---:B0-----:R-:W-:Y:S02]  /*d460*/  @!P3 IADD3 R24, P5, R6.reuse, R21, RZ ;  /* 0x000000150618b210 */ /* 0x041fe40007fbe0ff */
[-C--:B------:R-:W-:Y:S01]  /*d470*/  @!P2 IADD3 R14, P6, R6, R13.reuse, RZ ;  /* 0x0000000d060ea210 */ /* 0x080fe20007fde0ff */
[--C-:B---3--:R-:W-:Y:S02]  /*d480*/  @!P3 IMAD.X R21, R9, 0x1, R4.reuse, P4 ;  /* 0x000000010915b824 */ /* 0x108fe400020e0604 */
[----:B--2---:R-:W-:Y:S01]  /*d490*/  @!P3 IMAD.X R25, R7, 0x1, R4, P5 ;  /* 0x000000010719b824 */ /* 0x004fe200028e0604 */
[----:B------:R-:W-:Y:S01]  /*d4a0*/  @!P2 IADD3 R12, P5, R8, R13, RZ ;  /* 0x0000000d080ca210 */ /* 0x000fe20007fbe0ff */
[----:B------:R-:W-:Y:S01]  /*d4b0*/  @!P0 IMAD.SHL.U32 R27, R223, 0x2, RZ ;  /* 0x00000002df1b8824 */ /* 0x000fe200078e00ff */
[----:B------:R-:W-:-:S02]  /*d4c0*/  CS2R R58, SRZ ;  /* 0x00000000003a7805 */ /* 0x000fc4000001ff00 */
[----:B------:R-:W-:Y:S02]  /*d4d0*/  CS2R R60, SRZ ;  /* 0x00000000003c7805 */ /* 0x000fe4000001ff00 */
[----:B------:R-:W-:Y:S02]  /*d4e0*/  CS2R R54, SRZ ;  /* 0x0000000000367805 */ /* 0x000fe4000001ff00 */
[----:B------:R-:W-:Y:S02]  /*d4f0*/  CS2R R56, SRZ ;  /* 0x0000000000387805 */ /* 0x000fe4000001ff00 */
[----:B------:R-:W-:Y:S02]  /*d500*/  CS2R R50, SRZ ;  /* 0x0000000000327805 */ /* 0x000fe4000001ff00 */
[----:B------:R-:W-:Y:S02]  /*d510*/  CS2R R52, SRZ ;  /* 0x0000000000347805 */ /* 0x000fe4000001ff00 */
[----:B------:R-:W-:-:S02]  /*d520*/  CS2R R46, SRZ ;  /* 0x00000000002e7805 */ /* 0x000fc4000001ff00 */
[----:B------:R-:W-:Y:S01]  /*d530*/  CS2R R48, SRZ ;  /* 0x0000000000307805 */ /* 0x000fe2000001ff00 */
[----:B------:R-:W-:Y:S02]  /*d540*/  ULDC.64 UR6, c[0x0][0x208] ;  /* 0x0000820000067ab9 */ /* 0x000fe40000000a00 */
[----:B------:R0:W5:Y:S04]  /*d550*/  @!P3 LD.E.64 R58, desc[UR6][R24.64] ;  /* 0x00000006183ab980 */ /* 0x000168000c101b00 */
[----:B------:R0:W5:Y:S01]  /*d560*/  @!P3 LD.E.64 R60, desc[UR6][R20.64] ;  /* 0x00000006143cb980 */ /* 0x000162000c101b00 */
[C---:B------:R-:W-:Y:S02]  /*d570*/  @!P1 SHF.L.U64.HI R28, R222.reuse, 0x1, R5 ;  /* 0x00000001de1c9819 */ /* 0x040fe40000010205 */
[----:B------:R-:W-:-:S02]  /*d580*/  @!P1 SHF.L.U32 R5, R222, 0x1, RZ ;  /* 0x00000001de059819 */ /* 0x000fc400000006ff */
[----:B------:R-:W-:Y:S02]  /*d590*/  @!P2 SHF.L.U64.HI R26, R221, 0x1, R11 ;  /* 0x00000001dd1aa819 */ /* 0x000fe4000001020b */
[----:B------:R-:W-:Y:S02]  /*d5a0*/  @!P0 SHF.L.U64.HI R34, R223, 0x1, R10 ;  /* 0x00000001df228819 */ /* 0x000fe4000001020a */
[-C--:B------:R-:W-:Y:S01]  /*d5b0*/  @!P1 IADD3 R10, P4, R6, R5.reuse, RZ ;  /* 0x00000005060a9210 */ /* 0x080fe20007f9e0ff */
[----:B------:R-:W-:Y:S01]  /*d5c0*/  @!P2 IMAD.X R15, R7, 0x1, R26, P6 ;  /* 0x00000001070fa824 */ /* 0x000fe200030e061a */
[----:B------:R-:W-:Y:S02]  /*d5d0*/  @!P1 IADD3 R4, P6, R8, R5, RZ ;  /* 0x0000000508049210 */ /* 0x000fe40007fde0ff */
[----:B------:R-:W-:Y:S01]  /*d5e0*/  @!P2 IADD3.X R13, R9, R26, RZ, P5, !PT ;  /* 0x0000001a090da210 */ /* 0x000fe20002ffe4ff */
[--C-:B------:R-:W-:Y:S01]  /*d5f0*/  @!P1 IMAD.X R11, R7, 0x1, R28.reuse, P4 ;  /* 0x00000001070b9824 */ /* 0x100fe200020e061c */
[-C--:B------:R-:W-:Y:S01]  /*d600*/  @!P0 IADD3 R6, P5, R6, R27.reuse, RZ ;  /* 0x0000001b06068210 */ /* 0x080fe20007fbe0ff */
[----:B------:R0:W5:Y:S01]  /*d610*/  @!P2 LD.E.64 R54, desc[UR6][R14.64] ;  /* 0x000000060e36a980 */ /* 0x000162000c101b00 */
[----:B------:R-:W-:Y:S01]  /*d620*/  @!P0 IADD3 R8, P4, R8, R27, RZ ;  /* 0x0000001b08088210 */ /* 0x000fe20007f9e0ff */
[----:B------:R-:W-:-:S02]  /*d630*/  @!P1 IMAD.X R5, R9, 0x1, R28, P6 ;  /* 0x0000000109059824 */ /* 0x000fc400030e061c */
[--C-:B------:R-:W-:Y:S01]  /*d640*/  @!P0 IMAD.X R7, R7, 0x1, R34.reuse, P5 ;  /* 0x0000000107078824 */ /* 0x100fe200028e0622 */
[----:B------:R0:W5:Y:S01]  /*d650*/  @!P2 LD.E.64 R56, desc[UR6][R12.64] ;  /* 0x000000060c38a980 */ /* 0x000162000c101b00 */
[----:B------:R-:W-:-:S03]  /*d660*/  @!P0 IMAD.X R9, R9, 0x1, R34, P4 ;  /* 0x0000000109098824 */ /* 0x000fc600020e0622 */
[----:B------:R0:W5:Y:S04]  /*d670*/  @!P1 LD.E.64 R50, desc[UR6][R10.64] ;  /* 0x000000060a329980 */ /* 0x000168000c101b00 */
[----:B------:R0:W5:Y:S04]  /*d680*/  @!P1 LD.E.64 R52, desc[UR6][R4.64] ;  /* 0x0000000604349980 */ /* 0x000168000c101b00 */
[----:B------:R0:W5:Y:S04]  /*d690*/  @!P0 LD.E.64 R46, desc[UR6][R6.64] ;  /* 0x00000006062e8980 */ /* 0x000168000c101b00 */
[----:B------:R0:W5:Y:S02]  /*d6a0*/  @!P0 LD.E.64 R48, desc[UR6][R8.64] ;  /* 0x0000000608308980 */ /* 0x000164000c101b00 */
.L_x_2796:
[----:B------:R-:W-:Y:S05]  /*d6b0*/  BSYNC B1 ;  /* 0x0000000000017941 */ /* 0x000fea0003800000 */
.L_x_2795:
[----:B0----5:R-:W-:Y:S01]  /*d6c0*/  IMAD.MOV.U32 R5, RZ, RZ, R47 ;  /* 0x000000ffff057224 */ /* 0x021fe200078e002f */
[----:B------:R-:W-:Y:S01]  /*d6d0*/  MOV R4, R46 ;  /* 0x0000002e00047202 */ /* 0x000fe20000000f00 */
[----:B------:R-:W-:Y:S01]  /*d6e0*/  IMAD.MOV.U32 R6, RZ, RZ, R50 ;  /* 0x000000ffff067224 */ /* 0x000fe200078e0032 */
[----:B------:R-:W-:Y:S01]  /*d6f0*/  UMOV UR4, 0xffffffff ;  /* 0xffffffff00047882 */ /* 0x000fe20000000000 */
[----:B--2---:R-:W-:Y:S01]  /*d700*/  IMAD.MOV.U32 R7, RZ, RZ, R51 ;  /* 0x000000ffff077224 */ /* 0x004fe200078e0033 */
[----:B------:R-:W-:Y:S01]  /*d710*/  PRMT R91, R4, 0x5410, R5 ;  /* 0x00005410045b7816 */ /* 0x000fe20000000005 */
[----:B------:R-:W-:Y:S01]  /*d720*/  IMAD.MOV.U32 R4, RZ, RZ, R54 ;  /* 0x000000ffff047224 */ /* 0x000fe200078e0036 */
[----:B------:R-:W-:Y:S01]  /*d730*/  PRMT R96, R96, 0x5410, R6 ;  /* 0x0000541060607816 */ /* 0x000fe20000000006 */
[----:B------:R-:W-:Y:S01]  /*d740*/  IMAD.MOV.U32 R6, RZ, RZ, R58 ;  /* 0x000000ffff067224 */ /* 0x000fe200078e003a */
[----:B------:R-:W-:Y:S01]  /*d750*/  PRMT R97, R7, 0x7610, R97 ;  /* 0x0000761007617816 */ /* 0x000fe20000000061 */
[----:B------:R-:W-:Y:S01]  /*d760*/  IMAD.MOV.U32 R7, RZ, RZ, R59 ;  /* 0x000000ffff077224 */ /* 0x000fe200078e003b */
[----:B------:R-:W-:-:S04]  /*d770*/  MOV R5, R55 ;  /* 0x0000003700057202 */ /* 0x000fc80000000f00 */
[----:B------:R-:W-:Y:S01]  /*d780*/  PRMT R101, R4, 0x5410, R5 ;  /* 0x0000541004657816 */ /* 0x000fe20000000005 */
[----:B------:R-:W-:Y:S01]  /*d790*/  IMAD.MOV.U32 R4, RZ, RZ, R48 ;  /* 0x000000ffff047224 */ /* 0x000fe200078e0030 */
[----:B------:R-:W-:Y:S01]  /*d7a0*/  PRMT R103, R6, 0x5410, R7 ;  /* 0x0000541006677816 */ /* 0x000fe20000000007 */
[----:B------:R-:W-:Y:S01]  /*d7b0*/  IMAD.MOV.U32 R5, RZ, RZ, R49 ;  /* 0x000000ffff057224 */ /* 0x000fe200078e0031 */
[----:B------:R-:W-:Y:S01]  /*d7c0*/  MOV R6, R52 ;  /* 0x0000003400067202 */ /* 0x000fe20000000f00 */
[----:B------:R-:W-:-:S03]  /*d7d0*/  IMAD.MOV.U32 R7, RZ, RZ, R53 ;  /* 0x000000ffff077224 */ /* 0x000fc600078e0035 */
[----:B------:R-:W-:Y:S01]  /*d7e0*/  PRMT R92, R4, 0x5410, R5 ;  /* 0x00005410045c7816 */ /* 0x000fe20000000005 */
[----:B------:R-:W-:Y:S01]  /*d7f0*/  IMAD.MOV.U32 R4, RZ, RZ, R56 ;  /* 0x000000ffff047224 */ /* 0x000fe200078e0038 */
[----:B------:R-:W-:Y:S01]  /*d800*/  PRMT R97, R97, 0x5410, R6 ;  /* 0x0000541061617816 */ /* 0x000fe20000000006 */
[----:B------:R-:W-:Y:S01]  /*d810*/  IMAD.MOV.U32 R5, RZ, RZ, R57 ;  /* 0x000000ffff057224 */ /* 0x000fe200078e0039 */
[----:B------:R-:W-:Y:S01]  /*d820*/  PRMT R98, R7, 0x7610, R98 ;  /* 0x0000761007627816 */ /* 0x000fe20000000062 */
[----:B------:R-:W-:Y:S01]  /*d830*/  IMAD.MOV.U32 R6, RZ, RZ, R60 ;  /* 0x000000ffff067224 */ /* 0x000fe200078e003c */
[----:B------:R-:W-:Y:S02]  /*d840*/  MOV R7, R61 ;  /* 0x0000003d00077202 */ /* 0x000fe40000000f00 */
[----:B------:R-:W-:Y:S02]  /*d850*/  PRMT R102, R4, 0x5410, R5 ;  /* 0x0000541004667816 */ /* 0x000fe40000000005 */
[----:B------:R-:W-:Y:S01]  /*d860*/  PRMT R104, R6, 0x5410, R7 ;  /* 0x0000541006687816 */ /* 0x000fe20000000007 */
[----:B------:R-:W-:Y:S06]  /*d870*/  BRA.DIV UR4, `(.L_x_2797) ;  /* 0x0000025a04a07947 */ /* 0x000fec000b800000 */
[----:B------:R0:W2:Y:S04]  /*d880*/  SHFL.IDX PT, R7, R33, 0x2, 0x181f ;  /* 0x00581f0021077f89 */ /* 0x0000a800000e0000 */
[----:B------:R0:W0:Y:S04]  /*d890*/  SHFL.IDX PT, R6, R32, 0x2, 0x181f ;  /* 0x00581f0020067f89 */ /* 0x00002800000e0000 */
[----:B---3--:R3:W0:Y:S04]  /*d8a0*/  SHFL.IDX PT, R9, R31, 0x2, 0x181f ;  /* 0x00581f001f097f89 */ /* 0x00862800000e0000 */
[----:B----4-:R3:W4:Y:S02]  /*d8b0*/  SHFL.IDX PT, R8, R30, 0x2, 0x181f ;  /* 0x00581f001e087f89 */ /* 0x01072400000e0000 */
.L_x_3119:
        /* <DEDUP_REMOVED lines=14> */
[----:B------:R-:W3:Y:S04]  /*d9a0*/  LDL R10, [R1+0x120] ;  /* 0x00012000010a7983 */ /* 0x000ee80000100800 */
[----:B------:R-:W3:Y:S01]  /*d9b0*/  LDL R5, [R1+0x124] ;  /* 0x0001240001057983 */ /* 0x000ee20000100800 */
[----:B------:R-:W-:Y:S02]  /*d9c0*/  ISETP.GE.AND P3, PT, R216, UR4, PT ;  /* 0x00000004d8007c0c */ /* 0x000fe4000bf66270 */
[----:B------:R-:W-:Y:S02]  /*d9d0*/  ISETP.GE.AND P2, PT, R221, UR4, PT ;  /* 0x00000004dd007c0c */ /* 0x000fe4000bf46270 */
[----:B------:R-:W-:Y:S02]  /*d9e0*/  ISETP.GE.AND P1, PT, R222, UR4, PT ;  /* 0x00000004de007c0c */ /* 0x000fe4000bf26270 */
[----:B------:R-:W-:-:S07]  /*d9f0*/  ISETP.GE.AND P0, PT, R223, UR4, PT ;  /* 0x00000004df007c0c */ /* 0x000fce000bf06270 */
[C---:B------:R-:W-:Y:S01]  /*da00*/  @!P3 IMAD.SHL.U32 R21, R216.reuse, 0x2, RZ ;  /* 0x00000002d815b824 */ /* 0x040fe200078e00ff */
[----:B------:R-:W-:Y:S01]  /*da10*/  @!P3 SHF.L.U64.HI R4, R216, 0x1, R217 ;  /* 0x00000001d804b819 */ /* 0x000fe200000102d9 */
[----:B------:R-:W-:-:S03]  /*da20*/  @!P2 IMAD.SHL.U32 R15, R221, 0x2, RZ ;  /* 0x00000002dd0fa824 */ /* 0x000fc600078e00ff */
[-C--:B0-----:R-:W-:Y:S01]  /*da30*/  @!P3 IADD3 R24, P5, R6, R21.reuse, RZ ;  /* 0x000000150618b210 */ /* 0x081fe20007fbe0ff */
[----:B------:R-:W-:Y:S01]  /*da40*/  @!P1 IMAD.SHL.U32 R13, R222, 0x2, RZ ;  /* 0x00000002de0d9824 */ /* 0x000fe200078e00ff */
[----:B----4-:R-:W-:Y:S02]  /*da50*/  @!P3 IADD3 R20, P4, R8, R21, RZ ;  /* 0x000000150814b210 */ /* 0x010fe40007f9e0ff */
[-C--:B------:R-:W-:Y:S01]  /*da60*/  @!P2 IADD3 R14, P6, R6, R15.reuse, RZ ;  /* 0x0000000f060ea210 */ /* 0x080fe20007fde0ff */
[--C-:B--2---:R-:W-:Y:S01]  /*da70*/  @!P3 IMAD.X R25, R7, 0x1, R4.reuse, P5 ;  /* 0x000000010719b824 */ /* 0x104fe200028e0604 */
[----:B------:R-:W-:Y:S01]  /*da80*/  @!P2 IADD3 R12, P5, R8, R15, RZ ;  /* 0x0000000f080ca210 */ /* 0x000fe20007fbe0ff */
[----:B------:R-:W-:Y:S01]  /*da90*/  @!P3 IMAD.X R21, R9, 0x1, R4, P4 ;  /* 0x000000010915b824 */ /* 0x000fe200020e0604 */
[----:B------:R-:W-:Y:S02]  /*daa0*/  @!P0 SHF.L.U32 R27, R223, 0x1, RZ ;  /* 0x00000001df1b8819 */ /* 0x000fe400000006ff */
[----:B------:R-:W-:-:S02]  /*dab0*/  CS2R R42, SRZ ;  /* 0x00000000002a7805 */ /* 0x000fc4000001ff00 */
[----:B------:R-:W-:Y:S02]  /*dac0*/  CS2R R44, SRZ ;  /* 0x00000000002c7805 */ /* 0x000fe4000001ff00 */
[----:B------:R-:W-:Y:S02]  /*dad0*/  CS2R R38, SRZ ;  /* 0x0000000000267805 */ /* 0x000fe4000001ff00 */
[----:B------:R-:W-:Y:S02]  /*dae0*/  CS2R R40, SRZ ;  /* 0x0000000000287805 */ /* 0x000fe4000001ff00 */
[----:B------:R-:W-:Y:S02]  /*daf0*/  CS2R R34, SRZ ;  /* 0x0000000000227805 */ /* 0x000fe4000001ff00 */
[----:B------:R-:W-:Y:S02]  /*db00*/  CS2R R36, SRZ ;  /* 0x0000000000247805 */ /* 0x000fe4000001ff00 */
[----:B------:R-:W-:Y:S01]  /*db10*/  CS2R R28, SRZ ;  /* 0x00000000001c7805 */ /* 0x000fe2000001ff00 */
[----:B------:R-:W-:-:S02]  /*db20*/  ULDC.64 UR6, c[0x0][0x208] ;  /* 0x0000820000067ab9 */ /* 0x000fc40000000a00 */
[----:B------:R0:W5:Y:S04]  /*db30*/  @!P3 LD.E.64 R42, desc[UR6][R24.64] ;  /* 0x00000006182ab980 */ /* 0x000168000c101b00 */
[----:B------:R0:W5:Y:S01]  /*db40*/  @!P3 LD.E.64 R44, desc[UR6][R20.64] ;  /* 0x00000006142cb980 */ /* 0x000162000c101b00 */
[----:B---3--:R-:W-:Y:S02]  /*db50*/  @!P2 SHF.L.U64.HI R11, R221, 0x1, R11 ;  /* 0x00000001dd0ba819 */ /* 0x008fe4000001020b */
[----:B------:R-:W-:-:S03]  /*db60*/  @!P0 SHF.L.U64.HI R26, R223, 0x1, R10 ;  /* 0x00000001df1a8819 */ /* 0x000fc6000001020a */
[----:B------:R-:W-:Y:S01]  /*db70*/  @!P2 IMAD.X R15, R7, 0x1, R11, P6 ;  /* 0x00000001070fa824 */ /* 0x000fe200030e060b */
[-C--:B------:R-:W-:Y:S02]  /*db80*/  @!P1 IADD3 R10, P4, R6, R13.reuse, RZ ;  /* 0x0000000d060a9210 */ /* 0x080fe40007f9e0ff */
[----:B------:R-:W-:Y:S02]  /*db90*/  @!P1 SHF.L.U64.HI R5, R222, 0x1, R5 ;  /* 0x00000001de059819 */ /* 0x000fe40000010205 */
[----:B------:R-:W-:Y:S01]  /*dba0*/  @!P1 IADD3 R4, P6, R8, R13, RZ ;  /* 0x0000000d08049210 */ /* 0x000fe20007fde0ff */
[----:B------:R-:W-:Y:S01]  /*dbb0*/  @!P2 IMAD.X R13, R9, 0x1, R11, P5 ;  /* 0x00000001090da824 */ /* 0x000fe200028e060b */
[----:B------:R-:W-:Y:S01]  /*dbc0*/  @!P1 IADD3.X R11, R7, R5, RZ, P4, !PT ;  /* 0x00000005070b9210 */ /* 0x000fe200027fe4ff */
[----:B------:R0:W5:Y:S01]  /*dbd0*/  @!P2 LD.E.64 R38, desc[UR6][R14.64] ;  /* 0x000000060e26a980 */ /* 0x000162000c101b00 */
[-C--:B------:R-:W-:Y:S02]  /*dbe0*/  @!P0 IADD3 R6, P5, R6, R27.reuse, RZ ;  /* 0x0000001b06068210 */ /* 0x080fe40007fbe0ff */
[----:B------:R-:W-:Y:S01]  /*dbf0*/  @!P0 IADD3 R8, P4, R8, R27, RZ ;  /* 0x0000001b08088210 */ /* 0x000fe20007f9e0ff */
[----:B------:R-:W-:Y:S01]  /*dc00*/  @!P1 IMAD.X R5, R9, 0x1, R5, P6 ;  /* 0x0000000109059824 */ /* 0x000fe200030e0605 */
[----:B------:R0:W5:Y:S01]  /*dc10*/  @!P2 LD.E.64 R40, desc[UR6][R12.64] ;  /* 0x000000060c28a980 */ /* 0x000162000c101b00 */
[----:B------:R-:W-:-:S02]  /*dc20*/  @!P0 IMAD.X R7, R7, 0x1, R26, P5 ;  /* 0x0000000107078824 */ /* 0x000fc400028e061a */
[----:B------:R-:W-:Y:S01]  /*dc30*/  @!P0 IMAD.X R9, R9, 0x1, R26, P4 ;  /* 0x0000000109098824 */ /* 0x000fe200020e061a */
[----:B------:R-:W-:Y:S01]  /*dc40*/  CS2R R26, SRZ ;  /* 0x00000000001a7805 */ /* 0x000fe2000001ff00 */
[----:B------:R0:W5:Y:S04]  /*dc50*/  @!P1 LD.E.64 R34, desc[UR6][R10.64] ;  /* 0x000000060a229980 */ /* 0x000168000c101b00 */
[----:B------:R0:W5:Y:S04]  /*dc60*/  @!P1 LD.E.64 R36, desc[UR6][R4.64] ;  /* 0x0000000604249980 */ /* 0x000168000c101b00 */
[----:B------:R0:W5:Y:S04]  /*dc70*/  @!P0 LD.E.64 R28, desc[UR6][R6.64] ;  /* 0x00000006061c8980 */ /* 0x000168000c101b00 */
[----:B------:R0:W5:Y:S02]  /*dc80*/  @!P0 LD.E.64 R26, desc[UR6][R8.64] ;  /* 0x00000006081a8980 */ /* 0x000164000c101b00 */
.L_x_2799:
[----:B------:R-:W-:Y:S05]  /*dc90*/  BSYNC B1 ;  /* 0x0000000000017941 */ /* 0x000fea0003800000 */
.L_x_2798:
[----:B0-2--5:R-:W-:Y:S01]  /*dca0*/  IMAD.MOV.U32 R7, RZ, RZ, R28 ;  /* 0x000000ffff077224 */ /* 0x025fe200078e001c */
[----:B------:R-:W-:Y:S01]  /*dcb0*/  MOV R6, R29 ;  /* 0x0000001d00067202 */ /* 0x000fe20000000f00 */
[----:B------:R-:W-:Y:S01]  /*dcc0*/  IMAD.MOV.U32 R5, RZ, RZ, R34 ;  /* 0x000000ffff057224 */ /* 0x000fe200078e0022 */
[----:B------:R-:W-:Y:S01]  /*dcd0*/  UMOV UR4, 0xffffffff ;  /* 0xffffffff00047882 */ /* 0x000fe20000000000 */
        /* <DEDUP_REMOVED lines=17> */
[----:B------:R-:W-:Y:S02]  /*ddf0*/  IMAD.MOV.U32 R4, RZ, RZ, R45 ;  /* 0x000000ffff047224 */ /* 0x000fe400078e002d */
[----:B------:R-:W-:Y:S01]  /*de00*/  IMAD.MOV.U32 R7, RZ, RZ, R40 ;  /* 0x000000ffff077224 */ /* 0x000fe200078e0028 */
[----:B------:R-:W-:Y:S01]  /*de10*/  PRMT R99, R99, 0x5410, R5 ;  /* 0x0000541063637816 */ /* 0x000fe20000000005 */
[----:B------:R-:W-:Y:S01]  /*de20*/  IMAD.MOV.U32 R6, RZ, RZ, R41 ;  /* 0x000000ffff067224 */ /* 0x000fe200078e0029 */
[----:B------:R-:W-:Y:S02]  /*de30*/  PRMT R100, R4, 0x7610, R100 ;  /* 0x0000761004647816 */ /* 0x000fe40000000064 */
[----:B------:R-:W-:-:S02]  /*de40*/  CS2R R4, SRZ ;  /* 0x0000000000047805 */ /* 0x000fc4000001ff00 */
[----:B------:R-:W-:Y:S01]  /*de50*/  PRMT R94, R7, 0x5410, R6 ;  /* 0x00005410075e7816 */ /* 0x000fe20000000006 */
[----:B------:R-:W-:Y:S06]  /*de60*/  BRA.DIV UR4, `(.L_x_2800) ;  /* 0x0000025604987947 */ /* 0x000fec000b800000 */
[----:B------:R0:W2:Y:S04]  /*de70*/  SHFL.IDX PT, R78, R33, 0x3, 0x181f ;  /* 0x00781f00214e7f89 */ /* 0x0000a800000e0000 */
[----:B------:R0:W0:Y:S04]  /*de80*/  SHFL.IDX PT, R80, R32, 0x3, 0x181f ;  /* 0x00781f0020507f89 */ /* 0x00002800000e0000 */
[----:B------:R0:W0:Y:S04]  /*de90*/  SHFL.IDX PT, R79, R31, 0x3, 0x181f ;  /* 0x00781f001f4f7f89 */ /* 0x00002800000e0000 */
[----:B------:R0:W0:Y:S02]  /*dea0*/  SHFL.IDX PT, R12, R30, 0x3, 0x181f ;  /* 0x00781f001e0c7f89 */ /* 0x00002400000e0000 */
.L_x_3125:
[----:B------:R-:W-:Y:S01]  /*deb0*/  IADD3 R0, R0, 0x60, RZ ;  /* 0x0000006000007810 */ /* 0x000fe20007ffe0ff */
[----:B------:R-:W-:Y:S01]  /*dec0*/  BSSY B1, `(.L_x_2801) ;  /* 0x000003b000017945 */ /* 0x000fe20003800000 */
[----:B------:R-:W-:Y:S02]  /*ded0*/  CS2R R6, SRZ ;  /* 0x0000000000067805 */ /* 0x000fe4000001ff00 */
[----:B------:R-:W-:Y:S02]  /*dee0*/  CS2R R20, SRZ ;  /* 0x0000000000147805 */ /* 0x000fe4000001ff00 */
[----:B------:R-:W-:Y:S02]  /*def0*/  ISETP.GE.AND P0, PT, R0, R3, PT ;  /* 0x000000030000720c */ /* 0x000fe40003f06270 */
[----:B01-3--:R-:W-:Y:S02]  /*df00*/  CS2R R30, SRZ ;  /* 0x00000000001e7805 */ /* 0x00bfe4000001ff00 */
[----:B----4-:R-:W-:-:S02]  /*df10*/  CS2R R8, SRZ ;  /* 0x0000000000087805 */ /* 0x010fc4000001ff00 */
[----:B------:R-:W-:Y:S02]  /*df20*/  CS2R R10, SRZ ;  /* 0x00000000000a7805 */ /* 0x000fe4000001ff00 */
[----:B------:R-:W-:Y:S02]  /*df30*/  CS2R R24, SRZ ;  /* 0x0000000000187805 */ /* 0x000fe4000001ff00 */
[----:B------:R-:W-:-:S03]  /*df40*/  CS2R R32, SRZ ;  /* 0x0000000000207805 */ /* 0x000fc6000001ff00 */
[----:B------:R-:W-:Y:S05]  /*df50*/  @P0 BRA `(.L_x_2802) ;  /* 0x0000000000c40947 */ /* 0x000fea0003800000 */
[----:B------:R-:W3:Y:S01]  /*df60*/  LDL R15, [R1+0x128] ;  /* 0x00012800010f7983 */ /* 0x000ee20000100800 */
[----:B------:R-:W-:-:S03]  /*df70*/  ULDC UR4, c[0x0][0x3f4] ;  /* 0x0000fd0000047ab9 */ /* 0x000fc60000000800 */
[----:B------:R-:W4:Y:S04]  /*df80*/  LDL R13, [R1+0x124] ;  /* 0x00012400010d7983 */ /* 0x000f280000100800 */
[----:B------:R-:W4:Y:S01]  /*df90*/  LDL R14, [R1+0x120] ;  /* 0x00012000010e7983 */ /* 0x000f220000100800 */
[----:B------:R-:W-:Y:S02]  /*dfa0*/  ISETP.GE.AND P2, PT, R216, UR4, PT ;  /* 0x00000004d8007c0c */ /* 0x000fe4000bf46270 */
[----:B------:R-:W-:Y:S02]  /*dfb0*/  CS2R R30, SRZ ;  /* 0x00000000001e7805 */ /* 0x000fe4000001ff00 */
[----:B------:R-:W-:Y:S01]  /*dfc0*/  ISETP.GE.AND P3, PT, R221, UR4, PT ;  /* 0x00000004dd007c0c */ /* 0x000fe2000bf66270 */
[----:B------:R-:W-:Y:S01]  /*dfd0*/  ULDC.64 UR6, c[0x0][0x208] ;  /* 0x0000820000067ab9 */ /* 0x000fe20000000a00 */
[----:B------:R-:W-:-:S07]  /*dfe0*/  CS2R R32, SRZ ;  /* 0x0000000000207805 */ /* 0x000fce000001ff00 */
[C---:B------:R-:W-:Y:S01]  /*dff0*/  @!P2 IMAD.SHL.U32 R4, R216.reuse, 0x2, RZ ;  /* 0x00000002d804a824 */ /* 0x040fe200078e00ff */
[----:B------:R-:W-:-:S03]  /*e000*/  @!P2 SHF.L.U64.HI R5, R216, 0x1, R217 ;  /* 0x00000001d805a819 */ /* 0x000fc600000102d9 */
[----:B------:R-:W-:Y:S01]  /*e010*/  @!P3 IMAD.SHL.U32 R0, R221, 0x2, RZ ;  /* 0x00000002dd00b824 */ /* 0x000fe200078e00ff */
[-C--:B------:R-:W-:Y:S02]  /*e020*/  @!P2 IADD3 R6, P0, R80, R4.reuse, RZ ;  /* 0x000000045006a210 */ /* 0x080fe40007f1e0ff */
[----:B------:R-:W-:-:S03]  /*e030*/  @!P2 IADD3 R4, P1, R12, R4, RZ ;  /* 0x000000040c04a210 */ /* 0x000fc60007f3e0ff */
[--C-:B--2---:R-:W-:Y:S02]  /*e040*/  @!P2 IMAD.X R7, R78, 0x1, R5.reuse, P0 ;  /* 0x000000014e07a824 */ /* 0x104fe400000e0605 */
[----:B------:R-:W-:Y:S01]  /*e050*/  @!P2 IMAD.X R5, R79, 0x1, R5, P1 ;  /* 0x000000014f05a824 */ /* 0x000fe200008e0605 */
[----:B------:R-:W-:Y:S02]  /*e060*/  ISETP.GE.AND P1, PT, R222, UR4, PT ;  /* 0x00000004de007c0c */ /* 0x000fe4000bf26270 */
[----:B------:R0:W5:Y:S04]  /*e070*/  @!P2 LD.E.64 R30, desc[UR6][R6.64] ;  /* 0x00000006061ea980 */ /* 0x000168000c101b00 */
[----:B------:R1:W5:Y:S01]  /*e080*/  @!P2 LD.E.64 R32, desc[UR6][R4.64] ;  /* 0x000000060420a980 */ /* 0x000362000c101b00 */
[----:B0-----:R-:W-:-:S02]  /*e090*/  @!P3 IADD3 R6, P0, R80, R0, RZ ;  /* 0x000000005006b210 */ /* 0x001fc40007f1e0ff */
[----:B------:R-:W-:Y:S02]  /*e0a0*/  CS2R R24, SRZ ;  /* 0x0000000000187805 */ /* 0x000fe4000001ff00 */
[----:B------:R-:W-:Y:S02]  /*e0b0*/  CS2R R20, SRZ ;  /* 0x0000000000147805 */ /* 0x000fe4000001ff00 */
[----:B------:R-:W-:Y:S02]  /*e0c0*/  ISETP.GE.AND P2, PT, R223, UR4, PT ;  /* 0x00000004df007c0c */ /* 0x000fe4000bf46270 */
[----:B------:R-:W-:Y:S02]  /*e0d0*/  CS2R R10, SRZ ;  /* 0x00000000000a7805 */ /* 0x000fe4000001ff00 */
[----:B---3--:R-:W-:-:S04]  /*e0e0*/  @!P3 SHF.L.U64.HI R8, R221, 0x1, R15 ;  /* 0x00000001dd08b819 */ /* 0x008fc8000001020f */
[----:B------:R-:W-:Y:S02]  /*e0f0*/  @!P3 IADD3.X R7, R78, R8, RZ, P0, !PT ;  /* 0x000000084e07b210 */ /* 0x000fe400007fe4ff */
[----:B-1----:R-:W-:-:S03]  /*e100*/  @!P3 IADD3 R4, P0, R12, R0, RZ ;  /* 0x000000000c04b210 */ /* 0x002fc60007f1e0ff */
[----:B------:R0:W5:Y:S02]  /*e110*/  @!P3 LD.E.64 R20, desc[UR6][R6.64] ;  /* 0x000000060614b980 */ /* 0x000164000c101b00 */
[----:B------:R-:W-:Y:S02]  /*e120*/  @!P3 IMAD.X R5, R79, 0x1, R8, P0 ;  /* 0x000000014f05b824 */ /* 0x000fe400000e0608 */
[C---:B------:R-:W-:Y:S01]  /*e130*/  @!P1 IMAD.SHL.U32 R8, R222.reuse, 0x2, RZ ;  /* 0x00000002de089824 */ /* 0x040fe200078e00ff */
[----:B----4-:R-:W-:Y:S02]  /*e140*/  @!P1 SHF.L.U64.HI R0, R222, 0x1, R13 ;  /* 0x00000001de009819 */ /* 0x010fe4000001020d */
[----:B------:R1:W5:Y:S01]  /*e150*/  @!P3 LD.E.64 R24, desc[UR6][R4.64] ;  /* 0x000000060418b980 */ /* 0x000362000c101b00 */
[----:B0-----:R-:W-:Y:S02]  /*e160*/  CS2R R6, SRZ ;  /* 0x0000000000067805 */ /* 0x001fe4000001ff00 */
[----:B-1----:R-:W-:-:S05]  /*e170*/  @!P1 IADD3 R4, P0, R80, R8, RZ ;  /* 0x0000000850049210 */ /* 0x002fca0007f1e0ff */
[----:B------:R-:W-:Y:S01]  /*e180*/  @!P1 IMAD.X R5, R78, 0x1, R0, P0 ;  /* 0x000000014e059824 */ /* 0x000fe200000e0600 */
[----:B------:R-:W-:-:S04]  /*e190*/  @!P2 SHF.L.U32 R13, R223, 0x1, RZ ;  /* 0x00000001df0da819 */ /* 0x000fc800000006ff */
[----:B------:R0:W5:Y:S02]  /*e1a0*/  @!P1 LD.E.64 R6, desc[UR6][R4.64] ;  /* 0x0000000604069980 */ /* 0x000164000c101b00 */
[----:B0-----:R-:W-:-:S05]  /*e1b0*/  @!P1 IADD3 R4, P0, R12, R8, RZ ;  /* 0x000000080c049210 */ /* 0x001fca0007f1e0ff */
[----:B------:R-:W-:Y:S01]  /*e1c0*/  @!P1 IMAD.X R5, R79, 0x1, R0, P0 ;  /* 0x000000014f059824 */ /* 0x000fe200000e0600 */
[-C--:B------:R-:W-:Y:S02]  /*e1d0*/  @!P2 IADD3 R8, P0, R80, R13.reuse, RZ ;  /* 0x0000000d5008a210 */ /* 0x080fe40007f1e0ff */
[----:B------:R-:W-:Y:S02]  /*e1e0*/  @!P2 SHF.L.U64.HI R0, R223, 0x1, R14 ;  /* 0x00000001df00a819 */ /* 0x000fe4000001020e */
[----:B------:R0:W5:Y:S01]  /*e1f0*/  @!P1 LD.E.64 R10, desc[UR6][R4.64] ;  /* 0x00000006040a9980 */ /* 0x000162000c101b00 */
[----:B------:R-:W-:Y:S02]  /*e200*/  @!P2 IADD3 R12, P1, R12, R13, RZ ;  /* 0x0000000d0c0ca210 */ /* 0x000fe40007f3e0ff */
[--C-:B------:R-:W-:Y:S01]  /*e210*/  @!P2 IMAD.X R9, R78, 0x1, R0.reuse, P0 ;  /* 0x000000014e09a824 */ /* 0x100fe200000e0600 */
[----:B0-----:R-:W-:Y:S02]  /*e220*/  CS2R R4, SRZ ;  /* 0x0000000000047805 */ /* 0x001fe4000001ff00 */
[----:B------:R-:W-:-:S04]  /*e230*/  @!P2 IMAD.X R13, R79, 0x1, R0, P1 ;  /* 0x000000014f0da824 */ /* 0x000fc800008e0600 */
[----:B------:R0:W5:Y:S02]  /*e240*/  @!P2 LD.E.64 R4, desc[UR6][R8.64] ;  /* 0x000000060804a980 */ /* 0x000164000c101b00 */
[----:B0-----:R-:W-:-:S06]  /*e250*/  CS2R R8, SRZ ;  /* 0x0000000000087805 */ /* 0x001fcc000001ff00 */
[----:B------:R0:W5:Y:S02]  /*e260*/  @!P2 LD.E.64 R8, desc[UR6][R12.64] ;  /* 0x000000060c08a980 */ /* 0x000164000c101b00 */
.L_x_2802:
[----:B------:R-:W-:Y:S05]  /*e270*/  BSYNC B1 ;  /* 0x0000000000017941 */ /* 0x000fea0003800000 */
.L_x_2801:
[----:B0-----:R-:W3:Y:S01]  /*e280*/  LDL R12, [R1+0x94] ;  /* 0x00009400010c7983 */ /* 0x001ee20000100800 */
[----:B------:R-:W-:Y:S01]  /*e290*/  BSSY B1, `(.L_x_2803) ;  /* 0x0000007000017945 */ /* 0x000fe20003800000 */
[----:B---3--:R-:W-:-:S04]  /*e2a0*/  LEA.HI R0, R12, R12, RZ, 0x1 ;  /* 0x0000000c0c007211 */ /* 0x008fc800078f08ff */
[----:B------:R-:W-:-:S05]  /*e2b0*/  LOP3.LUT R0, R0, 0xfffffffe, RZ, 0xc0, !PT ;  /* 0xfffffffe00007812 */ /* 0x000fca00078ec0ff */
[----:B------:R-:W-:-:S05]  /*e2c0*/  IMAD.IADD R0, R12, 0x1, -R0 ;  /* 0x000000010c007824 */ /* 0x000fca00078e0a00 */
[----:B------:R-:W-:-:S04]  /*e2d0*/  SHF.L.U32 R0, R0, 0x1f, RZ ;  /* 0x0000001f00007819 */ /* 0x000fc800000006ff */
[----:B------:R-:W0:Y:S02]  /*e2e0*/  SYNCS.PHASECHK.TRANS64.TRYWAIT P0, [R23+URZ+0x38800], R0 ;  /* 0x03880000170075a7 */ /* 0x000e24000800017f */
[----:B0-----:R-:W-:Y:S05]  /*e2f0*/  @!P0 BRA `(.L_x_2804) ;  /* 0x0000025000e88947 */ /* 0x001fea0003800000 */
.L_x_3126:
[----:B------:R-:W-:Y:S05]  /*e300*/  BSYNC B1 ;  /* 0x0000000000017941 */ /* 0x000fea0003800000 */
.L_x_2803:
[----:B------:R-:W3:Y:S01]  /*e310*/  LDL R13, [R1+0x68] ;  /* 0x00006800010d7983 */ /* 0x000ee20000100800 */
[----:B-----5:R-:W-:Y:S01]  /*e320*/  IMAD.MOV.U32 R12, RZ, RZ, R4 ;  /* 0x000000ffff0c7224 */ /* 0x020fe200078e0004 */
[----:B0-----:R-:W-:Y:S01]  /*e330*/  MOV R0, R5 ;  /* 0x0000000500007202 */ /* 0x001fe20000000f00 */
[----:B------:R-:W-:Y:S03]  /*e340*/  BSSY B1, `(.L_x_2805) ;  /* 0x00000d3000017945 */ /* 0x000fe60003800000 */
[----:B--2---:R-:W-:Y:S01]  /*e350*/  PRMT R78, R12, 0x5410, R0 ;  /* 0x000054100c4e7816 */ /* 0x004fe20000000000 */
        /* <DEDUP_REMOVED lines=13> */
[----:B------:R-:W-:-:S04]  /*e430*/  MOV R0, R11 ;  /* 0x0000000b00007202 */ /* 0x000fc80000000f00 */
[----:B------:R-:W-:Y:S01]  /*e440*/  PRMT R83, R12, 0x5410, R0 ;  /* 0x000054100c537816 */ /* 0x000fe20000000000 */
[----:B------:R-:W-:Y:S01]  /*e450*/  IMAD.MOV.U32 R12, RZ, RZ, R24 ;  /* 0x000000ffff0c7224 */ /* 0x000fe200078e0018 */
[----:B---3--:R-:W-:Y:S01]  /*e460*/  VIADDMNMX R0, R3, -R13, 0x80, PT ;  /* 0x0000008003007446 */ /* 0x008fe2000380090d */
        /* <DEDUP_REMOVED lines=14> */
[----:B------:R-:W-:Y:S02]  /*e550*/  SHF.R.U64 R3, R74, 0x10, R75 ;  /* 0x000000104a037819 */ /* 0x000fe4000000124b */
[--C-:B------:R-:W-:Y:S02]  /*e560*/  SHF.R.U64 R74, R76, 0x10, R77.reuse ;  /* 0x000000104c4a7819 */ /* 0x100fe4000000124d */
[----:B------:R-:W-:Y:S01]  /*e570*/  SHF.R.U32.HI R76, RZ, 0x10, R77 ;  /* 0x00000010ff4c7819 */ /* 0x000fe2000001164d */
[----:B------:R-:W-:Y:S01]  /*e580*/  HADD2.F32 R3, -RZ, R3.H0_H0 ;  /* 0x20000003ff037230 */ /* 0x000fe20000004100 */
[----:B------:R-:W-:Y:S01]  /*e590*/  SHF.R.U32.HI R75, RZ, 0x10, R75 ;  /* 0x00000010ff4b7819 */ /* 0x000fe2000001164b */
[----:B------:R-:W-:Y:S02]  /*e5a0*/  HADD2.F32 R74, -RZ, R74.H0_H0 ;  /* 0x2000004aff4a7230 */ /* 0x000fe40000004100 */
[----:B------:R-:W-:-:S02]  /*e5b0*/  HADD2.F32 R76, -RZ, R76.H0_H0 ;  /* 0x2000004cff4c7230 */ /* 0x000fc40000004100 */
[----:B------:R-:W-:Y:S02]  /*e5c0*/  HADD2.F32 R75, -RZ, R75.H0_H0 ;  /* 0x2000004bff4b7230 */ /* 0x000fe40000004100 */
[--C-:B0-----:R-:W-:Y:S02]  /*e5d0*/  HADD2.F32 R77, -RZ, R15.reuse.H1_H1 ;  /* 0x3000000fff4d7230 */ /* 0x101fe40000004100 */
[----:B------:R-:W-:-:S03]  /*e5e0*/  HADD2.F32 R15, -RZ, R15.H0_H0 ;  /* 0x2000000fff0f7230 */ /* 0x000fc60000004100 */
[----:B------:R-:W-:-:S04]  /*e5f0*/  FMUL.FTZ R87, R77, R76 ;  /* 0x0000004c4d577220 */ /* 0x000fc80000410000 */
[-C--:B------:R-:W-:Y:S01]  /*e600*/  FFMA.FTZ R87, R15, R75.reuse, -R87 ;  /* 0x0000004b0f577223 */ /* 0x080fe20000010857 */
[----:B------:R-:W-:Y:S01]  /*e610*/  FMUL.FTZ R75, R77, R75 ;  /* 0x0000004b4d4b7220 */ /* 0x000fe20000410000 */
[----:B------:R-:W-:-:S03]  /*e620*/  HADD2.F32 R77, -RZ, R12.H1_H1 ;  /* 0x3000000cff4d7230 */ /* 0x000fc60000004100 */
[----:B------:R-:W-:Y:S01]  /*e630*/  FFMA.FTZ R15, R15, R76, R75 ;  /* 0x0000004c0f0f7223 */ /* 0x000fe2000001004b */
[----:B------:R-:W-:Y:S02]  /*e640*/  HADD2.F32 R76, -RZ, R112.H0_H0 ;  /* 0x20000070ff4c7230 */ /* 0x000fe40000004100 */
[----:B------:R-:W-:Y:S02]  /*e650*/  HADD2.F32 R75, -RZ, R89.H1_H1 ;  /* 0x30000059ff4b7230 */ /* 0x000fe40000004100 */
[----:B------:R-:W-:Y:S01]  /*e660*/  F2FP.F16.F32.PACK_AB R15, R15, R87 ;  /* 0x000000570f0f723e */ /* 0x000fe200000000ff */
[----:B------:R-:W-:Y:S02]  /*e670*/  HADD2.F32 R87, -RZ, R12.H0_H0 ;  /* 0x2000000cff577230 */ /* 0x000fe40000004100 */
[----:B------:R-:W-:-:S04]  /*e680*/  FMUL.FTZ R12, R77, R76 ;  /* 0x0000004c4d0c7220 */ /* 0x000fc80000410000 */
[-C--:B------:R-:W-:Y:S01]  /*e690*/  FFMA.FTZ R12, R87, R75.reuse, -R12 ;  /* 0x0000004b570c7223 */ /* 0x080fe2000001080c */
[----:B------:R-:W-:Y:S01]  /*e6a0*/  FMUL.FTZ R75, R77, R75 ;  /* 0x0000004b4d4b7220 */ /* 0x000fe20000410000 */
[----:B------:R-:W-:-:S03]  /*e6b0*/  HADD2.F32 R77, -RZ, R14.H1_H1 ;  /* 0x3000000eff4d7230 */ /* 0x000fc60000004100 */
[----:B------:R-:W-:Y:S01]  /*e6c0*/  FFMA.FTZ R75, R87, R76, R75 ;  /* 0x0000004c574b7223 */ /* 0x000fe2000001004b */
[----:B------:R-:W-:Y:S02]  /*e6d0*/  HADD2.F32 R76, -RZ, R112.H1_H1 ;  /* 0x30000070ff4c7230 */ /* 0x000fe40000004100 */
[----:B------:R-:W-:Y:S02]  /*e6e0*/  HADD2.F32 R87, -RZ, R89.H0_H0 ;  /* 0x20000059ff577230 */ /* 0x000fe40000004100 */
[----:B------:R-:W-:Y:S02]  /*e6f0*/  HADD2.F32 R89, -RZ, R14.H0_H0 ;  /* 0x2000000eff597230 */ /* 0x000fe40000004100 */
[----:B------:R-:W-:Y:S01]  /*e700*/  FMUL.FTZ R14, R77, R76 ;  /* 0x0000004c4d0e7220 */ /* 0x000fe20000410000 */
[----:B------:R-:W-:Y:S01]  /*e710*/  F2FP.F16.F32.PACK_AB R12, R75, R12 ;  /* 0x0000000c4b0c723e */ /* 0x000fe200000000ff */
[-C--:B------:R-:W-:Y:S02]  /*e720*/  FMUL.FTZ R77, R77, R87.reuse ;  /* 0x000000574d4d7220 */ /* 0x080fe40000410000 */
[----:B------:R-:W-:Y:S01]  /*e730*/  FFMA.FTZ R14, R89, R87, -R14 ;  /* 0x00000057590e7223 */ /* 0x000fe2000001080e */
[----:B------:R-:W-:-:S02]  /*e740*/  HADD2.F32 R87, -RZ, R13.H0_H0 ;  /* 0x2000000dff577230 */ /* 0x000fc40000004100 */
[----:B------:R-:W-:Y:S01]  /*e750*/  FFMA.FTZ R76, R89, R76, R77 ;  /* 0x0000004c594c7223 */ /* 0x000fe2000001004d */
[----:B------:R-:W-:-:S04]  /*e760*/  HADD2.F32 R77, -RZ, R13.H1_H1 ;  /* 0x3000000dff4d7230 */ /* 0x000fc80000004100 */
[----:B------:R-:W-:Y:S01]  /*e770*/  F2FP.F16.F32.PACK_AB R14, R76, R14 ;  /* 0x0000000e4c0e723e */ /* 0x000fe200000000ff */
[----:B------:R-:W-:-:S04]  /*e780*/  FMUL.FTZ R13, R77, R74 ;  /* 0x0000004a4d0d7220 */ /* 0x000fc80000410000 */
[-C--:B------:R-:W-:Y:S01]  /*e790*/  FFMA.FTZ R13, R87, R3.reuse, -R13 ;  /* 0x00000003570d7223 */ /* 0x080fe2000001080d */
[----:B------:R-:W-:-:S04]  /*e7a0*/  FMUL.FTZ R3, R77, R3 ;  /* 0x000000034d037220 */ /* 0x000fc80000410000 */
[----:B------:R-:W-:-:S05]  /*e7b0*/  FFMA.FTZ R3, R87, R74, R3 ;  /* 0x0000004a57037223 */ /* 0x000fca0000010003 */
[----:B------:R-:W-:-:S05]  /*e7c0*/  F2FP.F16.F32.PACK_AB R13, R3, R13 ;  /* 0x0000000d030d723e */ /* 0x000fca00000000ff */
[----:B------:R0:W-:Y:S02]  /*e7d0*/  STS.128 [R113], R12 ;  /* 0x0000000c71007388 */ /* 0x0001e40000000c00 */
.L_x_2808:
[----:B------:R-:W-:Y:S05]  /*e7e0*/  BSYNC B2 ;  /* 0x0000000000027941 */ /* 0x000fea0003800000 */
.L_x_2807:
[----:B------:R-:W-:Y:S01]  /*e7f0*/  ISETP.GE.AND P0, PT, R221, R109, PT ;  /* 0x0000006ddd00720c */ /* 0x000fe20003f06270 */
[----:B------:R-:W-:-:S12]  /*e800*/  BSSY B2, `(.L_x_2809) ;  /* 0x000002c000027945 */ /* 0x000fd80003800000 */
        /* <DEDUP_REMOVED lines=19> */
[--C-:B------:R-:W-:Y:S02]  /*e940*/  HADD2.F32 R76, -RZ, R12.reuse.H1_H1 ;  /* 0x3000000cff4c7230 */ /* 0x100fe40000004100 */
        /* <DEDUP_REMOVED lines=23> */
.L_x_2810:
[----:B------:R-:W-:Y:S05]  /*eac0*/  BSYNC B2 ;  /* 0x0000000000027941 */ /* 0x000fea0003800000 */
.L_x_2809:
[-C--:B------:R-:W-:Y:S01]  /*ead0*/  ISETP.GE.AND P0, PT, R222, R109.reuse, PT ;  /* 0x0000006dde00720c */ /* 0x080fe20003f06270 */
[----:B------:R-:W-:Y:S01]  /*eae0*/  BSSY B2, `(.L_x_2811) ;  /* 0x000002d000027945 */ /* 0x000fe20003800000 */
[----:B------:R-:W-:-:S11]  /*eaf0*/  ISETP.GE.AND P1, PT, R223, R109, PT ;  /* 0x0000006ddf00720c */ /* 0x000fd60003f26270 */
[----:B------:R-:W-:Y:S05]  /*eb00*/  @P0 BRA `(.L_x_2812) ;  /* 0x0000000000a80947 */ /* 0x000fea0003800000 */
[----:B01---5:R-:W0:Y:S01]  /*eb10*/  LDS.128 R12, [R113+0x8000] ;  /* 0x00800000710c7984 */ /* 0x023e220000000c00 */
        /* <DEDUP_REMOVED lines=41> */
.L_x_2812:
[----:B------:R-:W-:Y:S05]  /*edb0*/  BSYNC B2 ;  /* 0x0000000000027941 */ /* 0x000fea0003800000 */
.L_x_2811:
[----:B------:R-:W-:Y:S05]  /*edc0*/  @P1 BRA `(.L_x_2806) ;  /* 0x0000000000a81947 */ /* 0x000fea0003800000 */
[----:B012--5:R-:W0:Y:S01]  /*edd0*/  LDS.128 R12, [R113+0xc000] ;  /* 0x00c00000710c7984 */ /* 0x027e220000000c00 */
        /* <DEDUP_REMOVED lines=28> */
[----:B------:R-:W-:Y:S02]  /*efa0*/  HADD2.F32 R14, -RZ, R14.H0_H0 ;  /* 0x2000000eff0e7230 */ /* 0x000fe40000004100 */
[----:B------:R-:W-:Y:S01]  /*efb0*/  FMUL.FTZ R68, R66, R65 ;  /* 0x0000004142447220 */ /* 0x000fe20000410000 */
[----:B------:R-:W-:Y:S01]  /*efc0*/  F2FP.F16.F32.PACK_AB R12, R12, R63 ;  /* 0x0000003f0c0c723e */ /* 0x000fe200000000ff */
[----:B------:R-:W-:-:S02]  /*efd0*/  FMUL.FTZ R66, R66, R67 ;  /* 0x0000004342427220 */ /* 0x000fc40000410000 */
[----:B------:R-:W-:Y:S01]  /*efe0*/  FFMA.FTZ R68, R14, R67, -R68 ;  /* 0x000000430e447223 */ /* 0x000fe20000010844 */
[C---:B------:R-:W-:Y:S01]  /*eff0*/  FMUL.FTZ R67, R64.reuse, R69 ;  /* 0x0000004540437220 */ /* 0x040fe20000410000 */
[-C--:B------:R-:W-:Y:S01]  /*f000*/  FMUL.FTZ R64, R64, R62.reuse ;  /* 0x0000003e40407220 */ /* 0x080fe20000410000 */
[----:B------:R-:W-:Y:S02]  /*f010*/  FFMA.FTZ R14, R14, R65, R66 ;  /* 0x000000410e0e7223 */ /* 0x000fe40000010042 */
[C---:B------:R-:W-:Y:S01]  /*f020*/  FFMA.FTZ R67, R13.reuse, R62, -R67 ;  /* 0x0000003e0d437223 */ /* 0x040fe20000010843 */
[----:B------:R-:W-:Y:S02]  /*f030*/  FFMA.FTZ R13, R13, R69, R64 ;  /* 0x000000450d0d7223 */ /* 0x000fe40000010040 */
[----:B------:R-:W-:-:S03]  /*f040*/  F2FP.F16.F32.PACK_AB R14, R14, R68 ;  /* 0x000000440e0e723e */ /* 0x000fc600000000ff */
[----:B------:R-:W-:-:S05]  /*f050*/  F2FP.F16.F32.PACK_AB R13, R13, R67 ;  /* 0x000000430d0d723e */ /* 0x000fca00000000ff */
[----:B------:R3:W-:Y:S02]  /*f060*/  STS.128 [R113+0xc000], R12 ;  /* 0x00c0000c71007388 */ /* 0x0007e40000000c00 */
.L_x_2806:
[----:B------:R-:W-:Y:S05]  /*f070*/  BSYNC B1 ;  /* 0x0000000000017941 */ /* 0x000fea0003800000 */
.L_x_2805:
[----:B------:R-:W-:Y:S01]  /*f080*/  IADD3 R3, R225, 0x20, RZ ;  /* 0x00000020e1037810 */ /* 0x000fe20007ffe0ff */
[----:B------:R-:W-:Y:S03]  /*f090*/  BSSY B1, `(.L_x_2813) ;  /* 0x00000bb000017945 */ /* 0x000fe60003800000 */
[----:B------:R-:W-:-:S13]  /*f0a0*/  ISETP.GE.AND P0, PT, R3, R0, PT ;  /* 0x000000000300720c */ /* 0x000fda0003f06270 */
[----:B------:R-:W-:Y:S05]  /*f0b0*/  @P0 BRA `(.L_x_2814) ;  /* 0x0000000800e00947 */ /* 0x000fea0003800000 */
[----:B------:R4:W5:Y:S01]  /*f0c0*/  LDL R69, [R1+0x64] ;  /* 0x0000640001457983 */ /* 0x0009620000100800 */
[----:B------:R-:W0:Y:S01]  /*f0d0*/  LDC R3, c[0x0][0x3f4] ;  /* 0x0000fd00ff037b82 */ /* 0x000e220000000800 */
[----:B------:R-:W-:Y:S01]  /*f0e0*/  BSSY B2, `(.L_x_2815) ;  /* 0x0000030000027945 */ /* 0x000fe20003800000 */
[-C--:B0-----:R-:W-:Y:S02]  /*f0f0*/  ISETP.GE.AND P0, PT, R216, R3.reuse, PT ;  /* 0x00000003d800720c */ /* 0x081fe40003f06270 */
[-C--:B------:R-:W-:Y:S02]  /*f100*/  ISETP.GE.AND P1, PT, R221, R3.reuse, PT ;  /* 0x00000003dd00720c */ /* 0x080fe40003f26270 */
[-C--:B------:R-:W-:Y:S02]  /*f110*/  ISETP.GE.AND P2, PT, R222, R3.reuse, PT ;  /* 0x00000003de00720c */ /* 0x080fe40003f46270 */
[----:B------:R-:W-:-:S07]  /*f120*/  ISETP.GE.AND P3, PT, R223, R3, PT ;  /* 0x00000003df00720c */ /* 0x000fce0003f66270 */
[----:B----4-:R-:W-:Y:S06]  /*f130*/  @P0 BRA `(.L_x_2816) ;  /* 0x0000000000a80947 */ /* 0x010fec0003800000 */
[----:B-123-5:R-:W0:Y:S01]  /*f140*/  LDS.128 R12, [R69+0x1000] ;  /* 0x00100000450c7984 */ /* 0x02ee220000000c00 */
        /* <DEDUP_REMOVED lines=15> */
[----:B------:R-:W-:Y:S02]  /*f240*/  HADD2.F32 R64, -RZ, R12.H0_H0 ;  /* 0x2000000cff407230 */ /* 0x000fe40000004100 */
[CC--:B------:R-:W-:Y:S01]  /*f250*/  FMUL.FTZ R67, R15.reuse, R60.reuse ;  /* 0x0000003c0f437220 */ /* 0x0c0fe20000410000 */
        /* <DEDUP_REMOVED lines=8> */
[----:B------:R-:W-:Y:S01]  /*f2e0*/  FMUL.FTZ R60, R14, R103 ;  /* 0x000000670e3c7220 */ /* 0x000fe20000410000 */
        /* <DEDUP_REMOVED lines=15> */
.L_x_2816:
[----:B------:R-:W-:Y:S05]  /*f3e0*/  BSYNC B2 ;  /* 0x0000000000027941 */ /* 0x000fea0003800000 */
.L_x_2815:
[----:B------:R-:W-:Y:S04]  /*f3f0*/  BSSY B2, `(.L_x_2817) ;  /* 0x000002c000027945 */ /* 0x000fe80003800000 */
[----:B------:R-:W-:Y:S05]  /*f400*/  @P1 BRA `(.L_x_2818) ;  /* 0x0000000000a81947 */ /* 0x000fea0003800000 */
[----:B0123-5:R-:W0:Y:S01]  /*f410*/  LDS.128 R12, [R69+0x5000] ;  /* 0x00500000450c7984 */ /* 0x02fe220000000c00 */
        /* <DEDUP_REMOVED lines=41> */
.L_x_2818:
[----:B------:R-:W-:Y:S05]  /*f6b0*/  BSYNC B2 ;  /* 0x0000000000027941 */ /* 0x000fea0003800000 */
.L_x_2817:
[----:B------:R-:W-:Y:S04]  /*f6c0*/  BSSY B2, `(.L_x_2819) ;  /* 0x000002c000027945 */ /* 0x000fe80003800000 */
[----:B------:R-:W-:Y:S05]  /*f6d0*/  @P2 BRA `(.L_x_2820) ;  /* 0x0000000000a82947 */ /* 0x000fea0003800000 */
[----:B012345:R-:W0:Y:S01]  /*f6e0*/  LDS.128 R12, [R69+0x9000] ;  /* 0x00900000450c7984 */ /* 0x03fe220000000c00 */
[----:B------:R-:W-:Y:S01]  /*f6f0*/  SHF.R.U64 R3, R50, 0x10, R51 ;  /* 0x0000001032037819 */ /* 0x000fe20000001233 */
[--C-:B------:R-:W-:Y:S01]  /*f700*/  HADD2.F32 R55, -RZ, R97.reuse.H1_H1 ;  /* 0x30000061ff377230 */ /* 0x100fe20000004100 */
[--C-:B------:R-:W-:Y:S01]  /*f710*/  SHF.R.U64 R50, R52, 0x10, R53.reuse ;  /* 0x0000001034327819 */ /* 0x100fe20000001235 */
[----:B------:R-:W-:Y:S01]  /*f720*/  HADD2.F32 R97, -RZ, R97.H0_H0 ;  /* 0x20000061ff617230 */ /* 0x000fe20000004100 */
[----:B------:R-:W-:Y:S01]  /*f730*/  SHF.R.U32.HI R52, RZ, 0x10, R53 ;  /* 0x00000010ff347819 */ /* 0x000fe20000011635 */
[----:B------:R-:W-:Y:S01]  /*f740*/  HADD2.F32 R53, -RZ, R96.H1_H1 ;  /* 0x30000060ff357230 */ /* 0x000fe20000004100 */
[----:B------:R-:W-:Y:S01]  /*f750*/  SHF.R.U32.HI R51, RZ, 0x10, R51 ;  /* 0x00000010ff337819 */ /* 0x000fe20000011633 */
[----:B------:R-:W-:Y:S02]  /*f760*/  HADD2.F32 R50, -RZ, R50.H0_H0 ;  /* 0x20000032ff327230 */ /* 0x000fe40000004100 */
[----:B------:R-:W-:-:S02]  /*f770*/  HADD2.F32 R52, -RZ, R52.H0_H0 ;  /* 0x20000034ff347230 */ /* 0x000fc40000004100 */
[----:B------:R-:W-:Y:S02]  /*f780*/  HADD2.F32 R51, -RZ, R51.H0_H0 ;  /* 0x20000033ff337230 */ /* 0x000fe40000004100 */
[----:B------:R-:W-:Y:S02]  /*f790*/  HADD2.F32 R3, -RZ, R3.H0_H0 ;  /* 0x20000003ff037230 */ /* 0x000fe40000004100 */
[--C-:B0-----:R-:W-:Y:S02]  /*f7a0*/  HADD2.F32 R54, -RZ, R15.reuse.H0_H0 ;  /* 0x2000000fff367230 */ /* 0x101fe40000004100 */
[----:B------:R-:W-:Y:S02]  /*f7b0*/  HADD2.F32 R15, -RZ, R15.H1_H1 ;  /* 0x3000000fff0f7230 */ /* 0x000fe40000004100 */
[--C-:B------:R-:W-:Y:S02]  /*f7c0*/  HADD2.F32 R56, -RZ, R12.reuse.H0_H0 ;  /* 0x2000000cff387230 */ /* 0x100fe40000004100 */
[----:B------:R-:W-:-:S02]  /*f7d0*/  HADD2.F32 R12, -RZ, R12.H1_H1 ;  /* 0x3000000cff0c7230 */ /* 0x000fc40000004100 */
[C---:B------:R-:W-:Y:S01]  /*f7e0*/  FMUL.FTZ R59, R15.reuse, R52 ;  /* 0x000000340f3b7220 */ /* 0x040fe20000410000 */
[--C-:B------:R-:W-:Y:S02]  /*f7f0*/  HADD2.F32 R57, -RZ, R14.reuse.H0_H0 ;  /* 0x2000000eff397230 */ /* 0x100fe40000004100 */
[-C--:B------:R-:W-:Y:S01]  /*f800*/  FMUL.FTZ R15, R15, R51.reuse ;  /* 0x000000330f0f7220 */ /* 0x080fe20000410000 */
[----:B------:R-:W-:Y:S02]  /*f810*/  HADD2.F32 R14, -RZ, R14.H1_H1 ;  /* 0x3000000eff0e7230 */ /* 0x000fe40000004100 */
[----:B------:R-:W-:Y:S01]  /*f820*/  FFMA.FTZ R59, R54, R51, -R59 ;  /* 0x00000033363b7223 */ /* 0x000fe2000001083b */
[----:B------:R-:W-:Y:S02]  /*f830*/  HADD2.F32 R58, -RZ, R13.H0_H0 ;  /* 0x2000000dff3a7230 */ /* 0x000fe40000004100 */
[----:B------:R-:W-:Y:S01]  /*f840*/  FMUL.FTZ R60, R12, R55 ;  /* 0x000000370c3c7220 */ /* 0x000fe20000410000 */
[----:B------:R-:W-:-:S02]  /*f850*/  HADD2.F32 R51, -RZ, R98.H0_H0 ;  /* 0x20000062ff337230 */ /* 0x000fc40000004100 */
[----:B------:R-:W-:Y:S01]  /*f860*/  FFMA.FTZ R15, R54, R52, R15 ;  /* 0x00000034360f7223 */ /* 0x000fe2000001000f */
[----:B------:R-:W-:Y:S02]  /*f870*/  HADD2.F32 R13, -RZ, R13.H1_H1 ;  /* 0x3000000dff0d7230 */ /* 0x000fe40000004100 */
[-C--:B------:R-:W-:Y:S01]  /*f880*/  FMUL.FTZ R12, R12, R53.reuse ;  /* 0x000000350c0c7220 */ /* 0x080fe20000410000 */
[----:B------:R-:W-:Y:S01]  /*f890*/  FFMA.FTZ R60, R56, R53, -R60 ;  /* 0x00000035383c7223 */ /* 0x000fe2000001083c */
[C---:B------:R-:W-:Y:S01]  /*f8a0*/  FMUL.FTZ R52, R14.reuse, R51 ;  /* 0x000000330e347220 */ /* 0x040fe20000410000 */
[----:B------:R-:W-:Y:S01]  /*f8b0*/  FMUL.FTZ R53, R14, R97 ;  /* 0x000000610e357220 */ /* 0x000fe20000410000 */
[CC--:B------:R-:W-:Y:S01]  /*f8c0*/  FMUL.FTZ R14, R13.reuse, R50.reuse ;  /* 0x000000320d0e7220 */ /* 0x0c0fe20000410000 */
[----:B------:R-:W-:Y:S01]  /*f8d0*/  FMUL.FTZ R13, R13, R3 ;  /* 0x000000030d0d7220 */ /* 0x000fe20000410000 */
        /* <DEDUP_REMOVED lines=10> */
.L_x_2820:
[----:B------:R-:W-:Y:S05]  /*f980*/  BSYNC B2 ;  /* 0x0000000000027941 */ /* 0x000fea0003800000 */
.L_x_2819:
[----:B------:R-:W-:Y:S05]  /*f990*/  @P3 BRA `(.L_x_2814) ;  /* 0x0000000000a83947 */ /* 0x000fea0003800000 */
[----:B012345:R-:W0:Y:S01]  /*f9a0*/  LDS.128 R12, [R69+0xd000] ;  /* 0x00d00000450c7984 */ /* 0x03fe220000000c00 */
[----:B------:R-:W-:Y:S01]  /*f9b0*/  SHF.R.U64 R3, R46, 0x10, R47 ;  /* 0x000000102e037819 */ /* 0x000fe2000000122f */
[--C-:B------:R-:W-:Y:S01]  /*f9c0*/  HADD2.F32 R51, -RZ, R92.reuse.H0_H0 ;  /* 0x2000005cff337230 */ /* 0x100fe20000004100 */
[--C-:B------:R-:W-:Y:S01]  /*f9d0*/  SHF.R.U64 R46, R48, 0x10, R49.reuse ;  /* 0x00000010302e7819 */ /* 0x100fe20000001231 */
[----:B------:R-:W-:Y:S01]  /*f9e0*/  HADD2.F32 R92, -RZ, R92.H1_H1 ;  /* 0x3000005cff5c7230 */ /* 0x000fe20000004100 */
[----:B------:R-:W-:Y:S01]  /*f9f0*/  SHF.R.U32.HI R48, RZ, 0x10, R49 ;  /* 0x00000010ff307819 */ /* 0x000fe20000011631 */
[----:B------:R-:W-:Y:S01]  /*fa00*/  HADD2.F32 R49, -RZ, R91.H0_H0 ;  /* 0x2000005bff317230 */ /* 0x000fe20000004100 */
[----:B------:R-:W-:Y:S01]  /*fa10*/  SHF.R.U32.HI R47, RZ, 0x10, R47 ;  /* 0x00000010ff2f7819 */ /* 0x000fe2000001162f */
[----:B------:R-:W-:Y:S02]  /*fa20*/  HADD2.F32 R46, -RZ, R46.H0_H0 ;  /* 0x2000002eff2e7230 */ /* 0x000fe40000004100 */
[----:B------:R-:W-:-:S02]  /*fa30*/  HADD2.F32 R48, -RZ, R48.H0_H0 ;  /* 0x20000030ff307230 */ /* 0x000fc40000004100 */
[----:B------:R-:W-:Y:S02]  /*fa40*/  HADD2.F32 R47, -RZ, R47.H0_H0 ;  /* 0x2000002fff2f7230 */ /* 0x000fe40000004100 */
[----:B------:R-:W-:Y:S02]  /*fa50*/  HADD2.F32 R91, -RZ, R91.H1_H1 ;  /* 0x3000005bff5b7230 */ /* 0x000fe40000004100 */
[----:B------:R-:W-:Y:S02]  /*fa60*/  HADD2.F32 R3, -RZ, R3.H0_H0 ;  /* 0x20000003ff037230 */ /* 0x000fe40000004100 */
[--C-:B0-----:R-:W-:Y:S02]  /*fa70*/  HADD2.F32 R50, -RZ, R15.reuse.H0_H0 ;  /* 0x2000000fff327230 */ /* 0x101fe40000004100 */
[----:B------:R-:W-:Y:S02]  /*fa80*/  HADD2.F32 R15, -RZ, R15.H1_H1 ;  /* 0x3000000fff0f7230 */ /* 0x000fe40000004100 */
[----:B------:R-:W-:-:S02]  /*fa90*/  HADD2.F32 R52, -RZ, R12.H0_H0 ;  /* 0x2000000cff347230 */ /* 0x000fc40000004100 */
[----:B------:R-:W-:Y:S02]  /*faa0*/  HADD2.F32 R12, -RZ, R12.H1_H1 ;  /* 0x3000000cff0c7230 */ /* 0x000fe40000004100 */
[CC--:B------:R-:W-:Y:S01]  /*fab0*/  FMUL.FTZ R55, R15.reuse, R48.reuse ;  /* 0x000000300f377220 */ /* 0x0c0fe20000410000 */
[----:B------:R-:W-:Y:S01]  /*fac0*/  FMUL.FTZ R15, R15, R47 ;  /* 0x0000002f0f0f7220 */ /* 0x000fe20000410000 */
[--C-:B------:R-:W-:Y:S02]  /*fad0*/  HADD2.F32 R54, -RZ, R13.reuse.H0_H0 ;  /* 0x2000000dff367230 */ /* 0x100fe40000004100 */
[--C-:B------:R-:W-:Y:S02]  /*fae0*/  HADD2.F32 R53, -RZ, R14.reuse.H0_H0 ;  /* 0x2000000eff357230 */ /* 0x100fe40000004100 */
[----:B------:R-:W-:Y:S01]  /*faf0*/  FFMA.FTZ R48, R50, R48, R15 ;  /* 0x0000003032307223 */ /* 0x000fe2000001000f */
[----:B------:R-:W-:Y:S02]  /*fb00*/  HADD2.F32 R13, -RZ, R13.H1_H1 ;  /* 0x3000000dff0d7230 */ /* 0x000fe40000004100 */
[----:B------:R-:W-:Y:S01]  /*fb10*/  FMUL.FTZ R15, R12, R49 ;  /* 0x000000310c0f7220 */ /* 0x000fe20000410000 */
[----:B------:R-:W-:-:S02]  /*fb20*/  HADD2.F32 R14, -RZ, R14.H1_H1 ;  /* 0x3000000eff0e7230 */ /* 0x000fc40000004100 */
[----:B------:R-:W-:Y:S01]  /*fb30*/  FMUL.FTZ R56, R12, R51 ;  /* 0x000000330c387220 */ /* 0x000fe20000410000 */
[----:B------:R-:W-:Y:S01]  /*fb40*/  FFMA.FTZ R55, R50, R47, -R55 ;  /* 0x0000002f32377223 */ /* 0x000fe20000010837 */
[----:B------:R-:W-:Y:S01]  /*fb50*/  FFMA.FTZ R51, R52, R51, R15 ;  /* 0x0000003334337223 */ /* 0x000fe2000001000f */
[C---:B------:R-:W-:Y:S01]  /*fb60*/  FMUL.FTZ R15, R13.reuse, R46 ;  /* 0x0000002e0d0f7220 */ /* 0x040fe20000410000 */
[CC--:B------:R-:W-:Y:S01]  /*fb70*/  FMUL.FTZ R50, R14.reuse, R92.reuse ;  /* 0x0000005c0e327220 */ /* 0x0c0fe20000410000 */
[----:B------:R-:W-:Y:S01]  /*fb80*/  FMUL.FTZ R47, R14, R91 ;  /* 0x0000005b0e2f7220 */ /* 0x000fe20000410000 */
[----:B------:R-:W-:Y:S01]  /*fb90*/  FMUL.FTZ R13, R13, R3 ;  /* 0x000000030d0d7220 */ /* 0x000fe20000410000 */
[----:B------:R-:W-:Y:S01]  /*fba0*/  FFMA.FTZ R12, R52, R49, -R56 ;  /* 0x00000031340c7223 */ /* 0x000fe20000010838 */
        /* <DEDUP_REMOVED lines=9> */
.L_x_2814:
[----:B------:R-:W-:Y:S05]  /*fc40*/  BSYNC B1 ;  /* 0x0000000000017941 */ /* 0x000fea0003800000 */
.L_x_2813:
[----:B------:R-:W-:Y:S01]  /*fc50*/  VIADD R3, R225, 0x40 ;  /* 0x00000040e1037836 */ /* 0x000fe20000000000 */
[----:B------:R-:W-:Y:S04]  /*fc60*/  BSSY B1, `(.L_x_2821) ;  /* 0x00000bb000017945 */ /* 0x000fe80003800000 */
        /* <DEDUP_REMOVED lines=10> */
[----:B--2345:R-:W0:Y:S01]  /*fd10*/  LDS.128 R12, [R54+0x2000] ;  /* 0x00200000360c7984 */ /* 0x03ce220000000c00 */
[----:B------:R-:W-:Y:S02]  /*fd20*/  SHF.R.U32.HI R50, RZ, 0x10, R45 ;  /* 0x00000010ff327819 */ /* 0x000fe4000001162d */
[--C-:B------:R-:W-:Y:S02]  /*fd30*/  SHF.R.U32.HI R49, RZ, 0x10, R43.reuse ;  /* 0x00000010ff317819 */ /* 0x100fe4000001162b */
[----:B------:R-:W-:Y:S01]  /*fd40*/  SHF.R.U64 R3, R42, 0x10, R43 ;  /* 0x000000102a037819 */ /* 0x000fe2000000122b */
[----:B------:R-:W-:Y:S01]  /*fd50*/  HADD2.F32 R50, -RZ, R50.H0_H0 ;  /* 0x20000032ff327230 */ /* 0x000fe20000004100 */
[----:B------:R-:W-:Y:S01]  /*fd60*/  SHF.R.U64 R42, R44, 0x10, R45 ;  /* 0x000000102c2a7819 */ /* 0x000fe2000000122d */
[----:B------:R-:W-:Y:S02]  /*fd70*/  HADD2.F32 R49, -RZ, R49.H0_H0 ;  /* 0x20000031ff317230 */ /* 0x000fe40000004100 */
[----:B------:R-:W-:-:S02]  /*fd80*/  HADD2.F32 R45, -RZ, R98.H1_H1 ;  /* 0x30000062ff2d7230 */ /* 0x000fc40000004100 */
[--C-:B------:R-:W-:Y:S02]  /*fd90*/  HADD2.F32 R43, -RZ, R99.reuse.H1_H1 ;  /* 0x30000063ff2b7230 */ /* 0x100fe40000004100 */
        /* <DEDUP_REMOVED lines=9> */
[--C-:B------:R-:W-:Y:S02]  /*fe30*/  HADD2.F32 R12, -RZ, R14.reuse.H0_H0 ;  /* 0x2000000eff0c7230 */ /* 0x100fe40000004100 */
[C---:B------:R-:W-:Y:S01]  /*fe40*/  FMUL.FTZ R51, R48.reuse, R43 ;  /* 0x0000002b30337220 */ /* 0x040fe20000410000 */
[-C--:B------:R-:W-:Y:S01]  /*fe50*/  FMUL.FTZ R53, R48, R45.reuse ;  /* 0x0000002d30357220 */ /* 0x080fe20000410000 */
[----:B------:R-:W-:Y:S02]  /*fe60*/  HADD2.F32 R14, -RZ, R14.H1_H1 ;  /* 0x3000000eff0e7230 */ /* 0x000fe40000004100 */
[----:B------:R-:W-:Y:S02]  /*fe70*/  HADD2.F32 R15, -RZ, R13.H0_H0 ;  /* 0x2000000dff0f7230 */ /* 0x000fe40000004100 */
[----:B------:R-:W-:Y:S01]  /*fe80*/  FFMA.FTZ R45, R44, R45, -R51 ;  /* 0x0000002d2c2d7223 */ /* 0x000fe20000010833 */
[----:B------:R-:W-:-:S02]  /*fe90*/  HADD2.F32 R49, -RZ, R100.H0_H0 ;  /* 0x20000064ff317230 */ /* 0x000fc40000004100 */
[----:B------:R-:W-:Y:S01]  /*fea0*/  FFMA.FTZ R44, R44, R43, R53 ;  /* 0x0000002b2c2c7223 */ /* 0x000fe20000010035 */
[----:B------:R-:W-:Y:S02]  /*feb0*/  HADD2.F32 R48, -RZ, R42.H0_H0 ;  /* 0x2000002aff307230 */ /* 0x000fe40000004100 */
[C---:B------:R-:W-:Y:S01]  /*fec0*/  FMUL.FTZ R50, R14.reuse, R99 ;  /* 0x000000630e327220 */ /* 0x040fe20000410000 */
[----:B------:R-:W-:Y:S02]  /*fed0*/  HADD2.F32 R13, -RZ, R13.H1_H1 ;  /* 0x3000000dff0d7230 */ /* 0x000fe40000004100 */
[-C--:B------:R-:W-:Y:S01]  /*fee0*/  FMUL.FTZ R43, R14, R49.reuse ;  /* 0x000000310e2b7220 */ /* 0x080fe20000410000 */
[----:B------:R-:W-:Y:S02]  /*fef0*/  HADD2.F32 R42, -RZ, R3.H0_H0 ;  /* 0x20000003ff2a7230 */ /* 0x000fe40000004100 */
[C---:B------:R-:W-:Y:S01]  /*ff00*/  FFMA.FTZ R50, R12.reuse, R49, R50 ;  /* 0x000000310c327223 */ /* 0x040fe20000010032 */
[C---:B------:R-:W-:Y:S01]  /*ff10*/  FMUL.FTZ R14, R13.reuse, R48 ;  /* 0x000000300d0e7220 */ /* 0x040fe20000410000 */
[----:B------:R-:W-:Y:S01]  /*ff20*/  FFMA.FTZ R43, R12, R99, -R43 ;  /* 0x000000630c2b7223 */ /* 0x000fe2000001082b */
[-C--:B------:R-:W-:Y:S01]  /*ff30*/  FMUL.FTZ R3, R13, R42.reuse ;  /* 0x0000002a0d037220 */ /* 0x080fe20000410000 */
[----:B------:R-:W-:Y:S01]  /*ff40*/  F2FP.F16.F32.PACK_AB R12, R44, R45 ;  /* 0x0000002d2c0c723e */ /* 0x000fe200000000ff */
[----:B------:R-:W-:-:S02]  /*ff50*/  FFMA.FTZ R13, R15, R42, -R14 ;  /* 0x0000002a0f0d7223 */ /* 0x000fc4000001080e */
[----:B------:R-:W-:Y:S01]  /*ff60*/  FFMA.FTZ R48, R15, R48, R3 ;  /* 0x000000300f307223 */ /* 0x000fe20000010003 */
[----:B------:R-:W-:Y:S02]  /*ff70*/  F2FP.F16.F32.PACK_AB R15, R47, R46 ;  /* 0x0000002e2f0f723e */ /* 0x000fe400000000ff */
[----:B------:R-:W-:Y:S02]  /*ff80*/  F2FP.F16.F32.PACK_AB R14, R50, R43 ;  /* 0x0000002b320e723e */ /* 0x000fe400000000ff */
[----:B------:R-:W-:-:S05]  /*ff90*/  F2FP.F16.F32.PACK_AB R13, R48, R13 ;  /* 0x0000000d300d723e */ /* 0x000fca00000000ff */
[----:B------:R0:W-:Y:S02]  /*ffa0*/  STS.128 [R54+0x2000], R12 ;  /* 0x0020000c36007388 */ /* 0x0001e40000000c00 */
.L_x_2824:
[----:B------:R-:W-:Y:S05]  /*ffb0*/  BSYNC B2 ;  /* 0x0000000000027941 */ /* 0x000fea0003800000 */
.L_x_2823:
[----:B------:R-:W-:Y:S04]  /*ffc0*/  BSSY B2, `(.L_x_2825) ;  /* 0x000002c000027945 */ /* 0x000fe80003800000 */
[----:B------:R-:W-:Y:S05]  /*ffd0*/  @P1 BRA `(.L_x_2826) ;  /* 0x0000000000a81947 */ /* 0x000fea0003800000 */
[----:B0-2345:R-:W0:Y:S01]  /*ffe0*/  LDS.128 R12, [R54+0x6000] ;  /* 0x00600000360c7984 */ /* 0x03de220000000c00 */
[----:B------:R-:W-:Y:S01]  /*fff0*/  SHF.R.U32.HI R47, RZ, 0x10, R41 ;  /* 0x00000010ff2f7819 */ /* 0x000fe20000011629 */
[----:B------:R-:W-:Y:S01]  /*10000*/  HADD2.F32 R45, -RZ, R93.H0_H0 ;  /* 0x2000005dff2d7230 */ /* 0x000fe20000004100 */
        /* <DEDUP_REMOVED lines=15> */
[C---:B------:R-:W-:Y:S01]  /*10100*/  FMUL.FTZ R49, R42.reuse, R39 ;  /* 0x000000272a317220 */ /* 0x040fe20000410000 */
[----:B------:R-:W-:Y:S02]  /*10110*/  HADD2.F32 R41, -RZ, R14.H1_H1 ;  /* 0x3000000eff297230 */ /* 0x000fe40000004100 */
[C---:B------:R-:W-:Y:S01]  /*10120*/  FFMA.FTZ R44, R43.reuse, R47, R44 ;  /* 0x0000002f2b2c7223 */ /* 0x040fe2000001002c */
[--C-:B------:R-:W-:Y:S02]  /*10130*/  HADD2.F32 R12, -RZ, R13.reuse.H0_H0 ;  /* 0x2000000dff0c7230 */ /* 0x100fe40000004100 */
[----:B------:R-:W-:Y:S01]  /*10140*/  FMUL.FTZ R47, R42, R45 ;  /* 0x0000002d2a2f7220 */ /* 0x000fe20000410000 */
[----:B------:R-:W-:Y:S02]  /*10150*/  HADD2.F32 R14, -RZ, R13.H1_H1 ;  /* 0x3000000dff0e7230 */ /* 0x000fe40000004100 */
[----:B------:R-:W-:Y:S01]  /*10160*/  FFMA.FTZ R13, R43, R46, -R48 ;  /* 0x0000002e2b0d7223 */ /* 0x000fe20000010830 */
[----:B------:R-:W-:-:S02]  /*10170*/  HADD2.F32 R43, -RZ, R38.H0_H0 ;  /* 0x20000026ff2b7230 */ /* 0x000fc40000004100 */
[C---:B------:R-:W-:Y:S01]  /*10180*/  FFMA.FTZ R49, R40.reuse, R45, -R49 ;  /* 0x0000002d28317223 */ /* 0x040fe20000010831 */
[----:B------:R-:W-:Y:S02]  /*10190*/  HADD2.F32 R42, -RZ, R93.H1_H1 ;  /* 0x3000005dff2a7230 */ /* 0x000fe40000004100 */
[----:B------:R-:W-:Y:S01]  /*101a0*/  FFMA.FTZ R40, R40, R39, R47 ;  /* 0x0000002728287223 */ /* 0x000fe2000001002f */
[C---:B------:R-:W-:Y:S01]  /*101b0*/  FMUL.FTZ R38, R41.reuse, R94 ;  /* 0x0000005e29267220 */ /* 0x040fe20000410000 */
[C---:B------:R-:W-:Y:S01]  /*101c0*/  FMUL.FTZ R39, R14.reuse, R43 ;  /* 0x0000002b0e277220 */ /* 0x040fe20000410000 */
[-C--:B------:R-:W-:Y:S01]  /*101d0*/  FMUL.FTZ R14, R14, R3.reuse ;  /* 0x000000030e0e7220 */ /* 0x080fe20000410000 */
[-C--:B------:R-:W-:Y:S01]  /*101e0*/  FMUL.FTZ R41, R41, R42.reuse ;  /* 0x0000002a29297220 */ /* 0x080fe20000410000 */
[C---:B------:R-:W-:Y:S01]  /*101f0*/  FFMA.FTZ R42, R15.reuse, R42, -R38 ;  /* 0x0000002a0f2a7223 */ /* 0x040fe20000010826 */
[C---:B------:R-:W-:Y:S01]  /*10200*/  FFMA.FTZ R39, R12.reuse, R3, -R39 ;  /* 0x000000030c277223 */ /* 0x040fe20000010827 */
[----:B------:R-:W-:Y:S01]  /*10210*/  FFMA.FTZ R38, R12, R43, R14 ;  /* 0x0000002b0c267223 */ /* 0x000fe2000001000e */
[----:B------:R-:W-:Y:S01]  /*10220*/  FFMA.FTZ R41, R15, R94, R41 ;  /* 0x0000005e0f297223 */ /* 0x000fe20000010029 */
[----:B------:R-:W-:-:S02]  /*10230*/  F2FP.F16.F32.PACK_AB R15, R44, R13 ;  /* 0x0000000d2c0f723e */ /* 0x000fc400000000ff */
[----:B------:R-:W-:Y:S02]  /*10240*/  F2FP.F16.F32.PACK_AB R12, R40, R49 ;  /* 0x00000031280c723e */ /* 0x000fe400000000ff */
[----:B------:R-:W-:Y:S02]  /*10250*/  F2FP.F16.F32.PACK_AB R14, R41, R42 ;  /* 0x0000002a290e723e */ /* 0x000fe400000000ff */
[----:B------:R-:W-:-:S05]  /*10260*/  F2FP.F16.F32.PACK_AB R13, R38, R39 ;  /* 0x00000027260d723e */ /* 0x000fca00000000ff */
[----:B------:R1:W-:Y:S02]  /*10270*/  STS.128 [R54+0x6000], R12 ;  /* 0x0060000c36007388 */ /* 0x0003e40000000c00 */
.L_x_2826:
[----:B------:R-:W-:Y:S05]  /*10280*/  BSYNC B2 ;  /* 0x0000000000027941 */ /* 0x000fea0003800000 */
.L_x_2825:
[----:B------:R-:W-:Y:S04]  /*10290*/  BSSY B2, `(.L_x_2827) ;  /* 0x000002c000027945 */ /* 0x000fe80003800000 */
[----:B------:R-:W-:Y:S05]  /*102a0*/  @P2 BRA `(.L_x_2828) ;  /* 0x0000000000a82947 */ /* 0x000fea0003800000 */
[----:B012345:R-:W0:Y:S01]  /*102b0*/  LDS.128 R12, [R54+0xa000] ;  /* 0x00a00000360c7984 */ /* 0x03fe220000000c00 */
        /* <DEDUP_REMOVED lines=41> */
.L_x_2828:
[----:B------:R-:W-:Y:S05]  /*10550*/  BSYNC B2 ;  /* 0x0000000000027941 */ /* 0x000fea0003800000 */
.L_x_2827:
[----:B------:R-:W-:Y:S05]  /*10560*/  @P3 BRA `(.L_x_2822) ;  /* 0x0000000000a83947 */ /* 0x000fea0003800000 */
[----:B012345:R-:W0:Y:S01]  /*10570*/  LDS.128 R12, [R54+0xe000] ;  /* 0x00e00000360c7984 */ /* 0x03fe220000000c00 */
        /* <DEDUP_REMOVED lines=41> */
.L_x_2822:
[----:B------:R-:W-:Y:S05]  /*10810*/  BSYNC B1 ;  /* 0x0000000000017941 */ /* 0x000fea0003800000 */
.L_x_2821:
[----:B------:R-:W-:-:S05]  /*10820*/  VIADD R3, R225, 0x60 ;  /* 0x00000060e1037836 */ /* 0x000fca0000000000 */
        /* <DEDUP_REMOVED lines=11> */
[----:B------:R-:W-:Y:S01]  /*108e0*/  SHF.R.U64 R36, R30, 0x10, R31 ;  /* 0x000000101e247819 */ /* 0x000fe2000000121f */
[----:B------:R-:W-:Y:S01]  /*108f0*/  HADD2.F32 R29, -RZ, R95.H0_H0 ;  /* 0x2000005fff1d7230 */ /* 0x000fe20000004100 */
[----:B------:R-:W-:Y:S01]  /*10900*/  SHF.R.U32.HI R30, RZ, 0x10, R33 ;  /* 0x00000010ff1e7819 */ /* 0x000fe20000011621 */
[----:B------:R-:W-:Y:S01]  /*10910*/  HADD2.F32 R100, -RZ, R100.H1_H1 ;  /* 0x30000064ff647230 */ /* 0x000fe20000004100 */
[----:B------:R-:W-:Y:S01]  /*10920*/  SHF.R.U32.HI R28, RZ, 0x10, R31 ;  /* 0x00000010ff1c7819 */ /* 0x000fe2000001161f */
        /* <DEDUP_REMOVED lines=24> */
[-C--:B------:R-:W-:Y:S01]  /*10ab0*/  FMUL.FTZ R31, R14, R95.reuse ;  /* 0x0000005f0e1f7220 */ /* 0x080fe20000410000 */
        /* <DEDUP_REMOVED lines=11> */
.L_x_2831:
[----:B------:R-:W-:Y:S05]  /*10b70*/  BSYNC B1 ;  /* 0x0000000000017941 */ /* 0x000fea0003800000 */
.L_x_2830:
[----:B------:R-:W-:Y:S04]  /*10b80*/  BSSY B1, `(.L_x_2832) ;  /* 0x000002c000017945 */ /* 0x000fe80003800000 */
[----:B------:R-:W-:Y:S05]  /*10b90*/  @P1 BRA `(.L_x_2833) ;  /* 0x0000000000a81947 */ /* 0x000fea0003800000 */
[----:B0-2345:R-:W0:Y:S01]  /*10ba0*/  LDS.128 R12, [R37+0x7000] ;  /* 0x00700000250c7984 */ /* 0x03de220000000c00 */
        /* <DEDUP_REMOVED lines=41> */
.L_x_2833:
[----:B------:R-:W-:Y:S05]  /*10e40*/  BSYNC B1 ;  /* 0x0000000000017941 */ /* 0x000fea0003800000 */
.L_x_2832:
[----:B------:R-:W-:Y:S04]  /*10e50*/  BSSY B1, `(.L_x_2834) ;  /* 0x000002c000017945 */ /* 0x000fe80003800000 */
[----:B------:R-:W-:Y:S05]  /*10e60*/  @P2 BRA `(.L_x_2835) ;  /* 0x0000000000a82947 */ /* 0x000fea0003800000 */
[----:B012345:R-:W0:Y:S01]  /*10e70*/  LDS.128 R12, [R37+0xb000] ;  /* 0x00b00000250c7984 */ /* 0x03fe220000000c00 */
        /* <DEDUP_REMOVED lines=8> */
[----:B------:R-:W-:Y:S02]  /*10f00*/  HADD2.F32 R11, -RZ, R80.H1_H1 ;  /* 0x30000050ff0b7230 */ /* 0x000fe40000004100 */
        /* <DEDUP_REMOVED lines=14> */
[----:B------:R-:W-:Y:S02]  /*10ff0*/  HADD2.F32 R7, -RZ, R80.H0_H0 ;  /* 0x20000050ff077230 */ /* 0x000fe40000004100 */
        /* <DEDUP_REMOVED lines=17> */
.L_x_2835:
[----:B------:R-:W-:Y:S05]  /*11110*/  BSYNC B1 ;  /* 0x0000000000017941 */ /* 0x000fea0003800000 */
.L_x_2834:
[----:B------:R-:W-:Y:S05]  /*11120*/  @P3 BRA `(.L_x_2829) ;  /* 0x0000004c00703947 */ /* 0x000fea0003800000 */
[----:B012345:R-:W0:Y:S01]  /*11130*/  LDS.128 R12, [R37+0xf000] ;  /* 0x00f00000250c7984 */ /* 0x03fe220000000c00 */
[--C-:B------:R-:W-:Y:S01]  /*11140*/  SHF.R.U64 R24, R8, 0x10, R9.reuse ;  /* 0x0000001008187819 */ /* 0x100fe20000001209 */
[----:B------:R-:W-:Y:S01]  /*11150*/  HADD2.F32 R7, -RZ, R78.H0_H0 ;  /* 0x2000004eff077230 */ /* 0x000fe20000004100 */
[----:B------:R-:W-:Y:S01]  /*11160*/  SHF.R.U32.HI R8, RZ, 0x10, R9 ;  /* 0x00000010ff087819 */ /* 0x000fe20000011609 */
[--C-:B------:R-:W-:Y:S01]  /*11170*/  HADD2.F32 R9, -RZ, R79.reuse.H0_H0 ;  /* 0x2000004fff097230 */ /* 0x100fe20000004100 */
[--C-:B------:R-:W-:Y:S01]  /*11180*/  SHF.R.U32.HI R6, RZ, 0x10, R5.reuse ;  /* 0x00000010ff067819 */ /* 0x100fe20000011605 */
[----:B------:R-:W-:Y:S01]  /*11190*/  HADD2.F32 R79, -RZ, R79.H1_H1 ;  /* 0x3000004fff4f7230 */ /* 0x000fe20000004100 */
        /* <DEDUP_REMOVED lines=10> */
[--C-:B------:R-:W-:Y:S02]  /*11240*/  HADD2.F32 R3, -RZ, R13.reuse.H0_H0 ;  /* 0x2000000dff037230 */ /* 0x100fe40000004100 */
[C---:B------:R-:W-:Y:S01]  /*11250*/  FFMA.FTZ R21, R5.reuse, R8, R15 ;  /* 0x0000000805157223 */ /* 0x040fe2000001000f */
[----:B------:R-:W-:Y:S02]  /*11260*/  HADD2.F32 R14, -RZ, R14.H1_H1 ;  /* 0x3000000eff0e7230 */ /* 0x000fe40000004100 */
[C---:B------:R-:W-:Y:S01]  /*11270*/  FMUL.FTZ R11, R12.reuse, R9 ;  /* 0x000000090c0b7220 */ /* 0x040fe20000410000 */
[----:B------:R-:W-:Y:S02]  /*11280*/  HADD2.F32 R13, -RZ, R13.H1_H1 ;  /* 0x3000000dff0d7230 */ /* 0x000fe40000004100 */
[----:B------:R-:W-:Y:S01]  /*11290*/  FFMA.FTZ R20, R5, R6, -R10 ;  /* 0x0000000605147223 */ /* 0x000fe2000001080a */
[----:B------:R-:W-:Y:S02]  /*112a0*/  HADD2.F32 R8, -RZ, R24.H0_H0 ;  /* 0x20000018ff087230 */ /* 0x000fe40000004100 */
[----:B------:R-:W-:Y:S01]  /*112b0*/  FMUL.FTZ R15, R12, R7 ;  /* 0x000000070c0f7220 */ /* 0x000fe20000410000 */
[----:B------:R-:W-:-:S02]  /*112c0*/  HADD2.F32 R5, -RZ, R78.H1_H1 ;  /* 0x3000004eff057230 */ /* 0x000fc40000004100 */
[----:B------:R-:W-:Y:S01]  /*112d0*/  FFMA.FTZ R11, R0, R7, -R11 ;  /* 0x00000007000b7223 */ /* 0x000fe2000001080b */
[----:B------:R-:W-:Y:S02]  /*112e0*/  HADD2.F32 R6, -RZ, R25.H0_H0 ;  /* 0x20000019ff067230 */ /* 0x000fe40000004100 */
[C---:B------:R-:W-:Y:S01]  /*112f0*/  FMUL.FTZ R7, R14.reuse, R79 ;  /* 0x0000004f0e077220 */ /* 0x040fe20000410000 */
[C---:B------:R-:W-:Y:S01]  /*11300*/  FMUL.FTZ R10, R13.reuse, R8 ;  /* 0x000000080d0a7220 */ /* 0x040fe20000410000 */
[----:B------:R-:W-:Y:S01]  /*11310*/  FMUL.FTZ R14, R14, R5 ;  /* 0x000000050e0e7220 */ /* 0x000fe20000410000 */
[----:B------:R-:W-:Y:S01]  /*11320*/  FFMA.FTZ R0, R0, R9, R15 ;  /* 0x0000000900007223 */ /* 0x000fe2000001000f */
        /* <DEDUP_REMOVED lines=9> */
[----:B------:R0:W-:Y:S01]  /*113c0*/  STS.128 [R37+0xf000], R4 ;  /* 0x00f0000425007388 */ /* 0x0001e20000000c00 */
[----:B------:R-:W-:Y:S05]  /*113d0*/  BRA `(.L_x_2829) ;  /* 0x0000004800c47947 */ /* 0x000fea0003800000 */
.L_x_2790:
[----:B------:R-:W1:Y:S01]  /*113e0*/  LDC R76, c[0x0][0x448] ;  /* 0x00011200ff4c7b82 */ /* 0x000e620000000800 */
[----:B------:R-:W-:Y:S01]  /*113f0*/  ULDC.64 UR4, c[0x0][0x3f8] ;  /* 0x0000fe0000047ab9 */ /* 0x000fe20000000a00 */
[----:B------:R-:W-:Y:S01]  /*11400*/  ULDC.64 UR6, c[0x0][0x408] ;  /* 0x0001020000067ab9 */ /* 0x000fe20000000a00 */
        /* <DEDUP_REMOVED lines=25> */
[----:B------:R1:W2:Y:S04]  /*115a0*/  SHFL.IDX PT, R7, R72, RZ, 0x181f ;  /* 0x00181fff48077589 */ /* 0x0002a800000e0000 */
[----:B------:R1:W3:Y:S04]  /*115b0*/  SHFL.IDX PT, R6, R21, RZ, 0x181f ;  /* 0x00181fff15067589 */ /* 0x0002e800000e0000 */
[----:B------:R1:W4:Y:S04]  /*115c0*/  SHFL.IDX PT, R9, R20, RZ, 0x181f ;  /* 0x00181fff14097589 */ /* 0x00032800000e0000 */
[----:B------:R1:W0:Y:S02]  /*115d0*/  SHFL.IDX PT, R14, R3, RZ, 0x181f ;  /* 0x00181fff030e7589 */ /* 0x00022400000e0000 */
.L_x_3132:
        /* <DEDUP_REMOVED lines=13> */
[----:B------:R-:W-:Y:S01]  /*116b0*/  ULDC UR4, c[0x0][0x3f4] ;  /* 0x0000fd0000047ab9 */ /* 0x000fe20000000800 */
[----:B------:R-:W-:Y:S02]  /*116c0*/  CS2R R60, SRZ ;  /* 0x00000000003c7805 */ /* 0x000fe4000001ff00 */
[----:B------:R-:W-:Y:S02]  /*116d0*/  ISETP.GE.AND P4, PT, R16, UR4, PT ;  /* 0x0000000410007c0c */ /* 0x000fe4000bf86270 */
[----:B------:R-:W-:Y:S02]  /*116e0*/  CS2R R62, SRZ ;  /* 0x00000000003e7805 */ /* 0x000fe4000001ff00 */
[----:B------:R-:W-:Y:S02]  /*116f0*/  ISETP.GE.AND P5, PT, R214, UR4, PT ;  /* 0x00000004d6007c0c */ /* 0x000fe4000bfa6270 */
[----:B------:R-:W-:Y:S01]  /*11700*/  CS2R R68, SRZ ;  /* 0x0000000000447805 */ /* 0x000fe2000001ff00 */
[----:B------:R-:W-:-:S06]  /*11710*/  ULDC.64 UR6, c[0x0][0x208] ;  /* 0x0000820000067ab9 */ /* 0x000fcc0000000a00 */
[C---:B------:R-:W-:Y:S01]  /*11720*/  @!P4 IMAD.SHL.U32 R11, R16.reuse, 0x2, RZ ;  /* 0x00000002100bc824 */ /* 0x040fe200078e00ff */
[----:B------:R-:W-:-:S03]  /*11730*/  @!P4 SHF.L.U64.HI R24, R16, 0x1, R17 ;  /* 0x000000011018c819 */ /* 0x000fc60000010211 */
[C---:B------:R-:W-:Y:S01]  /*11740*/  @!P5 IMAD.SHL.U32 R5, R212.reuse, 0x2, RZ ;  /* 0x00000002d405d824 */ /* 0x040fe200078e00ff */
[----:B------:R-:W-:Y:S02]  /*11750*/  @!P5 SHF.L.U64.HI R12, R212, 0x1, R215 ;  /* 0x00000001d40cd819 */ /* 0x000fe400000102d7 */
[-C--:B0--3--:R-:W-:Y:S02]  /*11760*/  @!P4 IADD3 R10, P0, R6, R11.reuse, RZ ;  /* 0x0000000b060ac210 */ /* 0x089fe40007f1e0ff */
[----:B------:R-:W-:Y:S02]  /*11770*/  @!P4 IADD3 R4, P1, R14, R11, RZ ;  /* 0x0000000b0e04c210 */ /* 0x000fe40007f3e0ff */
[-C--:B------:R-:W-:Y:S02]  /*11780*/  @!P5 IADD3 R6, P2, R6, R5.reuse, RZ ;  /* 0x000000050606d210 */ /* 0x080fe40007f5e0ff */
[----:B------:R-:W-:Y:S01]  /*11790*/  @!P5 IADD3 R8, P3, R14, R5, RZ ;  /* 0x000000050e08d210 */ /* 0x000fe20007f7e0ff */
[----:B----4-:R-:W-:Y:S01]  /*117a0*/  @!P4 IMAD.X R5, R9, 0x1, R24, P1 ;  /* 0x000000010905c824 */ /* 0x010fe200008e0618 */
[----:B--2---:R-:W-:-:S02]  /*117b0*/  @!P4 IADD3.X R11, R7, R24, RZ, P0, !PT ;  /* 0x00000018070bc210 */ /* 0x004fc400007fe4ff */
        /* <DEDUP_REMOVED lines=11> */
.L_x_2838:
[----:B------:R-:W-:Y:S05]  /*11870*/  BSYNC B1 ;  /* 0x0000000000017941 */ /* 0x000fea0003800000 */
.L_x_2837:
[----:B0----5:R-:W-:Y:S01]  /*11880*/  IMAD.MOV.U32 R4, RZ, RZ, R68 ;  /* 0x000000ffff047224 */ /* 0x021fe200078e0044 */
[----:B------:R-:W-:Y:S01]  /*11890*/  MOV R5, R69 ;  /* 0x0000004500057202 */ /* 0x000fe20000000f00 */
[----:B---3--:R-:W-:Y:S01]  /*118a0*/  IMAD.MOV.U32 R6, RZ, RZ, R70 ;  /* 0x000000ffff067224 */ /* 0x008fe200078e0046 */
        /* <DEDUP_REMOVED lines=16> */
[----:B------:R-:W-:Y:S02]  /*119b0*/  PRMT R117, R7, 0x7610, R117 ;  /* 0x0000761007757816 */ /* 0x000fe40000000075 */
[----:B------:R-:W-:-:S02]  /*119c0*/  MOV R7, R63 ;  /* 0x0000003f00077202 */ /* 0x000fc40000000f00 */
        /* <DEDUP_REMOVED lines=8> */
[----:B------:R-:W-:Y:S02]  /*11a50*/  PRMT R120, R120, 0x5410, R5 ;  /* 0x0000541078787816 */ /* 0x000fe40000000005 */
[----:B------:R-:W-:-:S02]  /*11a60*/  PRMT R118, R118, 0x5410, R6 ;  /* 0x0000541076767816 */ /* 0x000fc40000000006 */
[----:B------:R-:W-:Y:S01]  /*11a70*/  PRMT R117, R117, 0x5410, R7 ;  /* 0x0000541075757816 */ /* 0x000fe20000000007 */
[----:B------:R-:W-:Y:S06]  /*11a80*/  BRA.DIV UR4, `(.L_x_2839) ;  /* 0x0000021e04887947 */ /* 0x000fec000b800000 */
[----:B------:R0:W2:Y:S04]  /*11a90*/  SHFL.IDX PT, R7, R72, 0x1, 0x181f ;  /* 0x00381f0048077f89 */ /* 0x0000a800000e0000 */
[----:B------:R0:W3:Y:S04]  /*11aa0*/  SHFL.IDX PT, R6, R21, 0x1, 0x181f ;  /* 0x00381f0015067f89 */ /* 0x0000e800000e0000 */
[----:B----4-:R0:W4:Y:S04]  /*11ab0*/  SHFL.IDX PT, R9, R20, 0x1, 0x181f ;  /* 0x00381f0014097f89 */ /* 0x01012800000e0000 */
[----:B------:R0:W0:Y:S02]  /*11ac0*/  SHFL.IDX PT, R14, R3, 0x1, 0x181f ;  /* 0x00381f00030e7f89 */ /* 0x00002400000e0000 */
.L_x_3138:
[----:B------:R-:W-:Y:S01]  /*11ad0*/  IADD3 R5, R0, 0x20, RZ ;  /* 0x0000002000057810 */ /* 0x000fe20007ffe0ff */
[----:B------:R-:W-:Y:S01]  /*11ae0*/  BSSY B1, `(.L_x_2840) ;  /* 0x0000026000017945 */ /* 0x000fe20003800000 */
[----:B------:R-:W-:Y:S02]  /*11af0*/  CS2R R54, SRZ ;  /* 0x0000000000367805 */ /* 0x000fe4000001ff00 */
[----:B------:R-:W-:Y:S02]  /*11b00*/  CS2R R48, SRZ ;  /* 0x0000000000307805 */ /* 0x000fe4000001ff00 */
[----:B------:R-:W-:Y:S02]  /*11b10*/  ISETP.GE.AND P0, PT, R5, R76, PT ;  /* 0x0000004c0500720c */ /* 0x000fe40003f06270 */
[----:B------:R-:W-:Y:S02]  /*11b20*/  CS2R R50, SRZ ;  /* 0x0000000000327805 */ /* 0x000fe4000001ff00 */
[----:B------:R-:W-:-:S02]  /*11b30*/  CS2R R44, SRZ ;  /* 0x00000000002c7805 */ /* 0x000fc4000001ff00 */
        /* <DEDUP_REMOVED lines=13> */
[----:B------:R-:W-:Y:S01]  /*11c10*/  @!P5 IMAD.SHL.U32 R11, R212, 0x2, RZ ;  /* 0x00000002d40bd824 */ /* 0x000fe200078e00ff */
[-C--:B---3--:R-:W-:Y:S02]  /*11c20*/  @!P4 IADD3 R10, P0, R6, R5.reuse, RZ ;  /* 0x00000005060ac210 */ /* 0x088fe40007f1e0ff */
[C---:B0-----:R-:W-:Y:S02]  /*11c30*/  @!P4 IADD3 R4, P1, R14.reuse, R5, RZ ;  /* 0x000000050e04c210 */ /* 0x041fe40007f3e0ff */
[-C--:B------:R-:W-:Y:S02]  /*11c40*/  @!P5 IADD3 R8, P3, R14, R11.reuse, RZ ;  /* 0x0000000b0e08d210 */ /* 0x080fe40007f7e0ff */
[----:B------:R-:W-:Y:S01]  /*11c50*/  @!P5 SHF.L.U64.HI R14, R212, 0x1, R215 ;  /* 0x00000001d40ed819 */ /* 0x000fe200000102d7 */
[--C-:B----4-:R-:W-:Y:S01]  /*11c60*/  @!P4 IMAD.X R5, R9, 0x1, R12.reuse, P1 ;  /* 0x000000010905c824 */ /* 0x110fe200008e060c */
[----:B------:R-:W-:Y:S01]  /*11c70*/  @!P5 IADD3 R6, P2, R6, R11, RZ ;  /* 0x0000000b0606d210 */ /* 0x000fe20007f5e0ff */
[----:B--2---:R-:W-:Y:S01]  /*11c80*/  @!P4 IMAD.X R11, R7, 0x1, R12, P0 ;  /* 0x00000001070bc824 */ /* 0x004fe200000e060c */
[----:B------:R-:W-:-:S02]  /*11c90*/  CS2R R54, SRZ ;  /* 0x0000000000367805 */ /* 0x000fc4000001ff00 */
[----:B------:R-:W-:Y:S02]  /*11ca0*/  CS2R R40, SRZ ;  /* 0x0000000000287805 */ /* 0x000fe4000001ff00 */
[----:B------:R-:W-:Y:S02]  /*11cb0*/  CS2R R42, SRZ ;  /* 0x00000000002a7805 */ /* 0x000fe4000001ff00 */
[----:B------:R-:W-:Y:S02]  /*11cc0*/  CS2R R48, SRZ ;  /* 0x0000000000307805 */ /* 0x000fe4000001ff00 */
[----:B------:R-:W-:Y:S02]  /*11cd0*/  CS2R R50, SRZ ;  /* 0x0000000000327805 */ /* 0x000fe4000001ff00 */
[----:B------:R-:W-:Y:S01]  /*11ce0*/  @!P5 IADD3.X R7, R7, R14, RZ, P2, !PT ;  /* 0x0000000e0707d210 */ /* 0x000fe200017fe4ff */
[----:B------:R-:W-:Y:S01]  /*11cf0*/  @!P5 IMAD.X R9, R9, 0x1, R14, P3 ;  /* 0x000000010909d824 */ /* 0x000fe200018e060e */
[----:B------:R0:W5:Y:S04]  /*11d00*/  @!P4 LD.E.128 R44, desc[UR6][R10.64] ;  /* 0x000000060a2cc980 */ /* 0x000168000c101d00 */
[----:B------:R0:W5:Y:S04]  /*11d10*/  @!P4 LD.E.128 R52, desc[UR6][R4.64] ;  /* 0x000000060434c980 */ /* 0x000168000c101d00 */
[----:B------:R0:W5:Y:S04]  /*11d20*/  @!P5 LD.E.128 R40, desc[UR6][R6.64] ;  /* 0x000000060628d980 */ /* 0x000168000c101d00 */
[----:B------:R0:W5:Y:S02]  /*11d30*/  @!P5 LD.E.128 R48, desc[UR6][R8.64] ;  /* 0x000000060830d980 */ /* 0x000164000c101d00 */
.L_x_2841:
[----:B------:R-:W-:Y:S05]  /*11d40*/  BSYNC B1 ;  /* 0x0000000000017941 */ /* 0x000fea0003800000 */
.L_x_2840:
[----:B0----5:R-:W-:Y:S01]  /*11d50*/  IMAD.MOV.U32 R4, RZ, RZ, R52 ;  /* 0x000000ffff047224 */ /* 0x021fe200078e0034 */
[----:B--2---:R-:W-:Y:S01]  /*11d60*/  MOV R7, R55 ;  /* 0x0000003700077202 */ /* 0x004fe20000000f00 */
[----:B------:R-:W-:Y:S01]  /*11d70*/  IMAD.MOV.U32 R5, RZ, RZ, R53 ;  /* 0x000000ffff057224 */ /* 0x000fe200078e0035 */
[----:B------:R-:W-:Y:S01]  /*11d80*/  UMOV UR4, 0xffffffff ;  /* 0xffffffff00047882 */ /* 0x000fe20000000000 */
[----:B---3--:R-:W-:-:S03]  /*11d90*/  IMAD.MOV.U32 R6, RZ, RZ, R54 ;  /* 0x000000ffff067224 */ /* 0x008fc600078e0036 */
        /* <DEDUP_REMOVED lines=18> */
[----:B------:R-:W-:-:S05]  /*11ec0*/  IMAD.MOV.U32 R7, RZ, RZ, R43 ;  /* 0x000000ffff077224 */ /* 0x000fca00078e002b */
[----:B------:R-:W-:Y:S01]  /*11ed0*/  PRMT R112, R6, 0x5410, R7 ;  /* 0x0000541006707816 */ /* 0x000fe20000000007 */
[----:B------:R-:W-:Y:S06]  /*11ee0*/  BRA.DIV UR4, `(.L_x_2842) ;  /* 0x0000021a04e07947 */ /* 0x000fec000b800000 */
[----:B------:R0:W2:Y:S04]  /*11ef0*/  SHFL.IDX PT, R7, R72, 0x2, 0x181f ;  /* 0x00581f0048077f89 */ /* 0x0000a800000e0000 */
[----:B------:R0:W3:Y:S04]  /*11f00*/  SHFL.IDX PT, R6, R21, 0x2, 0x181f ;  /* 0x00581f0015067f89 */ /* 0x0000e800000e0000 */
[----:B----4-:R0:W4:Y:S04]  /*11f10*/  SHFL.IDX PT, R9, R20, 0x2, 0x181f ;  /* 0x00581f0014097f89 */ /* 0x01012800000e0000 */
[----:B------:R0:W0:Y:S02]  /*11f20*/  SHFL.IDX PT, R8, R3, 0x2, 0x181f ;  /* 0x00581f0003087f89 */ /* 0x00002400000e0000 */
.L_x_3144:
        /* <DEDUP_REMOVED lines=21> */
[----:B------:R-:W-:Y:S02]  /*12080*/  @!P5 SHF.L.U32 R5, R212, 0x1, RZ ;  /* 0x00000001d405d819 */ /* 0x000fe400000006ff */
[-C--:B---3--:R-:W-:Y:S02]  /*12090*/  @!P4 IADD3 R10, P0, R6, R11.reuse, RZ ;  /* 0x0000000b060ac210 */ /* 0x088fe40007f1e0ff */
[----:B0-----:R-:W-:Y:S02]  /*120a0*/  @!P4 IADD3 R4, P1, R8, R11, RZ ;  /* 0x0000000b0804c210 */ /* 0x001fe40007f3e0ff */
[-C--:B------:R-:W-:Y:S01]  /*120b0*/  @!P5 IADD3 R6, P2, R6, R5.reuse, RZ ;  /* 0x000000050606d210 */ /* 0x080fe20007f5e0ff */
[--C-:B--2---:R-:W-:Y:S01]  /*120c0*/  @!P4 IMAD.X R11, R7, 0x1, R12.reuse, P0 ;  /* 0x00000001070bc824 */ /* 0x104fe200000e060c */
[----:B------:R-:W-:Y:S01]  /*120d0*/  @!P5 IADD3 R8, P3, R8, R5, RZ ;  /* 0x000000050808d210 */ /* 0x000fe20007f7e0ff */
[----:B----4-:R-:W-:Y:S01]  /*120e0*/  @!P4 IMAD.X R5, R9, 0x1, R12, P1 ;  /* 0x000000010905c824 */ /* 0x010fe200008e060c */
        /* <DEDUP_REMOVED lines=12> */
.L_x_2844:
[----:B------:R-:W-:Y:S05]  /*121b0*/  BSYNC B1 ;  /* 0x0000000000017941 */ /* 0x000fea0003800000 */
.L_x_2843:
        /* <DEDUP_REMOVED lines=27> */
[----:B------:R0:W2:Y:S04]  /*12370*/  SHFL.IDX PT, R78, R21, 0x3, 0x181f ;  /* 0x00781f00154e7f89 */ /* 0x0000a800000e0000 */
[----:B------:R0:W3:Y:S04]  /*12380*/  SHFL.IDX PT, R77, R72, 0x3, 0x181f ;  /* 0x00781f00484d7f89 */ /* 0x0000e800000e0000 */
[----:B-1----:R0:W1:Y:S04]  /*12390*/  SHFL.IDX PT, R21, R20, 0x3, 0x181f ;  /* 0x00781f0014157f89 */ /* 0x00206800000e0000 */
[----:B------:R-:W0:Y:S02]  /*123a0*/  SHFL.IDX PT, R3, R3, 0x3, 0x181f ;  /* 0x00781f0003037f89 */ /* 0x000e2400000e0000 */
.L_x_3150:
[----:B------:R-:W-:Y:S01]  /*123b0*/  VIADD R0, R0, 0x60 ;  /* 0x0000006000007836 */ /* 0x000fe20000000000 */
[----:B------:R-:W-:Y:S01]  /*123c0*/  BSSY B1, `(.L_x_2846) ;  /* 0x0000026000017945 */ /* 0x000fe20003800000 */
[----:B------:R-:W-:Y:S02]  /*123d0*/  CS2R R6, SRZ ;  /* 0x0000000000067805 */ /* 0x000fe4000001ff00 */
[----:B----4-:R-:W-:Y:S02]  /*123e0*/  CS2R R8, SRZ ;  /* 0x0000000000087805 */ /* 0x010fe4000001ff00 */
[----:B------:R-:W-:Y:S02]  /*123f0*/  CS2R R10, SRZ ;  /* 0x00000000000a7805 */ /* 0x000fe4000001ff00 */
[----:B------:R-:W-:Y:S02]  /*12400*/  ISETP.GE.AND P0, PT, R0, R76, PT ;  /* 0x0000004c0000720c */ /* 0x000fe40003f06270 */
        /* <DEDUP_REMOVED lines=12> */
[----:B------:R-:W-:-:S04]  /*124d0*/  @!P1 SHF.L.U64.HI R0, R16, 0x1, R17 ;  /* 0x0000000110009819 */ /* 0x000fc80000010211 */
[----:B--2---:R-:W-:-:S05]  /*124e0*/  @!P1 IADD3 R4, P0, R78, R8, RZ ;  /* 0x000000084e049210 */ /* 0x004fca0007f1e0ff */
[--C-:B---3--:R-:W-:Y:S01]  /*124f0*/  @!P1 IMAD.X R5, R77, 0x1, R0.reuse, P0 ;  /* 0x000000014d059824 */ /* 0x108fe200000e0600 */
[----:B------:R-:W-:Y:S02]  /*12500*/  @!P1 IADD3 R8, P0, R3, R8, RZ ;  /* 0x0000000803089210 */ /* 0x000fe40007f1e0ff */
[----:B------:R-:W-:Y:S02]  /*12510*/  CS2R R6, SRZ ;  /* 0x0000000000067805 */ /* 0x000fe4000001ff00 */
[----:B------:R0:W5:Y:S01]  /*12520*/  @!P1 LD.E.128 R12, desc[UR6][R4.64] ;  /* 0x00000006040c9980 */ /* 0x000162000c101d00 */
[----:B-1----:R-:W-:Y:S01]  /*12530*/  @!P1 IMAD.X R9, R21, 0x1, R0, P0 ;  /* 0x0000000115099824 */ /* 0x002fe200000e0600 */
[C---:B------:R-:W-:Y:S02]  /*12540*/  @!P2 SHF.L.U32 R20, R212.reuse, 0x1, RZ ;  /* 0x00000001d414a819 */ /* 0x040fe400000006ff */
[----:B0-----:R-:W-:Y:S02]  /*12550*/  CS2R R4, SRZ ;  /* 0x0000000000047805 */ /* 0x001fe4000001ff00 */
[----:B------:R-:W-:-:S04]  /*12560*/  @!P2 SHF.L.U64.HI R0, R212, 0x1, R215 ;  /* 0x00000001d400a819 */ /* 0x000fc800000102d7 */
[----:B------:R0:W5:Y:S01]  /*12570*/  @!P1 LD.E.128 R4, desc[UR6][R8.64] ;  /* 0x0000000608049980 */ /* 0x000162000c101d00 */
[----:B------:R-:W-:Y:S02]  /*12580*/  CS2R R72, SRZ ;  /* 0x0000000000487805 */ /* 0x000fe4000001ff00 */
[----:B------:R-:W-:Y:S02]  /*12590*/  CS2R R74, SRZ ;  /* 0x00000000004a7805 */ /* 0x000fe4000001ff00 */
[-C--:B0-----:R-:W-:Y:S02]  /*125a0*/  @!P2 IADD3 R8, P0, R78, R20.reuse, RZ ;  /* 0x000000144e08a210 */ /* 0x081fe40007f1e0ff */
[----:B------:R-:W-:-:S03]  /*125b0*/  @!P2 IADD3 R20, P1, R3, R20, RZ ;  /* 0x000000140314a210 */ /* 0x000fc60007f3e0ff */
[--C-:B------:R-:W-:Y:S01]  /*125c0*/  @!P2 IMAD.X R9, R77, 0x1, R0.reuse, P0 ;  /* 0x000000014d09a824 */ /* 0x100fe200000e0600 */
[----:B------:R-:W-:Y:S01]  /*125d0*/  CS2R R10, SRZ ;  /* 0x00000000000a7805 */ /* 0x000fe2000001ff00 */
[----:B------:R-:W-:-:S03]  /*125e0*/  @!P2 IMAD.X R21, R21, 0x1, R0, P1 ;  /* 0x000000011515a824 */ /* 0x000fc600008e0600 */
[----:B------:R0:W5:Y:S02]  /*125f0*/  @!P2 LD.E.128 R72, desc[UR6][R8.64] ;  /* 0x000000060848a980 */ /* 0x000164000c101d00 */
[----:B0-----:R-:W-:-:S06]  /*12600*/  CS2R R8, SRZ ;  /* 0x0000000000087805 */ /* 0x001fcc000001ff00 */
[----:B------:R0:W5:Y:S02]  /*12610*/  @!P2 LD.E.128 R8, desc[UR6][R20.64] ;  /* 0x000000061408a980 */ /* 0x000164000c101d00 */
.L_x_2847:
[----:B------:R-:W-:Y:S05]  /*12620*/  BSYNC B1 ;  /* 0x0000000000017941 */ /* 0x000fea0003800000 */
.L_x_2846:
[----:B------:R-:W4:Y:S01]  /*12630*/  LDL R3, [R1+0x94] ;  /* 0x0000940001037983 */ /* 0x000f220000100800 */
[----:B------:R-:W-:Y:S01]  /*12640*/  BSSY B1, `(.L_x_2848) ;  /* 0x0000007000017945 */ /* 0x000fe20003800000 */
[----:B----4-:R-:W-:-:S04]  /*12650*/  LEA.HI R0, R3, R3, RZ, 0x1 ;  /* 0x0000000303007211 */ /* 0x010fc800078f08ff */
[----:B------:R-:W-:-:S05]  /*12660*/  LOP3.LUT R0, R0, 0xfffffffe, RZ, 0xc0, !PT ;  /* 0xfffffffe00007812 */ /* 0x000fca00078ec0ff */
[----:B------:R-:W-:-:S05]  /*12670*/  IMAD.IADD R0, R3, 0x1, -R0 ;  /* 0x0000000103007824 */ /* 0x000fca00078e0a00 */
[----:B------:R-:W-:-:S04]  /*12680*/  SHF.L.U32 R0, R0, 0x1f, RZ ;  /* 0x0000001f00007819 */ /* 0x000fc800000006ff */
[----:B------:R-:W4:Y:S02]  /*12690*/  SYNCS.PHASECHK.TRANS64.TRYWAIT P0, [R23+URZ+0x38800], R0 ;  /* 0x03880000170075a7 */ /* 0x000f24000800017f */
[----:B----4-:R-:W-:Y:S05]  /*126a0*/  @!P0 BRA `(.L_x_2849) ;  /* 0x0000021400d88947 */ /* 0x010fea0003800000 */
.L_x_3151:
[----:B------:R-:W-:Y:S05]  /*126b0*/  BSYNC B1 ;  /* 0x0000000000017941 */ /* 0x000fea0003800000 */
.L_x_2848:
[----:B0-----:R-:W2:Y:S01]  /*126c0*/  LDL R20, [R1+0x68] ;  /* 0x0000680001147983 */ /* 0x001ea20000100800 */
[----:B-----5:R-:W-:Y:S01]  /*126d0*/  IMAD.MOV.U32 R3, RZ, RZ, R4 ;  /* 0x000000ffff037224 */ /* 0x020fe200078e0004 */
[----:B----4-:R-:W-:Y:S01]  /*126e0*/  MOV R0, R5 ;  /* 0x0000000500007202 */ /* 0x010fe20000000f00 */
[----:B------:R-:W-:Y:S03]  /*126f0*/  BSSY B1, `(.L_x_2850) ;  /* 0x00000e7000017945 */ /* 0x000fe60003800000 */
        /* <DEDUP_REMOVED lines=17> */
[----:B--2---:R-:W-:Y:S01]  /*12810*/  VIADDMNMX R0, R76, -R20, 0x80, PT ;  /* 0x000000804c007446 */ /* 0x004fe20003800914 */
[----:B------:R-:W-:-:S03]  /*12820*/  IMAD.MOV.U32 R20, RZ, RZ, R72 ;  /* 0x000000ffff147224 */ /* 0x000fc600078e0048 */
[----:B------:R-:W-:Y:S02]  /*12830*/  ISETP.GE.AND P0, PT, R225, R0, PT ;  /* 0x00000000e100720c */ /* 0x000fe40003f06270 */
[----:B------:R-:W-:Y:S01]  /*12840*/  PRMT R92, R20, 0x5410, R3 ;  /* 0x00005410145c7816 */ /* 0x000fe20000000003 */
[----:B------:R-:W-:Y:S02]  /*12850*/  IMAD.MOV.U32 R20, RZ, RZ, R74 ;  /* 0x000000ffff147224 */ /* 0x000fe400078e004a */
[----:B------:R-:W-:-:S05]  /*12860*/  IMAD.MOV.U32 R3, RZ, RZ, R75 ;  /* 0x000000ffff037224 */ /* 0x000fca00078e004b */
        /* <DEDUP_REMOVED lines=10> */
[----:B--2---:R-:W-:-:S13]  /*12910*/  ISETP.GE.AND P0, PT, R16, R3, PT ;  /* 0x000000031000720c */ /* 0x004fda0003f06270 */
[----:B0-----:R-:W-:Y:S05]  /*12920*/  @P0 BRA `(.L_x_2853) ;  /* 0x0000000400800947 */ /* 0x001fea0003800000 */
[----:B-1----:R-:W2:Y:S04]  /*12930*/  LDL R21, [R1+0x80] ;  /* 0x0000800001157983 */ /* 0x002ea80000100800 */
[----:B------:R-:W4:Y:S01]  /*12940*/  LDL R124, [R1+0x64] ;  /* 0x00006400017c7983 */ /* 0x000f220000100800 */
        /* <DEDUP_REMOVED lines=8> */
[----:B----4-:R-:W0:Y:S03]  /*129d0*/  LDS.128 R80, [R124] ;  /* 0x000000007c507984 */ /* 0x010e260000000c00 */
[----:B------:R-:W-:Y:S01]  /*129e0*/  LEA.HI R21, R21, R20, RZ, 0x3 ;  /* 0x0000001415157211 */ /* 0x000fe200078f18ff */
[----:B------:R-:W-:-:S04]  /*129f0*/  IMAD.SHL.U32 R20, R20, 0x8, RZ ;  /* 0x0000000814147824 */ /* 0x000fc800078e00ff */
[----:B------:R-:W-:Y:S01]  /*12a00*/  IMAD.SHL.U32 R21, R21, 0x400, RZ ;  /* 0x0000040015157824 */ /* 0x000fe200078e00ff */
[----:B------:R-:W-:-:S04]  /*12a10*/  LOP3.LUT R20, R123, 0x38, R20, 0xf8, !PT ;  /* 0x000000387b147812 */ /* 0x000fc800078ef814 */
[----:B------:R-:W-:Y:S02]  /*12a20*/  LOP3.LUT R20, R20, R122, RZ, 0x3c, !PT ;  /* 0x0000007a14147212 */ /* 0x000fe400078e3cff */
[----:B------:R-:W-:-:S04]  /*12a30*/  LOP3.LUT R21, R21, 0x7fffe000, RZ, 0xc0, !PT ;  /* 0x7fffe00015157812 */ /* 0x000fc800078ec0ff */
[----:B-----5:R-:W-:Y:S01]  /*12a40*/  IADD3 R20, R20, R21, R121 ;  /* 0x0000001514147210 */ /* 0x020fe20007ffe079 */
[----:B------:R-:W-:-:S04]  /*12a50*/  HADD2.F32 R21, -RZ, R85.H0_H0 ;  /* 0x20000055ff157230 */ /* 0x000fc80000004100 */
[----:B------:R-:W-:-:S05]  /*12a60*/  IMAD R20, R20, 0x2, R23 ;  /* 0x0000000214147824 */ /* 0x000fca00078e0217 */
[----:B---3--:R-:W1:Y:S01]  /*12a70*/  LDS.128 R76, [R20+0x14400] ;  /* 0x01440000144c7984 */ /* 0x008e620000000c00 */
        /* <DEDUP_REMOVED lines=15> */
[--C-:B------:R-:W-:Y:S02]  /*12b70*/  HADD2.F32 R68, -RZ, R102.reuse.H0_H0 ;  /* 0x20000066ff447230 */ /* 0x100fe40000004100 */
[CC--:B------:R-:W-:Y:S01]  /*12b80*/  FMUL.FTZ R87, R77.reuse, R69.reuse ;  /* 0x000000454d577220 */ /* 0x0c0fe20000410000 */
[----:B------:R-:W-:Y:S02]  /*12b90*/  HADD2.F32 R102, -RZ, R102.H1_H1 ;  /* 0x30000066ff667230 */ /* 0x000fe40000004100 */
[-C--:B------:R-:W-:Y:S01]  /*12ba0*/  FMUL.FTZ R77, R77, R86.reuse ;  /* 0x000000564d4d7220 */ /* 0x080fe20000410000 */
[----:B------:R-:W-:Y:S02]  /*12bb0*/  HADD2.F32 R61, -RZ, R61.H0_H0 ;  /* 0x2000003dff3d7230 */ /* 0x000fe40000004100 */
[C---:B------:R-:W-:Y:S01]  /*12bc0*/  FFMA.FTZ R87, R81.reuse, R86, -R87 ;  /* 0x0000005651577223 */ /* 0x040fe20000010857 */
[----:B------:R-:W-:Y:S01]  /*12bd0*/  FFMA.FTZ R69, R81, R69, R77 ;  /* 0x0000004551457223 */ /* 0x000fe2000001004d */
[----:B------:R-:W-:-:S02]  /*12be0*/  HADD2.F32 R81, -RZ, R89.H0_H0 ;  /* 0x20000059ff517230 */ /* 0x000fc40000004100 */
[--C-:B------:R-:W-:Y:S02]  /*12bf0*/  HADD2.F32 R77, -RZ, R80.reuse.H0_H0 ;  /* 0x20000050ff4d7230 */ /* 0x100fe40000004100 */
[----:B------:R-:W-:Y:S02]  /*12c00*/  HADD2.F32 R80, -RZ, R80.H1_H1 ;  /* 0x30000050ff507230 */ /* 0x000fe40000004100 */
[----:B------:R-:W-:Y:S01]  /*12c10*/  FMUL.FTZ R86, R88, R81 ;  /* 0x0000005158567220 */ /* 0x000fe20000410000 */
[----:B------:R-:W-:-:S03]  /*12c20*/  F2FP.F16.F32.PACK_AB R69, R69, R21 ;  /* 0x000000154545723e */ /* 0x000fc600000000ff */
[CC--:B------:R-:W-:Y:S01]  /*12c30*/  FFMA.FTZ R86, R77.reuse, R68.reuse, -R86 ;  /* 0x000000444d567223 */ /* 0x0c0fe20000010856 */
[----:B------:R-:W-:Y:S01]  /*12c40*/  FMUL.FTZ R68, R88, R68 ;  /* 0x0000004458447220 */ /* 0x000fe20000410000 */
[--C-:B------:R-:W-:Y:S02]  /*12c50*/  HADD2.F32 R88, -RZ, R82.reuse.H0_H0 ;  /* 0x20000052ff587230 */ /* 0x100fe40000004100 */
[----:B------:R-:W-:Y:S02]  /*12c60*/  HADD2.F32 R82, -RZ, R82.H1_H1 ;  /* 0x30000052ff527230 */ /* 0x000fe40000004100 */
[----:B------:R-:W-:Y:S01]  /*12c70*/  FFMA.FTZ R68, R77, R81, R68 ;  /* 0x000000514d447223 */ /* 0x000fe20000010044 */
[----:B------:R-:W-:Y:S02]  /*12c80*/  HADD2.F32 R77, -RZ, R89.H1_H1 ;  /* 0x30000059ff4d7230 */ /* 0x000fe40000004100 */
[--C-:B------:R-:W-:Y:S02]  /*12c90*/  HADD2.F32 R89, -RZ, R78.reuse.H0_H0 ;  /* 0x2000004eff597230 */ /* 0x100fe40000004100 */
[----:B------:R-:W-:-:S03]  /*12ca0*/  HADD2.F32 R78, -RZ, R78.H1_H1 ;  /* 0x3000004eff4e7230 */ /* 0x000fc60000004100 */
[C---:B------:R-:W-:Y:S01]  /*12cb0*/  FMUL.FTZ R81, R89.reuse, R77 ;  /* 0x0000004d59517220 */ /* 0x040fe20000410000 */
[----:B------:R-:W-:-:S03]  /*12cc0*/  FMUL.FTZ R89, R89, R102 ;  /* 0x0000006659597220 */ /* 0x000fc60000410000 */
[C---:B------:R-:W-:Y:S01]  /*12cd0*/  FFMA.FTZ R81, R88.reuse, R102, -R81 ;  /* 0x0000006658517223 */ /* 0x040fe20000010851 */
[----:B------:R-:W-:Y:S01]  /*12ce0*/  FFMA.FTZ R77, R88, R77, R89 ;  /* 0x0000004d584d7223 */ /* 0x000fe20000010059 */
[----:B------:R-:W-:Y:S02]  /*12cf0*/  HADD2.F32 R88, -RZ, R103.H0_H0 ;  /* 0x20000067ff587230 */ /* 0x000fe40000004100 */
[----:B------:R-:W-:Y:S02]  /*12d00*/  HADD2.F32 R103, -RZ, R79.H0_H0 ;  /* 0x2000004fff677230 */ /* 0x000fe40000004100 */
[----:B------:R-:W-:Y:S02]  /*12d10*/  HADD2.F32 R102, -RZ, R83.H0_H0 ;  /* 0x20000053ff667230 */ /* 0x000fe40000004100 */
[----:B------:R-:W-:Y:S02]  /*12d20*/  HADD2.F32 R79, -RZ, R79.H1_H1 ;  /* 0x3000004fff4f7230 */ /* 0x000fe40000004100 */
[C---:B------:R-:W-:Y:S01]  /*12d30*/  FMUL.FTZ R89, R103.reuse, R88 ;  /* 0x0000005867597220 */ /* 0x040fe20000410000 */
[----:B------:R-:W-:Y:S01]  /*12d40*/  FMUL.FTZ R103, R103, R104 ;  /* 0x0000006867677220 */ /* 0x000fe20000410000 */
[----:B------:R-:W-:-:S02]  /*12d50*/  HADD2.F32 R83, -RZ, R83.H1_H1 ;  /* 0x30000053ff537230 */ /* 0x000fc40000004100 */
[C---:B------:R-:W-:Y:S01]  /*12d60*/  FFMA.FTZ R89, R102.reuse, R104, -R89 ;  /* 0x0000006866597223 */ /* 0x040fe20000010859 */
[----:B------:R-:W-:Y:S01]  /*12d70*/  FFMA.FTZ R88, R102, R88, R103 ;  /* 0x0000005866587223 */ /* 0x000fe20000010067 */
[----:B------:R-:W-:Y:S02]  /*12d80*/  SHF.R.U32.HI R102, RZ, 0x10, R63 ;  /* 0x00000010ff667819 */ /* 0x000fe4000001163f */
[--C-:B------:R-:W-:Y:S02]  /*12d90*/  SHF.R.U64 R63, R70, 0x10, R71.reuse ;  /* 0x00000010463f7819 */ /* 0x100fe40000001247 */
        /* <DEDUP_REMOVED lines=12> */
[CC--:B------:R-:W-:Y:S01]  /*12e60*/  FMUL.FTZ R61, R78.reuse, R63.reuse ;  /* 0x0000003f4e3d7220 */ /* 0x0c0fe20000410000 */
[----:B------:R-:W-:Y:S01]  /*12e70*/  FMUL.FTZ R78, R78, R62 ;  /* 0x0000003e4e4e7220 */ /* 0x000fe20000410000 */
[----:B------:R-:W-:Y:S02]  /*12e80*/  F2FP.F16.F32.PACK_AB R71, R71, R88 ;  /* 0x000000584747723e */ /* 0x000fe400000000ff */
        /* <DEDUP_REMOVED lines=10> */
.L_x_2853:
[----:B------:R-:W-:Y:S05]  /*12f30*/  BSYNC B2 ;  /* 0x0000000000027941 */ /* 0x000fea0003800000 */
.L_x_2852:
[----:B------:R-:W-:-:S13]  /*12f40*/  ISETP.GE.AND P0, PT, R214, R3, PT ;  /* 0x00000003d600720c */ /* 0x000fda0003f06270 */
[----:B------:R-:W-:Y:S05]  /*12f50*/  @P0 BRA `(.L_x_2851) ;  /* 0x0000000400800947 */ /* 0x000fea0003800000 */
[----:B0-----:R-:W2:Y:S04]  /*12f60*/  LDL R20, [R1+0x12c] ;  /* 0x00012c0001147983 */ /* 0x001ea80000100800 */
[----:B------:R-:W4:Y:S01]  /*12f70*/  LDL R86, [R1+0x1bc] ;  /* 0x0001bc0001567983 */ /* 0x000f220000100800 */
        /* <DEDUP_REMOVED lines=13> */
[----:B----4-:R-:W0:Y:S03]  /*13050*/  LDS.128 R68, [R86] ;  /* 0x0000000056447984 */ /* 0x010e260000000c00 */
[----:B------:R-:W-:Y:S02]  /*13060*/  LEA.HI R20, R20, R3, RZ, 0x3 ;  /* 0x0000000314147211 */ /* 0x000fe400078f18ff */
[----:B------:R-:W-:-:S03]  /*13070*/  SHF.L.U32 R3, R3, 0x3, RZ ;  /* 0x0000000303037819 */ /* 0x000fc600000006ff */
[----:B------:R-:W-:Y:S01]  /*13080*/  IMAD.SHL.U32 R20, R20, 0x400, RZ ;  /* 0x0000040014147824 */ /* 0x000fe200078e00ff */
[----:B------:R-:W-:-:S04]  /*13090*/  LOP3.LUT R3, R123, 0x38, R3, 0xf8, !PT ;  /* 0x000000387b037812 */ /* 0x000fc800078ef803 */
[----:B------:R-:W-:Y:S02]  /*130a0*/  LOP3.LUT R3, R3, R122, RZ, 0x3c, !PT ;  /* 0x0000007a03037212 */ /* 0x000fe400078e3cff */
[----:B------:R-:W-:-:S04]  /*130b0*/  LOP3.LUT R20, R20, 0x7fffe000, RZ, 0xc0, !PT ;  /* 0x7fffe00014147812 */ /* 0x000fc800078ec0ff */
[----:B-----5:R-:W-:Y:S01]  /*130c0*/  IADD3 R3, R3, R20, R121 ;  /* 0x0000001403037210 */ /* 0x020fe20007ffe079 */
[----:B------:R-:W-:-:S04]  /*130d0*/  HADD2.F32 R20, -RZ, R120.H0_H0 ;  /* 0x20000078ff147230 */ /* 0x000fc80000004100 */
[----:B------:R-:W-:-:S05]  /*130e0*/  IMAD R3, R3, 0x2, R23 ;  /* 0x0000000203037824 */ /* 0x000fca00078e0217 */
[----:B------:R-:W1:Y:S01]  /*130f0*/  LDS.128 R60, [R3+0x14400] ;  /* 0x01440000033c7984 */ /* 0x000e620000000c00 */
[----:B0-----:R-:W-:Y:S02]  /*13100*/  HADD2.F32 R76, -RZ, R69.H0_H0 ;  /* 0x20000045ff4c7230 */ /* 0x001fe40000004100 */
[----:B-1----:R-:W-:Y:S02]  /*13110*/  HADD2.F32 R21, -RZ, R61.H0_H0 ;  /* 0x2000003dff157230 */ /* 0x002fe40000004100 */
[--C-:B------:R-:W-:Y:S02]  /*13120*/  HADD2.F32 R81, -RZ, R62.reuse.H0_H0 ;  /* 0x2000003eff517230 */ /* 0x100fe40000004100 */
[----:B------:R-:W-:Y:S02]  /*13130*/  HADD2.F32 R83, -RZ, R63.H0_H0 ;  /* 0x2000003fff537230 */ /* 0x000fe40000004100 */
[C---:B---3--:R-:W-:Y:S01]  /*13140*/  FMUL.FTZ R77, R21.reuse, R20 ;  /* 0x00000014154d7220 */ /* 0x048fe20000410000 */
        /* <DEDUP_REMOVED lines=65> */
.L_x_2851:
[----:B------:R-:W-:Y:S05]  /*13560*/  BSYNC B1 ;  /* 0x0000000000017941 */ /* 0x000fea0003800000 */
.L_x_2850:
[----:B--2---:R-:W-:Y:S01]  /*13570*/  VIADD R3, R225, 0x20 ;  /* 0x00000020e1037836 */ /* 0x004fe20000000000 */
[----:B------:R-:W-:Y:S04]  /*13580*/  BSSY B1, `(.L_x_2854) ;  /* 0x00000d2000017945 */ /* 0x000fe80003800000 */
[----:B------:R-:W-:-:S13]  /*13590*/  ISETP.GE.AND P0, PT, R3, R0, PT ;  /* 0x000000000300720c */ /* 0x000fda0003f06270 */
[----:B------:R-:W-:Y:S05]  /*135a0*/  @P0 BRA `(.L_x_2855) ;  /* 0x0000000c003c0947 */ /* 0x000fea0003800000 */
[----:B---3--:R2:W5:Y:S01]  /*135b0*/  LDL R77, [R1+0x58] ;  /* 0x00005800014d7983 */ /* 0x0085620000100800 */
[----:B------:R-:W3:Y:S01]  /*135c0*/  LDC R3, c[0x0][0x3f4] ;  /* 0x0000fd00ff037b82 */ /* 0x000ee20000000800 */
[C---:B------:R-:W-:Y:S01]  /*135d0*/  VIADD R78, R225.reuse, 0x20 ;  /* 0x00000020e14e7836 */ /* 0x040fe20000000000 */
[----:B------:R-:W-:Y:S01]  /*135e0*/  BSSY B2, `(.L_x_2856) ;  /* 0x000006a000027945 */ /* 0x000fe20003800000 */
[----:B------:R-:W-:-:S03]  /*135f0*/  VIADD R79, R225, 0x20 ;  /* 0x00000020e14f7836 */ /* 0x000fc60000000000 */
[----:B------:R-:W-:Y:S01]  /*13600*/  SHF.L.U32 R78, R78, 0x6, RZ ;  /* 0x000000064e4e7819 */ /* 0x000fe200000006ff */
[----:B------:R-:W-:-:S03]  /*13610*/  IMAD.SHL.U32 R79, R79, 0x40, RZ ;  /* 0x000000404f4f7824 */ /* 0x000fc600078e00ff */
[----:B------:R-:W-:Y:S02]  /*13620*/  LOP3.LUT R78, R78, 0x1c0, RZ, 0xc0, !PT ;  /* 0x000001c04e4e7812 */ /* 0x000fe400078ec0ff */
[----:B------:R-:W-:Y:S02]  /*13630*/  LOP3.LUT R79, R79, 0x1c0, RZ, 0xc0, !PT ;  /* 0x000001c04f4f7812 */ /* 0x000fe400078ec0ff */
[----:B------:R-:W-:Y:S02]  /*13640*/  SHF.R.U32.HI R78, RZ, 0x3, R78 ;  /* 0x00000003ff4e7819 */ /* 0x000fe4000001164e */
[-C--:B---3--:R-:W-:Y:S02]  /*13650*/  ISETP.GE.AND P0, PT, R16, R3.reuse, PT ;  /* 0x000000031000720c */ /* 0x088fe40003f06270 */
[----:B------:R-:W-:-:S11]  /*13660*/  ISETP.GE.AND P1, PT, R214, R3, PT ;  /* 0x00000003d600720c */ /* 0x000fd60003f26270 */
[----:B--2---:R-:W-:Y:S05]  /*13670*/  @P0 BRA `(.L_x_2857) ;  /* 0x0000000400800947 */ /* 0x004fea0003800000 */
[----:B0-----:R-:W2:Y:S04]  /*13680*/  LDL R20, [R1+0x80] ;  /* 0x0000800001147983 */ /* 0x001ea80000100800 */
[----:B------:R-:W3:Y:S01]  /*13690*/  LDL R80, [R1+0x1b8] ;  /* 0x0001b80001507983 */ /* 0x000ee20000100800 */
[--C-:B------:R-:W-:Y:S01]  /*136a0*/  HADD2.F32 R66, -RZ, R114.reuse.H0_H0 ;  /* 0x20000072ff427230 */ /* 0x100fe20000004100 */
[----:B------:R-:W-:Y:S01]  /*136b0*/  SHF.R.U64 R44, R44, 0x10, R45 ;  /* 0x000000102c2c7819 */ /* 0x000fe2000000122d */
[----:B------:R-:W-:Y:S01]  /*136c0*/  HADD2.F32 R114, -RZ, R114.H1_H1 ;  /* 0x30000072ff727230 */ /* 0x000fe20000004100 */
[--C-:B------:R-:W-:Y:S01]  /*136d0*/  SHF.R.U64 R46, R46, 0x10, R47.reuse ;  /* 0x000000102e2e7819 */ /* 0x100fe2000000122f */
[--C-:B------:R-:W-:Y:S01]  /*136e0*/  HADD2.F32 R70, -RZ, R113.reuse.H1_H1 ;  /* 0x30000071ff467230 */ /* 0x100fe20000004100 */
[----:B------:R-:W-:Y:S01]  /*136f0*/  SHF.R.U32.HI R47, RZ, 0x10, R47 ;  /* 0x00000010ff2f7819 */ /* 0x000fe2000001162f */
[----:B------:R-:W-:Y:S01]  /*13700*/  HADD2.F32 R113, -RZ, R113.H0_H0 ;  /* 0x20000071ff717230 */ /* 0x000fe20000004100 */
[----:B------:R-:W-:Y:S01]  /*13710*/  SHF.R.U64 R52, R52, 0x10, R53 ;  /* 0x0000001034347819 */ /* 0x000fe20000001235 */
[----:B------:R-:W-:Y:S01]  /*13720*/  HADD2.F32 R44, -RZ, R44.H0_H0 ;  /* 0x2000002cff2c7230 */ /* 0x000fe20000004100 */
[----:B------:R-:W-:Y:S01]  /*13730*/  SHF.R.U64 R54, R54, 0x10, R55 ;  /* 0x0000001036367819 */ /* 0x000fe20000001237 */
[----:B------:R-:W-:-:S02]  /*13740*/  HADD2.F32 R47, -RZ, R47.H0_H0 ;  /* 0x2000002fff2f7230 */ /* 0x000fc40000004100 */
[----:B------:R-:W-:Y:S02]  /*13750*/  HADD2.F32 R52, -RZ, R52.H0_H0 ;  /* 0x20000034ff347230 */ /* 0x000fe40000004100 */
[----:B------:R-:W-:Y:S02]  /*13760*/  HADD2.F32 R54, -RZ, R54.H0_H0 ;  /* 0x20000036ff367230 */ /* 0x000fe40000004100 */
[----:B------:R-:W-:Y:S01]  /*13770*/  HADD2.F32 R46, -RZ, R46.H0_H0 ;  /* 0x2000002eff2e7230 */ /* 0x000fe20000004100 */
[----:B--2---:R-:W-:-:S04]  /*13780*/  LEA.HI R20, R3, R20, RZ, 0x1d ;  /* 0x0000001403147211 */ /* 0x004fc800078fe8ff */
[----:B-1----:R-:W-:Y:S01]  /*13790*/  SHF.R.S32.HI R21, RZ, 0x1f, R20 ;  /* 0x0000001fff157819 */ /* 0x002fe20000011414 */
[----:B------:R-:W-:Y:S01]  /*137a0*/  IMAD.SHL.U32 R56, R20, 0x8, RZ ;  /* 0x0000000814387824 */ /* 0x000fe200078e00ff */
[----:B---3--:R-:W0:Y:S02]  /*137b0*/  LDS.128 R60, [R80] ;  /* 0x00000000503c7984 */ /* 0x008e240000000c00 */
[----:B------:R-:W-:Y:S02]  /*137c0*/  LEA.HI R21, R21, R20, RZ, 0x3 ;  /* 0x0000001415157211 */ /* 0x000fe400078f18ff */
[----:B------:R-:W-:-:S03]  /*137d0*/  LOP3.LUT R56, R79, 0x38, R56, 0xf8, !PT ;  /* 0x000000384f387812 */ /* 0x000fc600078ef838 */
[----:B------:R-:W-:Y:S01]  /*137e0*/  IMAD.SHL.U32 R21, R21, 0x400, RZ ;  /* 0x0000040015157824 */ /* 0x000fe200078e00ff */
[----:B------:R-:W-:-:S04]  /*137f0*/  LOP3.LUT R56, R56, R78, RZ, 0x3c, !PT ;  /* 0x0000004e38387212 */ /* 0x000fc800078e3cff */
[----:B------:R-:W-:-:S04]  /*13800*/  LOP3.LUT R21, R21, 0x7fffe000, RZ, 0xc0, !PT ;  /* 0x7fffe00015157812 */ /* 0x000fc800078ec0ff */
[----:B-----5:R-:W-:Y:S01]  /*13810*/  IADD3 R20, R56, R21, R77 ;  /* 0x0000001538147210 */ /* 0x020fe20007ffe04d */
[--C-:B------:R-:W-:Y:S02]  /*13820*/  HADD2.F32 R21, -RZ, R116.reuse.H0_H0 ;  /* 0x20000074ff157230 */ /* 0x100fe40000004100 */
[----:B------:R-:W-:Y:S01]  /*13830*/  HADD2.F32 R116, -RZ, R116.H1_H1 ;  /* 0x30000074ff747230 */ /* 0x000fe20000004100 */
[----:B------:R-:W-:-:S05]  /*13840*/  LEA R20, R20, R23, 0x1 ;  /* 0x0000001714147211 */ /* 0x000fca00078e08ff */
[----:B------:R-:W1:Y:S01]  /*13850*/  LDS.128 R56, [R20+0x14400] ;  /* 0x0144000014387984 */ /* 0x000e620000000c00 */
[----:B0-----:R-:W-:Y:S02]  /*13860*/  HADD2.F32 R65, -RZ, R61.H0_H0 ;  /* 0x2000003dff417230 */ /* 0x001fe40000004100 */
[--C-:B------:R-:W-:Y:S02]  /*13870*/  HADD2.F32 R69, -RZ, R62.reuse.H0_H0 ;  /* 0x2000003eff457230 */ /* 0x100fe40000004100 */
[----:B------:R-:W-:Y:S02]  /*13880*/  HADD2.F32 R62, -RZ, R62.H1_H1 ;  /* 0x3000003eff3e7230 */ /* 0x000fe40000004100 */
[----:B-1----:R-:W-:-:S05]  /*13890*/  HADD2.F32 R64, -RZ, R57.H0_H0 ;  /* 0x20000039ff407230 */ /* 0x002fca0000004100 */
[C---:B------:R-:W-:Y:S01]  /*138a0*/  FMUL.FTZ R67, R64.reuse, R21 ;  /* 0x0000001540437220 */ /* 0x040fe20000410000 */
[----:B------:R-:W-:-:S03]  /*138b0*/  FMUL.FTZ R68, R64, R66 ;  /* 0x0000004240447220 */ /* 0x000fc60000410000 */
[C---:B------:R-:W-:Y:S01]  /*138c0*/  FFMA.FTZ R64, R65.reuse, R66, -R67 ;  /* 0x0000004241407223 */ /* 0x040fe20000010843 */
[----:B------:R-:W-:Y:S01]  /*138d0*/  FFMA.FTZ R21, R65, R21, R68 ;  /* 0x0000001541157223 */ /* 0x000fe20000010044 */
[----:B------:R-:W-:Y:S01]  /*138e0*/  SHF.R.U32.HI R65, RZ, 0x10, R53 ;  /* 0x00000010ff417819 */ /* 0x000fe20000011635 */
[----:B------:R-:W-:Y:S01]  /*138f0*/  HADD2.F32 R66, -RZ, R57.H1_H1 ;  /* 0x30000039ff427230 */ /* 0x000fe20000004100 */
[----:B------:R-:W-:Y:S01]  /*13900*/  SHF.R.U32.HI R68, RZ, 0x10, R45 ;  /* 0x00000010ff447819 */ /* 0x000fe2000001162d */
[----:B------:R-:W-:Y:S01]  /*13910*/  HADD2.F32 R57, -RZ, R61.H1_H1 ;  /* 0x3000003dff397230 */ /* 0x000fe20000004100 */
[----:B------:R-:W-:Y:S01]  /*13920*/  SHF.R.U32.HI R45, RZ, 0x10, R55 ;  /* 0x00000010ff2d7819 */ /* 0x000fe20000011637 */
[----:B------:R-:W-:Y:S02]  /*13930*/  HADD2.F32 R65, -RZ, R65.H0_H0 ;  /* 0x20000041ff417230 */ /* 0x000fe40000004100 */
[----:B------:R-:W-:Y:S02]  /*13940*/  HADD2.F32 R68, -RZ, R68.H0_H0 ;  /* 0x20000044ff447230 */ /* 0x000fe40000004100 */
[----:B------:R-:W-:-:S02]  /*13950*/  HADD2.F32 R67, -RZ, R58.H0_H0 ;  /* 0x2000003aff437230 */ /* 0x000fc40000004100 */
[CC--:B------:R-:W-:Y:S01]  /*13960*/  FMUL.FTZ R61, R66.reuse, R65.reuse ;  /* 0x00000041423d7220 */ /* 0x0c0fe20000410000 */
[----:B------:R-:W-:Y:S02]  /*13970*/  HADD2.F32 R45, -RZ, R45.H0_H0 ;  /* 0x2000002dff2d7230 */ /* 0x000fe40000004100 */
[-C--:B------:R-:W-:Y:S01]  /*13980*/  FMUL.FTZ R66, R66, R68.reuse ;  /* 0x0000004442427220 */ /* 0x080fe20000410000 */
[----:B------:R-:W-:Y:S02]  /*13990*/  HADD2.F32 R58, -RZ, R58.H1_H1 ;  /* 0x3000003aff3a7230 */ /* 0x000fe40000004100 */
[C---:B------:R-:W-:Y:S01]  /*139a0*/  FFMA.FTZ R68, R57.reuse, R68, -R61 ;  /* 0x0000004439447223 */ /* 0x040fe2000001083d */
[----:B------:R-:W-:Y:S02]  /*139b0*/  HADD2.F32 R61, -RZ, R60.H0_H0 ;  /* 0x2000003cff3d7230 */ /* 0x000fe40000004100 */
[----:B------:R-:W-:Y:S01]  /*139c0*/  FFMA.FTZ R57, R57, R65, R66 ;  /* 0x0000004139397223 */ /* 0x000fe20000010042 */
[----:B------:R-:W-:-:S02]  /*139d0*/  HADD2.F32 R65, -RZ, R56.H0_H0 ;  /* 0x20000038ff417230 */ /* 0x000fc40000004100 */
[----:B------:R-:W-:Y:S01]  /*139e0*/  FMUL.FTZ R76, R67, R70 ;  /* 0x00000046434c7220 */ /* 0x000fe20000410000 */
[----:B------:R-:W-:Y:S02]  /*139f0*/  HADD2.F32 R56, -RZ, R56.H1_H1 ;  /* 0x30000038ff387230 */ /* 0x000fe40000004100 */
[----:B------:R-:W-:Y:S02]  /*13a00*/  HADD2.F32 R60, -RZ, R60.H1_H1 ;  /* 0x3000003cff3c7230 */ /* 0x000fe40000004100 */
[C---:B------:R-:W-:Y:S01]  /*13a10*/  FMUL.FTZ R66, R65.reuse, R116 ;  /* 0x0000007441427220 */ /* 0x040fe20000410000 */
[----:B------:R-:W-:-:S03]  /*13a20*/  FMUL.FTZ R65, R65, R114 ;  /* 0x0000007241417220 */ /* 0x000fc60000410000 */
[C---:B------:R-:W-:Y:S01]  /*13a30*/  FFMA.FTZ R66, R61.reuse, R114, -R66 ;  /* 0x000000723d427223 */ /* 0x040fe20000010842 */
[----:B------:R-:W-:Y:S01]  /*13a40*/  FFMA.FTZ R61, R61, R116, R65 ;  /* 0x000000743d3d7223 */ /* 0x000fe20000010041 */
[--C-:B------:R-:W-:Y:S02]  /*13a50*/  HADD2.F32 R65, -RZ, R115.reuse.H1_H1 ;  /* 0x30000073ff417230 */ /* 0x100fe40000004100 */
[----:B------:R-:W-:-:S03]  /*13a60*/  HADD2.F32 R115, -RZ, R115.H0_H0 ;  /* 0x20000073ff737230 */ /* 0x000fc60000004100 */
[-C--:B------:R-:W-:Y:S01]  /*13a70*/  FMUL.FTZ R71, R67, R65.reuse ;  /* 0x0000004143477220 */ /* 0x080fe20000410000 */
[----:B------:R-:W-:-:S03]  /*13a80*/  FFMA.FTZ R65, R69, R65, R76 ;  /* 0x0000004145417223 */ /* 0x000fc6000001004c */
[----:B------:R-:W-:Y:S01]  /*13a90*/  FFMA.FTZ R67, R69, R70, -R71 ;  /* 0x0000004645437223 */ /* 0x000fe20000010847 */
[--C-:B------:R-:W-:Y:S02]  /*13aa0*/  HADD2.F32 R71, -RZ, R59.reuse.H0_H0 ;  /* 0x2000003bff477230 */ /* 0x100fe40000004100 */
[----:B------:R-:W-:Y:S02]  /*13ab0*/  HADD2.F32 R59, -RZ, R59.H1_H1 ;  /* 0x3000003bff3b7230 */ /* 0x000fe40000004100 */
[--C-:B------:R-:W-:Y:S02]  /*13ac0*/  HADD2.F32 R69, -RZ, R63.reuse.H0_H0 ;  /* 0x2000003fff457230 */ /* 0x100fe40000004100 */
[----:B------:R-:W-:Y:S01]  /*13ad0*/  FMUL.FTZ R70, R71, R115 ;  /* 0x0000007347467220 */ /* 0x000fe20000410000 */
[----:B------:R-:W-:Y:S02]  /*13ae0*/  HADD2.F32 R63, -RZ, R63.H1_H1 ;  /* 0x3000003fff3f7230 */ /* 0x000fe40000004100 */
[C---:B------:R-:W-:Y:S01]  /*13af0*/  FMUL.FTZ R53, R59.reuse, R45 ;  /* 0x0000002d3b357220 */ /* 0x040fe20000410000 */
[----:B------:R-:W-:Y:S01]  /*13b00*/  FMUL.FTZ R59, R59, R47 ;  /* 0x0000002f3b3b7220 */ /* 0x000fe20000410000 */
[-C--:B------:R-:W-:Y:S01]  /*13b10*/  FMUL.FTZ R71, R71, R113.reuse ;  /* 0x0000007147477220 */ /* 0x080fe20000410000 */
[----:B------:R-:W-:Y:S01]  /*13b20*/  FFMA.FTZ R70, R69, R113, -R70 ;  /* 0x0000007145467223 */ /* 0x000fe20000010846 */
[C---:B------:R-:W-:Y:S01]  /*13b30*/  FFMA.FTZ R47, R63.reuse, R47, -R53 ;  /* 0x0000002f3f2f7223 */ /* 0x040fe20000010835 */
[----:B------:R-:W-:Y:S01]  /*13b40*/  FFMA.FTZ R55, R63, R45, R59 ;  /* 0x0000002d3f377223 */ /* 0x000fe2000001003b */
[----:B------:R-:W-:Y:S01]  /*13b50*/  FMUL.FTZ R53, R56, R52 ;  /* 0x0000003438357220 */ /* 0x000fe20000410000 */
        /* <DEDUP_REMOVED lines=18> */
.L_x_2857:
[----:B------:R-:W-:Y:S05]  /*13c80*/  BSYNC B2 ;  /* 0x0000000000027941 */ /* 0x000fea0003800000 */
.L_x_2856:
[----:B------:R-:W-:Y:S05]  /*13c90*/  @P1 BRA `(.L_x_2855) ;  /* 0x0000000400801947 */ /* 0x000fea0003800000 */
[----:B0-2---:R-:W2:Y:S04]  /*13ca0*/  LDL R20, [R1+0x12c] ;  /* 0x00012c0001147983 */ /* 0x005ea80000100800 */
[----:B------:R-:W3:Y:S01]  /*13cb0*/  LDL R65, [R1+0x1b4] ;  /* 0x0001b40001417983 */ /* 0x000ee20000100800 */
[----:B------:R-:W-:Y:S02]  /*13cc0*/  HADD2.F32 R60, -RZ, R109.H1_H1 ;  /* 0x3000006dff3c7230 */ /* 0x000fe40000004100 */
[----:B------:R-:W-:Y:S02]  /*13cd0*/  HADD2.F32 R58, -RZ, R111.H1_H1 ;  /* 0x3000006fff3a7230 */ /* 0x000fe40000004100 */
        /* <DEDUP_REMOVED lines=9> */
[----:B------:R-:W-:Y:S02]  /*13d70*/  LOP3.LUT R3, R3, R78, RZ, 0x3c, !PT ;  /* 0x0000004e03037212 */ /* 0x000fe400078e3cff */
[--C-:B------:R-:W-:Y:S02]  /*13d80*/  SHF.R.U64 R21, R48, 0x10, R49.reuse ;  /* 0x0000001030157819 */ /* 0x100fe40000001231 */
[----:B------:R-:W-:Y:S02]  /*13d90*/  LOP3.LUT R20, R20, 0x7fffe000, RZ, 0xc0, !PT ;  /* 0x7fffe00014147812 */ /* 0x000fe400078ec0ff */
[----:B------:R-:W-:Y:S01]  /*13da0*/  SHF.R.U32.HI R48, RZ, 0x10, R49 ;  /* 0x00000010ff307819 */ /* 0x000fe20000011631 */
[----:B------:R-:W-:Y:S01]  /*13db0*/  HADD2.F32 R21, -RZ, R21.H0_H0 ;  /* 0x20000015ff157230 */ /* 0x000fe20000004100 */
[----:B-----5:R-:W-:Y:S02]  /*13dc0*/  IADD3 R3, R3, R20, R77 ;  /* 0x0000001403037210 */ /* 0x020fe40007ffe04d */
[--C-:B------:R-:W-:Y:S01]  /*13dd0*/  SHF.R.U64 R20, R40, 0x10, R41.reuse ;  /* 0x0000001028147819 */ /* 0x100fe20000001229 */
[----:B------:R-:W-:Y:S01]  /*13de0*/  HADD2.F32 R48, -RZ, R48.H0_H0 ;  /* 0x20000030ff307230 */ /* 0x000fe20000004100 */
[----:B------:R-:W-:Y:S01]  /*13df0*/  SHF.R.U32.HI R40, RZ, 0x10, R41 ;  /* 0x00000010ff287819 */ /* 0x000fe20000011629 */
[----:B------:R-:W-:Y:S01]  /*13e00*/  IMAD R3, R3, 0x2, R23 ;  /* 0x0000000203037824 */ /* 0x000fe200078e0217 */
[----:B------:R-:W-:Y:S01]  /*13e10*/  SHF.R.U64 R41, R42, 0x10, R43 ;  /* 0x000000102a297819 */ /* 0x000fe2000000122b */
[----:B------:R-:W-:Y:S01]  /*13e20*/  HADD2.F32 R20, -RZ, R20.H0_H0 ;  /* 0x20000014ff147230 */ /* 0x000fe20000004100 */
[--C-:B------:R-:W-:Y:S01]  /*13e30*/  SHF.R.U64 R42, R50, 0x10, R51.reuse ;  /* 0x00000010322a7819 */ /* 0x100fe20000001233 */
[----:B------:R-:W-:Y:S01]  /*13e40*/  HADD2.F32 R40, -RZ, R40.H0_H0 ;  /* 0x20000028ff287230 */ /* 0x000fe20000004100 */
[----:B------:R-:W1:Y:S01]  /*13e50*/  LDS.128 R52, [R3+0x14400] ;  /* 0x0144000003347984 */ /* 0x000e620000000c00 */
[----:B------:R-:W-:Y:S01]  /*13e60*/  SHF.R.U32.HI R50, RZ, 0x10, R51 ;  /* 0x00000010ff327819 */ /* 0x000fe20000011633 */
[----:B------:R-:W-:Y:S01]  /*13e70*/  HADD2.F32 R41, -RZ, R41.H0_H0 ;  /* 0x20000029ff297230 */ /* 0x000fe20000004100 */
[----:B------:R-:W-:Y:S01]  /*13e80*/  SHF.R.U32.HI R43, RZ, 0x10, R43 ;  /* 0x00000010ff2b7819 */ /* 0x000fe2000001162b */
[----:B------:R-:W-:-:S02]  /*13e90*/  HADD2.F32 R42, -RZ, R42.H0_H0 ;  /* 0x2000002aff2a7230 */ /* 0x000fc40000004100 */
[----:B------:R-:W-:Y:S02]  /*13ea0*/  HADD2.F32 R50, -RZ, R50.H0_H0 ;  /* 0x20000032ff327230 */ /* 0x000fe40000004100 */
[--C-:B0-----:R-:W-:Y:S02]  /*13eb0*/  HADD2.F32 R49, -RZ, R45.reuse.H0_H0 ;  /* 0x2000002dff317230 */ /* 0x101fe40000004100 */
[----:B------:R-:W-:Y:S02]  /*13ec0*/  HADD2.F32 R51, -RZ, R45.H1_H1 ;  /* 0x3000002dff337230 */ /* 0x000fe40000004100 */
[----:B------:R-:W-:Y:S02]  /*13ed0*/  HADD2.F32 R45, -RZ, R44.H0_H0 ;  /* 0x2000002cff2d7230 */ /* 0x000fe40000004100 */
[----:B------:R-:W-:Y:S02]  /*13ee0*/  HADD2.F32 R56, -RZ, R46.H0_H0 ;  /* 0x2000002eff387230 */ /* 0x000fe40000004100 */
[----:B------:R-:W-:-:S02]  /*13ef0*/  HADD2.F32 R57, -RZ, R47.H0_H0 ;  /* 0x2000002fff397230 */ /* 0x000fc40000004100 */
[----:B------:R-:W-:Y:S02]  /*13f00*/  HADD2.F32 R47, -RZ, R47.H1_H1 ;  /* 0x3000002fff2f7230 */ /* 0x000fe40000004100 */
[----:B------:R-:W-:Y:S02]  /*13f10*/  HADD2.F32 R44, -RZ, R44.H1_H1 ;  /* 0x3000002cff2c7230 */ /* 0x000fe40000004100 */
[----:B------:R-:W-:Y:S02]  /*13f20*/  HADD2.F32 R46, -RZ, R46.H1_H1 ;  /* 0x3000002eff2e7230 */ /* 0x000fe40000004100 */
[--C-:B-1----:R-:W-:Y:S02]  /*13f30*/  HADD2.F32 R59, -RZ, R53.reuse.H0_H0 ;  /* 0x20000035ff3b7230 */ /* 0x102fe40000004100 */
[----:B------:R-:W-:Y:S02]  /*13f40*/  HADD2.F32 R61, -RZ, R53.H1_H1 ;  /* 0x30000035ff3d7230 */ /* 0x000fe40000004100 */
[----:B------:R-:W-:-:S02]  /*13f50*/  HADD2.F32 R53, -RZ, R52.H0_H0 ;  /* 0x20000034ff357230 */ /* 0x000fc40000004100 */
[C---:B------:R-:W-:Y:S01]  /*13f60*/  FMUL.FTZ R63, R59.reuse, R60 ;  /* 0x0000003c3b3f7220 */ /* 0x040fe20000410000 */
[-C--:B------:R-:W-:Y:S01]  /*13f70*/  FMUL.FTZ R59, R59, R58.reuse ;  /* 0x0000003a3b3b7220 */ /* 0x080fe20000410000 */
[----:B------:R-:W-:Y:S02]  /*13f80*/  HADD2.F32 R62, -RZ, R54.H0_H0 ;  /* 0x20000036ff3e7230 */ /* 0x000fe40000004100 */
[----:B------:R-:W-:Y:S01]  /*13f90*/  FFMA.FTZ R63, R49, R58, -R63 ;  /* 0x0000003a313f7223 */ /* 0x000fe2000001083f */
[C---:B------:R-:W-:Y:S01]  /*13fa0*/  FMUL.FTZ R58, R61.reuse, R48 ;  /* 0x000000303d3a7220 */ /* 0x040fe20000410000 */
[----:B------:R-:W-:Y:S01]  /*13fb0*/  FMUL.FTZ R61, R61, R40 ;  /* 0x000000283d3d7220 */ /* 0x000fe20000410000 */
[----:B------:R-:W-:Y:S01]  /*13fc0*/  FFMA.FTZ R59, R49, R60, R59 ;  /* 0x0000003c313b7223 */ /* 0x000fe2000001003b */
[----:B------:R-:W-:Y:S02]  /*13fd0*/  HADD2.F32 R49, -RZ, R110.H0_H0 ;  /* 0x2000006eff317230 */ /* 0x000fe40000004100 */
[----:B------:R-:W-:Y:S01]  /*13fe0*/  FFMA.FTZ R58, R51, R40, -R58 ;  /* 0x00000028333a7223 */ /* 0x000fe2000001083a */
[C---:B------:R-:W-:Y:S01]  /*13ff0*/  FMUL.FTZ R40, R53.reuse, R109 ;  /* 0x0000006d35287220 */ /* 0x040fe20000410000 */
[----:B------:R-:W-:Y:S01]  /*14000*/  FMUL.FTZ R53, R53, R111 ;  /* 0x0000006f35357220 */ /* 0x000fe20000410000 */
[----:B------:R-:W-:Y:S01]  /*14010*/  FFMA.FTZ R61, R51, R48, R61 ;  /* 0x00000030333d7223 */ /* 0x000fe2000001003d */
[----:B------:R-:W-:-:S02]  /*14020*/  HADD2.F32 R48, -RZ, R112.H0_H0 ;  /* 0x20000070ff307230 */ /* 0x000fc40000004100 */
[C---:B------:R-:W-:Y:S01]  /*14030*/  FFMA.FTZ R40, R45.reuse, R111, -R40 ;  /* 0x0000006f2d287223 */ /* 0x040fe20000010828 */
[----:B------:R-:W-:Y:S01]  /*14040*/  FFMA.FTZ R53, R45, R109, R53 ;  /* 0x0000006d2d357223 */ /* 0x000fe20000010035 */
[CC--:B------:R-:W-:Y:S01]  /*14050*/  FMUL.FTZ R45, R62.reuse, R49.reuse ;  /* 0x000000313e2d7220 */ /* 0x0c0fe20000410000 */
[--C-:B------:R-:W-:Y:S02]  /*14060*/  HADD2.F32 R64, -RZ, R55.reuse.H0_H0 ;  /* 0x20000037ff407230 */ /* 0x100fe40000004100 */
[-C--:B------:R-:W-:Y:S01]  /*14070*/  FMUL.FTZ R62, R62, R48.reuse ;  /* 0x000000303e3e7220 */ /* 0x080fe20000410000 */
[----:B------:R-:W-:Y:S02]  /*14080*/  HADD2.F32 R55, -RZ, R55.H1_H1 ;  /* 0x30000037ff377230 */ /* 0x000fe40000004100 */
[C---:B------:R-:W-:Y:S01]  /*14090*/  FFMA.FTZ R48, R56.reuse, R48, -R45 ;  /* 0x0000003038307223 */ /* 0x040fe2000001082d */
[----:B------:R-:W-:Y:S02]  /*140a0*/  HADD2.F32 R45, -RZ, R43.H0_H0 ;  /* 0x2000002bff2d7230 */ /* 0x000fe40000004100 */
[----:B------:R-:W-:Y:S01]  /*140b0*/  FFMA.FTZ R62, R56, R49, R62 ;  /* 0x00000031383e7223 */ /* 0x000fe2000001003e */
[----:B------:R-:W-:-:S02]  /*140c0*/  HADD2.F32 R52, -RZ, R52.H1_H1 ;  /* 0x30000034ff347230 */ /* 0x000fc40000004100 */
[CC--:B------:R-:W-:Y:S01]  /*140d0*/  FMUL.FTZ R49, R55.reuse, R50.reuse ;  /* 0x0000003237317220 */ /* 0x0c0fe20000410000 */
[----:B------:R-:W-:Y:S02]  /*140e0*/  HADD2.F32 R54, -RZ, R54.H1_H1 ;  /* 0x30000036ff367230 */ /* 0x000fe40000004100 */
[-C--:B------:R-:W-:Y:S01]  /*140f0*/  FMUL.FTZ R55, R55, R45.reuse ;  /* 0x0000002d37377220 */ /* 0x080fe20000410000 */
[----:B------:R-:W-:Y:S02]  /*14100*/  HADD2.F32 R110, -RZ, R110.H1_H1 ;  /* 0x3000006eff6e7230 */ /* 0x000fe40000004100 */
[C---:B------:R-:W-:Y:S01]  /*14110*/  FFMA.FTZ R49, R47.reuse, R45, -R49 ;  /* 0x0000002d2f317223 */ /* 0x040fe20000010831 */
[----:B------:R-:W-:Y:S02]  /*14120*/  HADD2.F32 R112, -RZ, R112.H1_H1 ;  /* 0x30000070ff707230 */ /* 0x000fe40000004100 */
[----:B------:R-:W-:Y:S01]  /*14130*/  FFMA.FTZ R47, R47, R50, R55 ;  /* 0x000000322f2f7223 */ /* 0x000fe20000010037 */
[C---:B------:R-:W-:Y:S01]  /*14140*/  FMUL.FTZ R50, R52.reuse, R21 ;  /* 0x0000001534327220 */ /* 0x040fe20000410000 */
[----:B------:R-:W-:Y:S01]  /*14150*/  FMUL.FTZ R52, R52, R20 ;  /* 0x0000001434347220 */ /* 0x000fe20000410000 */
[----:B------:R-:W-:Y:S01]  /*14160*/  FMUL.FTZ R43, R64, R110 ;  /* 0x0000006e402b7220 */ /* 0x000fe20000410000 */
[----:B------:R-:W-:Y:S01]  /*14170*/  FMUL.FTZ R45, R54, R42 ;  /* 0x0000002a362d7220 */ /* 0x000fe20000410000 */
[----:B------:R-:W-:Y:S01]  /*14180*/  FMUL.FTZ R64, R64, R112 ;  /* 0x0000007040407220 */ /* 0x000fe20000410000 */
[----:B------:R-:W-:Y:S01]  /*14190*/  FMUL.FTZ R54, R54, R41 ;  /* 0x0000002936367220 */ /* 0x000fe20000410000 */
[C---:B------:R-:W-:Y:S01]  /*141a0*/  FFMA.FTZ R20, R44.reuse, R20, -R50 ;  /* 0x000000142c147223 */ /* 0x040fe20000010832 */
[----:B------:R-:W-:Y:S01]  /*141b0*/  FFMA.FTZ R44, R44, R21, R52 ;  /* 0x000000152c2c7223 */ /* 0x000fe20000010034 */
[C---:B------:R-:W-:Y:S01]  /*141c0*/  FFMA.FTZ R43, R57.reuse, R112, -R43 ;  /* 0x00000070392b7223 */ /* 0x040fe2000001082b */
[C---:B------:R-:W-:Y:S01]  /*141d0*/  FFMA.FTZ R21, R46.reuse, R41, -R45 ;  /* 0x000000292e157223 */ /* 0x040fe2000001082d */
        /* <DEDUP_REMOVED lines=12> */
.L_x_2855:
[----:B------:R-:W-:Y:S05]  /*142a0*/  BSYNC B1 ;  /* 0x0000000000017941 */ /* 0x000fea0003800000 */
.L_x_2854:
[----:B----4-:R-:W-:Y:S01]  /*142b0*/  VIADD R3, R225, 0x40 ;  /* 0x00000040e1037836 */ /* 0x010fe20000000000 */
[----:B------:R-:W-:Y:S04]  /*142c0*/  BSSY B1, `(.L_x_2858) ;  /* 0x00000dd000017945 */ /* 0x000fe80003800000 */
[----:B------:R-:W-:-:S13]  /*142d0*/  ISETP.GE.AND P0, PT, R3, R0, PT ;  /* 0x000000000300720c */ /* 0x000fda0003f06270 */
[----:B------:R-:W-:Y:S05]  /*142e0*/  @P0 BRA `(.L_x_2859) ;  /* 0x0000000c00680947 */ /* 0x000fea0003800000 */
[----:B------:R4:W5:Y:S01]  /*142f0*/  LDL R59, [R1+0x54] ;  /* 0x00005400013b7983 */ /* 0x0009620000100800 */
[----:B------:R-:W1:Y:S01]  /*14300*/  LDC R3, c[0x0][0x3f4] ;  /* 0x0000fd00ff037b82 */ /* 0x000e620000000800 */
[C---:B0-----:R-:W-:Y:S01]  /*14310*/  IADD3 R61, R225.reuse, 0x40, RZ ;  /* 0x00000040e13d7810 */ /* 0x041fe20007ffe0ff */
[----:B------:R-:W-:Y:S01]  /*14320*/  VIADD R62, R225, 0x40 ;  /* 0x00000040e13e7836 */ /* 0x000fe20000000000 */
[----:B------:R-:W-:Y:S03]  /*14330*/  BSSY B2, `(.L_x_2860) ;  /* 0x0000069000027945 */ /* 0x000fe60003800000 */
[----:B------:R-:W-:Y:S02]  /*14340*/  IMAD.SHL.U32 R61, R61, 0x40, RZ ;  /* 0x000000403d3d7824 */ /* 0x000fe400078e00ff */
[----:B------:R-:W-:-:S03]  /*14350*/  IMAD.SHL.U32 R62, R62, 0x40, RZ ;  /* 0x000000403e3e7824 */ /* 0x000fc600078e00ff */
[----:B------:R-:W-:Y:S02]  /*14360*/  LOP3.LUT R61, R61, 0x1c0, RZ, 0xc0, !PT ;  /* 0x000001c03d3d7812 */ /* 0x000fe400078ec0ff */
[----:B------:R-:W-:Y:S02]  /*14370*/  LOP3.LUT R62, R62, 0x1c0, RZ, 0xc0, !PT ;  /* 0x000001c03e3e7812 */ /* 0x000fe400078ec0ff */
[----:B------:R-:W-:Y:S02]  /*14380*/  SHF.R.U32.HI R61, RZ, 0x3, R61 ;  /* 0x00000003ff3d7819 */ /* 0x000fe4000001163d */
[-C--:B-1----:R-:W-:Y:S02]  /*14390*/  ISETP.GE.AND P0, PT, R16, R3.reuse, PT ;  /* 0x000000031000720c */ /* 0x082fe40003f06270 */
[----:B------:R-:W-:-:S11]  /*143a0*/  ISETP.GE.AND P1, PT, R214, R3, PT ;  /* 0x00000003d600720c */ /* 0x000fd60003f26270 */
[----:B----4-:R-:W-:Y:S05]  /*143b0*/  @P0 BRA `(.L_x_2861) ;  /* 0x0000000400800947 */ /* 0x010fea0003800000 */
[----:B--2---:R-:W2:Y:S04]  /*143c0*/  LDL R20, [R1+0x80] ;  /* 0x0000800001147983 */ /* 0x004ea80000100800 */
[----:B------:R-:W4:Y:S01]  /*143d0*/  LDL R63, [R1+0x1b0] ;  /* 0x0001b000013f7983 */ /* 0x000f220000100800 */
[----:B------:R-:W-:Y:S01]  /*143e0*/  HADD2.F32 R53, -RZ, R105.H1_H1 ;  /* 0x30000069ff357230 */ /* 0x000fe20000004100 */
[----:B------:R-:W-:Y:S01]  /*143f0*/  SHF.R.U64 R30, R30, 0x10, R31 ;  /* 0x000000101e1e7819 */ /* 0x000fe2000000121f */
[----:B------:R-:W-:Y:S02]  /*14400*/  HADD2.F32 R51, -RZ, R107.H1_H1 ;  /* 0x3000006bff337230 */ /* 0x000fe40000004100 */
[----:B------:R-:W-:Y:S02]  /*14410*/  HADD2.F32 R105, -RZ, R105.H0_H0 ;  /* 0x20000069ff697230 */ /* 0x000fe40000004100 */
        /* <DEDUP_REMOVED lines=8> */
[----:B------:R-:W-:Y:S02]  /*144a0*/  LOP3.LUT R21, R41, 0x7fffe000, RZ, 0xc0, !PT ;  /* 0x7fffe00029157812 */ /* 0x000fe400078ec0ff */
[----:B----4-:R-:W0:Y:S02]  /*144b0*/  LDS.128 R40, [R63] ;  /* 0x000000003f287984 */ /* 0x010e240000000c00 */
[----:B-----5:R-:W-:-:S02]  /*144c0*/  IADD3 R20, R20, R21, R59 ;  /* 0x0000001514147210 */ /* 0x020fc40007ffe03b */
[----:B------:R-:W-:Y:S02]  /*144d0*/  SHF.R.U64 R21, R28, 0x10, R29 ;  /* 0x000000101c157819 */ /* 0x000fe4000000121d */
[----:B------:R-:W-:Y:S01]  /*144e0*/  SHF.R.U64 R28, R36, 0x10, R37 ;  /* 0x00000010241c7819 */ /* 0x000fe20000001225 */
[----:B------:R-:W-:Y:S01]  /*144f0*/  IMAD R20, R20, 0x2, R23 ;  /* 0x0000000214147824 */ /* 0x000fe200078e0217 */
[----:B------:R-:W-:Y:S01]  /*14500*/  SHF.R.U32.HI R36, RZ, 0x10, R37 ;  /* 0x00000010ff247819 */ /* 0x000fe20000011625 */
[----:B------:R-:W-:Y:S01]  /*14510*/  HADD2.F32 R21, -RZ, R21.H0_H0 ;  /* 0x20000015ff157230 */ /* 0x000fe20000004100 */
[----:B------:R-:W-:Y:S02]  /*14520*/  SHF.R.U32.HI R37, RZ, 0x10, R31 ;  /* 0x00000010ff257819 */ /* 0x000fe4000001161f */
[----:B------:R-:W1:Y:S01]  /*14530*/  LDS.128 R44, [R20+0x14400] ;  /* 0x01440000142c7984 */ /* 0x000e620000000c00 */
[----:B------:R-:W-:Y:S01]  /*14540*/  SHF.R.U32.HI R29, RZ, 0x10, R29 ;  /* 0x00000010ff1d7819 */ /* 0x000fe2000001161d */
[----:B------:R-:W-:Y:S01]  /*14550*/  HADD2.F32 R36, -RZ, R36.H0_H0 ;  /* 0x20000024ff247230 */ /* 0x000fe20000004100 */
[----:B------:R-:W-:-:S02]  /*14560*/  SHF.R.U64 R31, R38, 0x10, R39 ;  /* 0x00000010261f7819 */ /* 0x000fc40000001227 */
[----:B------:R-:W-:Y:S01]  /*14570*/  SHF.R.U32.HI R39, RZ, 0x10, R39 ;  /* 0x00000010ff277819 */ /* 0x000fe20000011627 */
[----:B------:R-:W-:Y:S02]  /*14580*/  HADD2.F32 R29, -RZ, R29.H0_H0 ;  /* 0x2000001dff1d7230 */ /* 0x000fe40000004100 */
[----:B------:R-:W-:Y:S02]  /*14590*/  HADD2.F32 R31, -RZ, R31.H0_H0 ;  /* 0x2000001fff1f7230 */ /* 0x000fe40000004100 */
[--C-:B0-----:R-:W-:Y:S02]  /*145a0*/  HADD2.F32 R38, -RZ, R41.reuse.H0_H0 ;  /* 0x20000029ff267230 */ /* 0x101fe40000004100 */
[----:B------:R-:W-:Y:S02]  /*145b0*/  HADD2.F32 R48, -RZ, R41.H1_H1 ;  /* 0x30000029ff307230 */ /* 0x000fe40000004100 */
[----:B------:R-:W-:Y:S02]  /*145c0*/  HADD2.F32 R41, -RZ, R40.H0_H0 ;  /* 0x20000028ff297230 */ /* 0x000fe40000004100 */
[----:B------:R-:W-:-:S02]  /*145d0*/  HADD2.F32 R49, -RZ, R42.H0_H0 ;  /* 0x2000002aff317230 */ /* 0x000fc40000004100 */
[--C-:B------:R-:W-:Y:S02]  /*145e0*/  HADD2.F32 R50, -RZ, R43.reuse.H0_H0 ;  /* 0x2000002bff327230 */ /* 0x100fe40000004100 */
[----:B------:R-:W-:Y:S02]  /*145f0*/  HADD2.F32 R43, -RZ, R43.H1_H1 ;  /* 0x3000002bff2b7230 */ /* 0x000fe40000004100 */
[--C-:B-1----:R-:W-:Y:S02]  /*14600*/  HADD2.F32 R52, -RZ, R45.reuse.H0_H0 ;  /* 0x2000002dff347230 */ /* 0x102fe40000004100 */
[----:B------:R-:W-:Y:S02]  /*14610*/  HADD2.F32 R54, -RZ, R45.H1_H1 ;  /* 0x3000002dff367230 */ /* 0x000fe40000004100 */
[----:B------:R-:W-:Y:S02]  /*14620*/  HADD2.F32 R45, -RZ, R44.H0_H0 ;  /* 0x2000002cff2d7230 */ /* 0x000fe40000004100 */
[C---:B------:R-:W-:Y:S01]  /*14630*/  FMUL.FTZ R56, R52.reuse, R53 ;  /* 0x0000003534387220 */ /* 0x040fe20000410000 */
[----:B------:R-:W-:Y:S01]  /*14640*/  FMUL.FTZ R52, R52, R51 ;  /* 0x0000003334347220 */ /* 0x000fe20000410000 */
[----:B------:R-:W-:-:S02]  /*14650*/  HADD2.F32 R55, -RZ, R46.H0_H0 ;  /* 0x2000002eff377230 */ /* 0x000fc40000004100 */
[----:B------:R-:W-:Y:S01]  /*14660*/  FFMA.FTZ R56, R38, R51, -R56 ;  /* 0x0000003326387223 */ /* 0x000fe20000010838 */
[CC--:B------:R-:W-:Y:S01]  /*14670*/  FMUL.FTZ R51, R54.reuse, R36.reuse ;  /* 0x0000002436337220 */ /* 0x0c0fe20000410000 */
[----:B------:R-:W-:Y:S01]  /*14680*/  FMUL.FTZ R54, R54, R29 ;  /* 0x0000001d36367220 */ /* 0x000fe20000410000 */
[----:B------:R-:W-:Y:S01]  /*14690*/  FFMA.FTZ R52, R38, R53, R52 ;  /* 0x0000003526347223 */ /* 0x000fe20000010034 */
[C---:B------:R-:W-:Y:S01]  /*146a0*/  FMUL.FTZ R38, R45.reuse, R105 ;  /* 0x000000692d267220 */ /* 0x040fe20000410000 */
[C---:B------:R-:W-:Y:S01]  /*146b0*/  FFMA.FTZ R29, R48.reuse, R29, -R51 ;  /* 0x0000001d301d7223 */ /* 0x040fe20000010833 */
[----:B------:R-:W-:Y:S02]  /*146c0*/  HADD2.F32 R51, -RZ, R106.H0_H0 ;  /* 0x2000006aff337230 */ /* 0x000fe40000004100 */
[----:B------:R-:W-:Y:S01]  /*146d0*/  FFMA.FTZ R54, R48, R36, R54 ;  /* 0x0000002430367223 */ /* 0x000fe20000010036 */
[----:B------:R-:W-:Y:S01]  /*146e0*/  FMUL.FTZ R45, R45, R107 ;  /* 0x0000006b2d2d7220 */ /* 0x000fe20000410000 */
[----:B------:R-:W-:-:S02]  /*146f0*/  HADD2.F32 R48, -RZ, R108.H0_H0 ;  /* 0x2000006cff307230 */ /* 0x000fc40000004100 */
[----:B------:R-:W-:Y:S01]  /*14700*/  FFMA.FTZ R38, R41, R107, -R38 ;  /* 0x0000006b29267223 */ /* 0x000fe20000010826 */
[----:B------:R-:W-:Y:S01]  /*14710*/  FMUL.FTZ R60, R55, R51 ;  /* 0x00000033373c7220 */ /* 0x000fe20000410000 */
[----:B------:R-:W-:Y:S02]  /*14720*/  HADD2.F32 R57, -RZ, R47.H0_H0 ;  /* 0x2000002fff397230 */ /* 0x000fe40000004100 */
[----:B------:R-:W-:Y:S01]  /*14730*/  FFMA.FTZ R36, R41, R105, R45 ;  /* 0x0000006929247223 */ /* 0x000fe2000001002d */
[----:B------:R-:W-:Y:S02]  /*14740*/  HADD2.F32 R108, -RZ, R108.H1_H1 ;  /* 0x3000006cff6c7230 */ /* 0x000fe40000004100 */
[-C--:B------:R-:W-:Y:S01]  /*14750*/  FMUL.FTZ R58, R55, R48.reuse ;  /* 0x00000030373a7220 */ /* 0x080fe20000410000 */
[----:B------:R-:W-:Y:S02]  /*14760*/  HADD2.F32 R106, -RZ, R106.H1_H1 ;  /* 0x3000006aff6a7230 */ /* 0x000fe40000004100 */
[----:B------:R-:W-:Y:S01]  /*14770*/  FFMA.FTZ R41, R49, R48, -R60 ;  /* 0x0000003031297223 */ /* 0x000fe2000001083c */
[----:B------:R-:W-:-:S02]  /*14780*/  HADD2.F32 R48, -RZ, R39.H0_H0 ;  /* 0x20000027ff307230 */ /* 0x000fc40000004100 */
[C---:B------:R-:W-:Y:S01]  /*14790*/  FMUL.FTZ R39, R57.reuse, R108 ;  /* 0x0000006c39277220 */ /* 0x040fe20000410000 */
[----:B------:R-:W-:Y:S02]  /*147a0*/  HADD2.F32 R60, -RZ, R37.H0_H0 ;  /* 0x20000025ff3c7230 */ /* 0x000fe40000004100 */
[-C--:B------:R-:W-:Y:S01]  /*147b0*/  FMUL.FTZ R37, R57, R106.reuse ;  /* 0x0000006a39257220 */ /* 0x080fe20000410000 */
[----:B------:R-:W-:Y:S02]  /*147c0*/  HADD2.F32 R47, -RZ, R47.H1_H1 ;  /* 0x3000002fff2f7230 */ /* 0x000fe40000004100 */
[----:B------:R-:W-:Y:S01]  /*147d0*/  FFMA.FTZ R49, R49, R51, R58 ;  /* 0x0000003331317223 */ /* 0x000fe2000001003a */
[C---:B------:R-:W-:Y:S01]  /*147e0*/  FFMA.FTZ R39, R50.reuse, R106, R39 ;  /* 0x0000006a32277223 */ /* 0x040fe20000010027 */
[----:B------:R-:W-:Y:S01]  /*147f0*/  FFMA.FTZ R108, R50, R108, -R37 ;  /* 0x0000006c326c7223 */ /* 0x000fe20000010825 */
[----:B------:R-:W-:Y:S02]  /*14800*/  HADD2.F32 R44, -RZ, R44.H1_H1 ;  /* 0x3000002cff2c7230 */ /* 0x000fe40000004100 */
[----:B------:R-:W-:Y:S01]  /*14810*/  FMUL.FTZ R58, R47, R48 ;  /* 0x000000302f3a7220 */ /* 0x000fe20000410000 */
[----:B------:R-:W-:-:S02]  /*14820*/  HADD2.F32 R46, -RZ, R46.H1_H1 ;  /* 0x3000002eff2e7230 */ /* 0x000fc40000004100 */
[-C--:B------:R-:W-:Y:S01]  /*14830*/  FMUL.FTZ R50, R47, R60.reuse ;  /* 0x0000003c2f327220 */ /* 0x080fe20000410000 */
[----:B------:R-:W-:Y:S02]  /*14840*/  HADD2.F32 R45, -RZ, R28.H0_H0 ;  /* 0x2000001cff2d7230 */ /* 0x000fe40000004100 */
[C---:B------:R-:W-:Y:S01]  /*14850*/  FFMA.FTZ R37, R43.reuse, R60, -R58 ;  /* 0x0000003c2b257223 */ /* 0x040fe2000001083a */
[----:B------:R-:W-:Y:S02]  /*14860*/  HADD2.F32 R47, -RZ, R30.H0_H0 ;  /* 0x2000001eff2f7230 */ /* 0x000fe40000004100 */
[----:B------:R-:W-:Y:S01]  /*14870*/  FFMA.FTZ R50, R43, R48, R50 ;  /* 0x000000302b327223 */ /* 0x000fe20000010032 */
[----:B------:R-:W-:Y:S02]  /*14880*/  HADD2.F32 R40, -RZ, R40.H1_H1 ;  /* 0x30000028ff287230 */ /* 0x000fe40000004100 */
[----:B------:R-:W-:Y:S01]  /*14890*/  FMUL.FTZ R43, R44, R45 ;  /* 0x0000002d2c2b7220 */ /* 0x000fe20000410000 */
[----:B------:R-:W-:-:S02]  /*148a0*/  HADD2.F32 R42, -RZ, R42.H1_H1 ;  /* 0x3000002aff2a7230 */ /* 0x000fc40000004100 */
[----:B------:R-:W-:Y:S01]  /*148b0*/  FMUL.FTZ R51, R46, R31 ;  /* 0x0000001f2e337220 */ /* 0x000fe20000410000 */
[----:B------:R-:W-:Y:S01]  /*148c0*/  FMUL.FTZ R44, R44, R21 ;  /* 0x000000152c2c7220 */ /* 0x000fe20000410000 */
[----:B------:R-:W-:Y:S01]  /*148d0*/  FMUL.FTZ R46, R46, R47 ;  /* 0x0000002f2e2e7220 */ /* 0x000fe20000410000 */
[----:B------:R-:W-:Y:S01]  /*148e0*/  FFMA.FTZ R43, R40, R21, -R43 ;  /* 0x00000015282b7223 */ /* 0x000fe2000001082b */
[----:B------:R-:W-:Y:S01]  /*148f0*/  FFMA.FTZ R30, R42, R47, -R51 ;  /* 0x0000002f2a1e7223 */ /* 0x000fe20000010833 */
[----:B------:R-:W-:Y:S01]  /*14900*/  FFMA.FTZ R45, R40, R45, R44 ;  /* 0x0000002d282d7223 */ /* 0x000fe2000001002c */
        /* <DEDUP_REMOVED lines=8> */
[----:B------:R-:W-:Y:S02]  /*14990*/  F2FP.F16.F32.PACK_AB R36, R45, R36 ;  /* 0x000000242d24723e */ /* 0x000fe400000000ff */
[----:B------:R-:W-:-:S05]  /*149a0*/  F2FP.F16.F32.PACK_AB R38, R46, R49 ;  /* 0x000000312e26723e */ /* 0x000fca00000000ff */
[----:B------:R0:W-:Y:S02]  /*149b0*/  STS.128 [R20+0x14400], R36 ;  /* 0x0144002414007388 */ /* 0x0001e40000000c00 */
.L_x_2861:
[----:B------:R-:W-:Y:S05]  /*149c0*/  BSYNC B2 ;  /* 0x0000000000027941 */ /* 0x000fea0003800000 */
.L_x_2860:
[----:B------:R-:W-:Y:S05]  /*149d0*/  @P1 BRA `(.L_x_2859) ;  /* 0x0000000400ac1947 */ /* 0x000fea0003800000 */
[----:B------:R-:W4:Y:S04]  /*149e0*/  LDL R21, [R1+0x12c] ;  /* 0x00012c0001157983 */ /* 0x000f280000100800 */
[----:B0-2---:R-:W2:Y:S01]  /*149f0*/  LDL R20, [R1+0x11c] ;  /* 0x00011c0001147983 */ /* 0x005ea20000100800 */
[----:B------:R-:W-:Y:S01]  /*14a00*/  SHF.R.U32.HI R43, RZ, 0x10, R33 ;  /* 0x00000010ff2b7819 */ /* 0x000fe20000011621 */
[----:B------:R-:W-:Y:S01]  /*14a10*/  HADD2.F32 R49, -RZ, R96.H1_H1 ;  /* 0x30000060ff317230 */ /* 0x000fe20000004100 */
[----:B------:R-:W-:Y:S01]  /*14a20*/  SHF.R.U32.HI R40, RZ, 0x10, R25 ;  /* 0x00000010ff287819 */ /* 0x000fe20000011619 */
[----:B------:R-:W-:Y:S02]  /*14a30*/  HADD2.F32 R51, -RZ, R94.H1_H1 ;  /* 0x3000005eff337230 */ /* 0x000fe40000004100 */
[----:B------:R-:W-:-:S02]  /*14a40*/  HADD2.F32 R48, -RZ, R43.H0_H0 ;  /* 0x2000002bff307230 */ /* 0x000fc40000004100 */
[----:B------:R-:W-:Y:S02]  /*14a50*/  HADD2.F32 R94, -RZ, R94.H0_H0 ;  /* 0x2000005eff5e7230 */ /* 0x000fe40000004100 */
[----:B------:R-:W-:Y:S02]  /*14a60*/  HADD2.F32 R96, -RZ, R96.H0_H0 ;  /* 0x20000060ff607230 */ /* 0x000fe40000004100 */
[----:B----4-:R-:W-:Y:S01]  /*14a70*/  IMAD.MOV.U32 R28, RZ, RZ, R21 ;  /* 0x000000ffff1c7224 */ /* 0x010fe200078e0015 */
[----:B------:R-:W-:Y:S02]  /*14a80*/  SHF.R.S32.HI R21, RZ, 0x1f, R214 ;  /* 0x0000001fff157819 */ /* 0x000fe400000114d6 */
[----:B--2---:R-:W-:Y:S02]  /*14a90*/  R2UR UR4, R20 ;  /* 0x00000000140472ca */ /* 0x004fe400000e0000 */
[----:B------:R-:W-:Y:S02]  /*14aa0*/  LEA.HI R20, R21, R214, RZ, 0x6 ;  /* 0x000000d615147211 */ /* 0x000fe400078f30ff */
[----:B------:R-:W-:-:S02]  /*14ab0*/  LEA.HI R3, R3, R28, RZ, 0x1d ;  /* 0x0000001c03037211 */ /* 0x000fc400078fe8ff */
[----:B------:R-:W-:Y:S01]  /*14ac0*/  LEA.HI R21, R21, R214, RZ, 0x3 ;  /* 0x000000d615157211 */ /* 0x000fe200078f18ff */
[----:B------:R-:W-:Y:S01]  /*14ad0*/  IMAD.SHL.U32 R20, R20, 0x80, RZ ;  /* 0x0000008014147824 */ /* 0x000fe200078e00ff */
[----:B------:R-:W-:Y:S02]  /*14ae0*/  SHF.R.S32.HI R28, RZ, 0x1f, R3 ;  /* 0x0000001fff1c7819 */ /* 0x000fe40000011403 */
[----:B------:R-:W-:Y:S02]  /*14af0*/  LOP3.LUT R29, R62, 0x38, R21, 0xf8, !PT ;  /* 0x000000383e1d7812 */ /* 0x000fe400078ef815 */
[----:B------:R-:W-:Y:S01]  /*14b00*/  LOP3.LUT R21, R20, 0xffffe000, RZ, 0xc0, !PT ;  /* 0xffffe00014157812 */ /* 0x000fe200078ec0ff */
[----:B------:R-:W-:Y:S01]  /*14b10*/  IMAD.SHL.U32 R20, R3, 0x8, RZ ;  /* 0x0000000803147824 */ /* 0x000fe200078e00ff */
[----:B------:R-:W-:Y:S02]  /*14b20*/  LEA.HI R28, R28, R3, RZ, 0x3 ;  /* 0x000000031c1c7211 */ /* 0x000fe400078f18ff */
[----:B------:R-:W-:-:S02]  /*14b30*/  LOP3.LUT R30, R29, R61, RZ, 0x3c, !PT ;  /* 0x0000003d1d1e7212 */ /* 0x000fc400078e3cff */
[----:B------:R-:W-:Y:S02]  /*14b40*/  LOP3.LUT R20, R62, 0x38, R20, 0xf8, !PT ;  /* 0x000000383e147812 */ /* 0x000fe400078ef814 */
[----:B------:R-:W-:Y:S02]  /*14b50*/  SHF.L.U32 R28, R28, 0xa, RZ ;  /* 0x0000000a1c1c7819 */ /* 0x000fe400000006ff */
[----:B-----5:R-:W-:Y:S02]  /*14b60*/  IADD3 R3, R30, R21, R59 ;  /* 0x000000151e037210 */ /* 0x020fe40007ffe03b */
[----:B------:R-:W-:Y:S02]  /*14b70*/  LOP3.LUT R20, R20, R61, RZ, 0x3c, !PT ;  /* 0x0000003d14147212 */ /* 0x000fe400078e3cff */
[----:B------:R-:W-:Y:S02]  /*14b80*/  LOP3.LUT R21, R28, 0x7fffe000, RZ, 0xc0, !PT ;  /* 0x7fffe0001c157812 */ /* 0x000fe400078ec0ff */
[----:B------:R-:W-:-:S02]  /*14b90*/  LEA R3, R3, UR4, 0x1 ;  /* 0x0000000403037c11 */ /* 0x000fc4000f8e08ff */
[----:B------:R-:W-:Y:S02]  /*14ba0*/  IADD3 R20, R20, R21, R59 ;  /* 0x0000001514147210 */ /* 0x000fe40007ffe03b */
[----:B------:R-:W-:Y:S01]  /*14bb0*/  SHF.R.U64 R21, R24, 0x10, R25 ;  /* 0x0000001018157819 */ /* 0x000fe20000001219 */
[----:B------:R-:W0:Y:S01]  /*14bc0*/  LDS.128 R28, [R3] ;  /* 0x00000000031c7984 */ /* 0x000e220000000c00 */
[----:B------:R-:W-:Y:S01]  /*14bd0*/  SHF.R.U64 R25, R26, 0x10, R27 ;  /* 0x000000101a197819 */ /* 0x000fe2000000121b */
[----:B------:R-:W-:Y:S01]  /*14be0*/  IMAD R20, R20, 0x2, R23 ;  /* 0x0000000214147824 */ /* 0x000fe200078e0217 */
[--C-:B------:R-:W-:Y:S01]  /*14bf0*/  SHF.R.U64 R26, R34, 0x10, R35.reuse ;  /* 0x00000010221a7819 */ /* 0x100fe20000001223 */
[----:B------:R-:W-:Y:S01]  /*14c00*/  HADD2.F32 R21, -RZ, R21.H0_H0 ;  /* 0x20000015ff157230 */ /* 0x000fe20000004100 */
[----:B------:R-:W-:Y:S01]  /*14c10*/  SHF.R.U32.HI R34, RZ, 0x10, R35 ;  /* 0x00000010ff227819 */ /* 0x000fe20000011623 */
[----:B------:R-:W-:Y:S01]  /*14c20*/  HADD2.F32 R25, -RZ, R25.H0_H0 ;  /* 0x20000019ff197230 */ /* 0x000fe20000004100 */
[----:B------:R-:W1:Y:S01]  /*14c30*/  LDS.128 R36, [R20+0x14400] ;  /* 0x0144000014247984 */ /* 0x000e620000000c00 */
[----:B------:R-:W-:-:S02]  /*14c40*/  SHF.R.U64 R24, R32, 0x10, R33 ;  /* 0x0000001020187819 */ /* 0x000fc40000001221 */
[----:B------:R-:W-:Y:S01]  /*14c50*/  SHF.R.U32.HI R27, RZ, 0x10, R27 ;  /* 0x00000010ff1b7819 */ /* 0x000fe2000001161b */
[--C-:B0-----:R-:W-:Y:S02]  /*14c60*/  HADD2.F32 R44, -RZ, R29.reuse.H0_H0 ;  /* 0x2000001dff2c7230 */ /* 0x101fe40000004100 */
[----:B------:R-:W-:Y:S02]  /*14c70*/  HADD2.F32 R35, -RZ, R29.H1_H1 ;  /* 0x3000001dff237230 */ /* 0x000fe40000004100 */
[----:B------:R-:W-:Y:S02]  /*14c80*/  HADD2.F32 R33, -RZ, R28.H0_H0 ;  /* 0x2000001cff217230 */ /* 0x000fe40000004100 */
[----:B------:R-:W-:Y:S02]  /*14c90*/  HADD2.F32 R29, -RZ, R31.H0_H0 ;  /* 0x2000001fff1d7230 */ /* 0x000fe40000004100 */
[--C-:B-1----:R-:W-:Y:S02]  /*14ca0*/  HADD2.F32 R46, -RZ, R37.reuse.H0_H0 ;  /* 0x20000025ff2e7230 */ /* 0x102fe40000004100 */
[----:B------:R-:W-:-:S02]  /*14cb0*/  HADD2.F32 R47, -RZ, R37.H1_H1 ;  /* 0x30000025ff2f7230 */ /* 0x000fc40000004100 */
[----:B------:R-:W-:Y:S02]  /*14cc0*/  HADD2.F32 R45, -RZ, R36.H0_H0 ;  /* 0x20000024ff2d7230 */ /* 0x000fe40000004100 */
[C---:B------:R-:W-:Y:S01]  /*14cd0*/  FMUL.FTZ R37, R46.reuse, R51 ;  /* 0x000000332e257220 */ /* 0x040fe20000410000 */
[-C--:B------:R-:W-:Y:S01]  /*14ce0*/  FMUL.FTZ R43, R46, R49.reuse ;  /* 0x000000312e2b7220 */ /* 0x080fe20000410000 */
[----:B------:R-:W-:Y:S02]  /*14cf0*/  HADD2.F32 R46, -RZ, R40.H0_H0 ;  /* 0x20000028ff2e7230 */ /* 0x000fe40000004100 */
[C---:B------:R-:W-:Y:S01]  /*14d00*/  FMUL.FTZ R50, R47.reuse, R48 ;  /* 0x000000302f327220 */ /* 0x040fe20000410000 */
[C---:B------:R-:W-:Y:S01]  /*14d10*/  FFMA.FTZ R37, R44.reuse, R49, -R37 ;  /* 0x000000312c257223 */ /* 0x040fe20000010825 */
[----:B------:R-:W-:Y:S01]  /*14d20*/  FFMA.FTZ R40, R44, R51, R43 ;  /* 0x000000332c287223 */ /* 0x000fe2000001002b */
[----:B------:R-:W-:Y:S02]  /*14d30*/  HADD2.F32 R41, -RZ, R39.H0_H0 ;  /* 0x20000027ff297230 */ /* 0x000fe40000004100 */
[-C--:B------:R-:W-:Y:S01]  /*14d40*/  FMUL.FTZ R52, R47, R46.reuse ;  /* 0x0000002e2f347220 */ /* 0x080fe20000410000 */
[----:B------:R-:W-:Y:S01]  /*14d50*/  FFMA.FTZ R44, R35, R46, -R50 ;  /* 0x0000002e232c7223 */ /* 0x000fe20000010832 */
[----:B------:R-:W-:Y:S01]  /*14d60*/  FMUL.FTZ R46, R45, R94 ;  /* 0x0000005e2d2e7220 */ /* 0x000fe20000410000 */
[----:B------:R-:W-:-:S02]  /*14d70*/  HADD2.F32 R42, -RZ, R38.H0_H0 ;  /* 0x20000026ff2a7230 */ /* 0x000fc40000004100 */
[----:B------:R-:W-:Y:S01]  /*14d80*/  FFMA.FTZ R35, R35, R48, R52 ;  /* 0x0000003023237223 */ /* 0x000fe20000010034 */
[----:B------:R-:W-:Y:S02]  /*14d90*/  HADD2.F32 R48, -RZ, R95.H1_H1 ;  /* 0x3000005fff307230 */ /* 0x000fe40000004100 */
[-C--:B------:R-:W-:Y:S01]  /*14da0*/  FFMA.FTZ R43, R33, R96.reuse, -R46 ;  /* 0x00000060212b7223 */ /* 0x080fe2000001082e */
[----:B------:R-:W-:Y:S02]  /*14db0*/  HADD2.F32 R46, -RZ, R97.H1_H1 ;  /* 0x30000061ff2e7230 */ /* 0x000fe40000004100 */
[----:B------:R-:W-:Y:S01]  /*14dc0*/  FMUL.FTZ R49, R45, R96 ;  /* 0x000000602d317220 */ /* 0x000fe20000410000 */
[----:B------:R-:W-:Y:S02]  /*14dd0*/  HADD2.F32 R47, -RZ, R95.H0_H0 ;  /* 0x2000005fff2f7230 */ /* 0x000fe40000004100 */
[----:B------:R-:W-:Y:S01]  /*14de0*/  FMUL.FTZ R52, R41, R48 ;  /* 0x0000003029347220 */ /* 0x000fe20000410000 */
[----:B------:R-:W-:-:S02]  /*14df0*/  HADD2.F32 R50, -RZ, R34.H0_H0 ;  /* 0x20000022ff327230 */ /* 0x000fc40000004100 */
[----:B------:R-:W-:Y:S01]  /*14e00*/  FMUL.FTZ R41, R41, R46 ;  /* 0x0000002e29297220 */ /* 0x000fe20000410000 */
[----:B------:R-:W-:Y:S02]  /*14e10*/  HADD2.F32 R39, -RZ, R39.H1_H1 ;  /* 0x30000027ff277230 */ /* 0x000fe40000004100 */
[----:B------:R-:W-:Y:S01]  /*14e20*/  FFMA.FTZ R33, R33, R94, R49 ;  /* 0x0000005e21217223 */ /* 0x000fe20000010031 */
[----:B------:R-:W-:Y:S02]  /*14e30*/  HADD2.F32 R34, -RZ, R27.H0_H0 ;  /* 0x2000001bff227230 */ /* 0x000fe40000004100 */
[----:B------:R-:W-:Y:S01]  /*14e40*/  FMUL.FTZ R49, R42, R47 ;  /* 0x0000002f2a317220 */ /* 0x000fe20000410000 */
[----:B------:R-:W-:Y:S02]  /*14e50*/  HADD2.F32 R45, -RZ, R97.H0_H0 ;  /* 0x20000061ff2d7230 */ /* 0x000fe40000004100 */
[----:B------:R-:W-:Y:S01]  /*14e60*/  FFMA.FTZ R52, R29, R46, -R52 ;  /* 0x0000002e1d347223 */ /* 0x000fe20000010834 */
[----:B------:R-:W-:-:S02]  /*14e70*/  HADD2.F32 R32, -RZ, R30.H0_H0 ;  /* 0x2000001eff207230 */ /* 0x000fc40000004100 */
[----:B------:R-:W-:Y:S01]  /*14e80*/  FFMA.FTZ R41, R29, R48, R41 ;  /* 0x000000301d297223 */ /* 0x000fe20000010029 */
[----:B------:R-:W-:Y:S02]  /*14e90*/  HADD2.F32 R31, -RZ, R31.H1_H1 ;  /* 0x3000001fff1f7230 */ /* 0x000fe40000004100 */
[C---:B------:R-:W-:Y:S01]  /*14ea0*/  FMUL.FTZ R54, R39.reuse, R50 ;  /* 0x0000003227367220 */ /* 0x040fe20000410000 */
[----:B------:R-:W-:Y:S02]  /*14eb0*/  HADD2.F32 R36, -RZ, R36.H1_H1 ;  /* 0x30000024ff247230 */ /* 0x000fe40000004100 */
[----:B------:R-:W-:Y:S01]  /*14ec0*/  FMUL.FTZ R46, R39, R34 ;  /* 0x00000022272e7220 */ /* 0x000fe20000410000 */
[----:B------:R-:W-:Y:S02]  /*14ed0*/  HADD2.F32 R38, -RZ, R38.H1_H1 ;  /* 0x30000026ff267230 */ /* 0x000fe40000004100 */
[----:B------:R-:W-:Y:S01]  /*14ee0*/  FMUL.FTZ R51, R42, R45 ;  /* 0x0000002d2a337220 */ /* 0x000fe20000410000 */
[----:B------:R-:W-:-:S02]  /*14ef0*/  HADD2.F32 R27, -RZ, R24.H0_H0 ;  /* 0x20000018ff1b7230 */ /* 0x000fc40000004100 */
[----:B------:R-:W-:Y:S01]  /*14f00*/  FFMA.FTZ R42, R32, R45, -R49 ;  /* 0x0000002d202a7223 */ /* 0x000fe20000010831 */
[----:B------:R-:W-:Y:S02]  /*14f10*/  HADD2.F32 R29, -RZ, R26.H0_H0 ;  /* 0x2000001aff1d7230 */ /* 0x000fe40000004100 */
[C---:B------:R-:W-:Y:S01]  /*14f20*/  FFMA.FTZ R45, R31.reuse, R34, -R54 ;  /* 0x000000221f2d7223 */ /* 0x040fe20000010836 */
[----:B------:R-:W-:Y:S02]  /*14f30*/  HADD2.F32 R28, -RZ, R28.H1_H1 ;  /* 0x3000001cff1c7230 */ /* 0x000fe40000004100 */
[----:B------:R-:W-:Y:S01]  /*14f40*/  FFMA.FTZ R46, R31, R50, R46 ;  /* 0x000000321f2e7223 */ /* 0x000fe2000001002e */
[----:B------:R-:W-:Y:S02]  /*14f50*/  HADD2.F32 R30, -RZ, R30.H1_H1 ;  /* 0x3000001eff1e7230 */ /* 0x000fe40000004100 */
        /* <DEDUP_REMOVED lines=19> */
.L_x_2859:
[----:B------:R-:W-:Y:S05]  /*15090*/  BSYNC B1 ;  /* 0x0000000000017941 */ /* 0x000fea0003800000 */
.L_x_2858:
[----:B----4-:R-:W-:-:S05]  /*150a0*/  VIADD R3, R225, 0x60 ;  /* 0x00000060e1037836 */ /* 0x010fca0000000000 */
[----:B------:R-:W-:-:S13]  /*150b0*/  ISETP.GE.AND P0, PT, R3, R0, PT ;  /* 0x000000000300720c */ /* 0x000fda0003f06270 */
[----:B------:R-:W-:Y:S05]  /*150c0*/  @P0 BRA `(.L_x_2829) ;  /* 0x0000000c00880947 */ /* 0x000fea0003800000 */
[----:B--2---:R2:W5:Y:S01]  /*150d0*/  LDL R45, [R1+0x11c] ;  /* 0x00011c00012d7983 */ /* 0x0045620000100800 */
[----:B-1----:R-:W1:Y:S01]  /*150e0*/  LDC R21, c[0x0][0x3f4] ;  /* 0x0000fd00ff157b82 */ /* 0x002e620000000800 */
[----:B------:R-:W-:Y:S01]  /*150f0*/  BSSY B1, `(.L_x_2862) ;  /* 0x000006e000017945 */ /* 0x000fe20003800000 */
[-C--:B-1----:R-:W-:Y:S02]  /*15100*/  ISETP.GE.AND P0, PT, R16, R21.reuse, PT ;  /* 0x000000151000720c */ /* 0x082fe40003f06270 */
[----:B------:R-:W-:-:S11]  /*15110*/  ISETP.GE.AND P1, PT, R214, R21, PT ;  /* 0x00000015d600720c */ /* 0x000fd60003f26270 */
[----:B--2---:R-:W-:Y:S05]  /*15120*/  @P0 BRA `(.L_x_2863) ;  /* 0x0000000400a80947 */ /* 0x004fea0003800000 */
[----:B------:R-:W2:Y:S01]  /*15130*/  LDL R25, [R1+0x80] ;  /* 0x0000800001197983 */ /* 0x000ea20000100800 */
[----:B------:R-:W-:Y:S01]  /*15140*/  SHF.R.S32.HI R0, RZ, 0x1f, R3 ;  /* 0x0000001fff007819 */ /* 0x000fe20000011403 */
[----:B------:R-:W-:Y:S01]  /*15150*/  IMAD.SHL.U32 R24, R3, 0x40, RZ ;  /* 0x0000004003187824 */ /* 0x000fe200078e00ff */
[----:B-----5:R-:W-:Y:S01]  /*15160*/  R2UR UR4, R45 ;  /* 0x000000002d0472ca */ /* 0x020fe200000e0000 */
[----:B0-----:R-:W-:Y:S01]  /*15170*/  HADD2.F32 R37, -RZ, R99.H1_H1 ;  /* 0x30000063ff257230 */ /* 0x001fe20000004100 */
[----:B------:R-:W-:Y:S01]  /*15180*/  LEA.HI R20, R0, R3, RZ, 0x3 ;  /* 0x0000000300147211 */ /* 0x000fe200078f18ff */
[----:B------:R-:W-:Y:S01]  /*15190*/  HADD2.F32 R36, -RZ, R101.H1_H1 ;  /* 0x30000065ff247230 */ /* 0x000fe20000004100 */
[----:B------:R-:W-:Y:S02]  /*151a0*/  LOP3.LUT R27, R24, 0x1c0, RZ, 0xc0, !PT ;  /* 0x000001c0181b7812 */ /* 0x000fe400078ec0ff */
[----:B------:R-:W-:Y:S01]  /*151b0*/  SHF.R.U64 R6, R6, 0x10, R7 ;  /* 0x0000001006067819 */ /* 0x000fe20000001207 */
[----:B------:R-:W-:Y:S01]  /*151c0*/  IMAD.SHL.U32 R20, R20, 0x40, RZ ;  /* 0x0000004014147824 */ /* 0x000fe200078e00ff */
[----:B------:R-:W-:-:S02]  /*151d0*/  SHF.R.U32.HI R29, RZ, 0x3, R27 ;  /* 0x00000003ff1d7819 */ /* 0x000fc4000001161b */
[----:B------:R-:W-:Y:S02]  /*151e0*/  LOP3.LUT R24, R27, 0x38, R16, 0xf8, !PT ;  /* 0x000000381b187812 */ /* 0x000fe400078ef810 */
[----:B------:R-:W-:Y:S02]  /*151f0*/  LOP3.LUT R28, R20, 0xfffffe00, RZ, 0xc0, !PT ;  /* 0xfffffe00141c7812 */ /* 0x000fe400078ec0ff */
[----:B------:R-:W-:Y:S02]  /*15200*/  SHF.R.U32.HI R38, RZ, 0x10, R7 ;  /* 0x00000010ff267819 */ /* 0x000fe40000011607 */
[----:B------:R-:W-:Y:S02]  /*15210*/  SHF.R.U64 R7, R12, 0x10, R13 ;  /* 0x000000100c077819 */ /* 0x000fe4000000120d */
[--C-:B------:R-:W-:Y:S01]  /*15220*/  SHF.R.U64 R14, R14, 0x10, R15.reuse ;  /* 0x000000100e0e7819 */ /* 0x100fe2000000120f */
[----:B------:R-:W-:Y:S01]  /*15230*/  HADD2.F32 R38, -RZ, R38.H0_H0 ;  /* 0x20000026ff267230 */ /* 0x000fe20000004100 */
[----:B------:R-:W-:Y:S01]  /*15240*/  SHF.R.U32.HI R39, RZ, 0x10, R15 ;  /* 0x00000010ff277819 */ /* 0x000fe2000001160f */
[----:B------:R-:W-:Y:S01]  /*15250*/  HADD2.F32 R7, -RZ, R7.H0_H0 ;  /* 0x20000007ff077230 */ /* 0x000fe20000004100 */
[----:B------:R-:W-:-:S02]  /*15260*/  SHF.R.U32.HI R43, RZ, 0x10, R5 ;  /* 0x00000010ff2b7819 */ /* 0x000fc40000011605 */
[----:B------:R-:W-:Y:S02]  /*15270*/  SHF.R.U32.HI R44, RZ, 0x10, R13 ;  /* 0x00000010ff2c7819 */ /* 0x000fe4000001160d */
[----:B------:R-:W-:Y:S02]  /*15280*/  SHF.R.U64 R4, R4, 0x10, R5 ;  /* 0x0000001004047819 */ /* 0x000fe40000001205 */
[----:B--2---:R-:W-:-:S04]  /*15290*/  LEA.HI R0, R21, R25, RZ, 0x1d ;  /* 0x0000001915007211 */ /* 0x004fc800078fe8ff */
[----:B------:R-:W-:Y:S02]  /*152a0*/  SHF.R.S32.HI R25, RZ, 0x1f, R0 ;  /* 0x0000001fff197819 */ /* 0x000fe40000011400 */
[----:B------:R-:W-:Y:S02]  /*152b0*/  SHF.L.U32 R20, R0, 0x3, RZ ;  /* 0x0000000300147819 */ /* 0x000fe400000006ff */
[----:B------:R-:W-:Y:S02]  /*152c0*/  LEA.HI R25, R25, R0, RZ, 0x3 ;  /* 0x0000000019197211 */ /* 0x000fe400078f18ff */
[----:B------:R-:W-:Y:S02]  /*152d0*/  LOP3.LUT R20, R27, 0x38, R20, 0xf8, !PT ;  /* 0x000000381b147812 */ /* 0x000fe400078ef814 */
[----:B------:R-:W-:Y:S01]  /*152e0*/  LOP3.LUT R0, R28, R24, R29, 0xf6, !PT ;  /* 0x000000181c007212 */ /* 0x000fe200078ef61d */
[----:B------:R-:W-:Y:S01]  /*152f0*/  IMAD.SHL.U32 R25, R25, 0x400, RZ ;  /* 0x0000040019197824 */ /* 0x000fe200078e00ff */
[----:B------:R-:W-:-:S02]  /*15300*/  LOP3.LUT R20, R20, R29, RZ, 0x3c, !PT ;  /* 0x0000001d14147212 */ /* 0x000fc400078e3cff */
[----:B------:R-:W-:Y:S02]  /*15310*/  LEA R0, R0, UR4, 0x1 ;  /* 0x0000000400007c11 */ /* 0x000fe4000f8e08ff */
[----:B------:R-:W-:-:S03]  /*15320*/  LOP3.LUT R29, R25, 0x7fffe000, RZ, 0xc0, !PT ;  /* 0x7fffe000191d7812 */ /* 0x000fc600078ec0ff */
[----:B------:R-:W0:Y:S01]  /*15330*/  LDS.128 R24, [R0] ;  /* 0x0000000000187984 */ /* 0x000e220000000c00 */
[----:B------:R-:W-:-:S05]  /*15340*/  IADD3 R20, R20, R29, R28 ;  /* 0x0000001d14147210 */ /* 0x000fca0007ffe01c */
[----:B------:R-:W-:-:S05]  /*15350*/  IMAD R20, R20, 0x2, R23 ;  /* 0x0000000214147824 */ /* 0x000fca00078e0217 */
[----:B------:R-:W1:Y:S01]  /*15360*/  LDS.128 R28, [R20+0x14400] ;  /* 0x01440000141c7984 */ /* 0x000e620000000c00 */
[--C-:B0-----:R-:W-:Y:S02]  /*15370*/  HADD2.F32 R15, -RZ, R27.reuse.H0_H0 ;  /* 0x2000001bff0f7230 */ /* 0x101fe40000004100 */
[----:B------:R-:W-:Y:S02]  /*15380*/  HADD2.F32 R33, -RZ, R27.H1_H1 ;  /* 0x3000001bff217230 */ /* 0x000fe40000004100 */
[--C-:B------:R-:W-:Y:S02]  /*15390*/  HADD2.F32 R32, -RZ, R25.reuse.H0_H0 ;  /* 0x20000019ff207230 */ /* 0x100fe40000004100 */
[----:B------:R-:W-:Y:S02]  /*153a0*/  HADD2.F32 R25, -RZ, R25.H1_H1 ;  /* 0x30000019ff197230 */ /* 0x000fe40000004100 */
[----:B------:R-:W-:Y:S02]  /*153b0*/  HADD2.F32 R13, -RZ, R24.H0_H0 ;  /* 0x20000018ff0d7230 */ /* 0x000fe40000004100 */
[----:B------:R-:W-:-:S02]  /*153c0*/  HADD2.F32 R5, -RZ, R26.H0_H0 ;  /* 0x2000001aff057230 */ /* 0x000fc40000004100 */
[--C-:B-1----:R-:W-:Y:S02]  /*153d0*/  HADD2.F32 R12, -RZ, R31.reuse.H0_H0 ;  /* 0x2000001fff0c7230 */ /* 0x102fe40000004100 */
[----:B------:R-:W-:Y:S02]  /*153e0*/  HADD2.F32 R27, -RZ, R31.H1_H1 ;  /* 0x3000001fff1b7230 */ /* 0x000fe40000004100 */
[--C-:B------:R-:W-:Y:S02]  /*153f0*/  HADD2.F32 R34, -RZ, R29.reuse.H0_H0 ;  /* 0x2000001dff227230 */ /* 0x100fe40000004100 */
[C---:B------:R-:W-:Y:S01]  /*15400*/  FMUL.FTZ R40, R12.reuse, R37 ;  /* 0x000000250c287220 */ /* 0x040fe20000410000 */
[-C--:B------:R-:W-:Y:S01]  /*15410*/  FMUL.FTZ R42, R12, R36.reuse ;  /* 0x000000240c2a7220 */ /* 0x080fe20000410000 */
[----:B------:R-:W-:Y:S02]  /*15420*/  HADD2.F32 R35, -RZ, R29.H1_H1 ;  /* 0x3000001dff237230 */ /* 0x000fe40000004100 */
[----:B------:R-:W-:Y:S01]  /*15430*/  FFMA.FTZ R12, R15, R36, -R40 ;  /* 0x000000240f0c7223 */ /* 0x000fe20000010828 */
[----:B------:R-:W-:-:S02]  /*15440*/  HADD2.F32 R36, -RZ, R39.H0_H0 ;  /* 0x20000027ff247230 */ /* 0x000fc40000004100 */
[----:B------:R-:W-:Y:S01]  /*15450*/  FFMA.FTZ R15, R15, R37, R42 ;  /* 0x000000250f0f7223 */ /* 0x000fe2000001002a */
[----:B------:R-:W-:Y:S02]  /*15460*/  HADD2.F32 R39, -RZ, R98.H1_H1 ;  /* 0x30000062ff277230 */ /* 0x000fe40000004100 */
[C---:B------:R-:W-:Y:S01]  /*15470*/  FMUL.FTZ R40, R27.reuse, R38 ;  /* 0x000000261b287220 */ /* 0x040fe20000410000 */
[----:B------:R-:W-:Y:S02]  /*15480*/  HADD2.F32 R37, -RZ, R100.H1_H1 ;  /* 0x30000064ff257230 */ /* 0x000fe40000004100 */
[-C--:B------:R-:W-:Y:S01]  /*15490*/  FMUL.FTZ R42, R27, R36.reuse ;  /* 0x000000241b2a7220 */ /* 0x080fe20000410000 */
[----:B------:R-:W-:Y:S02]  /*154a0*/  HADD2.F32 R31, -RZ, R28.H0_H0 ;  /* 0x2000001cff1f7230 */ /* 0x000fe40000004100 */
[----:B------:R-:W-:Y:S01]  /*154b0*/  FFMA.FTZ R27, R33, R36, -R40 ;  /* 0x00000024211b7223 */ /* 0x000fe20000010828 */
[----:B------:R-:W-:Y:S01]  /*154c0*/  FMUL.FTZ R41, R34, R39 ;  /* 0x0000002722297220 */ /* 0x000fe20000410000 */
[----:B------:R-:W-:-:S02]  /*154d0*/  HADD2.F32 R36, -RZ, R43.H0_H0 ;  /* 0x2000002bff247230 */ /* 0x000fc40000004100 */
[-C--:B------:R-:W-:Y:S01]  /*154e0*/  FMUL.FTZ R40, R34, R37.reuse ;  /* 0x0000002522287220 */ /* 0x080fe20000410000 */
[----:B------:R-:W-:Y:S02]  /*154f0*/  HADD2.F32 R34, -RZ, R44.H0_H0 ;  /* 0x2000002cff227230 */ /* 0x000fe40000004100 */
[C---:B------:R-:W-:Y:S01]  /*15500*/  FFMA.FTZ R41, R32.reuse, R37, -R41 ;  /* 0x0000002520297223 */ /* 0x040fe20000010829 */
[----:B------:R-:W-:Y:S02]  /*15510*/  HADD2.F32 R98, -RZ, R98.H0_H0 ;  /* 0x20000062ff627230 */ /* 0x000fe40000004100 */
[----:B------:R-:W-:Y:S01]  /*15520*/  FFMA.FTZ R40, R32, R39, R40 ;  /* 0x0000002720287223 */ /* 0x000fe20000010028 */
[----:B------:R-:W-:Y:S01]  /*15530*/  FMUL.FTZ R32, R35, R36 ;  /* 0x0000002423207220 */ /* 0x000fe20000410000 */
[----:B------:R-:W-:Y:S02]  /*15540*/  HADD2.F32 R100, -RZ, R100.H0_H0 ;  /* 0x20000064ff647230 */ /* 0x000fe40000004100 */
[----:B------:R-:W-:Y:S01]  /*15550*/  FFMA.FTZ R46, R33, R38, R42 ;  /* 0x00000026212e7223 */ /* 0x000fe2000001002a */
[-C--:B------:R-:W-:Y:S01]  /*15560*/  FMUL.FTZ R44, R35, R34.reuse ;  /* 0x00000022232c7220 */ /* 0x080fe20000410000 */
[----:B------:R-:W-:Y:S01]  /*15570*/  FFMA.FTZ R42, R25, R34, -R32 ;  /* 0x00000022192a7223 */ /* 0x000fe20000010820 */
[----:B------:R-:W-:-:S02]  /*15580*/  HADD2.F32 R29, -RZ, R30.H0_H0 ;  /* 0x2000001eff1d7230 */ /* 0x000fc40000004100 */
[C---:B------:R-:W-:Y:S01]  /*15590*/  FMUL.FTZ R38, R31.reuse, R98 ;  /* 0x000000621f267220 */ /* 0x040fe20000410000 */
[----:B------:R-:W-:Y:S02]  /*155a0*/  HADD2.F32 R34, -RZ, R99.H0_H0 ;  /* 0x20000063ff227230 */ /* 0x000fe40000004100 */
[----:B------:R-:W-:Y:S01]  /*155b0*/  FMUL.FTZ R31, R31, R100 ;  /* 0x000000641f1f7220 */ /* 0x000fe20000410000 */
[----:B------:R-:W-:Y:S02]  /*155c0*/  HADD2.F32 R32, -RZ, R101.H0_H0 ;  /* 0x20000065ff207230 */ /* 0x000fe40000004100 */
[----:B------:R-:W-:Y:S01]  /*155d0*/  FFMA.FTZ R35, R25, R36, R44 ;  /* 0x0000002419237223 */ /* 0x000fe2000001002c */
[----:B------:R-:W-:Y:S02]  /*155e0*/  HADD2.F32 R28, -RZ, R28.H1_H1 ;  /* 0x3000001cff1c7230 */ /* 0x000fe40000004100 */
[----:B------:R-:W-:Y:S01]  /*155f0*/  FMUL.FTZ R36, R29, R34 ;  /* 0x000000221d247220 */ /* 0x000fe20000410000 */
[----:B------:R-:W-:-:S02]  /*15600*/  HADD2.F32 R30, -RZ, R30.H1_H1 ;  /* 0x3000001eff1e7230 */ /* 0x000fc40000004100 */
[----:B------:R-:W-:Y:S01]  /*15610*/  FMUL.FTZ R44, R29, R32 ;  /* 0x000000201d2c7220 */ /* 0x000fe20000410000 */
[C---:B------:R-:W-:Y:S01]  /*15620*/  FFMA.FTZ R38, R13.reuse, R100, -R38 ;  /* 0x000000640d267223 */ /* 0x040fe20000010826 */
[----:B------:R-:W-:Y:S01]  /*15630*/  FFMA.FTZ R31, R13, R98, R31 ;  /* 0x000000620d1f7223 */ /* 0x000fe2000001001f */
[----:B------:R-:W-:Y:S02]  /*15640*/  HADD2.F32 R25, -RZ, R4.H0_H0 ;  /* 0x20000004ff197230 */ /* 0x000fe40000004100 */
[C---:B------:R-:W-:Y:S01]  /*15650*/  FFMA.FTZ R36, R5.reuse, R32, -R36 ;  /* 0x0000002005247223 */ /* 0x040fe20000010824 */
[----:B------:R-:W-:Y:S01]  /*15660*/  HADD2.F32 R29, -RZ, R6.H0_H0 ;  /* 0x20000006ff1d7230 */ /* 0x000fe20000004100 */
[----:B------:R-:W-:Y:S01]  /*15670*/  F2FP.F16.F32.PACK_AB R15, R46, R15 ;  /* 0x0000000f2e0f723e */ /* 0x000fe200000000ff */
[----:B------:R-:W-:Y:S02]  /*15680*/  HADD2.F32 R13, -RZ, R14.H0_H0 ;  /* 0x2000000eff0d7230 */ /* 0x000fe40000004100 */
[----:B------:R-:W-:Y:S01]  /*15690*/  FFMA.FTZ R14, R5, R34, R44 ;  /* 0x00000022050e7223 */ /* 0x000fe2000001002c */
[----:B------:R-:W-:-:S02]  /*156a0*/  HADD2.F32 R24, -RZ, R24.H1_H1 ;  /* 0x30000018ff187230 */ /* 0x000fc40000004100 */
        /* <DEDUP_REMOVED lines=18> */
.L_x_2863:
[----:B------:R-:W-:Y:S05]  /*157d0*/  BSYNC B1 ;  /* 0x0000000000017941 */ /* 0x000fea0003800000 */
.L_x_2862:
[----:B------:R-:W-:Y:S05]  /*157e0*/  @P1 BRA `(.L_x_2829) ;  /* 0x0000000400c01947 */ /* 0x000fea0003800000 */
[----:B-1----:R-:W2:Y:S01]  /*157f0*/  LDL R6, [R1+0x12c] ;  /* 0x00012c0001067983 */ /* 0x002ea20000100800 */
[----:B------:R-:W-:Y:S01]  /*15800*/  SHF.R.S32.HI R4, RZ, 0x1f, R3 ;  /* 0x0000001fff047819 */ /* 0x000fe20000011403 */
[----:B------:R-:W-:Y:S01]  /*15810*/  IMAD.SHL.U32 R0, R3, 0x40, RZ ;  /* 0x0000004003007824 */ /* 0x000fe200078e00ff */
[----:B------:R-:W-:Y:S01]  /*15820*/  SHF.R.S32.HI R5, RZ, 0x1f, R214 ;  /* 0x0000001fff057819 */ /* 0x000fe200000114d6 */
[----:B------:R-:W-:Y:S01]  /*15830*/  HADD2.F32 R34, -RZ, R91.H1_H1 ;  /* 0x3000005bff227230 */ /* 0x000fe20000004100 */
[----:B------:R-:W-:Y:S01]  /*15840*/  LEA.HI R3, R4, R3, RZ, 0x3 ;  /* 0x0000000304037211 */ /* 0x000fe200078f18ff */
[----:B0-----:R-:W-:Y:S01]  /*15850*/  HADD2.F32 R30, -RZ, R93.H1_H1 ;  /* 0x3000005dff1e7230 */ /* 0x001fe20000004100 */
[----:B------:R-:W-:Y:S01]  /*15860*/  LOP3.LUT R4, R0, 0x1c0, RZ, 0xc0, !PT ;  /* 0x000001c000047812 */ /* 0x000fe200078ec0ff */
[----:B------:R-:W-:Y:S01]  /*15870*/  HADD2.F32 R91, -RZ, R91.H0_H0 ;  /* 0x2000005bff5b7230 */ /* 0x000fe20000004100 */
[-C--:B------:R-:W-:Y:S01]  /*15880*/  LEA.HI R0, R5, R214.reuse, RZ, 0x6 ;  /* 0x000000d605007211 */ /* 0x080fe200078f30ff */
[----:B------:R-:W-:Y:S01]  /*15890*/  IMAD.SHL.U32 R3, R3, 0x40, RZ ;  /* 0x0000004003037824 */ /* 0x000fe200078e00ff */
[----:B------:R-:W-:Y:S01]  /*158a0*/  LEA.HI R5, R5, R214, RZ, 0x3 ;  /* 0x000000d605057211 */ /* 0x000fe200078f18ff */
[----:B------:R-:W-:Y:S01]  /*158b0*/  HADD2.F32 R93, -RZ, R93.H0_H0 ;  /* 0x2000005dff5d7230 */ /* 0x000fe20000004100 */
[----:B------:R-:W-:-:S02]  /*158c0*/  SHF.L.U32 R7, R0, 0x7, RZ ;  /* 0x0000000700077819 */ /* 0x000fc400000006ff */
[----:B------:R-:W-:Y:S02]  /*158d0*/  LOP3.LUT R13, R3, 0xfffffe00, RZ, 0xc0, !PT ;  /* 0xfffffe00030d7812 */ /* 0x000fe400078ec0ff */
[----:B------:R-:W-:Y:S02]  /*158e0*/  LOP3.LUT R5, R4, 0x38, R5, 0xf8, !PT ;  /* 0x0000003804057812 */ /* 0x000fe400078ef805 */
[----:B------:R-:W-:Y:S02]  /*158f0*/  LOP3.LUT R12, R7, 0xffffe000, RZ, 0xc0, !PT ;  /* 0xffffe000070c7812 */ /* 0x000fe400078ec0ff */
[----:B-----5:R-:W-:Y:S02]  /*15900*/  R2UR UR4, R45 ;  /* 0x000000002d0472ca */ /* 0x020fe400000e0000 */
[----:B------:R-:W-:Y:S02]  /*15910*/  SHF.R.U32.HI R29, RZ, 0x10, R11 ;  /* 0x00000010ff1d7819 */ /* 0x000fe4000001160b */
[----:B------:R-:W-:-:S02]  /*15920*/  SHF.R.U64 R20, R74, 0x10, R75 ;  /* 0x000000104a147819 */ /* 0x000fc4000000124b */
[----:B------:R-:W-:Y:S01]  /*15930*/  SHF.R.U32.HI R74, RZ, 0x10, R75 ;  /* 0x00000010ff4a7819 */ /* 0x000fe2000001164b */
[----:B------:R-:W-:Y:S01]  /*15940*/  HADD2.F32 R29, -RZ, R29.H0_H0 ;  /* 0x2000001dff1d7230 */ /* 0x000fe20000004100 */
[----:B------:R-:W-:Y:S02]  /*15950*/  SHF.R.U64 R10, R10, 0x10, R11 ;  /* 0x000000100a0a7819 */ /* 0x000fe4000000120b */
[--C-:B------:R-:W-:Y:S02]  /*15960*/  SHF.R.U64 R11, R72, 0x10, R73.reuse ;  /* 0x00000010480b7819 */ /* 0x100fe40000001249 */
[----:B------:R-:W-:Y:S02]  /*15970*/  SHF.R.U32.HI R72, RZ, 0x10, R73 ;  /* 0x00000010ff487819 */ /* 0x000fe40000011649 */
[--C-:B------:R-:W-:Y:S01]  /*15980*/  SHF.R.U32.HI R37, RZ, 0x10, R9.reuse ;  /* 0x00000010ff257819 */ /* 0x100fe20000011609 */
[----:B------:R-:W-:Y:S01]  /*15990*/  HADD2.F32 R11, -RZ, R11.H0_H0 ;  /* 0x2000000bff0b7230 */ /* 0x000fe20000004100 */
[----:B------:R-:W-:-:S02]  /*159a0*/  SHF.R.U64 R38, R8, 0x10, R9 ;  /* 0x0000001008267819 */ /* 0x000fc40000001209 */
[----:B--2---:R-:W-:Y:S02]  /*159b0*/  LEA.HI R21, R21, R6, RZ, 0x1d ;  /* 0x0000000615157211 */ /* 0x004fe400078fe8ff */
[----:B------:R-:W-:Y:S02]  /*159c0*/  SHF.R.U32.HI R6, RZ, 0x3, R4 ;  /* 0x00000003ff067819 */ /* 0x000fe40000011604 */
[----:B------:R-:W-:Y:S01]  /*159d0*/  SHF.R.S32.HI R0, RZ, 0x1f, R21 ;  /* 0x0000001fff007819 */ /* 0x000fe20000011415 */
[----:B------:R-:W-:Y:S01]  /*159e0*/  IMAD.SHL.U32 R3, R21, 0x8, RZ ;  /* 0x0000000815037824 */ /* 0x000fe200078e00ff */
[----:B------:R-:W-:Y:S02]  /*159f0*/  LOP3.LUT R5, R5, R6, RZ, 0x3c, !PT ;  /* 0x0000000605057212 */ /* 0x000fe400078e3cff */
[----:B------:R-:W-:Y:S02]  /*15a00*/  LEA.HI R0, R0, R21, RZ, 0x3 ;  /* 0x0000001500007211 */ /* 0x000fe400078f18ff */
[----:B------:R-:W-:-:S02]  /*15a10*/  LOP3.LUT R3, R4, 0x38, R3, 0xf8, !PT ;  /* 0x0000003804037812 */ /* 0x000fc400078ef803 */
[----:B------:R-:W-:Y:S01]  /*15a20*/  IADD3 R5, R5, R12, R13 ;  /* 0x0000000c05057210 */ /* 0x000fe20007ffe00d */
[----:B------:R-:W-:Y:S01]  /*15a30*/  IMAD.SHL.U32 R4, R0, 0x400, RZ ;  /* 0x0000040000047824 */ /* 0x000fe200078e00ff */
[----:B------:R-:W-:Y:S02]  /*15a40*/  LOP3.LUT R3, R3, R6, RZ, 0x3c, !PT ;  /* 0x0000000603037212 */ /* 0x000fe400078e3cff */
        /* <DEDUP_REMOVED lines=14> */
[----:B------:R-:W-:Y:S02]  /*15b30*/  HADD2.F32 R15, -RZ, R13.H0_H0 ;  /* 0x2000000dff0f7230 */ /* 0x000fe40000004100 */
[C---:B------:R-:W-:Y:S01]  /*15b40*/  FMUL.FTZ R32, R27.reuse, R34 ;  /* 0x000000221b207220 */ /* 0x040fe20000410000 */
[-C--:B------:R-:W-:Y:S01]  /*15b50*/  FMUL.FTZ R36, R27, R30.reuse ;  /* 0x0000001e1b247220 */ /* 0x080fe20000410000 */
[----:B------:R-:W-:Y:S02]  /*15b60*/  HADD2.F32 R27, -RZ, R74.H0_H0 ;  /* 0x2000004aff1b7230 */ /* 0x000fe40000004100 */
[----:B------:R-:W-:Y:S01]  /*15b70*/  FMUL.FTZ R33, R28, R29 ;  /* 0x0000001d1c217220 */ /* 0x000fe20000410000 */
[----:B------:R-:W-:Y:S01]  /*15b80*/  FFMA.FTZ R31, R21, R30, -R32 ;  /* 0x0000001e151f7223 */ /* 0x000fe20000010820 */
[----:B------:R-:W-:-:S02]  /*15b90*/  HADD2.F32 R32, -RZ, R90.H1_H1 ;  /* 0x3000005aff207230 */ /* 0x000fc40000004100 */
[----:B------:R-:W-:Y:S01]  /*15ba0*/  FFMA.FTZ R36, R21, R34, R36 ;  /* 0x0000002215247223 */ /* 0x000fe20000010024 */
[----:B------:R-:W-:Y:S02]  /*15bb0*/  HADD2.F32 R30, -RZ, R92.H1_H1 ;  /* 0x3000005cff1e7230 */ /* 0x000fe40000004100 */
[-C--:B------:R-:W-:Y:S01]  /*15bc0*/  FMUL.FTZ R35, R28, R27.reuse ;  /* 0x0000001b1c237220 */ /* 0x080fe20000410000 */
[C---:B------:R-:W-:Y:S01]  /*15bd0*/  FFMA.FTZ R34, R24.reuse, R27, -R33 ;  /* 0x0000001b18227223 */ /* 0x040fe20000010821 */
[----:B------:R-:W-:Y:S02]  /*15be0*/  HADD2.F32 R25, -RZ, R13.H1_H1 ;  /* 0x3000000dff197230 */ /* 0x000fe40000004100 */
[C---:B------:R-:W-:Y:S01]  /*15bf0*/  FMUL.FTZ R28, R15.reuse, R32 ;  /* 0x000000200f1c7220 */ /* 0x040fe20000410000 */
[----:B------:R-:W-:Y:S01]  /*15c00*/  FMUL.FTZ R27, R15, R30 ;  /* 0x0000001e0f1b7220 */ /* 0x000fe20000410000 */
[----:B------:R-:W-:Y:S02]  /*15c10*/  HADD2.F32 R13, -RZ, R12.H0_H0 ;  /* 0x2000000cff0d7230 */ /* 0x000fe40000004100 */
[----:B------:R-:W-:Y:S01]  /*15c20*/  FFMA.FTZ R35, R24, R29, R35 ;  /* 0x0000001d18237223 */ /* 0x000fe20000010023 */
[----:B------:R-:W-:-:S02]  /*15c30*/  HADD2.F32 R21, -RZ, R37.H0_H0 ;  /* 0x20000025ff157230 */ /* 0x000fc40000004100 */
[C---:B------:R-:W-:Y:S01]  /*15c40*/  FFMA.FTZ R28, R7.reuse, R30, -R28 ;  /* 0x0000001e071c7223 */ /* 0x040fe2000001081c */
[----:B------:R-:W-:Y:S02]  /*15c50*/  HADD2.F32 R15, -RZ, R72.H0_H0 ;  /* 0x20000048ff0f7230 */ /* 0x000fe40000004100 */
[----:B------:R-:W-:Y:S01]  /*15c60*/  FFMA.FTZ R27, R7, R32, R27 ;  /* 0x00000020071b7223 */ /* 0x000fe2000001001b */
[----:B------:R-:W-:Y:S02]  /*15c70*/  HADD2.F32 R90, -RZ, R90.H0_H0 ;  /* 0x2000005aff5a7230 */ /* 0x000fe40000004100 */
[C---:B------:R-:W-:Y:S01]  /*15c80*/  FMUL.FTZ R7, R25.reuse, R21 ;  /* 0x0000001519077220 */ /* 0x040fe20000410000 */
[----:B------:R-:W-:Y:S02]  /*15c90*/  HADD2.F32 R92, -RZ, R92.H0_H0 ;  /* 0x2000005cff5c7230 */ /* 0x000fe40000004100 */
[----:B------:R-:W-:Y:S01]  /*15ca0*/  FMUL.FTZ R29, R25, R15 ;  /* 0x0000000f191d7220 */ /* 0x000fe20000410000 */
[----:B------:R-:W-:-:S02]  /*15cb0*/  HADD2.F32 R26, -RZ, R14.H0_H0 ;  /* 0x2000000eff1a7230 */ /* 0x000fc40000004100 */
[C---:B------:R-:W-:Y:S01]  /*15cc0*/  FMUL.FTZ R24, R13.reuse, R90 ;  /* 0x0000005a0d187220 */ /* 0x040fe20000410000 */
[C---:B------:R-:W-:Y:S01]  /*15cd0*/  FFMA.FTZ R25, R8.reuse, R15, -R7 ;  /* 0x0000000f08197223 */ /* 0x040fe20000010807 */
[----:B------:R-:W-:Y:S01]  /*15ce0*/  FMUL.FTZ R13, R13, R92 ;  /* 0x0000005c0d0d7220 */ /* 0x000fe20000410000 */
[----:B------:R-:W-:Y:S01]  /*15cf0*/  FFMA.FTZ R30, R8, R21, R29 ;  /* 0x00000015081e7223 */ /* 0x000fe2000001001d */
[C---:B------:R-:W-:Y:S01]  /*15d00*/  FMUL.FTZ R32, R26.reuse, R91 ;  /* 0x0000005b1a207220 */ /* 0x040fe20000410000 */
[----:B------:R-:W-:Y:S02]  /*15d10*/  HADD2.F32 R12, -RZ, R12.H1_H1 ;  /* 0x3000000cff0c7230 */ /* 0x000fe40000004100 */
[C---:B------:R-:W-:Y:S01]  /*15d20*/  FFMA.FTZ R8, R5.reuse, R90, R13 ;  /* 0x0000005a05087223 */ /* 0x040fe2000001000d */
[----:B------:R-:W-:Y:S02]  /*15d30*/  HADD2.F32 R14, -RZ, R14.H1_H1 ;  /* 0x3000000eff0e7230 */ /* 0x000fe40000004100 */
[----:B------:R-:W-:Y:S01]  /*15d40*/  FFMA.FTZ R24, R5, R92, -R24 ;  /* 0x0000005c05187223 */ /* 0x000fe20000010818 */
[----:B------:R-:W-:Y:S01]  /*15d50*/  FMUL.FTZ R26, R26, R93 ;  /* 0x0000005d1a1a7220 */ /* 0x000fe20000410000 */
[----:B------:R-:W-:-:S02]  /*15d60*/  HADD2.F32 R7, -RZ, R38.H0_H0 ;  /* 0x20000026ff077230 */ /* 0x000fc40000004100 */
[C---:B------:R-:W-:Y:S01]  /*15d70*/  FFMA.FTZ R32, R9.reuse, R93, -R32 ;  /* 0x0000005d09207223 */ /* 0x040fe20000010820 */
[----:B------:R-:W-:Y:S02]  /*15d80*/  HADD2.F32 R13, -RZ, R10.H0_H0 ;  /* 0x2000000aff0d7230 */ /* 0x000fe40000004100 */
[----:B------:R-:W-:Y:S01]  /*15d90*/  FFMA.FTZ R10, R9, R91, R26 ;  /* 0x0000005b090a7223 */ /* 0x000fe2000001001a */
[----:B------:R-:W-:Y:S02]  /*15da0*/  HADD2.F32 R5, -RZ, R20.H0_H0 ;  /* 0x20000014ff057230 */ /* 0x000fe40000004100 */
[----:B------:R-:W-:Y:S01]  /*15db0*/  FMUL.FTZ R9, R12, R7 ;  /* 0x000000070c097220 */ /* 0x000fe20000410000 */
[----:B------:R-:W-:Y:S02]  /*15dc0*/  HADD2.F32 R4, -RZ, R4.H1_H1 ;  /* 0x30000004ff047230 */ /* 0x000fe40000004100 */
[----:B------:R-:W-:Y:S01]  /*15dd0*/  FMUL.FTZ R29, R14, R13 ;  /* 0x0000000d0e1d7220 */ /* 0x000fe20000410000 */
[----:B------:R-:W-:-:S02]  /*15de0*/  HADD2.F32 R6, -RZ, R6.H1_H1 ;  /* 0x30000006ff067230 */ /* 0x000fc40000004100 */
[----:B------:R-:W-:Y:S01]  /*15df0*/  FMUL.FTZ R12, R12, R11 ;  /* 0x0000000b0c0c7220 */ /* 0x000fe20000410000 */
[----:B------:R-:W-:Y:S01]  /*15e00*/  FMUL.FTZ R14, R14, R5 ;  /* 0x000000050e0e7220 */ /* 0x000fe20000410000 */
[----:B------:R-:W-:Y:S01]  /*15e10*/  FFMA.FTZ R15, R4, R11, -R9 ;  /* 0x0000000b040f7223 */ /* 0x000fe20000010809 */
[----:B------:R-:W-:Y:S01]  /*15e20*/  F2FP.F16.F32.PACK_AB R11, R35, R36 ;  /* 0x00000024230b723e */ /* 0x000fe200000000ff */
        /* <DEDUP_REMOVED lines=12> */
.L_x_2829:
[----:B------:R-:W-:Y:S05]  /*15ef0*/  BSYNC B0 ;  /* 0x0000000000007941 */ /* 0x000fea0003800000 */
.L_x_2789:
        /* <DEDUP_REMOVED lines=8> */
.L_x_2787:
[----:B------:R-:W-:-:S06]  /*15f80*/  ULOP3.LUT UR4, UR60, 0x1, URZ, 0xfc, !UPT ;  /* 0x000000013c047892 */ /* 0x000fcc000f8efc3f */
[----:B-12-4-:R-:W-:-:S05]  /*15f90*/  IMAD.U32 R0, RZ, RZ, UR4 ;  /* 0x00000004ff007e24 */ /* 0x016fca000f8e00ff */
[----:B------:R-:W-:-:S13]  /*15fa0*/  ISETP.NE.AND P0, PT, R0, 0x3, PT ;  /* 0x000000030000780c */ /* 0x000fda0003f05270 */
[----:B------:R-:W-:Y:S05]  /*15fb0*/  @!P0 BRA `(.L_x_2864) ;  /* 0x0000000000048947 */ /* 0x000fea0003800000 */
[----:B------:R-:W-:Y:S01]  /*15fc0*/  BPT.TRAP 0x1 ;  /* 0x000000040000795c */ /* 0x000fe20000300000 */
.L_x_2864:
[----:B------:R-:W-:Y:S02]  /*15fd0*/  LEA R0, R220, R23, 0x3 ;  /* 0x00000017dc007211 */ /* 0x000fe400078e18ff */
[----:B------:R-:W-:-:S04]  /*15fe0*/  SHF.L.U32 R3, R226, 0x1f, RZ ;  /* 0x0000001fe2037819 */ /* 0x000fc800000006ff */
[----:B------:R1:W2:Y:S01]  /*15ff0*/  SYNCS.PHASECHK.TRANS64.TRYWAIT P1, [R0+URZ+0x38830], R3 ;  /* 0x03883003000075a7 */ /* 0x0002a2000802017f */
[----:B------:R-:W-:Y:S05]  /*16000*/  @!P0 BRA `(.L_x_2865) ;  /* 0x0000000000048947 */ /* 0x000fea0003800000 */
[----:B------:R-:W-:Y:S01]  /*16010*/  BPT.TRAP 0x1 ;  /* 0x000000040000795c */ /* 0x000fe20000300000 */
.L_x_2865:
[----:B--2---:R-:W-:Y:S05]  /*16020*/  @P1 BRA `(.L_x_2866) ;  /* 0x0000000000081947 */ /* 0x004fea0003800000 */
[----:B------:R-:W2:Y:S02]  /*16030*/  SYNCS.PHASECHK.TRANS64.TRYWAIT P1, [R0+URZ+0x38830], R3 ;  /* 0x03883003000075a7 */ /* 0x000ea4000802017f */
[----:B--2---:R-:W-:Y:S05]  /*16040*/  @!P1 BRA `(.L_x_2867) ;  /* 0x000001dc00849947 */ /* 0x004fea0003800000 */
.L_x_2866:
[----:B------:R-:W-:Y:S05]  /*16050*/  WARPSYNC.ALL ;  /* 0x0000000000007948 */ /* 0x000fea0003800000 */
[----:B-12---:R-:W-:Y:S01]  /*16060*/  VIADD R3, R23, 0x24400 ;  /* 0x0002440017037836 */ /* 0x006fe20000000000 */
[----:B------:R-:W-:Y:S01]  /*16070*/  R2UR UR20, R84 ;  /* 0x00000000541472ca */ /* 0x000fe200000e0000 */
[----:B0-----:R-:W-:Y:S01]  /*16080*/  IMAD.MOV.U32 R5, RZ, RZ, 0x40000040 ;  /* 0x40000040ff057424 */ /* 0x001fe200078e00ff */
[----:B-----5:R-:W-:Y:S01]  /*16090*/  WARPGROUP.ARRIVE ;  /* 0x00000000000079c5 */ /* 0x020fe20000000000 */
[----:B------:R-:W-:Y:S01]  /*160a0*/  UMOV UR25, 0x40000040 ;  /* 0x4000004000197882 */ /* 0x000fe20000000000 */
[----:B------:R-:W-:Y:S01]  /*160b0*/  SHF.R.U32.HI R3, RZ, 0x4, R3 ;  /* 0x00000004ff037819 */ /* 0x000fe20000011603 */
[----:B------:R-:W-:Y:S01]  /*160c0*/  UMOV UR17, UR25 ;  /* 0x0000001900117c82 */ /* 0x000fe20008000000 */
[----:B------:R-:W-:Y:S01]  /*160d0*/  R2UR UR27, R5 ;  /* 0x00000000051b72ca */ /* 0x000fe200000e0000 */
[----:B------:R-:W-:Y:S01]  /*160e0*/  UMOV UR5, UR17 ;  /* 0x0000001100057c82 */ /* 0x000fe20008000000 */
[----:B------:R-:W-:Y:S01]  /*160f0*/  LOP3.LUT R3, R3, 0x3fff, RZ, 0xc0, !PT ;  /* 0x00003fff03037812 */ /* 0x000fe200078ec0ff */
[----:B------:R-:W-:Y:S01]  /*16100*/  IMAD.MOV.U32 R7, RZ, RZ, 0x40000040 ;  /* 0x40000040ff077424 */ /* 0x000fe200078e00ff */
[----:B------:R-:W-:Y:S01]  /*16110*/  MOV R9, 0x40000040 ;  /* 0x4000004000097802 */ /* 0x000fe20000000f00 */
[----:B------:R-:W-:Y:S01]  /*16120*/  UMOV UR9, UR17 ;  /* 0x0000001100097c82 */ /* 0x000fe20008000000 */
[----:B------:R-:W-:Y:S01]  /*16130*/  LOP3.LUT R229, R3, 0x10000, RZ, 0xfc, !PT ;  /* 0x0001000003e57812 */ /* 0x000fe200078efcff */
[----:B------:R-:W-:Y:S01]  /*16140*/  ULOP3.LUT UR20, UR20, 0x10000, URZ, 0xfc, !UPT ;  /* 0x0001000014147892 */ /* 0x000fe2000f8efc3f */
[----:B------:R-:W-:Y:S01]  /*16150*/  R2UR UR7, R9 ;  /* 0x00000000090772ca */ /* 0x000fe200000e0000 */
[----:B------:R-:W-:Y:S01]  /*16160*/  UMOV UR13, UR17 ;  /* 0x00000011000d7c82 */ /* 0x000fe20008000000 */
[----:B------:R-:W-:Y:S01]  /*16170*/  R2UR UR11, R7 ;  /* 0x00000000070b72ca */ /* 0x000fe200000e0000 */
[----:B------:R-:W-:Y:S01]  /*16180*/  IMAD R4, R220, 0xa00, R229 ;  /* 0x00000a00dc047824 */ /* 0x000fe200078e02e5 */
[----:B------:R-:W-:Y:S01]  /*16190*/  R2UR UR15, R9 ;  /* 0x00000000090f72ca */ /* 0x000fe200000e0000 */
[----:B------:R-:W-:Y:S01]  /*161a0*/  IMAD.MOV.U32 R11, RZ, RZ, 0x40000040 ;  /* 0x40000040ff0b7424 */ /* 0x000fe200078e00ff */
[----:B------:R-:W-:Y:S01]  /*161b0*/  UMOV UR24, UR20 ;  /* 0x0000001400187c82 */ /* 0x000fe20008000000 */
[C---:B------:R-:W-:Y:S01]  /*161c0*/  VIADD R8, R4.reuse, 0x80 ;  /* 0x0000008004087836 */ /* 0x040fe20000000000 */
[C---:B------:R-:W-:Y:S01]  /*161d0*/  R2UR UR26, R4.reuse ;  /* 0x00000000041a72ca */ /* 0x040fe200000e0000 */
[----:B------:R-:W-:Y:S01]  /*161e0*/  UMOV UR16, UR24 ;  /* 0x0000001800107c82 */ /* 0x000fe20008000000 */
[----:B------:R-:W-:Y:S01]  /*161f0*/  VIADD R6, R4, 0x100 ;  /* 0x0000010004067836 */ /* 0x000fe20000000000 */
[----:B------:R-:W-:Y:S01]  /*16200*/  UMOV UR4, UR16 ;  /* 0x0000001000047c82 */ /* 0x000fe20008000000 */
[----:B------:R-:W-:Y:S01]  /*16210*/  R2UR UR6, R8 ;  /* 0x00000000080672ca */ /* 0x000fe200000e0000 */
[----:B------:R-:W-:Y:S01]  /*16220*/  UMOV UR8, UR16 ;  /* 0x0000001000087c82 */ /* 0x000fe20008000000 */
[----:B------:R-:W-:Y:S01]  /*16230*/  VIADD R8, R4, 0x180 ;  /* 0x0000018004087836 */ /* 0x000fe20000000000 */
[----:B------:R-:W-:Y:S01]  /*16240*/  R2UR UR10, R6 ;  /* 0x00000000060a72ca */ /* 0x000fe200000e0000 */
[----:B------:R-:W-:Y:S01]  /*16250*/  UMOV UR12, UR16 ;  /* 0x00000010000c7c82 */ /* 0x000fe20008000000 */
[----:B------:R-:W-:Y:S01]  /*16260*/  VIADD R6, R4, 0x200 ;  /* 0x0000020004067836 */ /* 0x000fe20000000000 */
[----:B------:R-:W-:Y:S01]  /*16270*/  R2UR UR19, R7 ;  /* 0x00000000071372ca */ /* 0x000fe200000e0000 */
[----:B------:R-:W-:Y:S01]  /*16280*/  IMAD.MOV.U32 R7, RZ, RZ, 0x40000040 ;  /* 0x40000040ff077424 */ /* 0x000fe200078e00ff */
[----:B------:R-:W-:Y:S01]  /*16290*/  R2UR UR14, R8 ;  /* 0x00000000080e72ca */ /* 0x000fe200000e0000 */
[----:B------:R-:W-:Y:S01]  /*162a0*/  HGMMA.64x16x16.F32 R56, gdesc[UR24], RZ, !UPT, gsb0 ;  /* 0x00200000183879f0 */ /* 0x000fe2000c0008ff */
[----:B------:R-:W-:Y:S01]  /*162b0*/  R2UR UR18, R6 ;  /* 0x00000000061272ca */ /* 0x000fe200000e0000 */
[----:B------:R-:W-:Y:S01]  /*162c0*/  VIADD R6, R4, 0x2 ;  /* 0x0000000204067836 */ /* 0x000fe20000000000 */
[----:B------:R-:W-:Y:S01]  /*162d0*/  R2UR UR27, R7 ;  /* 0x00000000071b72ca */ /* 0x000fe200000e0000 */
[----:B---3--:R-:W-:Y:S01]  /*162e0*/  IMAD.U32 R12, RZ, RZ, UR24 ;  /* 0x00000018ff0c7e24 */ /* 0x008fe2000f8e00ff */
[----:B------:R-:W-:Y:S01]  /*162f0*/  MOV R13, UR25 ;  /* 0x00000019000d7c02 */ /* 0x000fe20008000f00 */
[----:B------:R-:W-:Y:S01]  /*16300*/  UMOV UR25, 0x40000040 ;  /* 0x4000004000197882 */ /* 0x000fe20000000000 */
[----:B------:R-:W-:Y:S01]  /*16310*/  R2UR UR26, R6 ;  /* 0x00000000061a72ca */ /* 0x000fe200000e0000 */
[C---:B------:R-:W-:Y:S01]  /*16320*/  VIADD R8, R4.reuse, 0x82 ;  /* 0x0000008204087836 */ /* 0x040fe20000000000 */
[----:B------:R-:W-:Y:S01]  /*16330*/  MOV R9, 0x40000040 ;  /* 0x4000004000097802 */ /* 0x000fe20000000f00 */
[C---:B------:R-:W-:Y:S01]  /*16340*/  VIADD R10, R4.reuse, 0x102 ;  /* 0x00000102040a7836 */ /* 0x040fe20000000000 */
[----:B------:R0:W-:Y:S01]  /*16350*/  STL.64 [R1+0x48], R12 ;  /* 0x0000480c01007387 */ /* 0x0001e20000100a00 */
[----:B------:R-:W-:Y:S01]  /*16360*/  VIADD R6, R4, 0x182 ;  /* 0x0000018204067836 */ /* 0x000fe20000000000 */
[----:B------:R-:W-:Y:S01]  /*16370*/  UIADD3 UR56, UR20, 0x804, URZ ;  /* 0x0000080414387890 */ /* 0x000fe2000fffe03f */
        /* <DEDUP_REMOVED lines=8> */
[----:B0-----:R-:W-:Y:S01]  /*16400*/  IMAD.U32 R13, RZ, RZ, UR25 ;  /* 0x00000019ff0d7e24 */ /* 0x001fe2000f8e00ff */
        /* <DEDUP_REMOVED lines=9> */
[----:B------:R-:W-:Y:S01]  /*164a0*/  R2UR UR6, R8 ;  /* 0x00000000080672ca */ /* 0x000fe200000e0000 */
[----:B------:R-:W-:Y:S01]  /*164b0*/  VIADD R8, R4, 0x202 ;  /* 0x0000020204087836 */ /* 0x000fe20000000000 */
[----:B------:R-:W-:Y:S02]  /*164c0*/  R2UR UR7, R9 ;  /* 0x00000000090772ca */ /* 0x000fe400000e0000 */
[----:B------:R-:W-:Y:S02]  /*164d0*/  MOV R9, 0x40000040 ;  /* 0x4000004000097802 */ /* 0x000fe40000000f00 */
[----:B------:R-:W-:Y:S02]  /*164e0*/  UMOV UR24, UR4 ;  /* 0x0000000400187c82 */ /* 0x000fe40008000000 */
[----:B------:R-:W-:-:S05]  /*164f0*/  IMAD.U32 R12, RZ, RZ, UR24 ;  /* 0x00000018ff0c7e24 */ /* 0x000fca000f8e00ff */
[----:B------:R0:W-:Y:S01]  /*16500*/  STL.64 [R1+0x40], R12 ;  /* 0x0000400c01007387 */ /* 0x0001e20000100a00 */
[----:B------:R-:W-:Y:S02]  /*16510*/  WARPGROUP.DEPBAR.LE gsb0, 0x0 ;  /* 0x00008000000079c5 */ /* 0x000fe40000010000 */
[----:B------:R-:W-:-:S06]  /*16520*/  WARPGROUP.ARRIVE ;  /* 0x00000000000079c5 */ /* 0x000fcc0000000000 */
[----:B------:R-:W-:Y:S01]  /*16530*/  HGMMA.64x16x16.F32 R40, gdesc[UR8], RZ, !UPT, gsb0 ;  /* 0x00200000082879f0 */ /* 0x000fe2000c0008ff */
[----:B------:R-:W-:Y:S02]  /*16540*/  R2UR UR10, R10 ;  /* 0x000000000a0a72ca */ /* 0x000fe400000e0000 */
[----:B------:R-:W-:Y:S01]  /*16550*/  R2UR UR11, R11 ;  /* 0x000000000b0b72ca */ /* 0x000fe200000e0000 */
[----:B------:R-:W-:Y:S01]  /*16560*/  IMAD.MOV.U32 R11, RZ, RZ, 0x40000040 ;  /* 0x40000040ff0b7424 */ /* 0x000fe200078e00ff */
[----:B------:R-:W-:Y:S01]  /*16570*/  IADD3 R10, R4, 0x104, RZ ;  /* 0x00000104040a7810 */ /* 0x000fe20007ffe0ff */
        /* <DEDUP_REMOVED lines=28> */
[----:B------:R-:W-:Y:S02]  /*16740*/  VIADD R6, R4, 0x184 ;  /* 0x0000018404067836 */ /* 0x000fe40000000000 */
[----:B------:R-:W-:Y:S02]  /*16750*/  IMAD.MOV.U32 R7, RZ, RZ, 0x40000040 ;  /* 0x40000040ff077424 */ /* 0x000fe400078e00ff */
[----:B0-----:R-:W-:Y:S01]  /*16760*/  IMAD.U32 R13, RZ, RZ, UR25 ;  /* 0x00000019ff0d7e24 */ /* 0x001fe2000f8e00ff */
        /* <DEDUP_REMOVED lines=21> */
[----:B------:R-:W-:Y:S02]  /*168c0*/  R2UR UR14, R6 ;  /* 0x00000000060e72ca */ /* 0x000fe400000e0000 */
[----:B------:R-:W-:Y:S01]  /*168d0*/  R2UR UR15, R7 ;  /* 0x00000000070f72ca */ /* 0x000fe200000e0000 */
[----:B------:R-:W-:Y:S01]  /*168e0*/  IMAD.MOV.U32 R7, RZ, RZ, 0x40000040 ;  /* 0x40000040ff077424 */ /* 0x000fe200078e00ff */
[----:B------:R-:W-:Y:S01]  /*168f0*/  IADD3 R6, R4, 0x6, RZ ;  /* 0x0000000604067810 */ /* 0x000fe20007ffe0ff */
        /* <DEDUP_REMOVED lines=21> */
[----:B------:R-:W-:Y:S01]  /*16a50*/  IMAD.MOV.U32 R7, RZ, RZ, 0x40000040 ;  /* 0x40000040ff077424 */ /* 0x000fe200078e00ff */
[----:B------:R-:W-:Y:S01]  /*16a60*/  IADD3 R6, R4, 0x186, RZ ;  /* 0x0000018604067810 */ /* 0x000fe20007ffe0ff */
[----:B0-----:R-:W-:Y:S01]  /*16a70*/  IMAD.U32 R13, RZ, RZ, UR25 ;  /* 0x00000019ff0d7e24 */ /* 0x001fe2000f8e00ff */
[----:B------:R-:W-:Y:S02]  /*16a80*/  WARPGROUP.DEPBAR.LE gsb0, 0x0 ;  /* 0x00008000000079c5 */ /* 0x000fe40000010000 */
[----:B------:R-:W-:-:S06]  /*16a90*/  WARPGROUP.ARRIVE ;  /* 0x00000000000079c5 */ /* 0x000fcc0000000000 */
[----:B------:R-:W-:Y:S01]  /*16aa0*/  HGMMA.64x16x16.F32 R48, gdesc[UR4], R48, gsb0 ;  /* 0x00200000043079f0 */ /* 0x000fe20008000830 */
[----:B------:R-:W-:Y:S01]  /*16ab0*/  UIADD3 UR4, UR20, 0x6, URZ ;  /* 0x0000000614047890 */ /* 0x000fe2000fffe03f */
[----:B------:R-:W-:Y:S01]  /*16ac0*/  R2UR UR6, R8 ;  /* 0x00000000080672ca */ /* 0x000fe200000e0000 */
[----:B------:R-:W-:Y:S01]  /*16ad0*/  VIADD R8, R4, 0x206 ;  /* 0x0000020604087836 */ /* 0x000fe20000000000 */
[----:B------:R-:W-:Y:S01]  /*16ae0*/  R2UR UR7, R9 ;  /* 0x00000000090772ca */ /* 0x000fe200000e0000 */
[----:B------:R-:W-:-:S03]  /*16af0*/  IMAD.MOV.U32 R9, RZ, RZ, 0x40000040 ;  /* 0x40000040ff097424 */ /* 0x000fc600078e00ff */
[----:B------:R-:W-:Y:S02]  /*16b00*/  UMOV UR24, UR4 ;  /* 0x0000000400187c82 */ /* 0x000fe40008000000 */
[----:B------:R-:W-:-:S05]  /*16b10*/  MOV R12, UR24 ;  /* 0x00000018000c7c02 */ /* 0x000fca0008000f00 */
        /* <DEDUP_REMOVED lines=37> */
[----:B------:R-:W-:Y:S01]  /*16d70*/  MOV R7, 0x40000040 ;  /* 0x4000004000077802 */ /* 0x000fe20000000f00 */
        /* <DEDUP_REMOVED lines=37> */
[----:B------:R-:W-:Y:S02]  /*16fd0*/  R2UR UR18, R8 ;  /* 0x00000000081272ca */ /* 0x000fe400000e0000 */
[----:B------:R-:W-:Y:S01]  /*16fe0*/  R2UR UR19, R9 ;  /* 0x00000000091372ca */ /* 0x000fe200000e0000 */
[----:B------:R-:W-:Y:S01]  /*16ff0*/  IMAD.MOV.U32 R9, RZ, RZ, 0x40000040 ;  /* 0x40000040ff097424 */ /* 0x000fe200078e00ff */
[----:B------:R-:W-:Y:S01]  /*17000*/  IADD3 R8, R4, 0x302, RZ ;  /* 0x0000030204087810 */ /* 0x000fe20007ffe0ff */
        /* <DEDUP_REMOVED lines=47> */
[----:B------:R-:W-:-:S02]  /*17300*/  R2UR UR19, R9 ;  /* 0x00000000091372ca */ /* 0x000fc400000e0000 */
[----:B------:R-:W-:Y:S01]  /*17310*/  MOV R9, 0x40000040 ;  /* 0x4000004000097802 */ /* 0x000fe20000000f00 */
[----:B------:R-:W-:Y:S02]  /*17320*/  WARPGROUP.DEPBAR.LE gsb0, 0x0 ;  /* 0x00008000000079c5 */ /* 0x000fe40000010000 */
        /* <DEDUP_REMOVED lines=165> */
[----:B------:R0:W-:Y:S01]  /*17d80*/  STL.64 [R1], R12 ;  /* 0x0000000c01007387 */ /* 0x0001e20000100a00 */
        /* <DEDUP_REMOVED lines=73> */
[----:B------:R-:W-:Y:S01]  /*18220*/  R2UR UR15, R9 ;  /* 0x00000000090f72ca */ /* 0x000fe200000e0000 */
[----:B------:R-:W-:Y:S01]  /*18230*/  IMAD.MOV.U32 R9, RZ, RZ, 0x40000040 ;  /* 0x40000040ff097424 */ /* 0x000fe200078e00ff */
[----:B------:R-:W-:Y:S01]  /*18240*/  IADD3 R8, R4, 0x586, RZ ;  /* 0x0000058604087810 */ /* 0x000fe20007ffe0ff */
        /* <DEDUP_REMOVED lines=171> */
[C---:B------:R-:W-:Y:S01]  /*18d00*/  IADD3 R8, R4.reuse, 0x806, RZ ;  /* 0x0000080604087810 */ /* 0x040fe20007ffe0ff */
[----:B------:R-:W-:Y:S01]  /*18d10*/  VIADD R4, R4, 0x986 ;  /* 0x0000098604047836 */ /* 0x000fe20000000000 */
        /* <DEDUP_REMOVED lines=49> */
.L_x_2868:
[----:B------:R-:W2:Y:S01]  /*19030*/  LDL R3, [R1+0x78] ;  /* 0x0000780001037983 */ /* 0x000ea20000100800 */
[----:B------:R-:W0:Y:S01]  /*19040*/  LDC R4, c[0x0][0x448] ;  /* 0x00011200ff047b82 */ /* 0x000e220000000800 */
[----:B------:R-:W-:Y:S02]  /*19050*/  ULDC UR4, c[0x0][0x988] ;  /* 0x0002620000047ab9 */ /* 0x000fe40000000800 */
[----:B------:R-:W2:Y:S04]  /*19060*/  LDL R69, [R1+0x68] ;  /* 0x0000680001457983 */ /* 0x000ea80000100800 */
[----:B------:R-:W3:Y:S04]  /*19070*/  LDL R65, [R1+0x6c] ;  /* 0x00006c0001417983 */ /* 0x000ee80000100800 */
[----:B------:R-:W4:Y:S04]  /*19080*/  LDL R8, [R1+0x74] ;  /* 0x0000740001087983 */ /* 0x000f280000100800 */
[----:B------:R-:W5:Y:S01]  /*19090*/  LDL R67, [R1+0x60] ;  /* 0x0000600001437983 */ /* 0x000f620000100800 */
[----:B------:R-:W-:Y:S01]  /*190a0*/  LOP3.LUT R18, R18, 0xffffffef, RZ, 0xc0, !PT ;  /* 0xffffffef12127812 */ /* 0x000fe200078ec0ff */
[----:B------:R-:W-:Y:S01]  /*190b0*/  ULDC UR38, c[0x0][0x988] ;  /* 0x0002620000267ab9 */ /* 0x000fe20000000800 */
[----:B------:R-:W-:Y:S01]  /*190c0*/  ULDC UR39, c[0x0][0x988] ;  /* 0x0002620000277ab9 */ /* 0x000fe20000000800 */
[----:B0-----:R-:W-:-:S13]  /*190d0*/  ISETP.NE.AND P5, PT, R4, 0x1, PT ;  /* 0x000000010400780c */ /* 0x001fda0003fa5270 */
[----:B------:R-:W0:Y:S08]  /*190e0*/  @P5 LDC R4, c[0x0][0x44c] ;  /* 0x00011300ff045b82 */ /* 0x000e300000000800 */
[----:B------:R-:W1:Y:S01]  /*190f0*/  @P5 LDC R5, c[0x0][0x450] ;  /* 0x00011400ff055b82 */ /* 0x000e620000000800 */
[----:B--2---:R-:W-:-:S04]  /*19100*/  IMAD.IADD R3, R3, 0x1, R69 ;  /* 0x0000000103037824 */ /* 0x004fc800078e0245 */
[----:B0-----:R-:W-:-:S05]  /*19110*/  @P5 IMAD.HI.U32 R4, R3, R4, RZ ;  /* 0x0000000403045227 */ /* 0x001fca00078e00ff */
[----:B-1----:R-:W-:-:S05]  /*19120*/  @P5 SHF.R.U32.HI R3, RZ, R5, R4 ;  /* 0x00000005ff035219 */ /* 0x002fca0000011604 */
[----:B------:R-:W0:Y:S01]  /*19130*/  SHFL.IDX PT, R7, R3, 0x1, 0x1c1f ;  /* 0x003c1f0003077f89 */ /* 0x000e2200000e0000 */
[C---:B------:R-:W-:Y:S02]  /*19140*/  IMAD R4, R2.reuse, -0x50, RZ ;  /* 0xffffffb002047824 */ /* 0x040fe400078e02ff */
[----:B---3--:R-:W-:-:S03]  /*19150*/  IMAD R5, R2, -0x50, R65 ;  /* 0xffffffb002057824 */ /* 0x008fc600078e0241 */
[C---:B----4-:R-:W-:Y:S02]  /*19160*/  IADD3 R6, -R8.reuse, 0x51, R4 ;  /* 0x0000005108067810 */ /* 0x050fe40007ffe104 */
[----:B------:R-:W-:Y:S02]  /*19170*/  IADD3 R4, -R8, 0x50, R5 ;  /* 0x0000005008047810 */ /* 0x000fe40007ffe105 */
[----:B-----5:R-:W-:-:S04]  /*19180*/  IADD3 R5, -R67, R6, R65 ;  /* 0x0000000643057210 */ /* 0x020fc80007ffe141 */
        /* <DEDUP_REMOVED lines=56> */
[----:B------:R-:W-:Y:S01]  /*19510*/  FMNMX.FTZ R9, R64, R9, !PT ;  /* 0x0000000940097209 */ /* 0x000fe20007810000 */
[----:B------:R-:W0:Y:S01]  /*19520*/  SHFL.IDX PT, R3, R3, RZ, 0x1c1f ;  /* 0x001c1fff03037589 */ /* 0x000e2200000e0000 */
[----:B------:R-:W-:Y:S02]  /*19530*/  FSEL R66, R31, -INF , P1 ;  /* 0xff8000001f427808 */ /* 0x000fe40000800000 */
[----:B------:R-:W-:Y:S01]  /*19540*/  FMNMX.FTZ R9, R30, R9, !PT ;  /* 0x000000091e097209 */ /* 0x000fe20007810000 */
[----:B------:R-:W1:Y:S03]  /*19550*/  @P5 LDC R31, c[0x0][0x450] ;  /* 0x00011400ff1f5b82 */ /* 0x000e660000000800 */
[----:B------:R-:W-:-:S05]  /*19560*/  FMNMX.FTZ R9, R66, R9, !PT ;  /* 0x0000000942097209 */ /* 0x000fca0007810000 */
[----:B------:R-:W2:Y:S01]  /*19570*/  SHFL.BFLY PT, R70, R9, 0x2, 0x1f ;  /* 0x0c401f0009467f89 */ /* 0x000ea200000e0000 */
[----:B0-----:R-:W-:-:S04]  /*19580*/  VIADDMNMX R5, R3, R5, R4, PT ;  /* 0x0000000503057246 */ /* 0x001fc80003800104 */
[C---:B------:R-:W-:Y:S02]  /*19590*/  ISETP.GT.AND P1, PT, R5.reuse, RZ, PT ;  /* 0x000000ff0500720c */ /* 0x040fe40003f24270 */
[C---:B------:R-:W-:Y:S02]  /*195a0*/  ISETP.GT.AND P2, PT, R5.reuse, 0x1, PT ;  /* 0x000000010500780c */ /* 0x040fe40003f44270 */
[----:B------:R-:W-:Y:S02]  /*195b0*/  ISETP.GT.AND P3, PT, R5, 0x8, PT ;  /* 0x000000080500780c */ /* 0x000fe40003f64270 */
[----:B------:R-:W-:Y:S02]  /*195c0*/  FSEL R56, R56, -INF , P1 ;  /* 0xff80000038387808 */ /* 0x000fe40000800000 */
[----:B------:R-:W-:Y:S02]  /*195d0*/  FSEL R57, R57, -INF , P2 ;  /* 0xff80000039397808 */ /* 0x000fe40001000000 */
[----:B--2---:R-:W-:-:S02]  /*195e0*/  FMNMX.FTZ R4, R9, R70, !PT ;  /* 0x0000004609047209 */ /* 0x004fc40007810000 */
[----:B------:R-:W-:Y:S02]  /*195f0*/  ISETP.GT.AND P1, PT, R5, 0x9, PT ;  /* 0x000000090500780c */ /* 0x000fe40003f24270 */
[----:B------:R-:W-:Y:S02]  /*19600*/  FSEL R60, R60, -INF , P3 ;  /* 0xff8000003c3c7808 */ /* 0x000fe40001800000 */
[----:B------:R-:W-:Y:S01]  /*19610*/  FMNMX.FTZ R3, R56, R57, !PT ;  /* 0x0000003938037209 */ /* 0x000fe20007810000 */
[----:B------:R-:W0:Y:S01]  /*19620*/  SHFL.BFLY PT, R11, R4, 0x1, 0x1f ;  /* 0x0c201f00040b7f89 */ /* 0x000e2200000e0000 */
[----:B------:R-:W-:Y:S02]  /*19630*/  FSEL R70, R61, -INF , P1 ;  /* 0xff8000003d467808 */ /* 0x000fe40000800000 */
[----:B------:R-:W-:Y:S02]  /*19640*/  ISETP.GT.AND P1, PT, R5, 0x10, PT ;  /* 0x000000100500780c */ /* 0x000fe40003f24270 */
[----:B------:R-:W-:-:S02]  /*19650*/  FMNMX.FTZ R3, R60, R3, !PT ;  /* 0x000000033c037209 */ /* 0x000fc40007810000 */
[C---:B------:R-:W-:Y:S02]  /*19660*/  ISETP.GT.AND P2, PT, R5.reuse, 0x11, PT ;  /* 0x000000110500780c */ /* 0x040fe40003f44270 */
        /* <DEDUP_REMOVED lines=9> */
[----:B------:R-:W-:Y:S02]  /*19700*/  ISETP.GT.AND P1, PT, R5, 0x20, PT ;  /* 0x000000200500780c */ /* 0x000fe40003f24270 */
[----:B------:R-:W-:-:S02]  /*19710*/  FMNMX.FTZ R7, R52, R7, !PT ;  /* 0x0000000734077209 */ /* 0x000fc40007810000 */
[C---:B------:R-:W-:Y:S02]  /*19720*/  ISETP.GT.AND P2, PT, R5.reuse, 0x21, PT ;  /* 0x000000210500780c */ /* 0x040fe40003f44270 */
[----:B------:R-:W-:Y:S02]  /*19730*/  FSEL R40, R40, -INF , P1 ;  /* 0xff80000028287808 */ /* 0x000fe40000800000 */
[----:B------:R-:W-:Y:S02]  /*19740*/  FMNMX.FTZ R7, R74, R7, !PT ;  /* 0x000000074a077209 */ /* 0x000fe40007810000 */
[----:B0-----:R-:W-:Y:S02]  /*19750*/  FMNMX.FTZ R4, R4, R11, !PT ;  /* 0x0000000b04047209 */ /* 0x001fe40007810000 */
[----:B------:R-:W-:Y:S02]  /*19760*/  MOV R3, UR4 ;  /* 0x0000000400037c02 */ /* 0x000fe40008000f00 */
[----:B------:R-:W-:-:S02]  /*19770*/  ISETP.GT.AND P3, PT, R5, 0x28, PT ;  /* 0x000000280500780c */ /* 0x000fc40003f64270 */
[----:B------:R-:W-:Y:S02]  /*19780*/  FSEL R76, R41, -INF , P2 ;  /* 0xff800000294c7808 */ /* 0x000fe40001000000 */
[----:B------:R-:W-:Y:S02]  /*19790*/  FMNMX.FTZ R9, R40, R7, !PT ;  /* 0x0000000728097209 */ /* 0x000fe40007810000 */
[----:B------:R-:W-:Y:S01]  /*197a0*/  ISETP.GT.AND P1, PT, R5, 0x29, PT ;  /* 0x000000290500780c */ /* 0x000fe20003f24270 */
[----:B------:R-:W-:Y:S01]  /*197b0*/  FMUL.FTZ R11, R4, R3 ;  /* 0x00000003040b7220 */ /* 0x000fe20000410000 */
[----:B------:R-:W-:Y:S02]  /*197c0*/  FSEL R44, R44, -INF , P3 ;  /* 0xff8000002c2c7808 */ /* 0x000fe40001800000 */
[----:B------:R-:W-:Y:S02]  /*197d0*/  FMNMX.FTZ R9, R76, R9, !PT ;  /* 0x000000094c097209 */ /* 0x000fe40007810000 */
[----:B------:R-:W-:-:S02]  /*197e0*/  FSETP.NEU.FTZ.AND P4, PT, R4, -INF , PT ;  /* 0xff8000000400780b */ /* 0x000fc40003f9d000 */
[----:B------:R-:W-:Y:S02]  /*197f0*/  FSEL R78, R45, -INF , P1 ;  /* 0xff8000002d4e7808 */ /* 0x000fe40000800000 */
[----:B------:R-:W-:Y:S02]  /*19800*/  ISETP.GT.AND P1, PT, R5, 0x30, PT ;  /* 0x000000300500780c */ /* 0x000fe40003f24270 */
[----:B------:R-:W-:Y:S02]  /*19810*/  FMNMX.FTZ R9, R44, R9, !PT ;  /* 0x000000092c097209 */ /* 0x000fe40007810000 */
[----:B------:R-:W-:Y:S02]  /*19820*/  FSEL R7, R11, RZ, P4 ;  /* 0x000000ff0b077208 */ /* 0x000fe40002000000 */
[----:B------:R-:W-:Y:S02]  /*19830*/  ISETP.GT.AND P2, PT, R5, 0x31, PT ;  /* 0x000000310500780c */ /* 0x000fe40003f44270 */
[----:B------:R-:W-:-:S02]  /*19840*/  FSEL R32, R32, -INF , P1 ;  /* 0xff80000020207808 */ /* 0x000fc40000800000 */
[----:B------:R-:W-:Y:S01]  /*19850*/  FMNMX.FTZ R9, R78, R9, !PT ;  /* 0x000000094e097209 */ /* 0x000fe20007810000 */
[--C-:B------:R-:W-:Y:S01]  /*19860*/  FFMA.FTZ R209, R80, R3, -R7.reuse ;  /* 0x0000000350d17223 */ /* 0x100fe20000010807 */
[----:B------:R-:W-:Y:S02]  /*19870*/  ISETP.GT.AND P1, PT, R5, 0x38, PT ;  /* 0x000000380500780c */ /* 0x000fe40003f24270 */
[----:B------:R-:W-:Y:S02]  /*19880*/  FSEL R80, R33, -INF , P2 ;  /* 0xff80000021507808 */ /* 0x000fe40001000000 */
[----:B------:R-:W-:Y:S01]  /*19890*/  FMNMX.FTZ R9, R32, R9, !PT ;  /* 0x0000000920097209 */ /* 0x000fe20007810000 */
[----:B------:R-:W-:Y:S01]  /*198a0*/  FFMA.FTZ R11, R68, R3, -R7 ;  /* 0x00000003440b7223 */ /* 0x000fe20000010807 */
[----:B------:R-:W-:Y:S02]  /*198b0*/  ISETP.GT.AND P2, PT, R5, 0x39, PT ;  /* 0x000000390500780c */ /* 0x000fe40003f44270 */
[----:B------:R-:W-:-:S02]  /*198c0*/  FSEL R68, R36, -INF , P1 ;  /* 0xff80000024447808 */ /* 0x000fc40000800000 */
[----:B------:R-:W-:Y:S02]  /*198d0*/  FMNMX.FTZ R9, R80, R9, !PT ;  /* 0x0000000950097209 */ /* 0x000fe40007810000 */
[----:B------:R-:W-:Y:S02]  /*198e0*/  FSEL R82, R37, -INF , P2 ;  /* 0xff80000025527808 */ /* 0x000fe40001000000 */
[C---:B------:R-:W-:Y:S02]  /*198f0*/  ISETP.GT.AND P1, PT, R5.reuse, 0x40, PT ;  /* 0x000000400500780c */ /* 0x040fe40003f24270 */
[----:B------:R-:W-:Y:S02]  /*19900*/  FMNMX.FTZ R9, R68, R9, !PT ;  /* 0x0000000944097209 */ /* 0x000fe40007810000 */
[----:B------:R-:W-:Y:S02]  /*19910*/  ISETP.GT.AND P2, PT, R5, 0x41, PT ;  /* 0x000000410500780c */ /* 0x000fe40003f44270 */
[----:B------:R-:W-:-:S02]  /*19920*/  FSEL R24, R24, -INF , P1 ;  /* 0xff80000018187808 */ /* 0x000fc40000800000 */
[----:B------:R-:W-:Y:S01]  /*19930*/  FMNMX.FTZ R9, R82, R9, !PT ;  /* 0x0000000952097209 */ /* 0x000fe20007810000 */
[----:B------:R-:W-:Y:S01]  /*19940*/  FFMA.FTZ R211, R62, R3, -R7 ;  /* 0x000000033ed37223 */ /* 0x000fe20000010807 */
[----:B------:R-:W-:Y:S02]  /*19950*/  ISETP.GT.AND P1, PT, R5, 0x48, PT ;  /* 0x000000480500780c */ /* 0x000fe40003f24270 */
[----:B------:R-:W-:Y:S02]  /*19960*/  FSEL R62, R25, -INF , P2 ;  /* 0xff800000193e7808 */ /* 0x000fe40001000000 */
[----:B------:R-:W-:Y:S02]  /*19970*/  FMNMX.FTZ R9, R24, R9, !PT ;  /* 0x0000000918097209 */ /* 0x000fe40007810000 */
[----:B------:R-:W-:Y:S02]  /*19980*/  ISETP.GT.AND P2, PT, R5, 0x49, PT ;  /* 0x000000490500780c */ /* 0x000fe40003f44270 */
[----:B------:R-:W-:-:S02]  /*19990*/  FSEL R84, R28, -INF , P1 ;  /* 0xff8000001c547808 */ /* 0x000fc40000800000 */
[----:B------:R-:W-:Y:S02]  /*199a0*/  FMNMX.FTZ R9, R62, R9, !PT ;  /* 0x000000093e097209 */ /* 0x000fe40007810000 */
[----:B------:R-:W-:Y:S02]  /*199b0*/  FSEL R86, R29, -INF , P2 ;  /* 0xff8000001d567808 */ /* 0x000fe40001000000 */
[----:B------:R-:W-:-:S04]  /*199c0*/  FMNMX.FTZ R9, R84, R9, !PT ;  /* 0x0000000954097209 */ /* 0x000fc80007810000 */
[----:B------:R-:W-:Y:S01]  /*199d0*/  FMNMX.FTZ R9, R86, R9, !PT ;  /* 0x0000000956097209 */ /* 0x000fe20007810000 */
[----:B------:R-:W-:-:S04]  /*199e0*/  FFMA.FTZ R28, R6, R3, -R7 ;  /* 0x00000003061c7223 */ /* 0x000fc80000010807 */
[----:B------:R-:W0:Y:S02]  /*199f0*/  SHFL.BFLY PT, R6, R9, 0x2, 0x1f ;  /* 0x0c401f0009067f89 */ /* 0x000e2400000e0000 */
[----:B0-----:R-:W-:-:S05]  /*19a00*/  FMNMX.FTZ R6, R9, R6, !PT ;  /* 0x0000000609067209 */ /* 0x001fca0007810000 */
[----:B------:R-:W0:Y:S02]  /*19a10*/  SHFL.BFLY PT, R5, R6, 0x1, 0x1f ;  /* 0x0c201f0006057f89 */ /* 0x000e2400000e0000 */
[----:B0-----:R-:W-:Y:S02]  /*19a20*/  FMNMX.FTZ R5, R6, R5, !PT ;  /* 0x0000000506057209 */ /* 0x001fe40007810000 */
[----:B------:R-:W0:Y:S02]  /*19a30*/  @P5 LDC R6, c[0x0][0x44c] ;  /* 0x00011300ff065b82 */ /* 0x000e240000000800 */
[C---:B------:R-:W-:Y:S01]  /*19a40*/  FSETP.NEU.FTZ.AND P1, PT, R5.reuse, -INF , PT ;  /* 0xff8000000500780b */ /* 0x040fe20003f3d000 */
[----:B------:R-:W-:-:S05]  /*19a50*/  FMUL.FTZ R13, R5, R3 ;  /* 0x00000003050d7220 */ /* 0x000fca0000410000 */
[----:B------:R-:W-:-:S05]  /*19a60*/  FSEL R13, R13, RZ, P1 ;  /* 0x000000ff0d0d7208 */ /* 0x000fca0000800000 */
[-CC-:B------:R-:W-:Y:S02]  /*19a70*/  FFMA.FTZ R196, R32, R3.reuse, -R13.reuse ;  /* 0x0000000320c47223 */ /* 0x180fe4000001080d */
[----:B------:R-:W2:Y:S01]  /*19a80*/  LDL R32, [R1+0x70] ;  /* 0x0000700001207983 */ /* 0x000ea20000100800 */
[-CC-:B------:R-:W-:Y:S01]  /*19a90*/  FFMA.FTZ R208, R56, R3.reuse, -R13.reuse ;  /* 0x0000000338d07223 */ /* 0x180fe2000001080d */
[-CC-:B------:R-:W-:Y:S01]  /*19aa0*/  FFMA.FTZ R9, R57, R3.reuse, -R13.reuse ;  /* 0x0000000339097223 */ /* 0x180fe2000001080d */
[-C--:B------:R-:W-:Y:S01]  /*19ab0*/  FFMA.FTZ R210, R60, R3.reuse, -R13 ;  /* 0x000000033cd27223 */ /* 0x080fe2000001080d */
[----:B------:R-:W-:Y:S01]  /*19ac0*/  MUFU.EX2 R209, R209 ;  /* 0x000000d100d17308 */ /* 0x000fe20000000800 */
[-CC-:B------:R-:W-:Y:S01]  /*19ad0*/  FFMA.FTZ R14, R14, R3.reuse, -R7.reuse ;  /* 0x000000030e0e7223 */ /* 0x180fe20000010807 */
[----:B------:R-:W-:-:S06]  /*19ae0*/  FFMA.FTZ R205, R50, R3, -R7 ;  /* 0x0000000332cd7223 */ /* 0x000fcc0000010807 */
[----:B------:R3:W4:Y:S01]  /*19af0*/  MUFU.EX2 R36, R11 ;  /* 0x0000000b00247308 */ /* 0x0007220000000800 */
[----:B------:R-:W-:-:S07]  /*19b00*/  FFMA.FTZ R204, R48, R3, -R13 ;  /* 0x0000000330cc7223 */ /* 0x000fce000001080d */
[----:B------:R-:W-:Y:S01]  /*19b10*/  MUFU.EX2 R208, R208 ;  /* 0x000000d000d07308 */ /* 0x000fe20000000800 */
[----:B---3--:R-:W-:-:S07]  /*19b20*/  FFMA.FTZ R11, R70, R3, -R13 ;  /* 0x00000003460b7223 */ /* 0x008fce000001080d */
[----:B------:R-:W3:Y:S01]  /*19b30*/  MUFU.EX2 R9, R9 ;  /* 0x0000000900097308 */ /* 0x000ee20000000800 */
[----:B------:R-:W-:-:S07]  /*19b40*/  FFMA.FTZ R15, R72, R3, -R13 ;  /* 0x00000003480f7223 */ /* 0x000fce000001080d */
[----:B------:R-:W5:Y:S01]  /*19b50*/  MUFU.EX2 R211, R211 ;  /* 0x000000d300d37308 */ /* 0x000f620000000800 */
[----:B0-----:R-:W-:-:S07]  /*19b60*/  @P5 IMAD.HI.U32 R6, R69, R6, RZ ;  /* 0x0000000645065227 */ /* 0x001fce00078e00ff */
[----:B------:R-:W0:Y:S01]  /*19b70*/  MUFU.EX2 R210, R210 ;  /* 0x000000d200d27308 */ /* 0x000e220000000800 */
[-CC-:B------:R-:W-:Y:S01]  /*19b80*/  FFMA.FTZ R207, R54, R3.reuse, -R7.reuse ;  /* 0x0000000336cf7223 */ /* 0x180fe20000010807 */
[----:B------:R-:W-:-:S06]  /*19b90*/  FFMA.FTZ R193, R26, R3, -R7 ;  /* 0x000000031ac17223 */ /* 0x000fcc0000010807 */
[----:B------:R-:W0:Y:S01]  /*19ba0*/  MUFU.EX2 R14, R14 ;  /* 0x0000000e000e7308 */ /* 0x000e220000000800 */
[----:B------:R-:W-:Y:S01]  /*19bb0*/  FFMA.FTZ R206, R52, R3, -R13 ;  /* 0x0000000334ce7223 */ /* 0x000fe2000001080d */
[----:B------:R-:W-:-:S06]  /*19bc0*/  IMAD.MOV.U32 R26, RZ, RZ, R69 ;  /* 0x000000ffff1a7224 */ /* 0x000fcc00078e0045 */
[----:B------:R-:W0:Y:S01]  /*19bd0*/  MUFU.EX2 R11, R11 ;  /* 0x0000000b000b7308 */ /* 0x000e220000000800 */
[----:B-1----:R-:W-:Y:S01]  /*19be0*/  @P5 SHF.R.U32.HI R26, RZ, R31, R6 ;  /* 0x0000001fff1a5219 */ /* 0x002fe20000011606 */
[----:B----4-:R-:W-:-:S06]  /*19bf0*/  FADD.FTZ R6, R209, R36 ;  /* 0x00000024d1067221 */ /* 0x010fcc0000010000 */
[----:B------:R-:W1:Y:S01]  /*19c00*/  MUFU.EX2 R205, R205 ;  /* 0x000000cd00cd7308 */ /* 0x000e620000000800 */
[----:B------:R-:W-:Y:S01]  /*19c10*/  FFMA.FTZ R50, R8, R3, -R7 ;  /* 0x0000000308327223 */ /* 0x000fe20000010807 */
[----:B---3--:R-:W-:-:S06]  /*19c20*/  FADD.FTZ R31, R208, R9 ;  /* 0x00000009d01f7221 */ /* 0x008fcc0000010000 */
[----:B------:R-:W3:Y:S01]  /*19c30*/  MUFU.EX2 R204, R204 ;  /* 0x000000cc00cc7308 */ /* 0x000ee20000000800 */
[----:B------:R-:W-:Y:S01]  /*19c40*/  FFMA.FTZ R21, R74, R3, -R13 ;  /* 0x000000034a157223 */ /* 0x000fe2000001080d */
[----:B------:R-:W-:Y:S02]  /*19c50*/  VIADD R29, R0, 0x38840 ;  /* 0x00038840001d7836 */ /* 0x000fe40000000000 */
[----:B-----5:R-:W-:-:S04]  /*19c60*/  FADD.FTZ R33, R211, R6 ;  /* 0x00000006d3217221 */ /* 0x020fc80000010000 */
[----:B------:R-:W4:Y:S01]  /*19c70*/  MUFU.EX2 R28, R28 ;  /* 0x0000001c001c7308 */ /* 0x000f220000000800 */
[----:B------:R-:W-:Y:S01]  /*19c80*/  FFMA.FTZ R201, R42, R3, -R7 ;  /* 0x000000032ac97223 */ /* 0x000fe20000010807 */
[----:B0-----:R-:W-:-:S06]  /*19c90*/  FADD.FTZ R6, R210, R31 ;  /* 0x0000001fd2067221 */ /* 0x001fcc0000010000 */
[----:B------:R-:W0:Y:S01]  /*19ca0*/  MUFU.EX2 R15, R15 ;  /* 0x0000000f000f7308 */ /* 0x000e220000000800 */
[-C--:B------:R-:W-:Y:S01]  /*19cb0*/  FFMA.FTZ R195, R30, R3.reuse, -R7 ;  /* 0x000000031ec37223 */ /* 0x080fe20000010807 */
[----:B------:R-:W-:Y:S01]  /*19cc0*/  FFMA.FTZ R200, R40, R3, -R13 ;  /* 0x0000000328c87223 */ /* 0x000fe2000001080d */
[----:B------:R-:W-:-:S05]  /*19cd0*/  IADD3 R30, R26, R65, -R67 ;  /* 0x000000411a1e7210 */ /* 0x000fca0007ffe843 */
[----:B------:R-:W5:Y:S01]  /*19ce0*/  MUFU.EX2 R207, R207 ;  /* 0x000000cf00cf7308 */ /* 0x000f620000000800 */
[----:B------:R-:W-:Y:S01]  /*19cf0*/  PRMT R0, R228, 0x654, R29 ;  /* 0x00000654e4007816 */ /* 0x000fe2000000001d */
[----:B------:R-:W-:Y:S01]  /*19d00*/  FADD.FTZ R26, R14, R33 ;  /* 0x000000210e1a7221 */ /* 0x000fe20000010000 */
[----:B------:R-:W-:-:S05]  /*19d10*/  FFMA.FTZ R10, R10, R3, -R7 ;  /* 0x000000030a0a7223 */ /* 0x000fca0000010807 */
[----:B------:R-:W5:Y:S01]  /*19d20*/  MUFU.EX2 R206, R206 ;  /* 0x000000ce00ce7308 */ /* 0x000f620000000800 */
[----:B------:R-:W-:Y:S01]  /*19d30*/  FADD.FTZ R31, R11, R6 ;  /* 0x000000060b1f7221 */ /* 0x000fe20000010000 */
[-C--:B------:R-:W-:Y:S01]  /*19d40*/  FFMA.FTZ R25, R76, R3.reuse, -R13 ;  /* 0x000000034c197223 */ /* 0x080fe2000001080d */
[----:B------:R3:W-:Y:S05]  /*19d50*/  SYNCS.ARRIVE.TRANS64.RED.A1T0 RZ, [R0+URZ], RZ ;  /* 0x000000ff00ff79a7 */ /* 0x0007ea000810043f */
[----:B------:R-:W5:Y:S01]  /*19d60*/  MUFU.EX2 R50, R50 ;  /* 0x0000003200327308 */ /* 0x000f620000000800 */
[----:B-1----:R-:W-:Y:S01]  /*19d70*/  FADD.FTZ R33, R205, R26 ;  /* 0x0000001acd217221 */ /* 0x002fe20000010000 */
[----:B------:R-:W-:Y:S01]  /*19d80*/  FFMA.FTZ R203, R46, R3, -R7 ;  /* 0x000000032ecb7223 */ /* 0x000fe20000010807 */
[----:B---3--:R-:W-:-:S05]  /*19d90*/  FADD.FTZ R0, R204, R31 ;  /* 0x0000001fcc007221 */ /* 0x008fca0000010000 */
[----:B------:R-:W1:Y:S01]  /*19da0*/  MUFU.EX2 R21, R21 ;  /* 0x0000001500157308 */ /* 0x000e620000000800 */
[----:B------:R-:W-:Y:S01]  /*19db0*/  FFMA.FTZ R202, R44, R3, -R13 ;  /* 0x000000032cca7223 */ /* 0x000fe2000001080d */
[----:B----4-:R-:W-:-:S06]  /*19dc0*/  FADD.FTZ R6, R28, R33 ;  /* 0x000000211c067221 */ /* 0x010fcc0000010000 */
[----:B------:R-:W3:Y:S01]  /*19dd0*/  MUFU.EX2 R201, R201 ;  /* 0x000000c900c97308 */ /* 0x000ee20000000800 */
[----:B------:R-:W-:Y:S01]  /*19de0*/  FFMA.FTZ R12, R12, R3, -R7 ;  /* 0x000000030c0c7223 */ /* 0x000fe20000010807 */
[----:B0-----:R-:W-:-:S06]  /*19df0*/  FADD.FTZ R31, R15, R0 ;  /* 0x000000000f1f7221 */ /* 0x001fcc0000010000 */
[----:B------:R-:W0:Y:S01]  /*19e00*/  MUFU.EX2 R200, R200 ;  /* 0x000000c800c87308 */ /* 0x000e220000000800 */
[----:B------:R-:W-:Y:S01]  /*19e10*/  FFMA.FTZ R27, R78, R3, -R13 ;  /* 0x000000034e1b7223 */ /* 0x000fe2000001080d */
[----:B-----5:R-:W-:-:S06]  /*19e20*/  FADD.FTZ R33, R207, R6 ;  /* 0x00000006cf217221 */ /* 0x020fcc0000010000 */
[----:B------:R-:W4:Y:S01]  /*19e30*/  MUFU.EX2 R10, R10 ;  /* 0x0000000a000a7308 */ /* 0x000f220000000800 */
[----:B------:R-:W-:Y:S01]  /*19e40*/  FFMA.FTZ R197, R34, R3, -R7 ;  /* 0x0000000322c57223 */ /* 0x000fe20000010807 */
[----:B------:R-:W-:-:S06]  /*19e50*/  FADD.FTZ R0, R206, R31 ;  /* 0x0000001fce007221 */ /* 0x000fcc0000010000 */
[----:B------:R-:W5:Y:S01]  /*19e60*/  MUFU.EX2 R25, R25 ;  /* 0x0000001900197308 */ /* 0x000f620000000800 */
[----:B------:R-:W-:Y:S01]  /*19e70*/  FADD.FTZ R6, R50, R33 ;  /* 0x0000002132067221 */ /* 0x000fe20000010000 */
[----:B------:R-:W-:-:S06]  /*19e80*/  FFMA.FTZ R20, R20, R3, -R7 ;  /* 0x0000000314147223 */ /* 0x000fcc0000010807 */
[----:B------:R-:W5:Y:S01]  /*19e90*/  MUFU.EX2 R203, R203 ;  /* 0x000000cb00cb7308 */ /* 0x000f620000000800 */
[----:B-1----:R-:W-:-:S07]  /*19ea0*/  FADD.FTZ R31, R21, R0 ;  /* 0x00000000151f7221 */ /* 0x002fce0000010000 */
[----:B------:R-:W1:Y:S01]  /*19eb0*/  MUFU.EX2 R202, R202 ;  /* 0x000000ca00ca7308 */ /* 0x000e620000000800 */
[----:B------:R-:W-:Y:S01]  /*19ec0*/  FFMA.FTZ R80, R80, R3, -R13 ;  /* 0x0000000350507223 */ /* 0x000fe2000001080d */
[----:B---3--:R-:W-:-:S06]  /*19ed0*/  FADD.FTZ R33, R201, R6 ;  /* 0x00000006c9217221 */ /* 0x008fcc0000010000 */
[----:B------:R-:W3:Y:S01]  /*19ee0*/  MUFU.EX2 R12, R12 ;  /* 0x0000000c000c7308 */ /* 0x000ee20000000800 */
[----:B0-----:R-:W-:Y:S01]  /*19ef0*/  FADD.FTZ R0, R200, R31 ;  /* 0x0000001fc8007221 */ /* 0x001fe20000010000 */
[----:B------:R-:W-:-:S06]  /*19f00*/  FFMA.FTZ R198, R68, R3, -R13 ;  /* 0x0000000344c67223 */ /* 0x000fcc000001080d */
[----:B------:R-:W0:Y:S01]  /*19f10*/  MUFU.EX2 R27, R27 ;  /* 0x0000001b001b7308 */ /* 0x000e220000000800 */
[-C--:B------:R-:W-:Y:S01]  /*19f20*/  FFMA.FTZ R199, R38, R3.reuse, -R7 ;  /* 0x0000000326c77223 */ /* 0x080fe20000010807 */
[----:B------:R-:W-:Y:S01]  /*19f30*/  FFMA.FTZ R192, R24, R3, -R13 ;  /* 0x0000000318c07223 */ /* 0x000fe2000001080d */
[----:B----4-:R-:W-:-:S05]  /*19f40*/  FADD.FTZ R24, R10, R33 ;  /* 0x000000210a187221 */ /* 0x010fca0000010000 */
[----:B------:R-:W4:Y:S01]  /*19f50*/  MUFU.EX2 R197, R197 ;  /* 0x000000c500c57308 */ /* 0x000f220000000800 */
[----:B-----5:R-:W-:-:S07]  /*19f60*/  FADD.FTZ R31, R25, R0 ;  /* 0x00000000191f7221 */ /* 0x020fce0000010000 */
[----:B------:R-:W5:Y:S01]  /*19f70*/  MUFU.EX2 R196, R196 ;  /* 0x000000c400c47308 */ /* 0x000f620000000800 */
[-C--:B------:R-:W-:Y:S01]  /*19f80*/  FFMA.FTZ R34, R58, R3.reuse, -R7 ;  /* 0x000000033a227223 */ /* 0x080fe20000010807 */
[----:B------:R-:W-:Y:S01]  /*19f90*/  FFMA.FTZ R82, R82, R3, -R13 ;  /* 0x0000000352527223 */ /* 0x000fe2000001080d */
[----:B------:R-:W-:-:S05]  /*19fa0*/  FADD.FTZ R33, R203, R24 ;  /* 0x00000018cb217221 */ /* 0x000fca0000010000 */
[----:B------:R-:W5:Y:S01]  /*19fb0*/  MUFU.EX2 R20, R20 ;  /* 0x0000001400147308 */ /* 0x000f620000000800 */
[----:B-1----:R-:W-:-:S07]  /*19fc0*/  FADD.FTZ R0, R202, R31 ;  /* 0x0000001fca007221 */ /* 0x002fce0000010000 */
[----:B------:R-:W1:Y:S01]  /*19fd0*/  MUFU.EX2 R29, R80 ;  /* 0x00000050001d7308 */ /* 0x000e620000000800 */
[-CC-:B------:R-:W-:Y:S01]  /*19fe0*/  FFMA.FTZ R8, R64, R3.reuse, -R7.reuse ;  /* 0x0000000340087223 */ /* 0x180fe20000010807 */
[----:B------:R-:W-:Y:S01]  /*19ff0*/  FFMA.FTZ R66, R66, R3, -R7 ;  /* 0x0000000342427223 */ /* 0x000fe20000010807 */
[----:B---3--:R-:W-:-:S05]  /*1a000*/  FADD.FTZ R24, R12, R33 ;  /* 0x000000210c187221 */ /* 0x008fca0000010000 */
[----:B------:R-:W3:Y:S01]  /*1a010*/  MUFU.EX2 R198, R198 ;  /* 0x000000c600c67308 */ /* 0x000ee20000000800 */
[----:B0-----:R-:W-:-:S07]  /*1a020*/  FADD.FTZ R31, R27, R0 ;  /* 0x000000001b1f7221 */ /* 0x001fce0000010000 */
[----:B------:R-:W0:Y:S01]  /*1a030*/  MUFU.EX2 R199, R199 ;  /* 0x000000c700c77308 */ /* 0x000e220000000800 */
[----:B------:R-:W-:-:S04]  /*1a040*/  IMAD.HI R30, R30, 0x66666667, RZ ;  /* 0x666666671e1e7827 */ /* 0x000fc800078e02ff */
[-C--:B------:R-:W-:Y:S01]  /*1a050*/  FFMA.FTZ R62, R62, R3.reuse, -R13 ;  /* 0x000000033e3e7223 */ /* 0x080fe2000001080d */
[----:B----4-:R-:W-:Y:S02]  /*1a060*/  FADD.FTZ R33, R197, R24 ;  /* 0x00000018c5217221 */ /* 0x010fe40000010000 */
[----:B------:R-:W4:Y:S01]  /*1a070*/  MUFU.EX2 R7, R82 ;  /* 0x0000005200077308 */ /* 0x000f220000000800 */
[----:B-----5:R-:W-:Y:S01]  /*1a080*/  FADD.FTZ R0, R196, R31 ;  /* 0x0000001fc4007221 */ /* 0x020fe20000010000 */
[----:B------:R-:W-:-:S06]  /*1a090*/  FFMA.FTZ R84, R84, R3, -R13 ;  /* 0x0000000354547223 */ /* 0x000fcc000001080d */
[----:B------:R-:W5:Y:S01]  /*1a0a0*/  MUFU.EX2 R34, R34 ;  /* 0x0000002200227308 */ /* 0x000f620000000800 */
[----:B------:R-:W-:Y:S01]  /*1a0b0*/  FFMA.FTZ R86, R86, R3, -R13 ;  /* 0x0000000356567223 */ /* 0x000fe2000001080d */
[----:B------:R-:W-:Y:S01]  /*1a0c0*/  F2FP.F16.F32.PACK_AB R211, R14, R211 ;  /* 0x000000d30ed3723e */ /* 0x000fe200000000ff */
[----:B------:R-:W-:-:S05]  /*1a0d0*/  FADD.FTZ R14, R20, R33 ;  /* 0x00000021140e7221 */ /* 0x000fca0000010000 */
[----:B------:R-:W5:Y:S01]  /*1a0e0*/  MUFU.EX2 R192, R192 ;  /* 0x000000c000c07308 */ /* 0x000f620000000800 */
[----:B------:R-:W-:Y:S01]  /*1a0f0*/  SHF.R.U32.HI R35, RZ, 0x1f, R30 ;  /* 0x0000001fff237819 */ /* 0x000fe2000001161e */
[----:B-1----:R-:W-:-:S06]  /*1a100*/  FADD.FTZ R33, R29, R0 ;  /* 0x000000001d217221 */ /* 0x002fcc0000010000 */
[----:B------:R-:W1:Y:S01]  /*1a110*/  MUFU.EX2 R193, R193 ;  /* 0x000000c100c17308 */ /* 0x000e620000000800 */
[----:B------:R-:W-:Y:S01]  /*1a120*/  LEA.HI.SX32 R6, R30, R35, 0x1b ;  /* 0x000000231e067211 */ /* 0x000fe200078fdaff */
[----:B---3--:R-:W-:-:S06]  /*1a130*/  FADD.FTZ R0, R198, R33 ;  /* 0x00000021c6007221 */ /* 0x008fcc0000010000 */
[----:B------:R-:W3:Y:S01]  /*1a140*/  MUFU.EX2 R13, R62 ;  /* 0x0000003e000d7308 */ /* 0x000ee20000000800 */
[----:B0-----:R-:W-:-:S07]  /*1a150*/  FADD.FTZ R35, R199, R14 ;  /* 0x0000000ec7237221 */ /* 0x001fce0000010000 */
[----:B------:R-:W0:Y:S01]  /*1a160*/  MUFU.EX2 R8, R8 ;  /* 0x0000000800087308 */ /* 0x000e220000000800 */
[----:B------:R-:W-:Y:S01]  /*1a170*/  F2FP.F16.F32.PACK_AB R208, R9, R208 ;  /* 0x000000d009d0723e */ /* 0x000fe200000000ff */
[----:B----4-:R-:W-:Y:S01]  /*1a180*/  FADD.FTZ R9, R7, R0 ;  /* 0x0000000007097221 */ /* 0x010fe20000010000 */
[----:B------:R-:W-:Y:S01]  /*1a190*/  F2FP.F16.F32.PACK_AB R201, R10, R201 ;  /* 0x000000c90ac9723e */ /* 0x000fe200000000ff */
[----:B-----5:R-:W-:Y:S02]  /*1a1a0*/  FADD.FTZ R10, R34, R35 ;  /* 0x00000023220a7221 */ /* 0x020fe40000010000 */
[----:B------:R-:W-:Y:S02]  /*1a1b0*/  FADD.FTZ R0, R192, R9 ;  /* 0x00000009c0007221 */ /* 0x000fe40000010000 */
[----:B-1----:R-:W-:Y:S01]  /*1a1c0*/  FADD.FTZ R9, R193, R10 ;  /* 0x0000000ac1097221 */ /* 0x002fe20000010000 */
[----:B------:R-:W-:Y:S01]  /*1a1d0*/  F2FP.F16.F32.PACK_AB R210, R11, R210 ;  /* 0x000000d20bd2723e */ /* 0x000fe200000000ff */
[----:B------:R-:W-:Y:S01]  /*1a1e0*/  MUFU.EX2 R195, R195 ;  /* 0x000000c300c37308 */ /* 0x000fe20000000800 */
[----:B---3--:R-:W-:Y:S01]  /*1a1f0*/  FADD.FTZ R11, R13, R0 ;  /* 0x000000000d0b7221 */ /* 0x008fe20000010000 */
[----:B0-----:R-:W-:-:S06]  /*1a200*/  FADD.FTZ R0, R8, R9 ;  /* 0x0000000908007221 */ /* 0x001fcc0000010000 */
[----:B------:R-:W0:Y:S01]  /*1a210*/  MUFU.EX2 R84, R84 ;  /* 0x0000005400547308 */ /* 0x000e220000000800 */
[----:B------:R-:W-:Y:S01]  /*1a220*/  VIADD R9, R2, 0xfffffffe ;  /* 0xfffffffe02097836 */ /* 0x000fe20000000000 */
[----:B--2---:R-:W-:-:S06]  /*1a230*/  VIMNMX R32, R32, R6, !PT ;  /* 0x0000000620207248 */ /* 0x004fcc0007fe0100 */
[----:B------:R-:W1:Y:S01]  /*1a240*/  MUFU.EX2 R31, R86 ;  /* 0x00000056001f7308 */ /* 0x000e620000000800 */
[----:B------:R-:W-:-:S07]  /*1a250*/  ISETP.GE.AND P1, PT, R9, R32, PT ;  /* 0x000000200900720c */ /* 0x000fce0003f26270 */
[----:B------:R-:W2:Y:S01]  /*1a260*/  MUFU.EX2 R66, R66 ;  /* 0x0000004200427308 */ /* 0x000ea20000000800 */
[----:B------:R-:W-:Y:S01]  /*1a270*/  F2FP.F16.F32.PACK_AB R198, R7, R198 ;  /* 0x000000c607c6723e */ /* 0x000fe200000000ff */
[----:B0-----:R-:W-:Y:S01]  /*1a280*/  FADD.FTZ R10, R84, R11 ;  /* 0x0000000b540a7221 */ /* 0x001fe20000010000 */
[----:B------:R-:W-:Y:S01]  /*1a290*/  FADD.FTZ R7, R195, R0 ;  /* 0x00000000c3077221 */ /* 0x000fe20000010000 */
[----:B------:R-:W-:Y:S01]  /*1a2a0*/  BSSY B0, `(.L_x_2869) ;  /* 0x000055c000007945 */ /* 0x000fe20003800000 */
[----:B------:R-:W-:Y:S01]  /*1a2b0*/  F2FP.F16.F32.PACK_AB R197, R20, R197 ;  /* 0x000000c514c5723e */ /* 0x000fe200000000ff */
[----:B------:R0:W-:Y:S01]  /*1a2c0*/  STL [R1+0x50], R32 ;  /* 0x0000502001007387 */ /* 0x0001e20000100800 */
[----:B------:R-:W-:Y:S01]  /*1a2d0*/  F2FP.F16.F32.PACK_AB R206, R21, R206 ;  /* 0x000000ce15ce723e */ /* 0x000fe200000000ff */
[----:B------:R-:W-:Y:S01]  /*1a2e0*/  IMAD.MOV.U32 R2, RZ, RZ, 0x3f800000 ;  /* 0x3f800000ff027424 */ /* 0x000fe200078e00ff */
[----:B------:R-:W-:Y:S01]  /*1a2f0*/  F2FP.F16.F32.PACK_AB R209, R36, R209 ;  /* 0x000000d124d1723e */ /* 0x000fe200000000ff */
[----:B-1----:R-:W-:Y:S01]  /*1a300*/  FADD.FTZ R21, R31, R10 ;  /* 0x0000000a1f157221 */ /* 0x002fe20000010000 */
[----:B------:R-:W-:-:S02]  /*1a310*/  F2FP.F16.F32.PACK_AB R205, R28, R205 ;  /* 0x000000cd1ccd723e */ /* 0x000fc400000000ff */
[----:B------:R-:W-:Y:S02]  /*1a320*/  CS2R R150, SRZ ;  /* 0x0000000000967805 */ /* 0x000fe4000001ff00 */
[----:B------:R-:W-:Y:S02]  /*1a330*/  F2FP.F16.F32.PACK_AB R207, R50, R207 ;  /* 0x000000cf32cf723e */ /* 0x000fe400000000ff */
[----:B------:R-:W-:Y:S02]  /*1a340*/  CS2R R148, SRZ ;  /* 0x0000000000947805 */ /* 0x000fe4000001ff00 */
[----:B------:R-:W-:Y:S02]  /*1a350*/  F2FP.F16.F32.PACK_AB R199, R34, R199 ;  /* 0x000000c722c7723e */ /* 0x000fe400000000ff */
[----:B------:R-:W-:Y:S02]  /*1a360*/  CS2R R146, SRZ ;  /* 0x0000000000927805 */ /* 0x000fe4000001ff00 */
[----:B------:R-:W-:Y:S01]  /*1a370*/  F2FP.F16.F32.PACK_AB R200, R25, R200 ;  /* 0x000000c819c8723e */ /* 0x000fe200000000ff */
[----:B--2---:R-:W-:Y:S01]  /*1a380*/  FADD.FTZ R20, R66, R7 ;  /* 0x0000000742147221 */ /* 0x004fe20000010000 */
[----:B------:R-:W-:-:S02]  /*1a390*/  F2FP.F16.F32.PACK_AB R202, R27, R202 ;  /* 0x000000ca1bca723e */ /* 0x000fc400000000ff */
[----:B------:R-:W-:Y:S02]  /*1a3a0*/  CS2R R144, SRZ ;  /* 0x0000000000907805 */ /* 0x000fe4000001ff00 */
[----:B------:R-:W-:Y:S02]  /*1a3b0*/  F2FP.F16.F32.PACK_AB R196, R29, R196 ;  /* 0x000000c41dc4723e */ /* 0x000fe400000000ff */
[----:B------:R-:W-:Y:S02]  /*1a3c0*/  CS2R R142, SRZ ;  /* 0x00000000008e7805 */ /* 0x000fe4000001ff00 */
[----:B------:R-:W-:Y:S02]  /*1a3d0*/  F2FP.F16.F32.PACK_AB R194, R31, R84 ;  /* 0x000000541fc2723e */ /* 0x000fe400000000ff */
[----:B------:R-:W-:Y:S02]  /*1a3e0*/  CS2R R140, SRZ ;  /* 0x00000000008c7805 */ /* 0x000fe4000001ff00 */
[----:B------:R-:W-:-:S02]  /*1a3f0*/  F2FP.F16.F32.PACK_AB R195, R66, R195 ;  /* 0x000000c342c3723e */ /* 0x000fc400000000ff */
[----:B------:R-:W-:Y:S02]  /*1a400*/  CS2R R138, SRZ ;  /* 0x00000000008a7805 */ /* 0x000fe4000001ff00 */
[----:B------:R-:W-:Y:S02]  /*1a410*/  @P5 LOP3.LUT R18, R18, 0x10, RZ, 0xfc, !PT ;  /* 0x0000001012125812 */ /* 0x000fe400078efcff */
[----:B------:R-:W-:Y:S02]  /*1a420*/  CS2R R136, SRZ ;  /* 0x0000000000887805 */ /* 0x000fe4000001ff00 */
[----:B------:R-:W-:Y:S02]  /*1a430*/  F2FP.F16.F32.PACK_AB R203, R12, R203 ;  /* 0x000000cb0ccb723e */ /* 0x000fe400000000ff */
[----:B------:R-:W-:Y:S02]  /*1a440*/  CS2R R134, SRZ ;  /* 0x0000000000867805 */ /* 0x000fe4000001ff00 */
[----:B------:R-:W-:-:S02]  /*1a450*/  F2FP.F16.F32.PACK_AB R204, R15, R204 ;  /* 0x000000cc0fcc723e */ /* 0x000fc400000000ff */
[----:B------:R-:W-:Y:S02]  /*1a460*/  CS2R R132, SRZ ;  /* 0x0000000000847805 */ /* 0x000fe4000001ff00 */
[----:B------:R-:W-:Y:S02]  /*1a470*/  F2FP.F16.F32.PACK_AB R192, R13, R192 ;  /* 0x000000c00dc0723e */ /* 0x000fe400000000ff */
[----:B------:R-:W-:Y:S02]  /*1a480*/  CS2R R130, SRZ ;  /* 0x0000000000827805 */ /* 0x000fe4000001ff00 */
[----:B------:R-:W-:Y:S02]  /*1a490*/  F2FP.F16.F32.PACK_AB R193, R8, R193 ;  /* 0x000000c108c1723e */ /* 0x000fe400000000ff */
[----:B------:R-:W-:Y:S02]  /*1a4a0*/  CS2R R128, SRZ ;  /* 0x0000000000807805 */ /* 0x000fe4000001ff00 */
[----:B------:R-:W-:-:S02]  /*1a4b0*/  MOV R0, 0x3f800000 ;  /* 0x3f80000000007802 */ /* 0x000fc40000000f00 */
        /* <DEDUP_REMOVED lines=47> */
[----:B0-----:R-:W-:-:S02]  /*1a7b0*/  CS2R R32, SRZ ;  /* 0x0000000000207805 */ /* 0x001fc4000001ff00 */
[----:B------:R-:W-:Y:S02]  /*1a7c0*/  CS2R R30, SRZ ;  /* 0x00000000001e7805 */ /* 0x000fe4000001ff00 */
[----:B------:R-:W-:Y:S02]  /*1a7d0*/  CS2R R28, SRZ ;  /* 0x00000000001c7805 */ /* 0x000fe4000001ff00 */
[----:B------:R-:W-:Y:S02]  /*1a7e0*/  CS2R R26, SRZ ;  /* 0x00000000001a7805 */ /* 0x000fe4000001ff00 */
[----:B------:R-:W-:Y:S01]  /*1a7f0*/  CS2R R24, SRZ ;  /* 0x0000000000187805 */ /* 0x000fe2000001ff00 */
[----:B------:R-:W-:Y:S06]  /*1a800*/  @!P1 BRA `(.L_x_2870) ;  /* 0x0000005000149947 */ /* 0x000fec0003800000 */
[----:B------:R-:W-:Y:S01]  /*1a810*/  BSSY B1, `(.L_x_2870) ;  /* 0x0000504000017945 */ /* 0x000fe20003800000 */
[----:B------:R-:W-:Y:S01]  /*1a820*/  IMAD.MOV.U32 R15, RZ, RZ, R4 ;  /* 0x000000ffff0f7224 */ /* 0x000fe200078e0004 */
[----:B------:R-:W-:Y:S01]  /*1a830*/  MOV R2, 0x3f800000 ;  /* 0x3f80000000027802 */ /* 0x000fe20000000f00 */
[----:B------:R-:W-:Y:S02]  /*1a840*/  IMAD.MOV.U32 R14, RZ, RZ, R5 ;  /* 0x000000ffff0e7224 */ /* 0x000fe400078e0005 */
[----:B------:R-:W-:Y:S02]  /*1a850*/  IMAD.MOV.U32 R11, RZ, RZ, R226 ;  /* 0x000000ffff0b7224 */ /* 0x000fe400078e00e2 */
[----:B------:R-:W-:Y:S02]  /*1a860*/  IMAD.MOV.U32 R8, RZ, RZ, R220 ;  /* 0x000000ffff087224 */ /* 0x000fe400078e00dc */
[----:B------:R-:W-:-:S07]  /*1a870*/  IMAD.MOV.U32 R151, RZ, RZ, RZ ;  /* 0x000000ffff977224 */ /* 0x000fce00078e00ff */
.L_x_2883:
[----:B------:R-:W-:-:S04]  /*1a880*/  ISETP.NE.AND P1, PT, R8, 0x1, PT ;  /* 0x000000010800780c */ /* 0x000fc80003f25270 */
[----:B------:R-:W-:-:S04]  /*1a890*/  SEL R226, RZ, 0x1, P1 ;  /* 0x00000001ffe27807 */ /* 0x000fc80000800000 */
[----:B------:R-:W-:Y:S01]  /*1a8a0*/  LOP3.LUT R226, R11, R226, RZ, 0x3c, !PT ;  /* 0x000000e20be27212 */ /* 0x000fe200078e3cff */
[----:B------:R-:W-:Y:S06]  /*1a8b0*/  @!P0 BRA `(.L_x_2871) ;  /* 0x0000000000048947 */ /* 0x000fec0003800000 */
[----:B------:R-:W-:Y:S01]  /*1a8c0*/  BPT.TRAP 0x1 ;  /* 0x000000040000795c */ /* 0x000fe20000300000 */
.L_x_2871:
        /* <DEDUP_REMOVED lines=8> */
.L_x_2872:
[----:B------:R-:W-:Y:S01]  /*1a950*/  IMAD R4, R220, 0xa00, R229 ;  /* 0x00000a00dc047824 */ /* 0x000fe200078e02e5 */
[----:B------:R-:W-:Y:S01]  /*1a960*/  BSSY B2, `(.L_x_2873) ;  /* 0x0000006000027945 */ /* 0x000fe20003800000 */
[----:B------:R-:W-:Y:S02]  /*1a970*/  MOV R5, 0x40000040 ;  /* 0x4000004000057802 */ /* 0x000fe40000000f00 */
[----:B------:R-:W-:Y:S01]  /*1a980*/  VIADD R6, R4, 0x80 ;  /* 0x0000008004067836 */ /* 0x000fe20000000000 */
[----:B-1----:R-:W-:Y:S06]  /*1a990*/  @P1 BRA `(.L_x_2874) ;  /* 0x0000000000081947 */ /* 0x002fec0003800000 */
[----:B------:R-:W1:Y:S02]  /*1a9a0*/  SYNCS.PHASECHK.TRANS64.TRYWAIT P1, [R10+URZ+0x38830], R3 ;  /* 0x038830030a0075a7 */ /* 0x000e64000802017f */
[----:B-1----:R-:W-:Y:S05]  /*1a9b0*/  @!P1 BRA `(.L_x_2875) ;  /* 0x00000194003c9947 */ /* 0x002fea0003800000 */
.L_x_2874:
[----:B------:R-:W-:Y:S05]  /*1a9c0*/  BSYNC B2 ;  /* 0x0000000000027941 */ /* 0x000fea0003800000 */
.L_x_2873:
[----:B------:R-:W2:Y:S04]  /*1a9d0*/  LDL.64 R152, [R1+0x38] ;  /* 0x0000380001987983 */ /* 0x000ea80000100a00 */
[----:B------:R-:W3:Y:S04]  /*1a9e0*/  LDL.64 R156, [R1+0x48] ;  /* 0x00004800019c7983 */ /* 0x000ee80000100a00 */
[----:B------:R-:W4:Y:S01]  /*1a9f0*/  LDL.64 R154, [R1+0x40] ;  /* 0x00004000019a7983 */ /* 0x000f220000100a00 */
[----:B------:R-:W-:Y:S02]  /*1aa00*/  R2UR UR10, R4 ;  /* 0x00000000040a72ca */ /* 0x000fe400000e0000 */
[----:B------:R-:W-:Y:S01]  /*1aa10*/  R2UR UR11, R5 ;  /* 0x00000000050b72ca */ /* 0x000fe200000e0000 */
[----:B------:R-:W-:Y:S01]  /*1aa20*/  WARPGROUP.ARRIVE ;  /* 0x00000000000079c5 */ /* 0x000fe20000000000 */
[----:B------:R-:W-:Y:S01]  /*1aa30*/  IMAD.MOV.U32 R7, RZ, RZ, 0x40000040 ;  /* 0x40000040ff077424 */ /* 0x000fe200078e00ff */
[----:B------:R-:W-:-:S04]  /*1aa40*/  R2UR UR6, R6 ;  /* 0x00000000060672ca */ /* 0x000fc800000e0000 */
[----:B------:R-:W-:Y:S01]  /*1aa50*/  R2UR UR7, R7 ;  /* 0x00000000070772ca */ /* 0x000fe200000e0000 */
[C---:B------:R-:W-:Y:S01]  /*1aa60*/  VIADD R6, R4.reuse, 0x100 ;  /* 0x0000010004067836 */ /* 0x040fe20000000000 */
[----:B------:R-:W-:Y:S01]  /*1aa70*/  MOV R13, 0x40000040 ;  /* 0x40000040000d7802 */ /* 0x000fe20000000f00 */
[----:B------:R-:W-:Y:S01]  /*1aa80*/  VIADD R12, R4, 0x180 ;  /* 0x00000180040c7836 */ /* 0x000fe20000000000 */
[----:B--2---:R-:W-:Y:S02]  /*1aa90*/  R2UR UR46, R152 ;  /* 0x00000000982e72ca */ /* 0x004fe400000e0000 */
[----:B------:R-:W-:Y:S02]  /*1aaa0*/  R2UR UR47, R153 ;  /* 0x00000000992f72ca */ /* 0x000fe400000e0000 */
        /* <DEDUP_REMOVED lines=25> */
[----:B------:R-:W-:Y:S02]  /*1ac40*/  VIADD R6, R4, 0x200 ;  /* 0x0000020004067836 */ /* 0x000fe40000000000 */
[----:B------:R-:W-:-:S03]  /*1ac50*/  IMAD.MOV.U32 R7, RZ, RZ, 0x40000040 ;  /* 0x40000040ff077424 */ /* 0x000fc600078e00ff */
[----:B------:R-:W-:Y:S02]  /*1ac60*/  R2UR UR34, R6 ;  /* 0x00000000062272ca */ /* 0x000fe400000e0000 */
[----:B------:R-:W-:Y:S02]  /*1ac70*/  R2UR UR35, R7 ;  /* 0x00000000072372ca */ /* 0x000fe400000e0000 */
[----:B----4-:R-:W-:Y:S02]  /*1ac80*/  R2UR UR28, R154 ;  /* 0x000000009a1c72ca */ /* 0x010fe400000e0000 */
[----:B------:R-:W-:Y:S01]  /*1ac90*/  R2UR UR29, R155 ;  /* 0x000000009b1d72ca */ /* 0x000fe200000e0000 */
[----:B------:R-:W-:Y:S01]  /*1aca0*/  UMOV UR32, UR12 ;  /* 0x0000000c00207c82 */ /* 0x000fe20008000000 */
[----:B------:R-:W-:Y:S01]  /*1acb0*/  UMOV UR33, UR13 ;  /* 0x0000000d00217c82 */ /* 0x000fe20008000000 */
[----:B------:R-:W-:Y:S02]  /*1acc0*/  WARPGROUP.DEPBAR.LE gsb0, 0x0 ;  /* 0x00008000000079c5 */ /* 0x000fe40000010000 */
[----:B------:R-:W-:Y:S01]  /*1acd0*/  VIADD R12, R4, 0x2 ;  /* 0x00000002040c7836 */ /* 0x000fe20000000000 */
[----:B--2---:R-:W-:-:S02]  /*1ace0*/  R2UR UR42, R152 ;  /* 0x00000000982a72ca */ /* 0x004fc400000e0000 */
        /* <DEDUP_REMOVED lines=42> */
[----:B------:R-:W-:Y:S01]  /*1af90*/  VIADD R6, R4, 0x4 ;  /* 0x0000000404067836 */ /* 0x000fe20000000000 */
[----:B------:R-:W-:Y:S01]  /*1afa0*/  UMOV UR8, UR46 ;  /* 0x0000002e00087c82 */ /* 0x000fe20008000000 */
[----:B------:R-:W-:Y:S01]  /*1afb0*/  IMAD.MOV.U32 R7, RZ, RZ, 0x40000040 ;  /* 0x40000040ff077424 */ /* 0x000fe200078e00ff */
        /* <DEDUP_REMOVED lines=13> */
[----:B------:R-:W-:Y:S01]  /*1b090*/  VIADD R6, R4, 0x84 ;  /* 0x0000008404067836 */ /* 0x000fe20000000000 */
[----:B------:R-:W-:Y:S01]  /*1b0a0*/  UMOV UR33, UR47 ;  /* 0x0000002f00217c82 */ /* 0x000fe20008000000 */
[----:B------:R-:W2:Y:S01]  /*1b0b0*/  LDL.64 R12, [R1+0x28] ;  /* 0x00002800010c7983 */ /* 0x000ea20000100a00 */
[----:B------:R-:W-:-:S02]  /*1b0c0*/  WARPGROUP.DEPBAR.LE gsb0, 0x0 ;  /* 0x00008000000079c5 */ /* 0x000fc40000010000 */
[----:B------:R-:W-:-:S07]  /*1b0d0*/  WARPGROUP.ARRIVE ;  /* 0x00000000000079c5 */ /* 0x000fce0000000000 */
[----:B------:R-:W-:Y:S01]  /*1b0e0*/  HGMMA.64x16x16.F32 R184, gdesc[UR8], R184, gsb0 ;  /* 0x0020000008b879f0 */ /* 0x000fe200080008b8 */
[----:B------:R-:W-:Y:S02]  /*1b0f0*/  MOV R7, 0x40000040 ;  /* 0x4000004000077802 */ /* 0x000fe40000000f00 */
        /* <DEDUP_REMOVED lines=170> */
[----:B------:R-:W-:Y:S02]  /*1bba0*/  VIADD R6, R4, 0x284 ;  /* 0x0000028404067836 */ /* 0x000fe40000000000 */
[----:B------:R-:W-:-:S03]  /*1bbb0*/  IMAD.MOV.U32 R7, RZ, RZ, 0x40000040 ;  /* 0x40000040ff077424 */ /* 0x000fc600078e00ff */
        /* <DEDUP_REMOVED lines=95> */
[----:B------:R-:W2:Y:S01]  /*1c1b0*/  LDL.64 R12, [R1] ;  /* 0x00000000010c7983 */ /* 0x000ea20000100a00 */
[----:B------:R-:W-:Y:S02]  /*1c1c0*/  R2UR UR10, R6 ;  /* 0x00000000060a72ca */ /* 0x000fe400000e0000 */
[----:B------:R-:W-:-:S06]  /*1c1d0*/  R2UR UR11, R7 ;  /* 0x00000000070b72ca */ /* 0x000fcc00000e0000 */
[----:B------:R-:W-:Y:S02]  /*1c1e0*/  UMOV UR8, UR46 ;  /* 0x0000002e00087c82 */ /* 0x000fe40008000000 */
[----:B------:R-:W-:Y:S01]  /*1c1f0*/  UMOV UR9, UR47 ;  /* 0x0000002f00097c82 */ /* 0x000fe20008000000 */
[----:B------:R-:W-:Y:S02]  /*1c200*/  WARPGROUP.DEPBAR.LE gsb0, 0x0 ;  /* 0x00008000000079c5 */ /* 0x000fe40000010000 */
[----:B------:R-:W-:-:S06]  /*1c210*/  WARPGROUP.ARRIVE ;  /* 0x00000000000079c5 */ /* 0x000fcc0000000000 */
        /* <DEDUP_REMOVED lines=485> */
.L_x_2876:
[----:B------:R-:W-:Y:S01]  /*1e070*/  SHF.L.U32 R0, R11, 0x1f, RZ ;  /* 0x0000001f0b007819 */ /* 0x000fe200000006ff */
[----:B------:R-:W-:-:S04]  /*1e080*/  IMAD R6, R8, 0x8, R23 ;  /* 0x0000000808067824 */ /* 0x000fc800078e0217 */
[----:B------:R2:W3:Y:S01]  /*1e090*/  SYNCS.PHASECHK.TRANS64.TRYWAIT P1, [R6+URZ+0x38850], R0 ;  /* 0x03885000060075a7 */ /* 0x0004e2000802017f */
[----:B------:R-:W-:Y:S05]  /*1e0a0*/  @!P0 BRA `(.L_x_2877) ;  /* 0x0000000000048947 */ /* 0x000fea0003800000 */
[----:B------:R-:W-:Y:S01]  /*1e0b0*/  BPT.TRAP 0x1 ;  /* 0x000000040000795c */ /* 0x000fe20000300000 */
.L_x_2877:
[----:B------:R-:W-:Y:S04]  /*1e0c0*/  BSSY B2, `(.L_x_2878) ;  /* 0x0000004000027945 */ /* 0x000fe80003800000 */
[----:B---3--:R-:W-:Y:S05]  /*1e0d0*/  @P1 BRA `(.L_x_2879) ;  /* 0x0000000000081947 */ /* 0x008fea0003800000 */
[----:B------:R-:W3:Y:S02]  /*1e0e0*/  SYNCS.PHASECHK.TRANS64.TRYWAIT P1, [R6+URZ+0x38850], R0 ;  /* 0x03885000060075a7 */ /* 0x000ee4000802017f */
[----:B---3--:R-:W-:Y:S05]  /*1e0f0*/  @!P1 BRA `(.L_x_2880) ;  /* 0x0000015c00809947 */ /* 0x008fea0003800000 */
.L_x_2879:
[----:B------:R-:W-:Y:S05]  /*1e100*/  BSYNC B2 ;  /* 0x0000000000027941 */ /* 0x000fea0003800000 */
.L_x_2878:
        /* <DEDUP_REMOVED lines=15> */
[----:B------:R-:W-:Y:S01]  /*1e200*/  R2UR UR7, R5 ;  /* 0x00000000050772ca */ /* 0x000fe200000e0000 */
[----:B------:R-:W-:Y:S01]  /*1e210*/  IMAD.MOV.U32 R5, RZ, RZ, 0x40000040 ;  /* 0x40000040ff057424 */ /* 0x000fe200078e00ff */
[----:B------:R-:W-:Y:S02]  /*1e220*/  WARPGROUP.DEPBAR.LE gsb0, 0x0 ;  /* 0x00008000000079c5 */ /* 0x000fe40000010000 */
[----:B------:R-:W-:-:S15]  /*1e230*/  WARPGROUP.ARRIVE ;  /* 0x00000000000079c5 */ /* 0x000fde0000000000 */
[----:B------:R-:W-:-:S06]  /*1e240*/  NOP ;  /* 0x0000000000007918 */ /* 0x000fcc0000000000 */
        /* <DEDUP_REMOVED lines=25> */
.L_x_2881:
[----:B------:R-:W2:Y:S01]  /*1e3e0*/  LDL R8, [R1+0x68] ;  /* 0x0000680001087983 */ /* 0x000ea20000100800 */
[----:B------:R-:W0:Y:S03]  /*1e3f0*/  LDC R2, c[0x0][0x448] ;  /* 0x00011200ff027b82 */ /* 0x000e260000000800 */
[----:B------:R-:W2:Y:S04]  /*1e400*/  LDL R0, [R1+0x78] ;  /* 0x0000780001007983 */ /* 0x000ea80000100800 */
[----:B------:R-:W3:Y:S04]  /*1e410*/  LDL R7, [R1+0x74] ;  /* 0x0000740001077983 */ /* 0x000ee80000100800 */
[----:B------:R-:W4:Y:S04]  /*1e420*/  LDL R5, [R1+0x6c] ;  /* 0x00006c0001057983 */ /* 0x000f280000100800 */
[----:B------:R-:W4:Y:S01]  /*1e430*/  LDL R4, [R1+0x60] ;  /* 0x0000600001047983 */ /* 0x000f220000100800 */
[----:B------:R-:W-:Y:S01]  /*1e440*/  LOP3.LUT R18, R18, 0xffffff7f, RZ, 0xc0, !PT ;  /* 0xffffff7f12127812 */ /* 0x000fe200078ec0ff */
[----:B------:R-:W-:-:S03]  /*1e450*/  VIADD R10, R10, 0x38840 ;  /* 0x000388400a0a7836 */ /* 0x000fc60000000000 */
[----:B------:R-:W-:Y:S02]  /*1e460*/  @P0 LOP3.LUT R18, R18, 0x80, RZ, 0xfc, !PT ;  /* 0x0000008012120812 */ /* 0x000fe400078efcff */
[----:B------:R-:W-:Y:S02]  /*1e470*/  PRMT R10, R228, 0x654, R10 ;  /* 0x00000654e40a7816 */ /* 0x000fe4000000000a */
[----:B0-----:R-:W-:Y:S02]  /*1e480*/  ISETP.NE.AND P1, PT, R2, 0x1, PT ;  /* 0x000000010200780c */ /* 0x001fe40003f25270 */
[----:B------:R-:W-:Y:S01]  /*1e490*/  LOP3.LUT R18, R18, 0xfffffeff, RZ, 0xc0, !PT ;  /* 0xfffffeff12127812 */ /* 0x000fe200078ec0ff */
[----:B------:R0:W-:Y:S10]  /*1e4a0*/  SYNCS.ARRIVE.TRANS64.RED.A1T0 RZ, [R10+URZ], RZ ;  /* 0x000000ff0aff79a7 */ /* 0x0001f4000810043f */
[----:B------:R-:W1:Y:S08]  /*1e4b0*/  @P1 LDC R3, c[0x0][0x44c] ;  /* 0x00011300ff031b82 */ /* 0x000e700000000800 */
[----:B------:R-:W5:Y:S01]  /*1e4c0*/  @P1 LDC R2, c[0x0][0x450] ;  /* 0x00011400ff021b82 */ /* 0x000f620000000800 */
[----:B--2---:R-:W-:-:S04]  /*1e4d0*/  IMAD.IADD R0, R0, 0x1, R8 ;  /* 0x0000000100007824 */ /* 0x004fc800078e0208 */
[----:B-1----:R-:W-:-:S05]  /*1e4e0*/  @P1 IMAD.HI.U32 R3, R0, R3, RZ ;  /* 0x0000000300031227 */ /* 0x002fca00078e00ff */
[----:B-----5:R-:W-:Y:S01]  /*1e4f0*/  @P1 SHF.R.U32.HI R0, RZ, R2, R3 ;  /* 0x00000002ff001219 */ /* 0x020fe20000011603 */
[----:B------:R-:W-:-:S04]  /*1e500*/  IMAD R3, R9, -0x50, RZ ;  /* 0xffffffb009037824 */ /* 0x000fc800078e02ff */
[----:B------:R-:W1:Y:S01]  /*1e510*/  SHFL.IDX PT, R2, R0, RZ, 0x1c1f ;  /* 0x001c1fff00027589 */ /* 0x000e6200000e0000 */
[----:B---3--:R-:W-:-:S03]  /*1e520*/  IADD3 R3, -R7, 0x1, R3 ;  /* 0x0000000107037810 */ /* 0x008fc60007ffe103 */
[----:B------:R-:W2:Y:S01]  /*1e530*/  SHFL.IDX PT, R0, R0, 0x1, 0x1c1f ;  /* 0x003c1f0000007f89 */ /* 0x000ea200000e0000 */
[----:B----4-:R-:W-:-:S04]  /*1e540*/  IADD3 R3, -R4, R3, R5 ;  /* 0x0000000304037210 */ /* 0x010fc80007ffe105 */
[----:B-1----:R-:W-:-:S04]  /*1e550*/  IADD3 R2, R3, R2, RZ ;  /* 0x0000000203027210 */ /* 0x002fc80007ffe0ff */
[C---:B------:R-:W-:Y:S01]  /*1e560*/  ISETP.GT.AND P2, PT, R2.reuse, RZ, PT ;  /* 0x000000ff0200720c */ /* 0x040fe20003f44270 */
[----:B--2---:R-:W-:Y:S01]  /*1e570*/  IMAD.IADD R0, R3, 0x1, R0 ;  /* 0x0000000103007824 */ /* 0x004fe200078e0200 */
        /* <DEDUP_REMOVED lines=9> */
[C---:B------:R-:W-:Y:S02]  /*1e610*/  ISETP.GT.AND P2, PT, R2.reuse, 0x11, PT ;  /* 0x000000110200780c */ /* 0x040fe40003f44270 */
[----:B------:R-:W-:-:S02]  /*1e620*/  ISETP.GT.AND P1, PT, R2, 0x18, PT ;  /* 0x000000180200780c */ /* 0x000fc40003f24270 */
[C---:B------:R-:W-:Y:S02]  /*1e630*/  ISETP.GT.AND P5, PT, R2.reuse, 0x19, PT ;  /* 0x000000190200780c */ /* 0x040fe40003fa4270 */
[C---:B------:R-:W-:Y:S02]  /*1e640*/  ISETP.GT.AND P4, PT, R2.reuse, 0x20, PT ;  /* 0x000000200200780c */ /* 0x040fe40003f84270 */
[----:B------:R-:W-:Y:S02]  /*1e650*/  ISETP.GT.AND P3, PT, R2, 0x21, PT ;  /* 0x000000210200780c */ /* 0x000fe40003f64270 */
[----:B------:R-:W-:Y:S02]  /*1e660*/  FSEL R177, R177, -INF , P2 ;  /* 0xff800000b1b17808 */ /* 0x000fe40001000000 */
[----:B------:R-:W-:Y:S02]  /*1e670*/  FSEL R180, R180, -INF , P1 ;  /* 0xff800000b4b47808 */ /* 0x000fe40000800000 */
[----:B------:R-:W-:-:S02]  /*1e680*/  FSEL R181, R181, -INF , P5 ;  /* 0xff800000b5b57808 */ /* 0x000fc40002800000 */
[----:B------:R-:W-:Y:S02]  /*1e690*/  FSEL R168, R168, -INF , P4 ;  /* 0xff800000a8a87808 */ /* 0x000fe40002000000 */
[----:B------:R-:W-:Y:S02]  /*1e6a0*/  FSEL R169, R169, -INF , P3 ;  /* 0xff800000a9a97808 */ /* 0x000fe40001800000 */
[C---:B------:R-:W-:Y:S02]  /*1e6b0*/  ISETP.GT.AND P2, PT, R2.reuse, 0x28, PT ;  /* 0x000000280200780c */ /* 0x040fe40003f44270 */
[C---:B------:R-:W-:Y:S02]  /*1e6c0*/  ISETP.GT.AND P1, PT, R2.reuse, 0x29, PT ;  /* 0x000000290200780c */ /* 0x040fe40003f24270 */
[C---:B------:R-:W-:Y:S02]  /*1e6d0*/  ISETP.GT.AND P5, PT, R2.reuse, 0x30, PT ;  /* 0x000000300200780c */ /* 0x040fe40003fa4270 */
[----:B------:R-:W-:-:S02]  /*1e6e0*/  ISETP.GT.AND P4, PT, R2, 0x31, PT ;  /* 0x000000310200780c */ /* 0x000fc40003f84270 */
[----:B------:R-:W-:Y:S02]  /*1e6f0*/  ISETP.GT.AND P3, PT, R2, 0x38, PT ;  /* 0x000000380200780c */ /* 0x000fe40003f64270 */
[----:B------:R-:W-:Y:S02]  /*1e700*/  FSEL R172, R172, -INF , P2 ;  /* 0xff800000acac7808 */ /* 0x000fe40001000000 */
[----:B------:R-:W-:Y:S02]  /*1e710*/  FSEL R173, R173, -INF , P1 ;  /* 0xff800000adad7808 */ /* 0x000fe40000800000 */
[----:B------:R-:W-:Y:S02]  /*1e720*/  FSEL R160, R160, -INF , P5 ;  /* 0xff800000a0a07808 */ /* 0x000fe40002800000 */
[----:B------:R-:W-:Y:S02]  /*1e730*/  FSEL R161, R161, -INF , P4 ;  /* 0xff800000a1a17808 */ /* 0x000fe40002000000 */
[----:B------:R-:W-:-:S02]  /*1e740*/  FSEL R164, R164, -INF , P3 ;  /* 0xff800000a4a47808 */ /* 0x000fc40001800000 */
        /* <DEDUP_REMOVED lines=16> */
[----:B------:R-:W-:Y:S02]  /*1e850*/  ISETP.GT.AND P2, PT, R0, RZ, PT ;  /* 0x000000ff0000720c */ /* 0x000fe40003f44270 */
[----:B------:R-:W-:-:S02]  /*1e860*/  FMNMX.FTZ R2, R180, R2, !PT ;  /* 0x00000002b4027209 */ /* 0x000fc40007810000 */
[----:B------:R-:W-:Y:S02]  /*1e870*/  FSEL R186, R186, -INF , P2 ;  /* 0xff800000baba7808 */ /* 0x000fe40001000000 */
[----:B------:R-:W-:Y:S02]  /*1e880*/  FMNMX.FTZ R2, R181, R2, !PT ;  /* 0x00000002b5027209 */ /* 0x000fe40007810000 */
[----:B------:R-:W-:Y:S02]  /*1e890*/  ISETP.GT.AND P2, PT, R0, 0x10, PT ;  /* 0x000000100000780c */ /* 0x000fe40003f44270 */
        /* <DEDUP_REMOVED lines=17> */
[----:B------:R-:W-:Y:S02]  /*1e9b0*/  FSEL R190, R190, -INF , P4 ;  /* 0xff800000bebe7808 */ /* 0x000fe40002000000 */
[----:B------:R-:W-:Y:S02]  /*1e9c0*/  FMNMX.FTZ R2, R153, R2, !PT ;  /* 0x0000000299027209 */ /* 0x000fe40007810000 */
[----:B------:R-:W-:Y:S02]  /*1e9d0*/  ISETP.GT.AND P5, PT, R0, 0x9, PT ;  /* 0x000000090000780c */ /* 0x000fe40003fa4270 */
[----:B------:R-:W-:-:S02]  /*1e9e0*/  FMNMX.FTZ R2, R156, R2, !PT ;  /* 0x000000029c027209 */ /* 0x000fc40007810000 */
[C---:B------:R-:W-:Y:S02]  /*1e9f0*/  ISETP.GT.AND P3, PT, R0.reuse, 0x11, PT ;  /* 0x000000110000780c */ /* 0x040fe40003f64270 */
[----:B------:R-:W-:Y:S02]  /*1ea00*/  FMNMX.FTZ R2, R157, R2, !PT ;  /* 0x000000029d027209 */ /* 0x000fe40007810000 */
[----:B------:R-:W-:Y:S02]  /*1ea10*/  ISETP.GT.AND P4, PT, R0, 0x18, PT ;  /* 0x000000180000780c */ /* 0x000fe40003f84270 */
[----:B------:R-:W-:Y:S01]  /*1ea20*/  @P0 LOP3.LUT R18, R18, 0x100, RZ, 0xfc, !PT ;  /* 0x0000010012120812 */ /* 0x000fe200078efcff */
[----:B------:R-:W1:Y:S01]  /*1ea30*/  SHFL.BFLY PT, R3, R2, 0x2, 0x1f ;  /* 0x0c401f0002037f89 */ /* 0x000e6200000e0000 */
[----:B------:R-:W-:Y:S02]  /*1ea40*/  FSEL R191, R191, -INF , P5 ;  /* 0xff800000bfbf7808 */ /* 0x000fe40002800000 */
[----:B------:R-:W-:-:S02]  /*1ea50*/  FSEL R179, R179, -INF , P3 ;  /* 0xff800000b3b37808 */ /* 0x000fc40001800000 */
[----:B------:R-:W-:Y:S02]  /*1ea60*/  FSEL R182, R182, -INF , P4 ;  /* 0xff800000b6b67808 */ /* 0x000fe40002000000 */
[C---:B------:R-:W-:Y:S02]  /*1ea70*/  ISETP.GT.AND P5, PT, R0.reuse, 0x19, PT ;  /* 0x000000190000780c */ /* 0x040fe40003fa4270 */
[C---:B------:R-:W-:Y:S02]  /*1ea80*/  ISETP.GT.AND P4, PT, R0.reuse, 0x20, PT ;  /* 0x000000200000780c */ /* 0x040fe40003f84270 */
[----:B------:R-:W-:Y:S02]  /*1ea90*/  ISETP.GT.AND P3, PT, R0, 0x21, PT ;  /* 0x000000210000780c */ /* 0x000fe40003f64270 */
[----:B------:R-:W-:Y:S02]  /*1eaa0*/  LOP3.LUT R18, R18, 0xfffffdff, RZ, 0xc0, !PT ;  /* 0xfffffdff12127812 */ /* 0x000fe400078ec0ff */
[----:B------:R-:W-:-:S02]  /*1eab0*/  FSEL R183, R183, -INF , P5 ;  /* 0xff800000b7b77808 */ /* 0x000fc40002800000 */
[----:B------:R-:W-:Y:S02]  /*1eac0*/  FSEL R170, R170, -INF , P4 ;  /* 0xff800000aaaa7808 */ /* 0x000fe40002000000 */
[----:B------:R-:W-:Y:S02]  /*1ead0*/  FSEL R171, R171, -INF , P3 ;  /* 0xff800000abab7808 */ /* 0x000fe40001800000 */
[----:B------:R-:W-:Y:S02]  /*1eae0*/  @P2 LOP3.LUT R18, R18, 0x200, RZ, 0xfc, !PT ;  /* 0x0000020012122812 */ /* 0x000fe400078efcff */
[----:B------:R-:W-:Y:S02]  /*1eaf0*/  ISETP.GT.AND P3, PT, R0, 0x40, PT ;  /* 0x000000400000780c */ /* 0x000fe40003f64270 */
[----:B-1----:R-:W-:Y:S02]  /*1eb00*/  FMNMX.FTZ R3, R2, R3, !PT ;  /* 0x0000000302037209 */ /* 0x002fe40007810000 */
[----:B------:R-:W-:-:S02]  /*1eb10*/  ISETP.GT.AND P4, PT, R0, 0x41, PT ;  /* 0x000000410000780c */ /* 0x000fc40003f84270 */
[C---:B------:R-:W-:Y:S01]  /*1eb20*/  ISETP.GT.AND P5, PT, R0.reuse, 0x48, PT ;  /* 0x000000480000780c */ /* 0x040fe20003fa4270 */
[----:B------:R-:W1:Y:S01]  /*1eb30*/  SHFL.BFLY PT, R5, R3, 0x1, 0x1f ;  /* 0x0c201f0003057f89 */ /* 0x000e6200000e0000 */
[C---:B------:R-:W-:Y:S02]  /*1eb40*/  ISETP.GT.AND P6, PT, R0.reuse, 0x49, PT ;  /* 0x000000490000780c */ /* 0x040fe40003fc4270 */
[C---:B------:R-:W-:Y:S02]  /*1eb50*/  ISETP.GT.AND P2, PT, R0.reuse, 0x29, PT ;  /* 0x000000290000780c */ /* 0x040fe40003f44270 */
[----:B------:R-:W-:Y:S02]  /*1eb60*/  ISETP.GT.AND P0, PT, R0, 0x30, PT ;  /* 0x000000300000780c */ /* 0x000fe40003f04270 */
[----:B------:R-:W-:Y:S02]  /*1eb70*/  FSEL R175, R175, -INF , P2 ;  /* 0xff800000afaf7808 */ /* 0x000fe40001000000 */
[----:B------:R-:W-:-:S02]  /*1eb80*/  FSEL R162, R162, -INF , P0 ;  /* 0xff800000a2a27808 */ /* 0x000fc40000000000 */
[C---:B------:R-:W-:Y:S02]  /*1eb90*/  LOP3.LUT P0, RZ, R18.reuse, 0x100, RZ, 0xc0, !PT ;  /* 0x0000010012ff7812 */ /* 0x040fe4000780c0ff */
[----:B------:R-:W-:Y:S02]  /*1eba0*/  LOP3.LUT P2, RZ, R18, 0x200, RZ, 0xc0, !PT ;  /* 0x0000020012ff7812 */ /* 0x000fe4000784c0ff */
[----:B------:R-:W-:Y:S02]  /*1ebb0*/  FSEL R163, R163, -INF , P0 ;  /* 0xff800000a3a37808 */ /* 0x000fe40000000000 */
[----:B------:R-:W-:Y:S02]  /*1ebc0*/  FSEL R167, R167, -INF , P2 ;  /* 0xff800000a7a77808 */ /* 0x000fe40001000000 */
[----:B------:R-:W-:Y:S02]  /*1ebd0*/  FSEL R154, R154, -INF , P3 ;  /* 0xff8000009a9a7808 */ /* 0x000fe40001800000 */
[----:B------:R-:W-:-:S02]  /*1ebe0*/  FSEL R155, R155, -INF , P4 ;  /* 0xff8000009b9b7808 */ /* 0x000fc40002000000 */
[----:B------:R-:W-:Y:S02]  /*1ebf0*/  FSEL R158, R158, -INF , P5 ;  /* 0xff8000009e9e7808 */ /* 0x000fe40002800000 */
[----:B-1----:R-:W-:Y:S01]  /*1ec00*/  FMNMX.FTZ R5, R3, R5, !PT ;  /* 0x0000000503057209 */ /* 0x002fe20007810000 */
[----:B------:R-:W-:Y:S01]  /*1ec10*/  IMAD.U32 R3, RZ, RZ, UR39 ;  /* 0x00000027ff037e24 */ /* 0x000fe2000f8e00ff */
[----:B------:R-:W-:Y:S02]  /*1ec20*/  FSEL R159, R159, -INF , P6 ;  /* 0xff8000009f9f7808 */ /* 0x000fe40003000000 */
[C---:B------:R-:W-:Y:S01]  /*1ec30*/  FSETP.NEU.FTZ.AND P1, PT, R5.reuse, -INF , PT ;  /* 0xff8000000500780b */ /* 0x040fe20003f3d000 */
[C---:B------:R-:W-:Y:S01]  /*1ec40*/  FMUL.FTZ R4, R5.reuse, R3 ;  /* 0x0000000305047220 */ /* 0x040fe20000410000 */
[----:B------:R-:W-:Y:S02]  /*1ec50*/  LOP3.LUT P0, RZ, R18, 0x80, RZ, 0xc0, !PT ;  /* 0x0000008012ff7812 */ /* 0x000fe4000780c0ff */
[----:B------:R-:W-:-:S02]  /*1ec60*/  FSEL R2, R5, RZ, P1 ;  /* 0x000000ff05027208 */ /* 0x000fc40000800000 */
[----:B------:R-:W-:Y:S02]  /*1ec70*/  FSEL R4, R4, RZ, P1 ;  /* 0x000000ff04047208 */ /* 0x000fe40000800000 */
[----:B------:R-:W-:Y:S01]  /*1ec80*/  ISETP.GT.AND P1, PT, R0, 0x38, PT ;  /* 0x000000380000780c */ /* 0x000fe20003f24270 */
[----:B------:R-:W-:Y:S01]  /*1ec90*/  FADD.FTZ R2, -R2, R14 ;  /* 0x0000000e02027221 */ /* 0x000fe20000010100 */
[----:B------:R-:W-:Y:S01]  /*1eca0*/  FMNMX.FTZ R0, R186, R15, !PT ;  /* 0x0000000fba007209 */ /* 0x000fe20007810000 */
[-CC-:B------:R-:W-:Y:S01]  /*1ecb0*/  FFMA.FTZ R184, R184, R3.reuse, -R4.reuse ;  /* 0x00000003b8b87223 */ /* 0x180fe20000010804 */
[----:B------:R-:W-:Y:S01]  /*1ecc0*/  FSEL R166, R166, -INF , P1 ;  /* 0xff800000a6a67808 */ /* 0x000fe20000800000 */
[-CC-:B------:R-:W-:Y:S01]  /*1ecd0*/  FFMA.FTZ R185, R185, R3.reuse, -R4.reuse ;  /* 0x00000003b9b97223 */ /* 0x180fe20000010804 */
[----:B------:R-:W-:Y:S01]  /*1ece0*/  FMNMX.FTZ R0, R187, R0, !PT ;  /* 0x00000000bb007209 */ /* 0x000fe20007810000 */
[-CC-:B------:R-:W-:Y:S01]  /*1ecf0*/  FFMA.FTZ R188, R188, R3.reuse, -R4.reuse ;  /* 0x00000003bcbc7223 */ /* 0x180fe20000010804 */
[-CC-:B------:R-:W-:Y:S01]  /*1ed00*/  FFMA.FTZ R189, R189, R3.reuse, -R4.reuse ;  /* 0x00000003bdbd7223 */ /* 0x180fe20000010804 */
        /* <DEDUP_REMOVED lines=20> */
[-C--:B------:R-:W-:Y:S01]  /*1ee50*/  FFMA.FTZ R157, R157, R3.reuse, -R4 ;  /* 0x000000039d9d7223 */ /* 0x080fe20000010804 */
[----:B------:R-:W-:Y:S01]  /*1ee60*/  FMNMX.FTZ R0, R183, R0, !PT ;  /* 0x00000000b7007209 */ /* 0x000fe20007810000 */
[----:B------:R-:W-:Y:S01]  /*1ee70*/  FMUL.FTZ R2, R2, R3 ;  /* 0x0000000302027220 */ /* 0x000fe20000410000 */
[----:B------:R-:W-:Y:S02]  /*1ee80*/  MUFU.EX2 R184, R184 ;  /* 0x000000b800b87308 */ /* 0x000fe40000000800 */
[----:B------:R-:W-:-:S04]  /*1ee90*/  FMNMX.FTZ R0, R170, R0, !PT ;  /* 0x00000000aa007209 */ /* 0x000fc80007810000 */
[----:B------:R-:W-:Y:S02]  /*1eea0*/  FMNMX.FTZ R0, R171, R0, !PT ;  /* 0x00000000ab007209 */ /* 0x000fe40007810000 */
        /* <DEDUP_REMOVED lines=15> */
[----:B------:R-:W-:Y:S03]  /*1efa0*/  MUFU.EX2 R180, R180 ;  /* 0x000000b400b47308 */ /* 0x000fe60000000800 */
[----:B------:R-:W1:Y:S05]  /*1efb0*/  SHFL.BFLY PT, R0, R4, 0x2, 0x1f ;  /* 0x0c401f0004007f89 */ /* 0x000e6a00000e0000 */
        /* <DEDUP_REMOVED lines=11> */
[----:B------:R-:W-:-:S03]  /*1f070*/  FMUL.FTZ R0, R4, R3 ;  /* 0x0000000304007220 */ /* 0x000fc60000410000 */
[----:B------:R-:W-:-:S03]  /*1f080*/  FSEL R7, R4, RZ, P1 ;  /* 0x000000ff04077208 */ /* 0x000fc60000800000 */
[----:B------:R-:W-:Y:S01]  /*1f090*/  MUFU.EX2 R164, R164 ;  /* 0x000000a400a47308 */ /* 0x000fe20000000800 */
[----:B------:R-:W-:Y:S01]  /*1f0a0*/  FSEL R0, R0, RZ, P1 ;  /* 0x000000ff00007208 */ /* 0x000fe20000800000 */
[----:B------:R-:W-:-:S04]  /*1f0b0*/  FADD.FTZ R7, -R7, R15 ;  /* 0x0000000f07077221 */ /* 0x000fc80000010100 */
        /* <DEDUP_REMOVED lines=21> */
[----:B------:R-:W-:Y:S08]  /*1f210*/  MUFU.EX2 R186, R186 ;  /* 0x000000ba00ba7308 */ /* 0x000ff00000000800 */
[----:B------:R-:W1:Y:S08]  /*1f220*/  MUFU.EX2 R0, R2 ;  /* 0x0000000200007308 */ /* 0x000e700000000800 */
[----:B------:R2:W3:Y:S08]  /*1f230*/  MUFU.EX2 R2, R7 ;  /* 0x0000000700027308 */ /* 0x0004f00000000800 */
[----:B------:R-:W4:Y:S01]  /*1f240*/  MUFU.EX2 R187, R187 ;  /* 0x000000bb00bb7308 */ /* 0x000f220000000800 */
[----:B-1----:R-:W-:-:S04]  /*1f250*/  FFMA.FTZ R21, R0, R21, R184 ;  /* 0x0000001500157223 */ /* 0x002fc800000100b8 */
[----:B--2---:R-:W-:-:S03]  /*1f260*/  FADD.FTZ R7, R185, R21 ;  /* 0x00000015b9077221 */ /* 0x004fc60000010000 */
[----:B------:R-:W1:Y:S01]  /*1f270*/  MUFU.EX2 R190, R190 ;  /* 0x000000be00be7308 */ /* 0x000e620000000800 */
[----:B---3--:R-:W-:Y:S01]  /*1f280*/  FFMA.FTZ R20, R2, R20, R186 ;  /* 0x0000001402147223 */ /* 0x008fe200000100ba */
[----:B------:R-:W-:-:S04]  /*1f290*/  FADD.FTZ R7, R188, R7 ;  /* 0x00000007bc077221 */ /* 0x000fc80000010000 */
[----:B------:R-:W-:Y:S02]  /*1f2a0*/  FADD.FTZ R7, R189, R7 ;  /* 0x00000007bd077221 */ /* 0x000fe40000010000 */
[----:B------:R-:W2:Y:S01]  /*1f2b0*/  MUFU.EX2 R191, R191 ;  /* 0x000000bf00bf7308 */ /* 0x000ea20000000800 */
[----:B----4-:R-:W-:Y:S01]  /*1f2c0*/  FADD.FTZ R8, R187, R20 ;  /* 0x00000014bb087221 */ /* 0x010fe20000010000 */
[----:B------:R-:W-:-:S04]  /*1f2d0*/  FADD.FTZ R7, R176, R7 ;  /* 0x00000007b0077221 */ /* 0x000fc80000010000 */
[----:B------:R-:W-:Y:S02]  /*1f2e0*/  FADD.FTZ R7, R177, R7 ;  /* 0x00000007b1077221 */ /* 0x000fe40000010000 */
[----:B------:R-:W3:Y:S01]  /*1f2f0*/  MUFU.EX2 R178, R178 ;  /* 0x000000b200b27308 */ /* 0x000ee20000000800 */
        /* <DEDUP_REMOVED lines=17> */
[----:B------:R-:W-:-:S06]  /*1f410*/  FADD.FTZ R7, R164, R7 ;  /* 0x00000007a4077221 */ /* 0x000fcc0000010000 */
[----:B------:R-:W2:Y:S01]  /*1f420*/  MUFU.EX2 R171, R171 ;  /* 0x000000ab00ab7308 */ /* 0x000ea20000000800 */
[----:B---3--:R-:W-:-:S07]  /*1f430*/  FADD.FTZ R8, R183, R8 ;  /* 0x00000008b7087221 */ /* 0x008fce0000010000 */
[----:B------:R-:W3:Y:S01]  /*1f440*/  MUFU.EX2 R174, R174 ;  /* 0x000000ae00ae7308 */ /* 0x000ee20000000800 */
[----:B-1----:R-:W-:-:S07]  /*1f450*/  FADD.FTZ R8, R170, R8 ;  /* 0x00000008aa087221 */ /* 0x002fce0000010000 */
[----:B------:R-:W1:Y:S01]  /*1f460*/  MUFU.EX2 R175, R175 ;  /* 0x000000af00af7308 */ /* 0x000e620000000800 */
[----:B--2---:R-:W-:-:S07]  /*1f470*/  FADD.FTZ R8, R171, R8 ;  /* 0x00000008ab087221 */ /* 0x004fce0000010000 */
        /* <DEDUP_REMOVED lines=25> */
[----:B---3--:R-:W-:Y:S01]  /*1f610*/  FADD.FTZ R8, R158, R8 ;  /* 0x000000089e087221 */ /* 0x008fe20000010000 */
[----:B-1----:R-:W-:-:S03]  /*1f620*/  FADD.FTZ R21, R157, R7 ;  /* 0x000000079d157221 */ /* 0x002fc60000010000 */
[----:B--2---:R-:W-:Y:S01]  /*1f630*/  FADD.FTZ R20, R159, R8 ;  /* 0x000000089f147221 */ /* 0x004fe20000010000 */
[----:B0-----:R-:W-:Y:S06]  /*1f640*/  @!P0 BRA `(.L_x_2882) ;  /* 0x0000000000048947 */ /* 0x001fec0003800000 */
[----:B------:R-:W-:Y:S01]  /*1f650*/  BPT.TRAP 0x1 ;  /* 0x000000040000795c */ /* 0x000fe20000300000 */
.L_x_2882:
        /* <DEDUP_REMOVED lines=28> */
[C---:B--2---:R-:W-:Y:S01]  /*1f820*/  ISETP.GT.AND P1, PT, R9.reuse, R7, PT ;  /* 0x000000070900720c */ /* 0x044fe20003f24270 */
[----:B------:R-:W-:-:S12]  /*1f830*/  VIADD R9, R9, 0xffffffff ;  /* 0xffffffff09097836 */ /* 0x000fd80000000000 */
[----:B0-----:R-:W-:Y:S05]  /*1f840*/  @P1 BRA `(.L_x_2883) ;  /* 0xffffffb0000c1947 */ /* 0x001fea000383ffff */
[----:B------:R-:W-:Y:S05]  /*1f850*/  BSYNC B1 ;  /* 0x0000000000017941 */ /* 0x000fea0003800000 */
.L_x_2870:
[----:B------:R-:W-:Y:S05]  /*1f860*/  BSYNC B0 ;  /* 0x0000000000007941 */ /* 0x000fea0003800000 */
.L_x_2869:
[----:B------:R-:W2:Y:S01]  /*1f870*/  LDL R6, [R1+0x70] ;  /* 0x0000700001067983 */ /* 0x000ea20000100800 */
[----:B------:R-:W-:Y:S01]  /*1f880*/  BSSY B0, `(.L_x_2884) ;  /* 0x0000494000007945 */ /* 0x000fe20003800000 */
[----:B--2---:R-:W-:-:S13]  /*1f890*/  ISETP.GE.AND P1, PT, R9, R6, PT ;  /* 0x000000060900720c */ /* 0x004fda0003f26270 */
[----:B------:R-:W-:Y:S05]  /*1f8a0*/  @!P1 BRA `(.L_x_2885) ;  /* 0x0000004800449947 */ /* 0x000fea0003800000 */
[----:B------:R-:W-:Y:S01]  /*1f8b0*/  IMAD.MOV.U32 R14, RZ, RZ, R4 ;  /* 0x000000ffff0e7224 */ /* 0x000fe200078e0004 */
[----:B------:R-:W-:Y:S01]  /*1f8c0*/  MOV R11, R5 ;  /* 0x00000005000b7202 */ /* 0x000fe20000000f00 */
[----:B------:R-:W-:Y:S02]  /*1f8d0*/  IMAD.MOV.U32 R10, RZ, RZ, R226 ;  /* 0x000000ffff0a7224 */ /* 0x000fe400078e00e2 */
[----:B------:R-:W-:-:S07]  /*1f8e0*/  IMAD.MOV.U32 R8, RZ, RZ, R220 ;  /* 0x000000ffff087224 */ /* 0x000fce00078e00dc */
.L_x_2898:
[----:B------:R-:W-:-:S05]  /*1f8f0*/  VIADD R15, R8, 0x1 ;  /* 0x00000001080f7836 */ /* 0x000fca0000000000 */
[----:B------:R-:W-:-:S04]  /*1f900*/  ISETP.NE.AND P1, PT, R15, 0x2, PT ;  /* 0x000000020f00780c */ /* 0x000fc80003f25270 */
[----:B------:R-:W-:Y:S02]  /*1f910*/  SEL R15, R15, RZ, P1 ;  /* 0x000000ff0f0f7207 */ /* 0x000fe40000800000 */
[----:B------:R-:W-:-:S03]  /*1f920*/  SEL R226, RZ, 0x1, P1 ;  /* 0x00000001ffe27807 */ /* 0x000fc60000800000 */
[----:B------:R-:W-:Y:S01]  /*1f930*/  IMAD.MOV.U32 R220, RZ, RZ, R15 ;  /* 0x000000ffffdc7224 */ /* 0x000fe200078e000f */
[----:B------:R-:W-:Y:S01]  /*1f940*/  LOP3.LUT R226, R10, R226, RZ, 0x3c, !PT ;  /* 0x000000e20ae27212 */ /* 0x000fe200078e3cff */
[----:B------:R-:W-:Y:S06]  /*1f950*/  @!P0 BRA `(.L_x_2886) ;  /* 0x0000000000048947 */ /* 0x000fec0003800000 */
[----:B------:R-:W-:Y:S01]  /*1f960*/  BPT.TRAP 0x1 ;  /* 0x000000040000795c */ /* 0x000fe20000300000 */
.L_x_2886:
[----:B------:R-:W-:Y:S02]  /*1f970*/  LEA R3, R220, R23, 0x3 ;  /* 0x00000017dc037211 */ /* 0x000fe400078e18ff */
[----:B------:R-:W-:-:S04]  /*1f980*/  SHF.L.U32 R6, R226, 0x1f, RZ ;  /* 0x0000001fe2067819 */ /* 0x000fc800000006ff */
[----:B------:R0:W1:Y:S01]  /*1f990*/  SYNCS.PHASECHK.TRANS64.TRYWAIT P1, [R3+URZ+0x38830], R6 ;  /* 0x03883006030075a7 */ /* 0x000062000802017f */
[----:B------:R-:W-:Y:S05]  /*1f9a0*/  @!P0 BRA `(.L_x_2887) ;  /* 0x0000000000048947 */ /* 0x000fea0003800000 */
[----:B------:R-:W-:Y:S01]  /*1f9b0*/  BPT.TRAP 0x1 ;  /* 0x000000040000795c */ /* 0x000fe20000300000 */
.L_x_2887:
[----:B------:R-:W-:Y:S01]  /*1f9c0*/  IMAD R4, R220, 0xa00, R229 ;  /* 0x00000a00dc047824 */ /* 0x000fe200078e02e5 */
[----:B------:R-:W-:Y:S01]  /*1f9d0*/  BSSY B1, `(.L_x_2888) ;  /* 0x0000006000017945 */ /* 0x000fe20003800000 */
[----:B------:R-:W-:Y:S02]  /*1f9e0*/  IMAD.MOV.U32 R5, RZ, RZ, 0x40000040 ;  /* 0x40000040ff057424 */ /* 0x000fe400078e00ff */
[----:B------:R-:W-:Y:S01]  /*1f9f0*/  VIADD R7, R4, 0x80 ;  /* 0x0000008004077836 */ /* 0x000fe20000000000 */
[----:B-1----:R-:W-:Y:S06]  /*1fa00*/  @P1 BRA `(.L_x_2889) ;  /* 0x0000000000081947 */ /* 0x002fec0003800000 */
[----:B------:R-:W1:Y:S02]  /*1fa10*/  SYNCS.PHASECHK.TRANS64.TRYWAIT P1, [R3+URZ+0x38830], R6 ;  /* 0x03883006030075a7 */ /* 0x000e64000802017f */
[----:B-1----:R-:W-:Y:S05]  /*1fa20*/  @!P1 BRA `(.L_x_2890) ;  /* 0x0000014400489947 */ /* 0x002fea0003800000 */
.L_x_2889:
[----:B------:R-:W-:Y:S05]  /*1fa30*/  BSYNC B1 ;  /* 0x0000000000017941 */ /* 0x000fea0003800000 */
.L_x_2888:
[----:B------:R-:W2:Y:S04]  /*1fa40*/  LDL.64 R152, [R1+0x38] ;  /* 0x0000380001987983 */ /* 0x000ea80000100a00 */
[----:B------:R-:W3:Y:S04]  /*1fa50*/  LDL.64 R156, [R1+0x48] ;  /* 0x00004800019c7983 */ /* 0x000ee80000100a00 */
[----:B------:R-:W4:Y:S01]  /*1fa60*/  LDL.64 R154, [R1+0x40] ;  /* 0x00004000019a7983 */ /* 0x000f220000100a00 */
[----:B------:R-:W-:Y:S02]  /*1fa70*/  R2UR UR10, R4 ;  /* 0x00000000040a72ca */ /* 0x000fe400000e0000 */
[----:B------:R-:W-:Y:S01]  /*1fa80*/  R2UR UR11, R5 ;  /* 0x00000000050b72ca */ /* 0x000fe200000e0000 */
[----:B------:R-:W-:Y:S01]  /*1fa90*/  WARPGROUP.ARRIVE ;  /* 0x00000000000079c5 */ /* 0x000fe20000000000 */
[----:B01----:R-:W-:-:S02]  /*1faa0*/  IMAD.MOV.U32 R6, RZ, RZ, R7 ;  /* 0x000000ffff067224 */ /* 0x003fc400078e0007 */
[----:B------:R-:W-:-:S03]  /*1fab0*/  IMAD.MOV.U32 R7, RZ, RZ, 0x40000040 ;  /* 0x40000040ff077424 */ /* 0x000fc600078e00ff */
[----:B------:R-:W-:Y:S02]  /*1fac0*/  R2UR UR6, R6 ;  /* 0x00000000060672ca */ /* 0x000fe400000e0000 */
[----:B------:R-:W-:Y:S02]  /*1fad0*/  R2UR UR7, R7 ;  /* 0x00000000070772ca */ /* 0x000fe400000e0000 */
[C---:B------:R-:W-:Y:S01]  /*1fae0*/  IADD3 R6, R4.reuse, 0x100, RZ ;  /* 0x0000010004067810 */ /* 0x040fe20007ffe0ff */
        /* <DEDUP_REMOVED lines=29> */
[----:B------:R-:W-:Y:S01]  /*1fcc0*/  VIADD R6, R4, 0x200 ;  /* 0x0000020004067836 */ /* 0x000fe20000000000 */
[----:B------:R-:W-:-:S04]  /*1fcd0*/  MOV R7, 0x40000040 ;  /* 0x4000004000077802 */ /* 0x000fc80000000f00 */
        /* <DEDUP_REMOVED lines=73> */
[----:B------:R-:W-:Y:S01]  /*20170*/  IMAD.MOV.U32 R7, RZ, RZ, 0x40000040 ;  /* 0x40000040ff077424 */ /* 0x000fe200078e00ff */
[----:B------:R-:W-:-:S04]  /*20180*/  R2UR UR6, R6 ;  /* 0x00000000060672ca */ /* 0x000fc800000e0000 */
        /* <DEDUP_REMOVED lines=263> */
[----:B------:R-:W-:Y:S02]  /*21200*/  IADD3 R6, R4, 0x500, RZ ;  /* 0x0000050004067810 */ /* 0x000fe40007ffe0ff */
        /* <DEDUP_REMOVED lines=494> */
.L_x_2891:
[----:B------:R-:W-:Y:S02]  /*230f0*/  SHF.L.U32 R0, R10, 0x1f, RZ ;  /* 0x0000001f0a007819 */ /* 0x000fe400000006ff */
[----:B------:R-:W-:-:S04]  /*23100*/  LEA R6, R8, R23, 0x3 ;  /* 0x0000001708067211 */ /* 0x000fc800078e18ff */
[----:B------:R0:W1:Y:S01]  /*23110*/  SYNCS.PHASECHK.TRANS64.TRYWAIT P1, [R6+URZ+0x38850], R0 ;  /* 0x03885000060075a7 */ /* 0x000062000802017f */
[----:B------:R-:W-:Y:S05]  /*23120*/  @!P0 BRA `(.L_x_2892) ;  /* 0x0000000000048947 */ /* 0x000fea0003800000 */
[----:B------:R-:W-:Y:S01]  /*23130*/  BPT.TRAP 0x1 ;  /* 0x000000040000795c */ /* 0x000fe20000300000 */
.L_x_2892:
[----:B------:R-:W-:Y:S04]  /*23140*/  BSSY B1, `(.L_x_2893) ;  /* 0x0000004000017945 */ /* 0x000fe80003800000 */
[----:B-1----:R-:W-:Y:S05]  /*23150*/  @P1 BRA `(.L_x_2894) ;  /* 0x0000000000081947 */ /* 0x002fea0003800000 */
[----:B------:R-:W1:Y:S02]  /*23160*/  SYNCS.PHASECHK.TRANS64.TRYWAIT P1, [R6+URZ+0x38850], R0 ;  /* 0x03885000060075a7 */ /* 0x000e64000802017f */
[----:B-1----:R-:W-:Y:S05]  /*23170*/  @!P1 BRA `(.L_x_2895) ;  /* 0x0000010c00889947 */ /* 0x002fea0003800000 */
.L_x_2894:
[----:B------:R-:W-:Y:S05]  /*23180*/  BSYNC B1 ;  /* 0x0000000000017941 */ /* 0x000fea0003800000 */
.L_x_2893:
[----:B01----:R-:W-:Y:S01]  /*23190*/  VIADD R0, R23, 0x400 ;  /* 0x0000040017007836 */ /* 0x003fe20000000000 */
[----:B------:R-:W-:Y:S01]  /*231a0*/  WARPGROUP.ARRIVE ;  /* 0x00000000000079c5 */ /* 0x000fe20000000000 */
[----:B------:R-:W-:Y:S02]  /*231b0*/  IMAD.MOV.U32 R3, RZ, RZ, 0x40000040 ;  /* 0x40000040ff037424 */ /* 0x000fe400078e00ff */
[----:B------:R-:W-:Y:S01]  /*231c0*/  IMAD.MOV.U32 R5, RZ, RZ, 0x40000040 ;  /* 0x40000040ff057424 */ /* 0x000fe200078e00ff */
[----:B------:R-:W-:Y:S02]  /*231d0*/  SHF.R.U32.HI R0, RZ, 0x4, R0 ;  /* 0x00000004ff007819 */ /* 0x000fe40000011600 */
[----:B------:R-:W-:Y:S02]  /*231e0*/  R2UR UR7, R3 ;  /* 0x00000000030772ca */ /* 0x000fe400000e0000 */
[----:B------:R-:W-:Y:S02]  /*231f0*/  LOP3.LUT R0, R0, 0x3fff, RZ, 0xc0, !PT ;  /* 0x00003fff00007812 */ /* 0x000fe400078ec0ff */
[----:B------:R-:W-:-:S02]  /*23200*/  MOV R3, 0x40000040 ;  /* 0x4000004000037802 */ /* 0x000fc40000000f00 */
        /* <DEDUP_REMOVED lines=37> */
.L_x_2896:
[----:B------:R-:W-:Y:S01]  /*23460*/  FMNMX.FTZ R0, R184, R11, !PT ;  /* 0x0000000bb8007209 */ /* 0x000fe20007810000 */
[----:B------:R-:W-:Y:S02]  /*23470*/  IMAD R2, R15, 0x8, R23 ;  /* 0x000000080f027824 */ /* 0x000fe400078e0217 */
[----:B------:R-:W-:Y:S01]  /*23480*/  IMAD.U32 R3, RZ, RZ, UR38 ;  /* 0x00000026ff037e24 */ /* 0x000fe2000f8e00ff */
[----:B------:R-:W-:Y:S01]  /*23490*/  FMNMX.FTZ R0, R185, R0, !PT ;  /* 0x00000000b9007209 */ /* 0x000fe20007810000 */
[----:B------:R-:W-:-:S03]  /*234a0*/  VIADD R2, R2, 0x38840 ;  /* 0x0003884002027836 */ /* 0x000fc60000000000 */
[----:B------:R-:W-:Y:S02]  /*234b0*/  FMNMX.FTZ R0, R188, R0, !PT ;  /* 0x00000000bc007209 */ /* 0x000fe40007810000 */
[----:B------:R-:W-:Y:S02]  /*234c0*/  PRMT R2, R228, 0x654, R2 ;  /* 0x00000654e4027816 */ /* 0x000fe40000000002 */
[----:B------:R-:W-:Y:S02]  /*234d0*/  FMNMX.FTZ R0, R189, R0, !PT ;  /* 0x00000000bd007209 */ /* 0x000fe40007810000 */
[----:B------:R0:W-:Y:S02]  /*234e0*/  SYNCS.ARRIVE.TRANS64.RED.A1T0 RZ, [R2+URZ], RZ ;  /* 0x000000ff02ff79a7 */ /* 0x0001e4000810043f */
        /* <DEDUP_REMOVED lines=16> */
[----:B0-----:R-:W0:Y:S02]  /*235f0*/  SHFL.BFLY PT, R2, R0, 0x2, 0x1f ;  /* 0x0c401f0000027f89 */ /* 0x001e2400000e0000 */
        /* <DEDUP_REMOVED lines=88> */
[----:B------:R-:W-:Y:S01]  /*23b80*/  FFMA.FTZ R195, R159, R3, -R10 ;  /* 0x000000039fc37223 */ /* 0x000fe2000001080a */
        /* <DEDUP_REMOVED lines=68> */
.L_x_2897:
        /* <DEDUP_REMOVED lines=8> */
[----:B------:R-:W-:Y:S01]  /*24050*/  F2FP.F16.F32.PACK_AB R209, R187, R186 ;  /* 0x000000babbd1723e */ /* 0x000fe200000000ff */
[----:B------:R-:W-:Y:S01]  /*24060*/  IMAD.MOV.U32 R8, RZ, RZ, R220 ;  /* 0x000000ffff087224 */ /* 0x000fe200078e00dc */
        /* <DEDUP_REMOVED lines=18> */
[C---:B--2---:R-:W-:Y:S02]  /*24190*/  ISETP.GT.AND P1, PT, R9.reuse, R7, PT ;  /* 0x000000070900720c */ /* 0x044fe40003f24270 */
[----:B------:R-:W-:-:S11]  /*241a0*/  IADD3 R9, R9, -0x1, RZ ;  /* 0xffffffff09097810 */ /* 0x000fd60007ffe0ff */
[----:B0-----:R-:W-:Y:S05]  /*241b0*/  @P1 BRA `(.L_x_2898) ;  /* 0xffffffb400cc1947 */ /* 0x001fea000383ffff */
.L_x_2885:
[----:B------:R-:W-:Y:S05]  /*241c0*/  BSYNC B0 ;  /* 0x0000000000007941 */ /* 0x000fea0003800000 */
.L_x_2884:
        /* <DEDUP_REMOVED lines=131> */
.L_x_2899:
[----:B------:R-:W-:Y:S02]  /*24a00*/  LEA R10, R220, R23, 0x3 ;  /* 0x00000017dc0a7211 */ /* 0x000fe400078e18ff */
[----:B------:R-:W-:-:S04]  /*24a10*/  SHF.L.U32 R0, R226, 0x1f, RZ ;  /* 0x0000001fe2007819 */ /* 0x000fc800000006ff */
[----:B------:R0:W1:Y:S01]  /*24a20*/  SYNCS.PHASECHK.TRANS64.TRYWAIT P1, [R10+URZ+0x38850], R0 ;  /* 0x038850000a0075a7 */ /* 0x000062000802017f */
[----:B------:R-:W-:Y:S05]  /*24a30*/  @!P0 BRA `(.L_x_2900) ;  /* 0x0000000000048947 */ /* 0x000fea0003800000 */
[----:B------:R-:W-:Y:S01]  /*24a40*/  BPT.TRAP 0x1 ;  /* 0x000000040000795c */ /* 0x000fe20000300000 */
.L_x_2900:
[----:B------:R-:W-:Y:S04]  /*24a50*/  BSSY B0, `(.L_x_2901) ;  /* 0x0000004000007945 */ /* 0x000fe80003800000 */
[----:B-1----:R-:W-:Y:S05]  /*24a60*/  @P1 BRA `(.L_x_2902) ;  /* 0x0000000000081947 */ /* 0x002fea0003800000 */
[----:B------:R-:W1:Y:S02]  /*24a70*/  SYNCS.PHASECHK.TRANS64.TRYWAIT P1, [R10+URZ+0x38850], R0 ;  /* 0x038850000a0075a7 */ /* 0x000e64000802017f */
[----:B-1----:R-:W-:Y:S05]  /*24a80*/  @!P1 BRA `(.L_x_2903) ;  /* 0x000000f400589947 */ /* 0x002fea0003800000 */
.L_x_2902:
[----:B------:R-:W-:Y:S05]  /*24a90*/  BSYNC B0 ;  /* 0x0000000000007941 */ /* 0x000fea0003800000 */
.L_x_2901:
[----:B------:R-:W-:Y:S01]  /*24aa0*/  VIADD R23, R23, 0x400 ;  /* 0x0000040017177836 */ /* 0x000fe20000000000 */
[----:B------:R-:W-:Y:S01]  /*24ab0*/  WARPGROUP.ARRIVE ;  /* 0x00000000000079c5 */ /* 0x000fe20000000000 */
[----:B------:R-:W-:Y:S01]  /*24ac0*/  IMAD.MOV.U32 R7, RZ, RZ, 0x40000040 ;  /* 0x40000040ff077424 */ /* 0x000fe200078e00ff */
[----:B01----:R-:W0:Y:S01]  /*24ad0*/  SHFL.BFLY PT, R0, R21, 0x2, 0x1f ;  /* 0x0c401f0015007f89 */ /* 0x003e2200000e0000 */
[----:B------:R-:W-:Y:S01]  /*24ae0*/  IMAD.MOV.U32 R9, RZ, RZ, 0x40000040 ;  /* 0x40000040ff097424 */ /* 0x000fe200078e00ff */
[----:B------:R-:W-:Y:S01]  /*24af0*/  SHF.R.U32.HI R23, RZ, 0x4, R23 ;  /* 0x00000004ff177819 */ /* 0x000fe20000011617 */
[----:B------:R-:W-:Y:S01]  /*24b00*/  IMAD.MOV.U32 R154, RZ, RZ, -0x800000 ;  /* 0xff800000ff9a7424 */ /* 0x000fe200078e00ff */
[----:B------:R-:W-:Y:S01]  /*24b10*/  R2UR UR7, R7 ;  /* 0x00000000070772ca */ /* 0x000fe200000e0000 */
[----:B------:R-:W-:Y:S01]  /*24b20*/  IMAD.MOV.U32 R153, RZ, RZ, -0x800000 ;  /* 0xff800000ff997424 */ /* 0x000fe200078e00ff */
[----:B------:R-:W-:Y:S02]  /*24b30*/  LOP3.LUT R23, R23, 0x3fff, RZ, 0xc0, !PT ;  /* 0x00003fff17177812 */ /* 0x000fe400078ec0ff */
[----:B------:R-:W-:-:S02]  /*24b40*/  MOV R7, 0x40000040 ;  /* 0x4000004000077802 */ /* 0x000fc40000000f00 */
[----:B------:R-:W-:-:S05]  /*24b50*/  LOP3.LUT R23, R23, 0x2800000, RZ, 0xfc, !PT ;  /* 0x0280000017177812 */ /* 0x000fca00078efcff */
[----:B------:R-:W-:-:S04]  /*24b60*/  IMAD R6, R220, 0xa00, R23 ;  /* 0x00000a00dc067824 */ /* 0x000fc800078e0217 */
[C---:B------:R-:W-:Y:S01]  /*24b70*/  VIADD R8, R6.reuse, 0x80 ;  /* 0x0000008006087836 */ /* 0x040fe20000000000 */
[----:B------:R-:W-:Y:S01]  /*24b80*/  R2UR UR6, R6 ;  /* 0x00000000060672ca */ /* 0x000fe200000e0000 */
[----:B0-----:R-:W-:-:S05]  /*24b90*/  FADD.FTZ R0, R0, R21 ;  /* 0x0000001500007221 */ /* 0x001fca0000010000 */
[----:B------:R-:W0:Y:S07]  /*24ba0*/  SHFL.BFLY PT, R2, R0, 0x1, 0x1f ;  /* 0x0c201f0000027f89 */ /* 0x000e2e00000e0000 */
[----:B------:R-:W-:Y:S01]  /*24bb0*/  HGMMA.64x256x16.F32 R24, R208, gdesc[UR4].tnspB, R24, gsb0 ;  /* 0x43e00004d0187df0 */ /* 0x000fe20008000818 */
[----:B------:R-:W-:Y:S02]  /*24bc0*/  R2UR UR6, R8 ;  /* 0x00000000080672ca */ /* 0x000fe400000e0000 */
[----:B------:R-:W-:Y:S01]  /*24bd0*/  R2UR UR7, R9 ;  /* 0x00000000090772ca */ /* 0x000fe200000e0000 */
[----:B------:R-:W-:Y:S01]  /*24be0*/  IMAD.MOV.U32 R9, RZ, RZ, 0x40000040 ;  /* 0x40000040ff097424 */ /* 0x000fe200078e00ff */
[----:B------:R-:W-:Y:S01]  /*24bf0*/  IADD3 R8, R6, 0x100, RZ ;  /* 0x0000010006087810 */ /* 0x000fe20007ffe0ff */
[----:B0-----:R-:W-:-:S05]  /*24c00*/  FADD.FTZ R0, R0, R2 ;  /* 0x0000000200007221 */ /* 0x001fca0000010000 */
[----:B------:R-:W-:-:S13]  /*24c10*/  FSETP.NE.FTZ.AND P1, PT, R0, RZ, PT ;  /* 0x000000ff0000720b */ /* 0x000fda0003f35000 */
[----:B------:R-:W0:Y:S02]  /*24c20*/  @P1 MUFU.LG2 R2, R0 ;  /* 0x0000000000021308 */ /* 0x000e240000000c00 */
[----:B0-----:R-:W-:Y:S01]  /*24c30*/  @P1 FMUL.FTZ R2, R2, 0.69314718246459960938 ;  /* 0x3f31721802021820 */ /* 0x001fe20000410000 */
[----:B------:R-:W-:Y:S02]  /*24c40*/  WARPGROUP.DEPBAR.LE gsb0, 0x0 ;  /* 0x00008000000079c5 */ /* 0x000fe40000010000 */
[----:B------:R-:W-:-:S06]  /*24c50*/  WARPGROUP.ARRIVE ;  /* 0x00000000000079c5 */ /* 0x000fcc0000000000 */
        /* <DEDUP_REMOVED lines=18> */
[----:B------:R-:W0:Y:S02]  /*24d80*/  SHFL.BFLY PT, R6, R20, 0x2, 0x1f ;  /* 0x0c401f0014067f89 */ /* 0x000e2400000e0000 */
[----:B0-----:R-:W-:-:S05]  /*24d90*/  FADD.FTZ R6, R6, R20 ;  /* 0x0000001406067221 */ /* 0x001fca0000010000 */
[----:B------:R-:W0:Y:S02]  /*24da0*/  SHFL.BFLY PT, R7, R6, 0x1, 0x1f ;  /* 0x0c201f0006077f89 */ /* 0x000e2400000e0000 */
[----:B0-----:R-:W-:Y:S01]  /*24db0*/  FADD.FTZ R6, R6, R7 ;  /* 0x0000000706067221 */ /* 0x001fe20000010000 */
[----:B------:R-:W-:-:S04]  /*24dc0*/  @P1 FMUL.FTZ R7, R3, 0.69314718246459960938 ;  /* 0x3f31721803071820 */ /* 0x000fc80000410000 */
[----:B------:R-:W-:Y:S01]  /*24dd0*/  FSETP.NE.FTZ.AND P2, PT, R6, RZ, PT ;  /* 0x000000ff0600720b */ /* 0x000fe20003f55000 */
[----:B------:R-:W-:Y:S01]  /*24de0*/  @P1 FFMA.FTZ R154, R7, R5, R2 ;  /* 0x00000005079a1223 */ /* 0x000fe20000010002 */
[----:B------:R-:W-:-:S06]  /*24df0*/  IMAD.MOV.U32 R2, RZ, RZ, RZ ;  /* 0x000000ffff027224 */ /* 0x000fcc00078e00ff */
[----:B------:R0:W-:Y:S05]  /*24e00*/  @P1 MUFU.RCP R2, R0 ;  /* 0x0000000000021308 */ /* 0x0001ea0000001000 */
[----:B------:R-:W-:-:S03]  /*24e10*/  @P2 FMUL.FTZ R3, R3, 0.69314718246459960938 ;  /* 0x3f31721803032820 */ /* 0x000fc60000410000 */
[----:B------:R-:W1:Y:S01]  /*24e20*/  @P2 MUFU.LG2 R5, R6 ;  /* 0x0000000600052308 */ /* 0x000e620000000c00 */
[----:B0-----:R-:W-:-:S07]  /*24e30*/  IMAD.MOV.U32 R0, RZ, RZ, RZ ;  /* 0x000000ffff007224 */ /* 0x001fce00078e00ff */
[----:B------:R0:W2:Y:S01]  /*24e40*/  @P2 MUFU.RCP R0, R6 ;  /* 0x0000000600002308 */ /* 0x0000a20000001000 */
[----:B-1----:R-:W-:-:S04]  /*24e50*/  @P2 FMUL.FTZ R5, R5, 0.69314718246459960938 ;  /* 0x3f31721805052820 */ /* 0x002fc80000410000 */
[----:B------:R-:W-:Y:S01]  /*24e60*/  @P2 FFMA.FTZ R153, R3, R4, R5 ;  /* 0x0000000403992223 */ /* 0x000fe20000010005 */
[----:B------:R-:W-:Y:S02]  /*24e70*/  WARPGROUP.DEPBAR.LE gsb0, 0x0 ;  /* 0x00008000000079c5 */ /* 0x000fe40000010000 */
[----:B------:R-:W-:-:S06]  /*24e80*/  WARPGROUP.ARRIVE ;  /* 0x00000000000079c5 */ /* 0x000fcc0000000000 */
[----:B------:R-:W-:Y:S03]  /*24e90*/  HGMMA.64x256x16.F32 R24, R192, gdesc[UR4].tnspB, R24, gsb0 ;  /* 0x43e00004c0187df0 */ /* 0x000fe60008000818 */
[----:B------:R-:W-:Y:S02]  /*24ea0*/  WARPGROUP.DEPBAR.LE gsb0, 0x0 ;  /* 0x00008000000079c5 */ /* 0x000fe40000010000 */
[----:B0-2---:R-:W-:Y:S05]  /*24eb0*/  @!P0 BRA `(.L_x_2904) ;  /* 0x0000000000048947 */ /* 0x005fea0003800000 */
[----:B------:R-:W-:Y:S01]  /*24ec0*/  BPT.TRAP 0x1 ;  /* 0x000000040000795c */ /* 0x000fe20000300000 */
.L_x_2904:
[----:B------:R-:W2:Y:S01]  /*24ed0*/  LDL.LU R3, [R1+0x94] ;  /* 0x0000940001037983 */ /* 0x000ea20000300800 */
[----:B------:R-:W-:Y:S01]  /*24ee0*/  IADD3 R10, R10, 0x38860, RZ ;  /* 0x000388600a0a7810 */ /* 0x000fe20007ffe0ff */
[----:B------:R-:W-:Y:S02]  /*24ef0*/  VIADD R220, R220, 0x1 ;  /* 0x00000001dcdc7836 */ /* 0x000fe40000000000 */
[-C--:B------:R-:W-:Y:S01]  /*24f00*/  FMUL.FTZ R26, R26, R0.reuse ;  /* 0x000000001a1a7220 */ /* 0x080fe20000410000 */
[-C--:B------:R-:W-:Y:S01]  /*24f10*/  FMUL.FTZ R27, R27, R0.reuse ;  /* 0x000000001b1b7220 */ /* 0x080fe20000410000 */
[----:B------:R-:W-:Y:S01]  /*24f20*/  PRMT R10, R228, 0x654, R10 ;  /* 0x00000654e40a7816 */ /* 0x000fe2000000000a */
[-C--:B------:R-:W-:Y:S01]  /*24f30*/  FMUL.FTZ R30, R30, R0.reuse ;  /* 0x000000001e1e7220 */ /* 0x080fe20000410000 */
[----:B------:R-:W-:Y:S01]  /*24f40*/  ISETP.NE.AND P1, PT, R220, 0x2, PT ;  /* 0x00000002dc00780c */ /* 0x000fe20003f25270 */
[-C--:B------:R-:W-:Y:S01]  /*24f50*/  FMUL.FTZ R31, R31, R0.reuse ;  /* 0x000000001f1f7220 */ /* 0x080fe20000410000 */
[----:B------:R1:W-:Y:S01]  /*24f60*/  SYNCS.ARRIVE.TRANS64.RED.A1T0 RZ, [R10+URZ], RZ ;  /* 0x000000ff0aff79a7 */ /* 0x0003e2000810043f */
        /* <DEDUP_REMOVED lines=60> */
[----:B------:R-:W-:Y:S01]  /*25330*/  SEL R0, RZ, 0x1, P1 ;  /* 0x00000001ff007807 */ /* 0x000fe20000800000 */
        /* <DEDUP_REMOVED lines=65> */
[----:B------:R-:W-:Y:S02]  /*25750*/  LOP3.LUT R226, R226, R0, RZ, 0x3c, !PT ;  /* 0x00000000e2e27212 */ /* 0x000fe400078e3cff */
[----:B------:R-:W-:Y:S01]  /*25760*/  SEL R220, R220, RZ, P1 ;  /* 0x000000ffdcdc7207 */ /* 0x000fe20000800000 */
[----:B--2---:R-:W-:-:S05]  /*25770*/  VIADD R3, R3, 0x1 ;  /* 0x0000000103037836 */ /* 0x004fca0000000000 */
[----:B------:R1:W-:Y:S03]  /*25780*/  STL [R1+0x94], R3 ;  /* 0x0000940301007387 */ /* 0x0003e60000100800 */
.L_x_2781:
[----:B------:R-:W2:Y:S08]  /*25790*/  S2UR UR4, SR_CgaCtaId ;  /* 0x00000000000479c3 */ /* 0x000eb00000008800 */
[----:B------:R-:W-:Y:S01]  /*257a0*/  BAR.SYNC.DEFER_BLOCKING 0x5, 0x180 ;  /* 0x0146000000007b1d */ /* 0x000fe20000010000 */
[----:B------:R-:W-:-:S05]  /*257b0*/  MOV R23, 0x400 ;  /* 0x0000040000177802 */ /* 0x000fca0000000f00 */
[----:B------:R-:W-:Y:S01]  /*257c0*/  BSSY B0, `(.L_x_2905) ;  /* 0x0000477000007945 */ /* 0x000fe20003800000 */
[----:B--2---:R-:W-:-:S05]  /*257d0*/  IMAD.U32 R228, RZ, RZ, UR4 ;  /* 0x00000004ffe47e24 */ /* 0x004fca000f8e00ff */
[----:B------:R-:W-:-:S05]  /*257e0*/  LEA R23, R228, R23, 0x18 ;  /* 0x00000017e4177211 */ /* 0x000fca00078ec0ff */
[----:B------:R2:W3:Y:S01]  /*257f0*/  LDS.128 R4, [R23+0x388d0] ;  /* 0x0388d00017047984 */ /* 0x0004e20000000c00 */
[----:B------:R-:W-:Y:S06]  /*25800*/  BAR.ARV 0x4, 0x180 ;  /* 0x0106000000007b1d */ /* 0x000fec0000002000 */
[----:B------:R-:W-:Y:S05]  /*25810*/  @P0 BRA `(.L_x_2906) ;  /* 0x0000003800200947 */ /* 0x000fea0003800000 */
[----:B------:R-:W4:Y:S01]  /*25820*/  LDL R2, [R1+0x1c4] ;  /* 0x0001c40001027983 */ /* 0x000f220000100800 */
[----:B------:R-:W2:Y:S01]  /*25830*/  S2R R0, SR_SWINHI ;  /* 0x0000000000007919 */ /* 0x000ea20000002f00 */
[----:B01----:R-:W-:Y:S01]  /*25840*/  F2FP.F16.F32.PACK_AB R10, R29, R28 ;  /* 0x0000001c1d0a723e */ /* 0x003fe200000000ff */
[----:B------:R-:W-:Y:S01]  /*25850*/  ULDC.64 UR6, c[0x0][0xc00] ;  /* 0x0003000000067ab9 */ /* 0x000fe20000000a00 */
[----:B------:R-:W-:Y:S01]  /*25860*/  F2FP.F16.F32.PACK_AB R11, R31, R30 ;  /* 0x0000001e1f0b723e */ /* 0x000fe200000000ff */
[----:B------:R-:W4:Y:S01]  /*25870*/  LDL.LU R155, [R1+0x8c] ;  /* 0x00008c00019b7983 */ /* 0x000f220000300800 */
[----:B------:R-:W-:Y:S01]  /*25880*/  F2FP.F16.F32.PACK_AB R12, R33, R32 ;  /* 0x00000020210c723e */ /* 0x000fe200000000ff */
[----:B------:R-:W-:Y:S01]  /*25890*/  ULDC.64 UR4, c[0x0][0xc08] ;  /* 0x0003020000047ab9 */ /* 0x000fe20000000a00 */
[----:B------:R-:W-:Y:S01]  /*258a0*/  F2FP.F16.F32.PACK_AB R13, R35, R34 ;  /* 0x00000022230d723e */ /* 0x000fe200000000ff */
[----:B-----5:R-:W4:Y:S01]  /*258b0*/  LDL.LU R152, [R1+0x90] ;  /* 0x0000900001987983 */ /* 0x020f220000300800 */
[----:B------:R-:W-:-:S02]  /*258c0*/  F2FP.F16.F32.PACK_AB R14, R37, R36 ;  /* 0x00000024250e723e */ /* 0x000fc400000000ff */
[----:B------:R-:W-:Y:S01]  /*258d0*/  F2FP.F16.F32.PACK_AB R15, R39, R38 ;  /* 0x00000026270f723e */ /* 0x000fe200000000ff */
[----:B---3--:R-:W3:Y:S01]  /*258e0*/  LDL.LU R4, [R1+0x84] ;  /* 0x0000840001047983 */ /* 0x008ee20000300800 */
[----:B------:R-:W-:Y:S02]  /*258f0*/  MOV R20, R23 ;  /* 0x0000001700147202 */ /* 0x000fe40000000f00 */
[----:B--2---:R-:W-:Y:S01]  /*25900*/  MOV R21, R0 ;  /* 0x0000000000157202 */ /* 0x004fe20000000f00 */
[----:B------:R-:W-:Y:S02]  /*25910*/  BAR.SYNC.DEFER_BLOCKING 0x1, 0x100 ;  /* 0x0044000000007b1d */ /* 0x000fe40000010000 */
[----:B----4-:R-:W-:-:S03]  /*25920*/  IMAD.WIDE R2, R2, 0x2, R20 ;  /* 0x0000000202027825 */ /* 0x010fc600078e0214 */
        /* <DEDUP_REMOVED lines=160> */
[----:B------:R-:W-:Y:S01]  /*26330*/  IMAD.X R3, RZ, RZ, R3, P0 ;  /* 0x000000ffff037224 */ /* 0x000fe200000e0603 */
[----:B------:R-:W-:Y:S02]  /*26340*/  IADD3 R10, P0, R155, UR6, RZ ;  /* 0x000000069b0a7c10 */ /* 0x000fe4000ff1e0ff */
[----:B------:R-:W-:Y:S02]  /*26350*/  SHF.R.U64 R2, R2, 0x3, RZ ;  /* 0x0000000302027819 */ /* 0x000fe400000012ff */
[----:B------:R-:W-:Y:S02]  /*26360*/  IADD3.X R11, R152, UR7, RZ, P0, !PT ;  /* 0x00000007980b7c10 */ /* 0x000fe400087fe4ff */
[----:B------:R-:W-:Y:S02]  /*26370*/  ISETP.NE.U32.AND P0, PT, RZ, UR4, PT ;  /* 0x00000004ff007c0c */ /* 0x000fe4000bf05070 */
[----:B------:R-:W-:-:S02]  /*26380*/  LOP3.LUT R2, R2, R0, RZ, 0x3c, !PT ;  /* 0x0000000002027212 */ /* 0x000fc400078e3cff */
[----:B------:R-:W-:Y:S02]  /*26390*/  ISETP.NE.AND.EX P0, PT, RZ, UR5, PT, P0 ;  /* 0x00000005ff007c0c */ /* 0x000fe4000bf05300 */
[----:B------:R-:W-:Y:S02]  /*263a0*/  MOV R2, R2 ;  /* 0x0000000200027202 */ /* 0x000fe40000000f00 */
[----:B------:R-:W-:Y:S02]  /*263b0*/  F2FP.F16.F32.PACK_AB R12, R145, R144 ;  /* 0x00000090910c723e */ /* 0x000fe400000000ff */
[----:B------:R-:W-:Y:S02]  /*263c0*/  F2FP.F16.F32.PACK_AB R13, R147, R146 ;  /* 0x00000092930d723e */ /* 0x000fe400000000ff */
[----:B------:R-:W-:Y:S02]  /*263d0*/  F2FP.F16.F32.PACK_AB R14, R149, R148 ;  /* 0x00000094950e723e */ /* 0x000fe400000000ff */
[----:B------:R-:W-:-:S05]  /*263e0*/  F2FP.F16.F32.PACK_AB R15, R151, R150 ;  /* 0x00000096970f723e */ /* 0x000fca00000000ff */
[----:B------:R0:W-:Y:S01]  /*263f0*/  STSM.16.M88.4 [R2], R12 ;  /* 0x0000000c02007844 */ /* 0x0001e20000000200 */
[----:B------:R-:W-:Y:S01]  /*26400*/  BAR.SYNC.DEFER_BLOCKING 0x1, 0x100 ;  /* 0x0044000000007b1d */ /* 0x000fe20000010000 */
[----:B------:R-:W-:-:S04]  /*26410*/  @P0 IADD3 R8, P2, R155, UR4, RZ ;  /* 0x000000049b080c10 */ /* 0x000fc8000ff5e0ff */
[----:B------:R-:W-:Y:S01]  /*26420*/  @P0 IADD3.X R9, R152, UR5, RZ, P2, !PT ;  /* 0x0000000598090c10 */ /* 0x000fe200097fe4ff */
[----:B------:R-:W-:Y:S01]  /*26430*/  ULDC UR4, c[0x0][0xa88] ;  /* 0x0002a20000047ab9 */ /* 0x000fe20000000800 */
[C---:B---3--:R-:W-:Y:S01]  /*26440*/  ISETP.NE.AND P2, PT, R4.reuse, RZ, PT ;  /* 0x000000ff0400720c */ /* 0x048fe20003f45270 */
[----:B------:R-:W-:Y:S01]  /*26450*/  IMAD.U32 R0, RZ, RZ, UR4 ;  /* 0x00000004ff007e24 */ /* 0x000fe2000f8e00ff */
[----:B------:R-:W-:Y:S02]  /*26460*/  ULDC UR4, c[0x0][0xad4] ;  /* 0x0002b50000047ab9 */ /* 0x000fe40000000800 */
[----:B0-----:R-:W-:Y:S01]  /*26470*/  SEL R2, R4, UR4, P2 ;  /* 0x0000000404027c07 */ /* 0x001fe20009000000 */
[----:B------:R-:W-:-:S03]  /*26480*/  IMAD.MOV.U32 R15, RZ, RZ, 0x9b8 ;  /* 0x000009b8ff0f7424 */ /* 0x000fc600078e00ff */
[----:B------:R-:W-:Y:S01]  /*26490*/  ISETP.GT.AND P2, PT, R2, 0x1, PT ;  /* 0x000000010200780c */ /* 0x000fe20003f44270 */
[----:B------:R-:W-:-:S03]  /*264a0*/  ULDC.64 UR8, c[0x0][0x208] ;  /* 0x0000820000087ab9 */ /* 0x000fc60000000a00 */
[----:B------:R-:W-:Y:S01]  /*264b0*/  SEL R15, R15, 0x978, P2 ;  /* 0x000009780f0f7807 */ /* 0x000fe20001000000 */
[----:B------:R0:W5:Y:S03]  /*264c0*/  @P0 LDG.E R0, desc[UR8][R8.64] ;  /* 0x0000000808000981 */ /* 0x000166000c1e1900 */
[----:B------:R1:W2:Y:S08]  /*264d0*/  LDC.64 R12, c[0x0][R15+0x220] ;  /* 0x000088000f0c7b82 */ /* 0x0002b00000000a00 */
        /* <DEDUP_REMOVED lines=8> */
[----:B-----5:R-:W3:Y:S04]  /*26560*/  LDG.E R0, desc[UR4][R10.64] ;  /* 0x000000040a007981 */ /* 0x020ee8000c1e1900 */
[----:B-1----:R-:W3:Y:S02]  /*26570*/  LDG.E R10, desc[UR4][R10.64+0x4] ;  /* 0x000004040a0a7981 */ /* 0x002ee4000c1e1900 */
[----:B---3--:R-:W-:-:S07]  /*26580*/  IMAD.IADD R0, R10, 0x1, -R0 ;  /* 0x000000010a007824 */ /* 0x008fce00078e0a00 */
.L_x_2907:
[----:B------:R-:W3:Y:S01]  /*26590*/  LDL.LU R2, [R1+0x88] ;  /* 0x0000880001027983 */ /* 0x000ee20000300800 */
[----:B------:R-:W4:Y:S03]  /*265a0*/  LDC R156, c[0x0][0xbe8] ;  /* 0x0002fa00ff9c7b82 */ /* 0x000f260000000800 */
[----:B------:R-:W2:Y:S04]  /*265b0*/  LDL.LU R4, [R1+0x118] ;  /* 0x0001180001047983 */ /* 0x000ea80000300800 */
[----:B------:R-:W2:Y:S04]  /*265c0*/  LDL R157, [R1+0x98] ;  /* 0x00009800019d7983 */ /* 0x000ea80000100800 */
[----:B------:R-:W2:Y:S04]  /*265d0*/  LDL R155, [R1+0x78] ;  /* 0x00007800019b7983 */ /* 0x000ea80000100800 */
[----:B------:R-:W2:Y:S04]  /*265e0*/  LDL R158, [R1+0x68] ;  /* 0x00006800019e7983 */ /* 0x000ea80000100800 */
[----:B------:R-:W2:Y:S04]  /*265f0*/  LDL R160, [R1+0x1c0] ;  /* 0x0001c00001a07983 */ /* 0x000ea80000100800 */
[----:B------:R-:W2:Y:S01]  /*26600*/  LDL R159, [R1+0x130] ;  /* 0x00013000019f7983 */ /* 0x000ea20000100800 */
[----:B-1----:R-:W1:Y:S01]  /*26610*/  LDC.64 R10, c[0x0][R15+0x228] ;  /* 0x00008a000f0a7b82 */ /* 0x002e620000000a00 */
[----:B------:R-:W-:-:S02]  /*26620*/  ISETP.NE.U32.AND P0, PT, RZ, UR6, PT ;  /* 0x00000006ff007c0c */ /* 0x000fc4000bf05070 */
[----:B----4-:R-:W-:Y:S02]  /*26630*/  ISETP.NE.AND P1, PT, R156, 0x1, PT ;  /* 0x000000019c00780c */ /* 0x010fe40003f25270 */
[----:B------:R-:W-:Y:S01]  /*26640*/  ISETP.NE.AND.EX P0, PT, RZ, UR7, PT, P0 ;  /* 0x00000007ff007c0c */ /* 0x000fe2000bf05300 */
[-C--:B0-----:R-:W-:Y:S02]  /*26650*/  IMAD R14, R9, R224.reuse, RZ ;  /* 0x000000e0090e7224 */ /* 0x081fe400078e02ff */
[----:B------:R-:W-:-:S05]  /*26660*/  IMAD.WIDE.U32 R8, R8, R224, RZ ;  /* 0x000000e008087225 */ /* 0x000fca00078e00ff */
[----:B------:R-:W-:-:S03]  /*26670*/  IADD3 R14, R9, R14, RZ ;  /* 0x0000000e090e7210 */ /* 0x000fc60007ffe0ff */
[----:B------:R-:W0:Y:S01]  /*26680*/  @P1 LDC R9, c[0x0][0xbec] ;  /* 0x0002fb00ff091b82 */ /* 0x000e220000000800 */
[----:B-----5:R-:W-:Y:S01]  /*26690*/  IMAD R0, R0, R156, RZ ;  /* 0x0000009c00007224 */ /* 0x020fe200078e02ff */
[----:B------:R-:W-:Y:S01]  /*266a0*/  ULDC.64 UR4, c[0x0][0x208] ;  /* 0x0000820000047ab9 */ /* 0x000fe20000000a00 */
[----:B---3--:R-:W-:Y:S02]  /*266b0*/  SEL R2, R2, RZ, !P0 ;  /* 0x000000ff02027207 */ /* 0x008fe40004000000 */
[----:B--2---:R-:W-:-:S03]  /*266c0*/  SEL R4, R4, RZ, !P0 ;  /* 0x000000ff04047207 */ /* 0x004fc60004000000 */
[----:B------:R-:W-:-:S04]  /*266d0*/  IMAD R13, R13, R2, RZ ;  /* 0x000000020d0d7224 */ /* 0x000fc800078e02ff */
[C---:B------:R-:W-:Y:S02]  /*266e0*/  IMAD R4, R12.reuse, R4, R13 ;  /* 0x000000040c047224 */ /* 0x040fe400078e020d */
[----:B------:R-:W-:-:S03]  /*266f0*/  IMAD.WIDE.U32 R12, R12, R2, RZ ;  /* 0x000000020c0c7225 */ /* 0x000fc600078e00ff */
[----:B------:R-:W-:Y:S02]  /*26700*/  IADD3 R12, P0, P3, R12, R8, R3 ;  /* 0x000000080c0c7210 */ /* 0x000fe40007b1e003 */
[----:B------:R-:W2:Y:S01]  /*26710*/  @P1 LDC R8, c[0x0][0xbf0] ;  /* 0x0002fc00ff081b82 */ /* 0x000ea20000000800 */
[----:B------:R-:W-:Y:S01]  /*26720*/  IMAD.IADD R13, R13, 0x1, R4 ;  /* 0x000000010d0d7824 */ /* 0x000fe200078e0204 */
[----:B------:R-:W-:-:S05]  /*26730*/  SEL R4, R157, RZ, P2 ;  /* 0x000000ff9d047207 */ /* 0x000fca0001000000 */
[-C--:B-1----:R-:W-:Y:S02]  /*26740*/  IMAD R152, R11, R4.reuse, RZ ;  /* 0x000000040b987224 */ /* 0x082fe400078e02ff */
[----:B------:R-:W-:Y:S01]  /*26750*/  IMAD.WIDE.U32 R10, R10, R4, RZ ;  /* 0x000000040a0a7225 */ /* 0x000fe200078e00ff */
[----:B------:R-:W-:-:S04]  /*26760*/  SHF.R.S32.HI R4, RZ, 0x1f, R3 ;  /* 0x0000001fff047819 */ /* 0x000fc80000011403 */
[----:B------:R-:W-:Y:S01]  /*26770*/  IADD3.X R13, R13, R14, R4, P0, P3 ;  /* 0x0000000e0d0d7210 */ /* 0x000fe200007e6404 */
[----:B------:R-:W-:-:S04]  /*26780*/  IMAD.IADD R14, R155, 0x1, R158 ;  /* 0x000000019b0e7824 */ /* 0x000fc800078e029e */
[----:B0-----:R-:W-:-:S04]  /*26790*/  @P1 IMAD.HI.U32 R9, R14, R9, RZ ;  /* 0x000000090e091227 */ /* 0x001fc800078e00ff */
[----:B------:R-:W-:Y:S01]  /*267a0*/  IMAD.MOV.U32 R155, RZ, RZ, R14 ;  /* 0x000000ffff9b7224 */ /* 0x000fe200078e000e */
[----:B--2---:R-:W-:Y:S02]  /*267b0*/  @P1 SHF.R.U32.HI R155, RZ, R8, R9 ;  /* 0x00000008ff9b1219 */ /* 0x004fe40000011609 */
[----:B------:R0:W1:Y:S03]  /*267c0*/  LDC.64 R8, c[0x0][R15+0x210] ;  /* 0x000084000f087b82 */ /* 0x0000660000000a00 */
[----:B0-----:R-:W-:-:S04]  /*267d0*/  IMAD.MOV R15, RZ, RZ, -R155 ;  /* 0x000000ffff0f7224 */ /* 0x001fc800078e0a9b */
[----:B------:R-:W-:Y:S01]  /*267e0*/  IMAD R15, R156, R15, R14 ;  /* 0x0000000f9c0f7224 */ /* 0x000fe200078e020e */
[----:B------:R-:W-:Y:S01]  /*267f0*/  IADD3 R10, P0, P3, R155, R12, R10 ;  /* 0x0000000c9b0a7210 */ /* 0x000fe20007b1e00a */
[----:B------:R-:W-:Y:S01]  /*26800*/  IMAD.IADD R152, R11, 0x1, R152 ;  /* 0x000000010b987824 */ /* 0x000fe200078e0298 */
[----:B------:R-:W-:Y:S02]  /*26810*/  SHF.R.S32.HI R11, RZ, 0x1f, R155 ;  /* 0x0000001fff0b7819 */ /* 0x000fe4000001149b */
[----:B------:R-:W-:Y:S02]  /*26820*/  SHF.R.S32.HI R12, RZ, 0x1f, R15 ;  /* 0x0000001fff0c7819 */ /* 0x000fe4000001140f */
[----:B------:R-:W-:Y:S01]  /*26830*/  IADD3.X R11, R11, R13, R152, P0, P3 ;  /* 0x0000000d0b0b7210 */ /* 0x000fe200007e6498 */
[----:B-1----:R-:W-:-:S04]  /*26840*/  IMAD R9, R9, R15, RZ ;  /* 0x0000000f09097224 */ /* 0x002fc800078e02ff */
[C---:B------:R-:W-:Y:S02]  /*26850*/  IMAD R9, R8.reuse, R12, R9 ;  /* 0x0000000c08097224 */ /* 0x040fe400078e0209 */
[----:B------:R-:W0:Y:S01]  /*26860*/  LDC.64 R12, c[0x0][0xba8] ;  /* 0x0002ea00ff0c7b82 */ /* 0x000e220000000a00 */
[----:B------:R-:W-:-:S07]  /*26870*/  IMAD.WIDE.U32 R10, R8, R15, R10 ;  /* 0x0000000f080a7225 */ /* 0x000fce00078e000a */
[----:B0-----:R-:W0:Y:S08]  /*26880*/  @!P2 LDC R12, c[0x0][0xb50] ;  /* 0x0002d400ff0cab82 */ /* 0x001e300000000800 */
[----:B------:R-:W1:Y:S01]  /*26890*/  @!P2 LDC R13, c[0x0][0xb54] ;  /* 0x0002d500ff0dab82 */ /* 0x000e620000000800 */
[----:B------:R-:W-:Y:S02]  /*268a0*/  IADD3 R9, R11, R9, RZ ;  /* 0x000000090b097210 */ /* 0x000fe40007ffe0ff */
[----:B0-----:R-:W-:-:S04]  /*268b0*/  LEA R12, P0, R10, R12, 0x2 ;  /* 0x0000000c0a0c7211 */ /* 0x001fc800078010ff */
[----:B-1----:R-:W-:Y:S01]  /*268c0*/  LEA.HI.X R13, R10, R13, R9, 0x2, P0 ;  /* 0x0000000d0a0d7211 */ /* 0x002fe200000f1409 */
[----:B------:R-:W-:Y:S04]  /*268d0*/  SHFL.IDX PT, R8, R12, RZ, 0x1c1f ;  /* 0x001c1fff0c087589 */ /* 0x000fe800000e0000 */
[----:B------:R-:W0:Y:S04]  /*268e0*/  SHFL.IDX PT, R9, R13, RZ, 0x1c1f ;  /* 0x001c1fff0d097589 */ /* 0x000e2800000e0000 */
[----:B------:R-:W-:Y:S04]  /*268f0*/  SHFL.IDX PT, R10, R12, 0x1, 0x1c1f ;  /* 0x003c1f000c0a7f89 */ /* 0x000fe800000e0000 */
[----:B------:R1:W2:Y:S01]  /*26900*/  SHFL.IDX PT, R11, R13, 0x1, 0x1c1f ;  /* 0x003c1f000d0b7f89 */ /* 0x0002a200000e0000 */
[----:B------:R-:W-:Y:S01]  /*26910*/  LOP3.LUT P0, RZ, R159, 0x3, RZ, 0xc0, !PT ;  /* 0x000000039fff7812 */ /* 0x000fe2000780c0ff */
[----:B-1----:R-:W-:-:S04]  /*26920*/  IMAD.IADD R13, R160, 0x1, R158 ;  /* 0x00000001a00d7824 */ /* 0x002fc800078e029e */
[C---:B------:R-:W-:Y:S01]  /*26930*/  VIADD R12, R13.reuse, 0x8 ;  /* 0x000000080d0c7836 */ /* 0x040fe20000000000 */
[----:B------:R-:W-:-:S04]  /*26940*/  ISETP.GE.OR P3, PT, R13, R0, P0 ;  /* 0x000000000d00720c */ /* 0x000fc80000766670 */
[----:B------:R-:W-:-:S09]  /*26950*/  ISETP.GE.OR P0, PT, R12, R0, P0 ;  /* 0x000000000c00720c */ /* 0x000fd20000706670 */
[----:B0-----:R0:W-:Y:S04]  /*26960*/  @!P3 ST.E desc[UR4][R8.64], R154 ;  /* 0x0000009a0800b985 */ /* 0x0011e8000c101904 */
[----:B--2---:R0:W-:Y:S01]  /*26970*/  @!P0 ST.E desc[UR4][R10.64], R153 ;  /* 0x000000990a008985 */ /* 0x0041e2000c101904 */
[----:B------:R-:W-:Y:S05]  /*26980*/  @P2 BRA `(.L_x_2908) ;  /* 0x0000000c00e02947 */ /* 0x000fea0003800000 */
[----:B------:R-:W0:Y:S01]  /*26990*/  LDL R159, [R1+0x80] ;  /* 0x00008000019f7983 */ /* 0x000e220000100800 */
[----:B------:R-:W1:Y:S01]  /*269a0*/  @P1 LDC R85, c[0x0][0xbec] ;  /* 0x0002fb00ff551b82 */ /* 0x000e620000000800 */
[----:B------:R-:W-:-:S07]  /*269b0*/  ULDC.64 UR4, c[0x0][0x208] ;  /* 0x0000820000047ab9 */ /* 0x000fce0000000a00 */
[----:B------:R-:W2:Y:S01]  /*269c0*/  @P1 LDC R82, c[0x0][0xbf0] ;  /* 0x0002fc00ff521b82 */ /* 0x000ea20000000800 */
[----:B------:R-:W-:Y:S01]  /*269d0*/  SHF.R.S32.HI R83, RZ, 0x1f, R2 ;  /* 0x0000001fff537819 */ /* 0x000fe20000011402 */
[----:B------:R-:W-:Y:S01]  /*269e0*/  BSSY B1, `(.L_x_2909) ;  /* 0x00000aa000017945 */ /* 0x000fe20003800000 */
[----:B0-----:R-:W-:-:S04]  /*269f0*/  IMAD R9, R225, 0x8, R159 ;  /* 0x00000008e1097824 */ /* 0x001fc800078e029f */
        /* <DEDUP_REMOVED lines=38> */
[----:B------:R-:W-:Y:S01]  /*26c60*/  LOP3.LUT R32, R32, R33, RZ, 0x3c, !PT ;  /* 0x0000002120207212 */ /* 0x000fe200078e3cff */
[--C-:B------:R-:W-:Y:S01]  /*26c70*/  IMAD.X R33, RZ, RZ, R21.reuse, P0 ;  /* 0x000000ffff217224 */ /* 0x100fe200000e0615 */
        /* <DEDUP_REMOVED lines=9> */
[----:B------:R-:W-:Y:S01]  /*26d10*/  IADD3.X R41, RZ, R21, RZ, P5, !PT ;  /* 0x00000015ff297210 */ /* 0x000fe20002ffe4ff */
[----:B------:R-:W5:Y:S01]  /*26d20*/  LD.E.128 R32, desc[UR4][R32.64] ;  /* 0x0000000420207980 */ /* 0x000f62000c101d00 */
[----:B------:R-:W-:-:S02]  /*26d30*/  IADD3 R57, P0, R20, 0xa000, RZ ;  /* 0x0000a00014397810 */ /* 0x000fc40007f1e0ff */
[C---:B------:R-:W-:Y:S01]  /*26d40*/  IADD3 R61, P6, R20.reuse, 0xb000, RZ ;  /* 0x0000b000143d7810 */ /* 0x040fe20007fde0ff */
        /* <DEDUP_REMOVED lines=13> */
[----:B------:R-:W-:Y:S01]  /*26e20*/  LOP3.LUT R72, R73, 0x380, RZ, 0xc0, !PT ;  /* 0x0000038049487812 */ /* 0x000fe200078ec0ff */
[----:B------:R-:W5:Y:S01]  /*26e30*/  LD.E.128 R52, desc[UR4][R52.64] ;  /* 0x0000000434347980 */ /* 0x000f62000c101d00 */
        /* <DEDUP_REMOVED lines=19> */
[----:B------:R-:W5:Y:S01]  /*26f70*/  LD.E.128 R56, desc[UR4][R56.64] ;  /* 0x0000000438387980 */ /* 0x000f62000c101d00 */
[----:B------:R-:W-:-:S02]  /*26f80*/  IADD3.X R61, RZ, R21, RZ, P6, !PT ;  /* 0x00000015ff3d7210 */ /* 0x000fc400037fe4ff */
[----:B------:R-:W-:Y:S01]  /*26f90*/  MOV R9, R21 ;  /* 0x0000001500097202 */ /* 0x000fe20000000f00 */
[----:B------:R-:W5:Y:S01]  /*26fa0*/  LD.E.128 R64, desc[UR4][R64.64] ;  /* 0x0000000440407980 */ /* 0x000f62000c101d00 */
[----:B------:R-:W-:-:S03]  /*26fb0*/  LOP3.LUT R76, R10, R11, RZ, 0x3c, !PT ;  /* 0x0000000b0a4c7212 */ /* 0x000fc600078e3cff */
        /* <DEDUP_REMOVED lines=17> */
[----:B------:R-:W-:Y:S02]  /*270d0*/  IMAD.IADD R21, R21, 0x1, R81 ;  /* 0x0000000115157824 */ /* 0x000fe400078e0251 */
[----:B------:R-:W-:Y:S02]  /*270e0*/  IMAD.IADD R80, R158, 0x1, R80 ;  /* 0x000000019e507824 */ /* 0x000fe400078e0250 */
[----:B------:R-:W-:-:S04]  /*270f0*/  IMAD.WIDE.U32 R20, R224, UR4, R20 ;  /* 0x00000004e0147c25 */ /* 0x000fc8000f8e0014 */
[----:B------:R-:W-:Y:S01]  /*27100*/  IMAD R21, R224, UR5, R21 ;  /* 0x00000005e0157c24 */ /* 0x000fe2000f8e0215 */
[----:B------:R-:W-:Y:S01]  /*27110*/  ULDC.64 UR4, c[0x0][0xaf0] ;  /* 0x0002bc0000047ab9 */ /* 0x000fe20000000a00 */
[----:B-1----:R-:W-:-:S04]  /*27120*/  @P1 IMAD.HI.U32 R3, R80, R85, RZ ;  /* 0x0000005550031227 */ /* 0x002fc800078e00ff */
[----:B------:R-:W-:Y:S02]  /*27130*/  IMAD R83, R83, UR4, RZ ;  /* 0x0000000453537c24 */ /* 0x000fe4000f8e02ff */
[----:B------:R-:W-:Y:S01]  /*27140*/  IMAD.MOV.U32 R81, RZ, RZ, R80 ;  /* 0x000000ffff517224 */ /* 0x000fe200078e0050 */
[----:B--2---:R-:W-:Y:S01]  /*27150*/  @P1 SHF.R.U32.HI R81, RZ, R82, R3 ;  /* 0x00000052ff511219 */ /* 0x004fe20000011603 */
[C---:B------:R-:W-:Y:S02]  /*27160*/  IMAD R83, R2.reuse, UR5, R83 ;  /* 0x0000000502537c24 */ /* 0x040fe4000f8e0253 */
[----:B------:R-:W-:Y:S01]  /*27170*/  IMAD.WIDE.U32 R2, R2, UR4, R20 ;  /* 0x0000000402027c25 */ /* 0x000fe2000f8e0014 */
[----:B------:R-:W-:Y:S01]  /*27180*/  IADD3 R21, -R81, RZ, RZ ;  /* 0x000000ff51157210 */ /* 0x000fe20007ffe1ff */
[----:B------:R-:W-:Y:S01]  /*27190*/  ULDC.64 UR4, c[0x0][0xae0] ;  /* 0x0002b80000047ab9 */ /* 0x000fe20000000a00 */
[----:B------:R-:W-:Y:S01]  /*271a0*/  SHF.R.S32.HI R4, RZ, 0x1f, R81 ;  /* 0x0000001fff047819 */ /* 0x000fe20000011451 */
[----:B------:R-:W-:-:S02]  /*271b0*/  IMAD.IADD R3, R3, 0x1, R83 ;  /* 0x0000000103037824 */ /* 0x000fc400078e0253 */
[----:B------:R-:W-:Y:S02]  /*271c0*/  IMAD R21, R156, R21, R80 ;  /* 0x000000159c157224 */ /* 0x000fe400078e0250 */
[----:B------:R-:W-:Y:S02]  /*271d0*/  IMAD R4, R4, UR4, RZ ;  /* 0x0000000404047c24 */ /* 0x000fe4000f8e02ff */
[----:B------:R-:W-:Y:S01]  /*271e0*/  IMAD.WIDE.U32 R2, R81, UR4, R2 ;  /* 0x0000000451027c25 */ /* 0x000fe2000f8e0002 */
[----:B------:R-:W-:-:S03]  /*271f0*/  SHF.R.S32.HI R20, RZ, 0x1f, R21 ;  /* 0x0000001fff147819 */ /* 0x000fc60000011415 */
[----:B------:R-:W-:Y:S01]  /*27200*/  IMAD R83, R81, UR5, R4 ;  /* 0x0000000551537c24 */ /* 0x000fe2000f8e0204 */
[----:B------:R-:W-:Y:S01]  /*27210*/  ULDC.64 UR4, c[0x0][0xad8] ;  /* 0x0002b60000047ab9 */ /* 0x000fe20000000a00 */
[----:B------:R-:W-:Y:S02]  /*27220*/  IMAD.IADD R4, R225, 0x1, R158 ;  /* 0x00000001e1047824 */ /* 0x000fe400078e029e */
[----:B------:R-:W-:Y:S02]  /*27230*/  IMAD.IADD R3, R3, 0x1, R83 ;  /* 0x0000000103037824 */ /* 0x000fe400078e0253 */
[----:B------:R-:W-:Y:S02]  /*27240*/  IMAD R20, R20, UR4, RZ ;  /* 0x0000000414147c24 */ /* 0x000fe4000f8e02ff */
[----:B------:R-:W-:Y:S01]  /*27250*/  IMAD.WIDE.U32 R2, R21, UR4, R2 ;  /* 0x0000000415027c25 */ /* 0x000fe2000f8e0002 */
[----:B------:R-:W-:-:S03]  /*27260*/  ISETP.GE.AND P2, PT, R4, R0, PT ;  /* 0x000000000400720c */ /* 0x000fc60003f46270 */
[----:B------:R-:W-:Y:S01]  /*27270*/  IMAD R85, R21, UR5, R20 ;  /* 0x0000000515557c24 */ /* 0x000fe2000f8e0214 */
[----:B------:R-:W-:Y:S01]  /*27280*/  ULDC.64 UR4, c[0x0][0xa80] ;  /* 0x0002a00000047ab9 */ /* 0x000fe20000000a00 */
[----:B------:R-:W-:Y:S02]  /*27290*/  IADD3 R20, R23, 0x38820, RZ ;  /* 0x0003882017147810 */ /* 0x000fe40007ffe0ff */
[----:B------:R-:W-:Y:S01]  /*272a0*/  IMAD.IADD R85, R3, 0x1, R85 ;  /* 0x0000000103557824 */ /* 0x000fe200078e0255 */
[C---:B------:R-:W-:Y:S02]  /*272b0*/  LEA R84, P3, R2.reuse, UR4, 0x1 ;  /* 0x0000000402547c11 */ /* 0x040fe4000f8608ff */
[----:B------:R-:W-:Y:S02]  /*272c0*/  PRMT R20, RZ, 0x654, R20 ;  /* 0x00000654ff147816 */ /* 0x000fe40000000014 */
[----:B------:R-:W-:Y:S01]  /*272d0*/  LEA.HI.X R85, R2, UR5, R85, 0x1, P3 ;  /* 0x0000000502557c11 */ /* 0x000fe200098f0c55 */
[C---:B------:R-:W-:Y:S01]  /*272e0*/  VIADD R81, R4.reuse, 0x20 ;  /* 0x0000002004517836 */ /* 0x040fe20000000000 */
[----:B0-----:R0:W-:Y:S01]  /*272f0*/  SYNCS.ARRIVE.TRANS64.RED.A1T0 RZ, [R20+URZ], RZ ;  /* 0x000000ff14ff79a7 */ /* 0x0011e2000810043f */
[----:B------:R-:W-:Y:S01]  /*27300*/  VIADD R21, R4, 0x40 ;  /* 0x0000004004157836 */ /* 0x000fe20000000000 */
[----:B------:R0:W1:Y:S04]  /*27310*/  SHFL.IDX PT, R87, R84, RZ, 0x181f ;  /* 0x00181fff54577589 */ /* 0x00006800000e0000 */
[----:B------:R0:W2:Y:S01]  /*27320*/  SHFL.IDX PT, R83, R85, RZ, 0x181f ;  /* 0x00181fff55537589 */ /* 0x0000a200000e0000 */
[----:B------:R-:W-:-:S02]  /*27330*/  ISETP.GE.AND P1, PT, R81, R0, PT ;  /* 0x000000005100720c */ /* 0x000fc40003f26270 */
        /* <DEDUP_REMOVED lines=20> */
.L_x_2910:
[----:B------:R-:W-:Y:S05]  /*27480*/  BSYNC B1 ;  /* 0x0000000000017941 */ /* 0x000fea0003800000 */
.L_x_2909:
        /* <DEDUP_REMOVED lines=22> */
.L_x_2912:
[----:B------:R-:W-:Y:S05]  /*275f0*/  BSYNC B1 ;  /* 0x0000000000017941 */ /* 0x000fea0003800000 */
.L_x_2911:
        /* <DEDUP_REMOVED lines=22> */
.L_x_2914:
[----:B------:R-:W-:Y:S05]  /*27760*/  BSYNC B1 ;  /* 0x0000000000017941 */ /* 0x000fea0003800000 */
.L_x_2913:
[----:B0-----:R-:W-:Y:S01]  /*27770*/  VIADD R3, R4, 0x60 ;  /* 0x0000006004037836 */ /* 0x001fe20000000000 */
[----:B---3--:R-:W0:Y:S04]  /*27780*/  SHFL.IDX PT, R85, R85, 0x3, 0x181f ;  /* 0x00781f0055557f89 */ /* 0x008e2800000e0000 */
[----:B------:R-:W-:Y:S01]  /*27790*/  ISETP.GE.AND P0, PT, R3, R0, PT ;  /* 0x000000000300720c */ /* 0x000fe20003f06270 */
[----:B------:R3:W0:-:S12]  /*277a0*/  SHFL.IDX PT, R13, R84, 0x3, 0x181f ;  /* 0x00781f00540d7f89 */ /* 0x00061800000e0000 */
[----:B---3--:R-:W-:Y:S05]  /*277b0*/  @P0 BRA `(.L_x_2915) ;  /* 0x0000002400dc0947 */ /* 0x008fea0003800000 */
[----:B------:R-:W-:Y:S01]  /*277c0*/  ULDC UR4, c[0x0][0xac8] ;  /* 0x0002b20000047ab9 */ /* 0x000fe20000000800 */
[----:B------:R-:W-:Y:S01]  /*277d0*/  ULDC.64 UR6, c[0x0][0x208] ;  /* 0x0000820000067ab9 */ /* 0x000fe20000000a00 */
[----:B------:R-:W-:Y:S02]  /*277e0*/  ISETP.GE.AND P3, PT, R16, UR4, PT ;  /* 0x0000000410007c0c */ /* 0x000fe4000bf66270 */
[----:B------:R-:W-:Y:S02]  /*277f0*/  ISETP.GE.AND P4, PT, R214, UR4, PT ;  /* 0x00000004d6007c0c */ /* 0x000fe4000bf86270 */
[----:B------:R-:W-:-:S09]  /*27800*/  ISETP.GE.AND P5, PT, R19, UR4, PT ;  /* 0x0000000413007c0c */ /* 0x000fd2000bfa6270 */
[-C--:B0-----:R-:W-:Y:S02]  /*27810*/  @!P3 LEA R2, P0, R16, R13.reuse, 0x1 ;  /* 0x0000000d1002b211 */ /* 0x081fe400078008ff */
[----:B------:R-:W-:Y:S02]  /*27820*/  @!P4 LEA R8, P1, R212, R13, 0x1 ;  /* 0x0000000dd408c211 */ /* 0x000fe400078208ff */
[----:B------:R-:W-:Y:S02]  /*27830*/  @!P3 LEA.HI.X R3, R16, R85, R17, 0x1, P0 ;  /* 0x000000551003b211 */ /* 0x000fe400000f0c11 */
        /* <DEDUP_REMOVED lines=8> */
[----:B---3--:R-:W-:Y:S01]  /*278c0*/  LEA R2, P0, R22, R13, 0x1 ;  /* 0x0000000d16027211 */ /* 0x008fe200078008ff */
[----:B------:R-:W-:-:S03]  /*278d0*/  ULDC.64 UR4, c[0x0][0x208] ;  /* 0x0000820000047ab9 */ /* 0x000fc60000000a00 */
[----:B------:R-:W-:-:S05]  /*278e0*/  LEA.HI.X R3, R22, R85, R218, 0x1, P0 ;  /* 0x0000005516037211 */ /* 0x000fca00000f0cda */
[----:B------:R0:W-:Y:S01]  /*278f0*/  ST.E.128 desc[UR4][R2.64], R76 ;  /* 0x0000004c02007985 */ /* 0x0001e2000c101d04 */
[----:B------:R-:W-:Y:S05]  /*27900*/  BRA `(.L_x_2915) ;  /* 0x0000002400887947 */ /* 0x000fea0003800000 */
.L_x_2908:
[----:B0-----:R-:W0:Y:S01]  /*27910*/  @P1 LDC R9, c[0x0][0xbec] ;  /* 0x0002fb00ff091b82 */ /* 0x001e220000000800 */
[----:B------:R-:W-:Y:S01]  /*27920*/  ULDC.64 UR4, c[0x0][0xb08] ;  /* 0x0002c20000047ab9 */ /* 0x000fe20000000a00 */
[----:B------:R-:W-:Y:S01]  /*27930*/  IMAD.MOV.U32 R10, RZ, RZ, R14 ;  /* 0x000000ffff0a7224 */ /* 0x000fe200078e000e */
[----:B------:R1:W5:Y:S01]  /*27940*/  LDL R211, [R1+0x1a8] ;  /* 0x0001a80001d37983 */ /* 0x0003620000100800 */
[----:B------:R-:W-:-:S03]  /*27950*/  IMAD R4, R4, UR4, RZ ;  /* 0x0000000404047c24 */ /* 0x000fc6000f8e02ff */
[----:B------:R1:W5:Y:S01]  /*27960*/  LDL R210, [R1+0x110] ;  /* 0x0001100001d27983 */ /* 0x0003620000100800 */
[----:B------:R-:W2:Y:S01]  /*27970*/  @P1 LDC R8, c[0x0][0xbf0] ;  /* 0x0002fc00ff081b82 */ /* 0x000ea20000000800 */
[----:B------:R-:W-:Y:S02]  /*27980*/  IMAD R4, R3, UR5, R4 ;  /* 0x0000000503047c24 */ /* 0x000fe4000f8e0204 */
        /* <DEDUP_REMOVED lines=8> */
[----:B------:R-:W-:Y:S01]  /*27a10*/  IMAD.WIDE.U32 R8, R3, UR4, RZ ;  /* 0x0000000403087c25 */ /* 0x000fe2000f8e00ff */
        /* <DEDUP_REMOVED lines=26> */
[----:B------:R-:W-:Y:S01]  /*27bc0*/  SHF.R.S32.HI R4, RZ, 0x1f, R2 ;  /* 0x0000001fff047819 */ /* 0x000fe20000011402 */
[C---:B------:R-:W-:Y:S01]  /*27bd0*/  IMAD.WIDE.U32 R8, R10.reuse, UR4, R8 ;  /* 0x000000040a087c25 */ /* 0x040fe2000f8e0008 */
[----:B------:R1:W5:Y:S03]  /*27be0*/  LDL R196, [R1+0xf4] ;  /* 0x0000f40001c47983 */ /* 0x0003660000100800 */
[----:B------:R-:W-:Y:S01]  /*27bf0*/  IMAD R3, R10, UR5, R3 ;  /* 0x000000050a037c24 */ /* 0x000fe2000f8e0203 */
[----:B------:R-:W-:Y:S01]  /*27c00*/  ULDC.64 UR4, c[0x0][0xb28] ;  /* 0x0002ca0000047ab9 */ /* 0x000fe20000000a00 */
[----:B------:R1:W5:Y:S01]  /*27c10*/  LDL R195, [R1+0x188] ;  /* 0x0001880001c37983 */ /* 0x0003620000100800 */
[----:B------:R-:W-:-:S02]  /*27c20*/  IMAD R4, R4, UR4, RZ ;  /* 0x0000000404047c24 */ /* 0x000fc4000f8e02ff */
[----:B------:R-:W-:Y:S01]  /*27c30*/  IMAD.IADD R9, R9, 0x1, R3 ;  /* 0x0000000109097824 */ /* 0x000fe200078e0203 */
[----:B------:R1:W5:Y:S01]  /*27c40*/  LDL R194, [R1+0xf0] ;  /* 0x0000f00001c27983 */ /* 0x0003620000100800 */
[C---:B------:R-:W-:Y:S02]  /*27c50*/  IMAD R4, R2.reuse, UR5, R4 ;  /* 0x0000000502047c24 */ /* 0x040fe4000f8e0204 */
[----:B------:R-:W-:Y:S01]  /*27c60*/  IMAD.WIDE.U32 R8, R2, UR4, R8 ;  /* 0x0000000402087c25 */ /* 0x000fe2000f8e0008 */
[----:B------:R-:W-:Y:S01]  /*27c70*/  ULDC.64 UR4, c[0x0][0xb00] ;  /* 0x0002c00000047ab9 */ /* 0x000fe20000000a00 */
[----:B------:R1:W5:Y:S02]  /*27c80*/  LDL R193, [R1+0x184] ;  /* 0x0001840001c17983 */ /* 0x0003640000100800 */
[----:B------:R-:W-:Y:S01]  /*27c90*/  IMAD.IADD R20, R9, 0x1, R4 ;  /* 0x0000000109147824 */ /* 0x000fe200078e0204 */
[C---:B------:R-:W-:Y:S01]  /*27ca0*/  LEA R4, P0, R8.reuse, UR4, 0x2 ;  /* 0x0000000408047c11 */ /* 0x040fe2000f8010ff */
[----:B------:R1:W5:Y:S03]  /*27cb0*/  LDL R192, [R1+0xec] ;  /* 0x0000ec0001c07983 */ /* 0x0003660000100800 */
[----:B------:R-:W-:Y:S01]  /*27cc0*/  LEA.HI.X R20, R8, UR5, R20, 0x2, P0 ;  /* 0x0000000508147c11 */ /* 0x000fe200080f1414 */
[----:B------:R1:W5:Y:S01]  /*27cd0*/  LDL R191, [R1+0x180] ;  /* 0x0001800001bf7983 */ /* 0x0003620000100800 */
[----:B------:R-:W-:-:S03]  /*27ce0*/  ISETP.GE.AND P0, PT, R13, R0, PT ;  /* 0x000000000d00720c */ /* 0x000fc60003f06270 */
        /* <DEDUP_REMOVED lines=40> */
[----:B------:R-:W-:-:S04]  /*27f70*/  IADD3 R2, R23, 0x38820, RZ ;  /* 0x0003882017027810 */ /* 0x000fc80007ffe0ff */
[----:B------:R-:W-:Y:S01]  /*27f80*/  PRMT R2, RZ, 0x654, R2 ;  /* 0x00000654ff027816 */ /* 0x000fe20000000002 */
[----:B------:R1:W0:Y:S01]  /*27f90*/  SHFL.IDX PT, R3, R20, RZ, 0x1c1f ;  /* 0x001c1fff14037589 */ /* 0x00022200000e0000 */
[----:B------:R-:W-:Y:S02]  /*27fa0*/  BSSY B1, `(.L_x_2916) ;  /* 0x0000086000017945 */ /* 0x000fe40003800000 */
[----:B------:R2:W-:Y:S02]  /*27fb0*/  SYNCS.ARRIVE.TRANS64.RED.A1T0 RZ, [R2+URZ], RZ ;  /* 0x000000ff02ff79a7 */ /* 0x0005e4000810043f */
[----:B--2---:R1:W2:Y:S01]  /*27fc0*/  SHFL.IDX PT, R2, R4, RZ, 0x1c1f ;  /* 0x001c1fff04027589 */ /* 0x0042a200000e0000 */
[----:B------:R-:W-:Y:S05]  /*27fd0*/  @P0 BRA `(.L_x_2917) ;  /* 0x0000000800080947 */ /* 0x000fea0003800000 */
[----:B------:R-:W3:Y:S01]  /*27fe0*/  LDL R11, [R1+0x74] ;  /* 0x00007400010b7983 */ /* 0x000ee20000100800 */
[----:B------:R-:W-:Y:S01]  /*27ff0*/  ULDC UR4, c[0x0][0xac8] ;  /* 0x0002b20000047ab9 */ /* 0x000fe20000000800 */
[----:B------:R-:W-:Y:S01]  /*28000*/  ULDC.64 UR6, c[0x0][0x208] ;  /* 0x0000820000067ab9 */ /* 0x000fe20000000a00 */
[----:B-----5:R-:W-:Y:S02]  /*28010*/  ISETP.GE.AND P5, PT, R192, UR4, PT ;  /* 0x00000004c0007c0c */ /* 0x020fe4000bfa6270 */
[----:B------:R-:W-:Y:S02]  /*28020*/  ISETP.GE.AND P4, PT, R190, UR4, PT ;  /* 0x00000004be007c0c */ /* 0x000fe4000bf86270 */
[----:B------:R-:W-:Y:S02]  /*28030*/  ISETP.GE.AND P3, PT, R188, UR4, PT ;  /* 0x00000004bc007c0c */ /* 0x000fe4000bf66270 */
[----:B---3--:R-:W-:-:S13]  /*28040*/  ISETP.GE.AND P0, PT, R11, UR4, PT ;  /* 0x000000040b007c0c */ /* 0x008fda000bf06270 */
        /* <DEDUP_REMOVED lines=70> */
[----:B--2---:R-:W-:-:S03]  /*284b0*/  @!P4 LEA R10, P0, R178, R2, 0x2 ;  /* 0x00000002b20ac211 */ /* 0x004fc600078010ff */
[----:B------:R0:W-:Y:S01]  /*284c0*/  @!P3 ST.E.64 desc[UR6][R8.64], R92 ;  /* 0x0000005c0800b985 */ /* 0x0001e2000c101b06 */
[-C--:B------:R-:W-:Y:S02]  /*284d0*/  @!P4 LEA.HI.X R11, R178, R3.reuse, R179, 0x2, P0 ;  /* 0x00000003b20bc211 */ /* 0x080fe400000f14b3 */
[----:B------:R-:W-:Y:S02]  /*284e0*/  ISETP.GE.AND P0, PT, R170, UR4, PT ;  /* 0x00000004aa007c0c */ /* 0x000fe4000bf06270 */
[-C--:B---3--:R-:W-:Y:S01]  /*284f0*/  @!P5 LEA R14, P6, R176, R2.reuse, 0x2 ;  /* 0x00000002b00ed211 */ /* 0x088fe200078c10ff */
[----:B------:R2:W-:Y:S01]  /*28500*/  @!P4 ST.E.64 desc[UR6][R10.64], R96 ;  /* 0x000000600a00c985 */ /* 0x0005e2000c101b06 */
[----:B------:R-:W-:Y:S02]  /*28510*/  ISETP.GE.AND P4, PT, R166, UR4, PT ;  /* 0x00000004a6007c0c */ /* 0x000fe4000bf86270 */
[----:B------:R-:W-:Y:S02]  /*28520*/  @!P5 LEA.HI.X R15, R176, R3, R177, 0x2, P6 ;  /* 0x00000003b00fd211 */ /* 0x000fe400030f14b1 */
[----:B0-----:R-:W-:-:S03]  /*28530*/  @!P2 LEA R8, P6, R174, R2, 0x2 ;  /* 0x00000002ae08a211 */ /* 0x001fc600078c10ff */
[----:B------:R0:W-:Y:S01]  /*28540*/  @!P5 ST.E.64 desc[UR6][R14.64], R100 ;  /* 0x000000640e00d985 */ /* 0x0001e2000c101b06 */
[----:B------:R-:W-:Y:S02]  /*28550*/  ISETP.GE.AND P5, PT, R168, UR4, PT ;  /* 0x00000004a8007c0c */ /* 0x000fe4000bfa6270 */
[----:B------:R-:W-:Y:S02]  /*28560*/  @!P2 LEA.HI.X R9, R174, R3, R175, 0x2, P6 ;  /* 0x00000003ae09a211 */ /* 0x000fe400030f14af */
[----:B--2---:R-:W-:-:S03]  /*28570*/  @!P1 LEA R10, P3, R172, R2, 0x2 ;  /* 0x00000002ac0a9211 */ /* 0x004fc600078610ff */
[----:B------:R2:W-:Y:S01]  /*28580*/  @!P2 ST.E.64 desc[UR6][R8.64], R104 ;  /* 0x000000680800a985 */ /* 0x0005e2000c101b06 */
[-C--:B------:R-:W-:Y:S02]  /*28590*/  @!P1 LEA.HI.X R11, R172, R3.reuse, R173, 0x2, P3 ;  /* 0x00000003ac0b9211 */ /* 0x080fe400018f14ad */
[----:B------:R-:W-:Y:S02]  /*285a0*/  ISETP.GE.AND P3, PT, R164, UR4, PT ;  /* 0x00000004a4007c0c */ /* 0x000fe4000bf66270 */
[CC--:B0-----:R-:W-:Y:S01]  /*285b0*/  @!P0 LEA R14, P6, R170.reuse, R2.reuse, 0x2 ;  /* 0x00000002aa0e8211 */ /* 0x0c1fe200078c10ff */
[----:B------:R0:W-:Y:S03]  /*285c0*/  @!P1 ST.E.64 desc[UR6][R10.64], R108 ;  /* 0x0000006c0a009985 */ /* 0x0001e6000c101b06 */
[----:B------:R-:W-:Y:S02]  /*285d0*/  @!P0 LEA.HI.X R15, R170, R3, R171, 0x2, P6 ;  /* 0x00000003aa0f8211 */ /* 0x000fe400030f14ab */
[----:B--2---:R-:W-:-:S03]  /*285e0*/  @!P5 LEA R8, P1, R168, R2, 0x2 ;  /* 0x00000002a808d211 */ /* 0x004fc600078210ff */
        /* <DEDUP_REMOVED lines=8> */
[-C--:B--2---:R-:W-:Y:S01]  /*28670*/  @!P3 LEA R14, P6, R164, R2.reuse, 0x2 ;  /* 0x00000002a40eb211 */ /* 0x084fe200078c10ff */
[----:B------:R2:W-:Y:S01]  /*28680*/  @!P4 ST.E.64 desc[UR6][R10.64], R120 ;  /* 0x000000780a00c985 */ /* 0x0005e2000c101b06 */
[----:B------:R-:W-:Y:S02]  /*28690*/  ISETP.GE.AND P4, PT, R158, UR4, PT ;  /* 0x000000049e007c0c */ /* 0x000fe4000bf86270 */
[----:B------:R-:W-:Y:S02]  /*286a0*/  @!P3 LEA.HI.X R15, R164, R3, R165, 0x2, P6 ;  /* 0x00000003a40fb211 */ /* 0x000fe400030f14a5 */
[----:B0-----:R-:W-:-:S03]  /*286b0*/  @!P0 LEA R8, P5, R162, R2, 0x2 ;  /* 0x00000002a2088211 */ /* 0x001fc600078a10ff */
[----:B------:R0:W-:Y:S01]  /*286c0*/  @!P3 ST.E.64 desc[UR6][R14.64], R124 ;  /* 0x0000007c0e00b985 */ /* 0x0001e2000c101b06 */
[----:B------:R-:W-:Y:S02]  /*286d0*/  ISETP.GE.AND P3, PT, R156, UR4, PT ;  /* 0x000000049c007c0c */ /* 0x000fe4000bf66270 */
[-C--:B------:R-:W-:Y:S02]  /*286e0*/  @!P0 LEA.HI.X R9, R162, R3.reuse, R163, 0x2, P5 ;  /* 0x00000003a2098211 */ /* 0x080fe400028f14a3 */
[----:B------:R-:W-:Y:S02]  /*286f0*/  ISETP.GE.AND P5, PT, R152, UR4, PT ;  /* 0x0000000498007c0c */ /* 0x000fe4000bfa6270 */
[C---:B--2---:R-:W-:Y:S01]  /*28700*/  @!P1 LEA R10, P6, R160.reuse, R2, 0x2 ;  /* 0x00000002a00a9211 */ /* 0x044fe200078c10ff */
[----:B------:R2:W-:Y:S03]  /*28710*/  @!P0 ST.E.64 desc[UR6][R8.64], R128 ;  /* 0x0000008008008985 */ /* 0x0005e6000c101b06 */
[----:B------:R-:W-:-:S03]  /*28720*/  @!P1 LEA.HI.X R11, R160, R3, R161, 0x2, P6 ;  /* 0x00000003a00b9211 */ /* 0x000fc600030f14a1 */
[CC--:B0-----:R-:W-:Y:S02]  /*28730*/  @!P3 LEA R14, P6, R156.reuse, R2.reuse, 0x2 ;  /* 0x000000029c0eb211 */ /* 0x0c1fe400078c10ff */
[----:B------:R0:W-:Y:S02]  /*28740*/  @!P1 ST.E.64 desc[UR6][R10.64], R132 ;  /* 0x000000840a009985 */ /* 0x0001e4000c101b06 */
[----:B------:R-:W-:Y:S02]  /*28750*/  @!P3 LEA.HI.X R15, R156, R3, R157, 0x2, P6 ;  /* 0x000000039c0fb211 */ /* 0x000fe400030f149d */
[----:B--2---:R-:W-:-:S04]  /*28760*/  @!P4 LEA R8, P0, R158, R2, 0x2 ;  /* 0x000000029e08c211 */ /* 0x004fc800078010ff */
[----:B------:R-:W-:Y:S02]  /*28770*/  @!P4 LEA.HI.X R9, R158, R3, R159, 0x2, P0 ;  /* 0x000000039e09c211 */ /* 0x000fe400000f149f */
[----:B0-----:R-:W-:-:S03]  /*28780*/  @!P2 LEA R10, P1, R154, R2, 0x2 ;  /* 0x000000029a0aa211 */ /* 0x001fc600078210ff */
[----:B------:R3:W-:Y:S01]  /*28790*/  @!P4 ST.E.64 desc[UR6][R8.64], R136 ;  /* 0x000000880800c985 */ /* 0x0007e2000c101b06 */
[----:B------:R-:W-:Y:S02]  /*287a0*/  @!P5 LEA R2, P0, R152, R2, 0x2 ;  /* 0x000000029802d211 */ /* 0x000fe400078010ff */
[-C--:B------:R-:W-:Y:S01]  /*287b0*/  @!P2 LEA.HI.X R11, R154, R3.reuse, R155, 0x2, P1 ;  /* 0x000000039a0ba211 */ /* 0x080fe200008f149b */
[----:B------:R3:W-:Y:S01]  /*287c0*/  @!P3 ST.E.64 desc[UR6][R14.64], R140 ;  /* 0x0000008c0e00b985 */ /* 0x0007e2000c101b06 */
[----:B------:R-:W-:-:S03]  /*287d0*/  @!P5 LEA.HI.X R3, R152, R3, R153, 0x2, P0 ;  /* 0x000000039803d211 */ /* 0x000fc600000f1499 */
[----:B------:R3:W-:Y:S04]  /*287e0*/  @!P2 ST.E.64 desc[UR6][R10.64], R144 ;  /* 0x000000900a00a985 */ /* 0x0007e8000c101b06 */
[----:B------:R3:W-:Y:S02]  /*287f0*/  @!P5 ST.E.64 desc[UR6][R2.64], R148 ;  /* 0x000000940200d985 */ /* 0x0007e4000c101b06 */
.L_x_2917:
[----:B------:R-:W-:Y:S05]  /*28800*/  BSYNC B1 ;  /* 0x0000000000017941 */ /* 0x000fea0003800000 */
.L_x_2916:
[----:B------:R-:W-:Y:S01]  /*28810*/  ISETP.GE.AND P0, PT, R12, R0, PT ;  /* 0x000000000c00720c */ /* 0x000fe20003f06270 */
[----:B------:R4:W0:Y:S04]  /*28820*/  SHFL.IDX PT, R21, R20, 0x1, 0x1c1f ;  /* 0x003c1f0014157f89 */ /* 0x00082800000e0000 */
[----:B-1----:R4:W1:Y:S08]  /*28830*/  SHFL.IDX PT, R20, R4, 0x1, 0x1c1f ;  /* 0x003c1f0004147f89 */ /* 0x00287000000e0000 */
[----:B----4-:R-:W-:Y:S05]  /*28840*/  @P0 BRA `(.L_x_2915) ;  /* 0x0000001400b80947 */ /* 0x010fea0003800000 */
[----:B--23--:R-:W2:Y:S01]  /*28850*/  LDL R2, [R1+0x74] ;  /* 0x0000740001027983 */ /* 0x00cea20000100800 */
[----:B------:R-:W-:Y:S01]  /*28860*/  ULDC UR4, c[0x0][0xac8] ;  /* 0x0002b20000047ab9 */ /* 0x000fe20000000800 */
[----:B------:R-:W-:Y:S01]  /*28870*/  ULDC.64 UR6, c[0x0][0x208] ;  /* 0x0000820000067ab9 */ /* 0x000fe20000000a00 */
[----:B-----5:R-:W-:Y:S02]  /*28880*/  ISETP.GE.AND P2, PT, R224, UR4, PT ;  /* 0x00000004e0007c0c */ /* 0x020fe4000bf46270 */
[----:B------:R-:W-:Y:S02]  /*28890*/  ISETP.GE.AND P1, PT, R210, UR4, PT ;  /* 0x00000004d2007c0c */ /* 0x000fe4000bf26270 */
[----:B------:R-:W-:Y:S02]  /*288a0*/  ISETP.GE.AND P0, PT, R208, UR4, PT ;  /* 0x00000004d0007c0c */ /* 0x000fe4000bf06270 */
[----:B------:R-:W-:-:S09]  /*288b0*/  ISETP.GE.AND P4, PT, R204, UR4, PT ;  /* 0x00000004cc007c0c */ /* 0x000fd2000bf86270 */
[----:B-1----:R-:W-:-:S04]  /*288c0*/  @!P1 LEA R8, P5, R210, R20, 0x2 ;  /* 0x00000014d2089211 */ /* 0x002fc800078a10ff */
[----:B0-----:R-:W-:Y:S02]  /*288d0*/  @!P1 LEA.HI.X R9, R210, R21, R211, 0x2, P5 ;  /* 0x00000015d2099211 */ /* 0x001fe400028f14d3 */
[----:B------:R-:W-:Y:S02]  /*288e0*/  ISETP.GE.AND P5, PT, R202, UR4, PT ;  /* 0x00000004ca007c0c */ /* 0x000fe4000bfa6270 */
[----:B--2---:R-:W-:-:S13]  /*288f0*/  ISETP.GE.AND P3, PT, R2, UR4, PT ;  /* 0x0000000402007c0c */ /* 0x004fda000bf66270 */
[----:B------:R-:W-:-:S05]  /*28900*/  @!P3 IMAD.WIDE R2, R2, 0x4, R20 ;  /* 0x000000040202b825 */ /* 0x000fca00078e0214 */
        /* <DEDUP_REMOVED lines=11> */
[----:B-1----:R-:W-:Y:S02]  /*289c0*/  @!P4 LEA R8, P2, R204, R20, 0x2 ;  /* 0x00000014cc08c211 */ /* 0x002fe400078410ff */
[----:B------:R-:W-:-:S02]  /*289d0*/  @!P3 LEA.HI.X R3, R206, R21, R207, 0x2, P1 ;  /* 0x00000015ce03b211 */ /* 0x000fc400008f14cf */
[----:B------:R-:W-:Y:S02]  /*289e0*/  ISETP.GE.AND P1, PT, R198, UR4, PT ;  /* 0x00000004c6007c0c */ /* 0x000fe4000bf26270 */
[-C--:B------:R-:W-:Y:S01]  /*289f0*/  @!P4 LEA.HI.X R9, R204, R21.reuse, R205, 0x2, P2 ;  /* 0x00000015cc09c211 */ /* 0x080fe200010f14cd */
[----:B------:R0:W-:Y:S01]  /*28a00*/  @!P3 ST.E.64 desc[UR6][R2.64], R42 ;  /* 0x0000002a0200b985 */ /* 0x0001e2000c101b06 */
[----:B------:R-:W-:Y:S02]  /*28a10*/  ISETP.GE.AND P2, PT, R196, UR4, PT ;  /* 0x00000004c4007c0c */ /* 0x000fe4000bf46270 */
[----:B--2---:R-:W-:Y:S01]  /*28a20*/  @!P5 LEA R10, P6, R202, R20, 0x2 ;  /* 0x00000014ca0ad211 */ /* 0x004fe200078c10ff */
[----:B------:R1:W-:Y:S01]  /*28a30*/  @!P4 ST.E.64 desc[UR6][R8.64], R46 ;  /* 0x0000002e0800c985 */ /* 0x0003e2000c101b06 */
[----:B------:R-:W-:Y:S02]  /*28a40*/  ISETP.GE.AND P3, PT, R194, UR4, PT ;  /* 0x00000004c2007c0c */ /* 0x000fe4000bf66270 */
[----:B------:R-:W-:-:S02]  /*28a50*/  @!P5 LEA.HI.X R11, R202, R21, R203, 0x2, P6 ;  /* 0x00000015ca0bd211 */ /* 0x000fc400030f14cb */
        /* <DEDUP_REMOVED lines=82> */
[----:B------:R-:W-:Y:S02]  /*28f80*/  @!P2 LEA.HI.X R11, R156, R21, R157, 0x2, P1 ;  /* 0x000000159c0ba211 */ /* 0x000fe400008f149d */
[----:B-1----:R-:W-:-:S04]  /*28f90*/  @!P4 LEA R8, P0, R160, R20, 0x2 ;  /* 0x00000014a008c211 */ /* 0x002fc800078010ff */
[-C--:B------:R-:W-:Y:S02]  /*28fa0*/  @!P4 LEA.HI.X R9, R160, R21.reuse, R161, 0x2, P0 ;  /* 0x00000015a009c211 */ /* 0x080fe400000f14a1 */
[-C--:B------:R-:W-:Y:S02]  /*28fb0*/  @!P5 LEA R12, P0, R154, R20.reuse, 0x2 ;  /* 0x000000149a0cd211 */ /* 0x080fe400078010ff */
[----:B--2---:R-:W-:Y:S01]  /*28fc0*/  @!P3 LEA R2, P6, R158, R20, 0x2 ;  /* 0x000000149e02b211 */ /* 0x004fe200078c10ff */
        /* <DEDUP_REMOVED lines=8> */
[----:B0-----:R-:W-:Y:S01]  /*29050*/  LEA R2, P0, R152, R20, 0x2 ;  /* 0x0000001498027211 */ /* 0x001fe200078010ff */
[----:B------:R-:W-:-:S03]  /*29060*/  ULDC.64 UR4, c[0x0][0x208] ;  /* 0x0000820000047ab9 */ /* 0x000fc60000000a00 */
[----:B------:R-:W-:-:S05]  /*29070*/  LEA.HI.X R3, R152, R21, R153, 0x2, P0 ;  /* 0x0000001598037211 */ /* 0x000fca00000f1499 */
[----:B------:R0:W-:Y:S01]  /*29080*/  ST.E.64 desc[UR4][R2.64], R150 ;  /* 0x0000009602007985 */ /* 0x0001e2000c101b04 */
[----:B------:R-:W-:Y:S05]  /*29090*/  BRA `(.L_x_2915) ;  /* 0x0000000c00a47947 */ /* 0x000fea0003800000 */
.L_x_2906:
[----:B---3--:R-:W3:Y:S01]  /*290a0*/  LDL.LU R4, [R1+0x8c] ;  /* 0x00008c0001047983 */ /* 0x008ee20000300800 */
[----:B------:R-:W-:Y:S01]  /*290b0*/  ULDC.64 UR6, c[0x0][0xc08] ;  /* 0x0003020000067ab9 */ /* 0x000fe20000000a00 */
[----:B------:R-:W-:Y:S02]  /*290c0*/  ULDC.64 UR4, c[0x0][0xc00] ;  /* 0x0003000000047ab9 */ /* 0x000fe40000000a00 */
[----:B------:R-:W4:Y:S04]  /*290d0*/  LDL.LU R0, [R1+0x90] ;  /* 0x0000900001007983 */ /* 0x000f280000300800 */
[----:B01----:R-:W2:Y:S01]  /*290e0*/  LDL R10, [R1+0x84] ;  /* 0x00008400010a7983 */ /* 0x003ea20000100800 */
[----:B------:R-:W-:Y:S01]  /*290f0*/  ISETP.NE.U32.AND P1, PT, RZ, UR6, PT ;  /* 0x00000006ff007c0c */ /* 0x000fe2000bf25070 */
[----:B------:R-:W-:Y:S01]  /*29100*/  IMAD.MOV.U32 R25, RZ, RZ, RZ ;  /* 0x000000ffff197224 */ /* 0x000fe200078e00ff */
[----:B------:R-:W-:Y:S01]  /*29110*/  ISETP.NE.U32.AND P0, PT, RZ, UR4, PT ;  /* 0x00000004ff007c0c */ /* 0x000fe2000bf05070 */
[----:B------:R-:W-:Y:S01]  /*29120*/  ULDC.64 UR8, c[0x0][0x208] ;  /* 0x0000820000087ab9 */ /* 0x000fe20000000a00 */
[----:B------:R-:W-:Y:S01]  /*29130*/  ISETP.NE.AND.EX P1, PT, RZ, UR7, PT, P1 ;  /* 0x00000007ff007c0c */ /* 0x000fe2000bf25310 */
[----:B------:R-:W0:Y:S01]  /*29140*/  S2R R35, SR_TID.X ;  /* 0x0000000000237919 */ /* 0x000e220000002100 */
[----:B------:R-:W-:-:S02]  /*29150*/  ISETP.NE.AND.EX P0, PT, RZ, UR5, PT, P0 ;  /* 0x00000005ff007c0c */ /* 0x000fc4000bf05300 */
[----:B---3--:R-:W-:-:S04]  /*29160*/  IADD3 R2, P2, R4, UR4, RZ ;  /* 0x0000000404027c10 */ /* 0x008fc8000ff5e0ff */
[----:B----4-:R-:W-:-:S05]  /*29170*/  IADD3.X R3, R0, UR5, RZ, P2, !PT ;  /* 0x0000000500037c10 */ /* 0x010fca00097fe4ff */
[----:B------:R-:W-:Y:S01]  /*29180*/  @P1 IADD3 R8, P2, R4, UR6, RZ ;  /* 0x0000000604081c10 */ /* 0x000fe2000ff5e0ff */
[----:B------:R-:W-:Y:S01]  /*29190*/  ULDC UR4, c[0x0][0xa88] ;  /* 0x0002a20000047ab9 */ /* 0x000fe20000000800 */
[----:B------:R1:W5:Y:S02]  /*291a0*/  @P0 LDG.E R25, desc[UR8][R2.64] ;  /* 0x0000000802190981 */ /* 0x000364000c1e1900 */
[----:B------:R-:W-:Y:S01]  /*291b0*/  @P1 IADD3.X R9, R0, UR7, RZ, P2, !PT ;  /* 0x0000000700091c10 */ /* 0x000fe200097fe4ff */
[----:B------:R-:W-:Y:S01]  /*291c0*/  IMAD.U32 R0, RZ, RZ, UR4 ;  /* 0x00000004ff007e24 */ /* 0x000fe2000f8e00ff */
[----:B--2---:R-:W-:Y:S01]  /*291d0*/  ISETP.NE.AND P2, PT, R10, RZ, PT ;  /* 0x000000ff0a00720c */ /* 0x004fe20003f45270 */
[----:B0-----:R-:W-:-:S04]  /*291e0*/  VIADD R4, R35, 0xffffff80 ;  /* 0xffffff8023047836 */ /* 0x001fc80000000000 */
[----:B------:R1:W5:Y:S01]  /*291f0*/  @P1 LDG.E R0, desc[UR8][R8.64] ;  /* 0x0000000808001981 */ /* 0x000362000c1e1900 */
[----:B------:R-:W-:-:S07]  /*29200*/  ISETP.GT.AND P3, PT, R4, 0x7f, PT ;  /* 0x0000007f0400780c */ /* 0x000fce0003f64270 */
[----:B------:R-:W0:Y:S02]  /*29210*/  @!P2 LDC R10, c[0x0][0xad4] ;  /* 0x0002b500ff0aab82 */ /* 0x000e240000000800 */
[----:B0-----:R1:W-:Y:S01]  /*29220*/  @!P2 STL [R1+0x84], R10 ;  /* 0x0000840a0100a387 */ /* 0x0013e20000100800 */
[----:B------:R-:W-:Y:S01]  /*29230*/  ISETP.GT.AND P2, PT, R10, 0x1, PT ;  /* 0x000000010a00780c */ /* 0x000fe20003f44270 */
[----:B------:R-:W-:-:S12]  /*29240*/  @P1 BRA `(.L_x_2918) ;  /* 0x0000000000141947 */ /* 0x000fd80003800000 */
[----:B------:R-:W-:Y:S05]  /*29250*/  @!P0 BRA `(.L_x_2918) ;  /* 0x0000000000108947 */ /* 0x000fea0003800000 */
[----:B------:R-:W-:Y:S02]  /*29260*/  ULDC.64 UR4, c[0x0][0x208] ;  /* 0x0000820000047ab9 */ /* 0x000fe40000000a00 */
[----:B-1----:R-:W2:Y:S04]  /*29270*/  LDG.E R9, desc[UR4][R2.64] ;  /* 0x0000000402097981 */ /* 0x002ea8000c1e1900 */
[----:B-----5:R-:W2:Y:S02]  /*29280*/  LDG.E R0, desc[UR4][R2.64+0x4] ;  /* 0x0000040402007981 */ /* 0x020ea4000c1e1900 */
[----:B--2---:R-:W-:-:S07]  /*29290*/  IMAD.IADD R0, R0, 0x1, -R9 ;  /* 0x0000000100007824 */ /* 0x004fce00078e0a09 */
.L_x_2918:
[----:B-1----:R-:W2:Y:S04]  /*292a0*/  LDL.LU R3, [R1+0x88] ;  /* 0x0000880001037983 */ /* 0x002ea80000300800 */
        /* <DEDUP_REMOVED lines=8> */
[----:B0-----:R-:W-:Y:S01]  /*29330*/  IMAD R2, R0, R37, RZ ;  /* 0x0000002500027224 */ /* 0x001fe200078e02ff */
[----:B--2---:R-:W-:-:S04]  /*29340*/  IADD3 R35, R3, -0x80, R35 ;  /* 0xffffff8003237810 */ /* 0x004fc80007ffe023 */
[----:B------:R-:W-:-:S13]  /*29350*/  ISETP.GE.AND P0, PT, R35, R2, PT ;  /* 0x000000022300720c */ /* 0x000fda0003f06270 */
[----:B------:R-:W-:Y:S05]  /*29360*/  @P0 BRA `(.L_x_2920) ;  /* 0x0000000000b40947 */ /* 0x000fea0003800000 */
[----:B------:R-:W2:Y:S01]  /*29370*/  LDL.LU R30, [R1+0x98] ;  /* 0x00009800011e7983 */ /* 0x000ea20000300800 */
[----:B------:R-:W-:Y:S01]  /*29380*/  ISETP.GT.AND P0, PT, R10, 0x1, PT ;  /* 0x000000010a00780c */ /* 0x000fe20003f04270 */
[----:B------:R-:W0:Y:S01]  /*29390*/  LDC.64 R12, c[0x0][0xba8] ;  /* 0x0002ea00ff0c7b82 */ /* 0x000e220000000a00 */
[----:B------:R-:W-:Y:S01]  /*293a0*/  MOV R24, 0x9b8 ;  /* 0x000009b800187802 */ /* 0x000fe20000000f00 */
[----:B------:R-:W-:Y:S01]  /*293b0*/  IMAD.MOV.U32 R27, RZ, RZ, R35 ;  /* 0x000000ffff1b7224 */ /* 0x000fe200078e0023 */
[----:B------:R-:W-:Y:S01]  /*293c0*/  ISETP.NE.AND P1, PT, R37, 0x1, PT ;  /* 0x000000012500780c */ /* 0x000fe20003f25270 */
[----:B------:R-:W-:Y:S01]  /*293d0*/  ULDC.64 UR4, c[0x0][0x208] ;  /* 0x0000820000047ab9 */ /* 0x000fe20000000a00 */
[----:B------:R-:W-:-:S04]  /*293e0*/  SEL R24, R24, 0x978, P0 ;  /* 0x0000097818187807 */ /* 0x000fc80000000000 */
        /* <DEDUP_REMOVED lines=16> */
[----:B------:R-:W-:Y:S02]  /*294f0*/  IMAD.IADD R29, R15, 0x1, R29 ;  /* 0x000000010f1d7824 */ /* 0x000fe400078e021d */
[----:B------:R-:W-:Y:S02]  /*29500*/  IMAD.MOV R2, RZ, RZ, -R27 ;  /* 0x000000ffff027224 */ /* 0x000fe400078e0a1b */
[----:B------:R-:W-:Y:S01]  /*29510*/  IMAD.IADD R31, R21, 0x1, R31 ;  /* 0x00000001151f7824 */ /* 0x000fe200078e021f */
[----:B--2---:R-:W-:-:S05]  /*29520*/  SEL R3, R30, RZ, P0 ;  /* 0x000000ff1e037207 */ /* 0x004fca0000000000 */
[-C--:B------:R-:W-:Y:S02]  /*29530*/  IMAD R15, R9, R3.reuse, RZ ;  /* 0x00000003090f7224 */ /* 0x080fe400078e02ff */
[----:B------:R-:W-:-:S04]  /*29540*/  IMAD.WIDE.U32 R8, R8, R3, RZ ;  /* 0x0000000308087225 */ /* 0x000fc800078e00ff */
[----:B------:R-:W-:Y:S01]  /*29550*/  IMAD R3, R37, R2, R35 ;  /* 0x0000000225037224 */ /* 0x000fe200078e0223 */
[----:B------:R-:W-:Y:S02]  /*29560*/  IADD3.X R2, R31, R29, R26, P1, P3 ;  /* 0x0000001d1f027210 */ /* 0x000fe40000fe641a */
[----:B------:R-:W-:Y:S02]  /*29570*/  IADD3 R8, P0, P1, R27, R14, R8 ;  /* 0x0000000e1b087210 */ /* 0x000fe4000791e008 */
[----:B------:R-:W-:Y:S02]  /*29580*/  IADD3 R15, R9, R15, RZ ;  /* 0x0000000f090f7210 */ /* 0x000fe40007ffe0ff */
        /* <DEDUP_REMOVED lines=11> */
.L_x_2920:
[----:B------:R-:W-:Y:S05]  /*29640*/  BSYNC B1 ;  /* 0x0000000000017941 */ /* 0x000fea0003800000 */
.L_x_2919:
[----:B------:R-:W-:Y:S05]  /*29650*/  @P2 BRA `(.L_x_2915) ;  /* 0x0000000800342947 */ /* 0x000fea0003800000 */
[----:B------:R-:W2:Y:S01]  /*29660*/  LDL.LU R2, [R1+0x68] ;  /* 0x0000680001027983 */ /* 0x000ea20000300800 */
[----:B------:R-:W1:Y:S01]  /*29670*/  LDC R15, c[0x0][0xbe8] ;  /* 0x0002fa00ff0f7b82 */ /* 0x000e620000000800 */
[----:B------:R-:W-:Y:S01]  /*29680*/  ULDC.64 UR4, c[0x0][0xaa0] ;  /* 0x0002a80000047ab9 */ /* 0x000fe20000000a00 */
[----:B------:R-:W-:Y:S01]  /*29690*/  ULDC.64 UR6, c[0x0][0xaf0] ;  /* 0x0002bc0000067ab9 */ /* 0x000fe20000000a00 */
[----:B------:R-:W3:Y:S01]  /*296a0*/  LDL R4, [R1+0x80] ;  /* 0x0000800001047983 */ /* 0x000ee20000100800 */
[----:B------:R-:W-:Y:S01]  /*296b0*/  BSSY B1, `(.L_x_2921) ;  /* 0x0000042000017945 */ /* 0x000fe20003800000 */
[----:B-1----:R-:W-:Y:S01]  /*296c0*/  ISETP.NE.AND P0, PT, R15, 0x1, PT ;  /* 0x000000010f00780c */ /* 0x002fe20003f05270 */
[----:B------:R-:W-:-:S12]  /*296d0*/  IMAD R21, R0, R15, RZ ;  /* 0x0000000f00157224 */ /* 0x000fd800078e02ff */
[----:B------:R-:W1:Y:S08]  /*296e0*/  @P0 LDC R8, c[0x0][0xbec] ;  /* 0x0002fb00ff080b82 */ /* 0x000e700000000800 */
[----:B------:R-:W4:Y:S01]  /*296f0*/  @P0 LDC R11, c[0x0][0xbf0] ;  /* 0x0002fc00ff0b0b82 */ /* 0x000f220000000800 */
[----:B--2---:R-:W-:Y:S02]  /*29700*/  IMAD.MOV.U32 R10, RZ, RZ, R2 ;  /* 0x000000ffff0a7224 */ /* 0x004fe400078e0002 */
[----:B------:R-:W-:-:S02]  /*29710*/  IMAD R2, R26, UR4, RZ ;  /* 0x000000041a027c24 */ /* 0x000fc4000f8e02ff */
[----:B---3--:R-:W-:Y:S02]  /*29720*/  IMAD R4, R4, 0x20, R225 ;  /* 0x0000002004047824 */ /* 0x008fe400078e02e1 */
[C---:B------:R-:W-:Y:S02]  /*29730*/  IMAD R9, R25.reuse, UR5, R2 ;  /* 0x0000000519097c24 */ /* 0x040fe4000f8e0202 */
[----:B0-----:R-:W-:Y:S01]  /*29740*/  IMAD.WIDE.U32 R2, R25, UR4, RZ ;  /* 0x0000000419027c25 */ /* 0x001fe2000f8e00ff */
[----:B------:R-:W-:-:S03]  /*29750*/  ULDC.64 UR4, c[0x0][0xae8] ;  /* 0x0002ba0000047ab9 */ /* 0x000fc60000000a00 */
[----:B------:R-:W-:Y:S01]  /*29760*/  IMAD.IADD R13, R10, 0x1, R4 ;  /* 0x000000010a0d7824 */ /* 0x000fe200078e0204 */
[----:B------:R-:W-:Y:S01]  /*29770*/  IADD3 R3, R3, R9, RZ ;  /* 0x0000000903037210 */ /* 0x000fe20007ffe0ff */
[----:B------:R-:W-:Y:S02]  /*29780*/  IMAD.IADD R20, R225, 0x1, R10 ;  /* 0x00000001e1147824 */ /* 0x000fe400078e020a */
[----:B-1----:R-:W-:-:S03]  /*29790*/  @P0 IMAD.HI.U32 R4, R13, R8, RZ ;  /* 0x000000080d040227 */ /* 0x002fc600078e00ff */
[----:B------:R-:W-:Y:S01]  /*297a0*/  ISETP.GE.AND P2, PT, R20, R21, PT ;  /* 0x000000151400720c */ /* 0x000fe20003f46270 */
[----:B------:R-:W-:-:S04]  /*297b0*/  IMAD.WIDE.U32 R2, R224, UR4, R2 ;  /* 0x00000004e0027c25 */ /* 0x000fc8000f8e0002 */
[----:B------:R-:W-:Y:S01]  /*297c0*/  IMAD.MOV.U32 R9, RZ, RZ, R13 ;  /* 0x000000ffff097224 */ /* 0x000fe200078e000d */
[----:B----4-:R-:W-:Y:S01]  /*297d0*/  @P0 SHF.R.U32.HI R9, RZ, R11, R4 ;  /* 0x0000000bff090219 */ /* 0x010fe20000011604 */
[----:B------:R-:W-:Y:S02]  /*297e0*/  IMAD R8, R28, UR6, RZ ;  /* 0x000000061c087c24 */ /* 0x000fe4000f8e02ff */
[----:B------:R-:W-:Y:S01]  /*297f0*/  IMAD R3, R224, UR5, R3 ;  /* 0x00000005e0037c24 */ /* 0x000fe2000f8e0203 */
[----:B------:R-:W-:Y:S01]  /*29800*/  SHF.R.S32.HI R4, RZ, 0x1f, R9 ;  /* 0x0000001fff047819 */ /* 0x000fe20000011409 */
[C---:B------:R-:W-:Y:S01]  /*29810*/  IMAD R11, R33.reuse, UR7, R8 ;  /* 0x00000007210b7c24 */ /* 0x040fe2000f8e0208 */
[----:B------:R-:W-:Y:S01]  /*29820*/  ULDC.64 UR4, c[0x0][0xae0] ;  /* 0x0002b80000047ab9 */ /* 0x000fe20000000a00 */
        /* <DEDUP_REMOVED lines=9> */
[----:B------:R-:W-:Y:S01]  /*298c0*/  VIADD R0, R20, 0x20 ;  /* 0x0000002014007836 */ /* 0x000fe20000000000 */
[----:B------:R-:W-:Y:S01]  /*298d0*/  IADD3 R3, R3, R13, RZ ;  /* 0x0000000d03037210 */ /* 0x000fe20007ffe0ff */
[----:B------:R-:W-:-:S03]  /*298e0*/  IMAD R4, R4, UR4, RZ ;  /* 0x0000000404047c24 */ /* 0x000fc6000f8e02ff */
[----:B------:R-:W-:Y:S01]  /*298f0*/  ISETP.GE.AND P1, PT, R0, R21, PT ;  /* 0x000000150000720c */ /* 0x000fe20003f26270 */
[C---:B------:R-:W-:Y:S02]  /*29900*/  IMAD R9, R11.reuse, UR5, R4 ;  /* 0x000000050b097c24 */ /* 0x040fe4000f8e0204 */
[----:B------:R-:W-:Y:S01]  /*29910*/  IMAD.WIDE.U32 R2, R11, UR4, R2 ;  /* 0x000000040b027c25 */ /* 0x000fe2000f8e0002 */
[----:B------:R-:W-:-:S03]  /*29920*/  ULDC.64 UR4, c[0x0][0xa80] ;  /* 0x0002a00000047ab9 */ /* 0x000fc60000000a00 */
[----:B------:R-:W-:Y:S01]  /*29930*/  IMAD.IADD R3, R3, 0x1, R9 ;  /* 0x0000000103037824 */ /* 0x000fe200078e0209 */
[----:B------:R-:W-:Y:S01]  /*29940*/  LEA R4, P3, R2, UR4, 0x1 ;  /* 0x0000000402047c11 */ /* 0x000fe2000f8608ff */
[----:B------:R-:W-:-:S03]  /*29950*/  VIADD R0, R20, 0x40 ;  /* 0x0000004014007836 */ /* 0x000fc60000000000 */
[----:B------:R-:W-:Y:S01]  /*29960*/  LEA.HI.X R14, R2, UR5, R3, 0x1, P3 ;  /* 0x00000005020e7c11 */ /* 0x000fe200098f0c03 */
[----:B------:R0:W1:Y:S01]  /*29970*/  SHFL.IDX PT, R15, R4, RZ, 0x181f ;  /* 0x00181fff040f7589 */ /* 0x00006200000e0000 */
[----:B------:R-:W-:-:S03]  /*29980*/  ISETP.GE.AND P0, PT, R0, R21, PT ;  /* 0x000000150000720c */ /* 0x000fc60003f06270 */
[----:B------:R0:W2:Y:S01]  /*29990*/  SHFL.IDX PT, R13, R14, RZ, 0x181f ;  /* 0x00181fff0e0d7589 */ /* 0x0000a200000e0000 */
[----:B------:R-:W-:Y:S09]  /*299a0*/  @P2 BRA `(.L_x_2922) ;  /* 0x0000000000482947 */ /* 0x000ff20003800000 */
        /* <DEDUP_REMOVED lines=18> */
.L_x_2922:
[----:B------:R-:W-:Y:S05]  /*29ad0*/  BSYNC B1 ;  /* 0x0000000000017941 */ /* 0x000fea0003800000 */
.L_x_2921:
[----:B--23--:R2:W3:Y:S01]  /*29ae0*/  SHFL.IDX PT, R13, R14, 0x1, 0x181f ;  /* 0x00381f000e0d7f89 */ /* 0x00c4e200000e0000 */
[----:B------:R-:W-:Y:S03]  /*29af0*/  BSSY B1, `(.L_x_2923) ;  /* 0x0000015000017945 */ /* 0x000fe60003800000 */
[----:B------:R2:W4:Y:S01]  /*29b00*/  SHFL.IDX PT, R11, R4, 0x1, 0x181f ;  /* 0x00381f00040b7f89 */ /* 0x00052200000e0000 */
[----:B------:R-:W-:Y:S05]  /*29b10*/  @P1 BRA `(.L_x_2924) ;  /* 0x0000000000481947 */ /* 0x000fea0003800000 */
[----:B------:R-:W-:Y:S01]  /*29b20*/  ULDC UR4, c[0x0][0xac8] ;  /* 0x0002b20000047ab9 */ /* 0x000fe20000000800 */
[----:B------:R-:W-:Y:S01]  /*29b30*/  ULDC.64 UR6, c[0x0][0x208] ;  /* 0x0000820000067ab9 */ /* 0x000fe20000000a00 */
        /* <DEDUP_REMOVED lines=16> */
.L_x_2924:
[----:B------:R-:W-:Y:S05]  /*29c40*/  BSYNC B1 ;  /* 0x0000000000017941 */ /* 0x000fea0003800000 */
.L_x_2923:
[----:B---3--:R3:W0:Y:S01]  /*29c50*/  SHFL.IDX PT, R13, R14, 0x2, 0x181f ;  /* 0x00581f000e0d7f89 */ /* 0x00862200000e0000 */
        /* <DEDUP_REMOVED lines=15> */
[----:B------:R0:W-:Y:S01]  /*29d50*/  @!P3 ST.E.128 desc[UR6][R2.64], RZ ;  /* 0x000000ff0200b985 */ /* 0x0001e2000c101d06 */
[----:B----4-:R-:W-:-:S02]  /*29d60*/  @!P1 LEA.HI.X R11, R19, R13, R219, 0x1, P4 ;  /* 0x0000000d130b9211 */ /* 0x010fc400020f0cdb */
[----:B------:R-:W-:Y:S01]  /*29d70*/  @!P0 LEA.HI.X R13, R22, R13, R218, 0x1, P6 ;  /* 0x0000000d160d8211 */ /* 0x000fe200030f0cda */
[----:B------:R0:W-:Y:S04]  /*29d80*/  @!P2 ST.E.128 desc[UR6][R8.64], RZ ;  /* 0x000000ff0800a985 */ /* 0x0001e8000c101d06 */
[----:B------:R0:W-:Y:S04]  /*29d90*/  @!P1 ST.E.128 desc[UR6][R10.64], RZ ;  /* 0x000000ff0a009985 */ /* 0x0001e8000c101d06 */
[----:B------:R0:W-:Y:S02]  /*29da0*/  @!P0 ST.E.128 desc[UR6][R12.64], RZ ;  /* 0x000000ff0c008985 */ /* 0x0001e4000c101d06 */
.L_x_2926:
[----:B------:R-:W-:Y:S05]  /*29db0*/  BSYNC B1 ;  /* 0x0000000000017941 */ /* 0x000fea0003800000 */
.L_x_2925:
[----:B------:R-:W-:Y:S01]  /*29dc0*/  IADD3 R0, R20, 0x60, RZ ;  /* 0x0000006014007810 */ /* 0x000fe20007ffe0ff */
[----:B0-----:R0:W0:Y:S03]  /*29dd0*/  SHFL.IDX PT, R13, R14, 0x3, 0x181f ;  /* 0x00781f000e0d7f89 */ /* 0x00102600000e0000 */
[----:B------:R-:W-:Y:S01]  /*29de0*/  ISETP.GE.AND P0, PT, R0, R21, PT ;  /* 0x000000150000720c */ /* 0x000fe20003f06270 */
[----:B------:R0:W0:-:S12]  /*29df0*/  SHFL.IDX PT, R9, R4, 0x3, 0x181f ;  /* 0x00781f0004097f89 */ /* 0x00001800000e0000 */
        /* <DEDUP_REMOVED lines=19> */
.L_x_2915:
[----:B------:R-:W-:Y:S05]  /*29f30*/  BSYNC B0 ;  /* 0x0000000000007941 */ /* 0x000fea0003800000 */
.L_x_2905:
[----:B------:R-:W-:Y:S02]  /*29f40*/  ULDC UR4, c[0x0][0xc3c] ;  /* 0x00030f0000047ab9 */ /* 0x000fe40000000800 */
[----:B------:R-:W-:-:S13]  /*29f50*/  ISETP.GE.AND P0, PT, R7, UR4, PT ;  /* 0x0000000407007c0c */ /* 0x000fda000bf06270 */
[----:B------:R-:W-:Y:S05]  /*29f60*/  @!P0 BRA `(.L_x_2927) ;  /* 0xfffffd7800dc8947 */ /* 0x000fea000383ffff */
[----:B------:R-:W-:Y:S05]  /*29f70*/  BRA `(.L_x_2649) ;  /* 0x0000008000f47947 */ /* 0x000fea0003800000 */
.L_x_2647:
[----:B------:R-:W-:-:S08]  /*29f80*/  NOP ;  /* 0x0000000000007918 */ /* 0x000fd00000000000 */
[----:B------:R-:W0:-:S00]  /*29f90*/  USETMAXREG.DEALLOC.CTAPOOL 0x28 ;  /* 0x00000028000079c8 */ /* 0x000e0000080e0500 */
        /* <DEDUP_REMOVED lines=14> */
.L_x_2928:
        /* <DEDUP_REMOVED lines=44> */
.L_x_2932:
        /* <DEDUP_REMOVED lines=38> */
.L_x_2930:
        /* <DEDUP_REMOVED lines=13> */
.L_x_2933:
        /* <DEDUP_REMOVED lines=14> */
[----:B0-----:R-:W-:Y:S01]  /*2a750*/  IMAD.MOV.U32 R2, RZ, RZ, RZ ;  /* 0x000000ffff027224 */ /* 0x001fe200078e00ff */
[----:B-1----:R-:W-:-:S05]  /*2a760*/  IADD3 R11, RZ, -R3, RZ ;  /* 0x80000003ff0b7210 */ /* 0x002fca0007ffe0ff */
        /* <DEDUP_REMOVED lines=9> */
[----:B------:R-:W-:Y:S01]  /*2a800*/  @!P1 IMAD.IADD R3, R3, 0x1, -R12 ;  /* 0x0000000103039824 */ /* 0x000fe200078e0a0c */
[----:B------:R-:W-:Y:S02]  /*2a810*/  @!P1 IADD3 R2, R2, 0x1, RZ ;  /* 0x0000000102029810 */ /* 0x000fe40007ffe0ff */
[----:B------:R-:W-:Y:S02]  /*2a820*/  ISETP.NE.AND P1, PT, R6, RZ, PT ;  /* 0x000000ff0600720c */ /* 0x000fe40003f25270 */
[----:B------:R-:W-:Y:S02]  /*2a830*/  ISETP.GE.U32.AND P0, PT, R3, R12, PT ;  /* 0x0000000c0300720c */ /* 0x000fe40003f06070 */
[----:B------:R-:W0:Y:S11]  /*2a840*/  F2I.FTZ.U32.TRUNC.NTZ R3, R11 ;  /* 0x0000000b00037305 */ /* 0x000e36000021f000 */
[----:B------:R-:W-:-:S04]  /*2a850*/  @P0 VIADD R2, R2, 0x1 ;  /* 0x0000000102020836 */ /* 0x000fc80000000000 */
[----:B------:R-:W-:Y:S01]  /*2a860*/  IMAD.MOV.U32 R10, RZ, RZ, R2 ;  /* 0x000000ffff0a7224 */ /* 0x000fe200078e0002 */
[----:B------:R-:W-:Y:S01]  /*2a870*/  IABS R2, R9 ;  /* 0x0000000900027213 */ /* 0x000fe20000000000 */
[----:B0-----:R-:W-:-:S03]  /*2a880*/  IMAD.MOV R13, RZ, RZ, -R3 ;  /* 0x000000ffff0d7224 */ /* 0x001fc600078e0a03 */
[----:B------:R-:W-:Y:S01]  /*2a890*/  @!P2 IADD3 R10, -R10, RZ, RZ ;  /* 0x000000ff0a0aa210 */ /* 0x000fe20007ffe1ff */
[----:B------:R-:W-:Y:S01]  /*2a8a0*/  IMAD.MOV R12, RZ, RZ, -R2 ;  /* 0x000000ffff0c7224 */ /* 0x000fe200078e0a02 */
        /* <DEDUP_REMOVED lines=18> */
[----:B------:R-:W-:Y:S02]  /*2a9d0*/  @!P2 IADD3 R2, -R2, RZ, RZ ;  /* 0x000000ff0202a210 */ /* 0x000fe40007ffe1ff */
[----:B------:R-:W-:-:S05]  /*2a9e0*/  @!P1 LOP3.LUT R2, RZ, R9, RZ, 0x33, !PT ;  /* 0x00000009ff029212 */ /* 0x000fca00078e33ff */
[----:B------:R-:W-:-:S04]  /*2a9f0*/  IMAD.MOV R26, RZ, RZ, -R2 ;  /* 0x000000ffff1a7224 */ /* 0x000fc800078e0a02 */
[C---:B------:R-:W-:Y:S02]  /*2aa00*/  IMAD R26, R9.reuse, R26, R10 ;  /* 0x0000001a091a7224 */ /* 0x040fe400078e020a */
[----:B------:R-:W-:Y:S02]  /*2aa10*/  IMAD R9, R9, 0x1000000, R2 ;  /* 0x0100000009097824 */ /* 0x000fe400078e0202 */
[----:B------:R-:W-:-:S03]  /*2aa20*/  IMAD R2, R6, R3, R5 ;  /* 0x0000000306027224 */ /* 0x000fc600078e0205 */
[----:B------:R-:W-:Y:S01]  /*2aa30*/  LEA R26, R26, R9, 0x10 ;  /* 0x000000091a1a7211 */ /* 0x000fe200078e80ff */
[----:B------:R-:W-:Y:S06]  /*2aa40*/  BRA `(.L_x_2935) ;  /* 0x0000000000f87947 */ /* 0x000fec0003800000 */
.L_x_2934:
[----:B------:R-:W0:Y:S01]  /*2aa50*/  LDC.64 R2, c[0x0][0xc90] ;  /* 0x00032400ff027b82 */ /* 0x000e220000000a00 */
[----:B------:R-:W-:Y:S01]  /*2aa60*/  ULDC.64 UR6, c[0x0][0x208] ;  /* 0x0000820000067ab9 */ /* 0x000fe20000000a00 */
        /* <DEDUP_REMOVED lines=27> */
[----:B------:R-:W-:Y:S02]  /*2ac20*/  IMAD R11, R13, R2, RZ ;  /* 0x000000020d0b7224 */ /* 0x000fe400078e02ff */
[----:B------:R-:W-:Y:S02]  /*2ac30*/  IMAD.MOV R2, RZ, RZ, -R2 ;  /* 0x000000ffff027224 */ /* 0x000fe400078e0a02 */
[----:B------:R-:W-:Y:S02]  /*2ac40*/  IMAD.MOV R3, RZ, RZ, -R11 ;  /* 0x000000ffff037224 */ /* 0x000fe400078e0a0b */
[----:B------:R-:W-:Y:S02]  /*2ac50*/  IMAD R4, R4, R2, R5 ;  /* 0x0000000204047224 */ /* 0x000fe400078e0205 */
[----:B------:R-:W-:Y:S01]  /*2ac60*/  IMAD.MOV.U32 R2, RZ, RZ, RZ ;  /* 0x000000ffff027224 */ /* 0x000fe200078e00ff */
[----:B------:R-:W-:-:S04]  /*2ac70*/  VIADDMNMX R13, R3, UR5, R13, PT ;  /* 0x00000005030d7c46 */ /* 0x000fc8000b80010d */
[-C--:B------:R-:W-:Y:S02]  /*2ac80*/  IABS R10, R13.reuse ;  /* 0x0000000d000a7213 */ /* 0x080fe40000000000 */
[----:B------:R-:W-:Y:S02]  /*2ac90*/  IABS R12, R13 ;  /* 0x0000000d000c7213 */ /* 0x000fe40000000000 */
[----:B------:R-:W0:Y:S01]  /*2aca0*/  I2F.RP R8, R10 ;  /* 0x0000000a00087306 */ /* 0x000e220000209400 */
[----:B------:R-:W-:-:S07]  /*2acb0*/  IADD3 R26, -R13, RZ, RZ ;  /* 0x000000ff0d1a7210 */ /* 0x000fce0007ffe1ff */
[----:B0-----:R-:W0:Y:S02]  /*2acc0*/  MUFU.RCP R8, R8 ;  /* 0x0000000800087308 */ /* 0x001e240000001000 */
[----:B0-----:R-:W-:-:S06]  /*2acd0*/  VIADD R3, R8, 0xffffffe ;  /* 0x0ffffffe08037836 */ /* 0x001fcc0000000000 */
[----:B------:R-:W0:Y:S02]  /*2ace0*/  F2I.FTZ.U32.TRUNC.NTZ R3, R3 ;  /* 0x0000000300037305 */ /* 0x000e24000021f000 */
[----:B0-----:R-:W-:-:S05]  /*2acf0*/  IADD3 R9, RZ, -R3, RZ ;  /* 0x80000003ff097210 */ /* 0x001fca0007ffe0ff */
        /* <DEDUP_REMOVED lines=19> */
.L_x_2935:
[----:B------:R-:W-:-:S05]  /*2ae30*/  LOP3.LUT R25, RZ, R2, RZ, 0x33, !PT ;  /* 0x00000002ff197212 */ /* 0x000fca00078e33ff */
[----:B------:R-:W-:Y:S01]  /*2ae40*/  IMAD.IADD R25, R6, 0x1, R25 ;  /* 0x0000000106197824 */ /* 0x000fe200078e0219 */
[----:B------:R-:W-:Y:S06]  /*2ae50*/  BRA `(.L_x_2936) ;  /* 0x00000000000c7947 */ /* 0x000fec0003800000 */
.L_x_2931:
[----:B------:R-:W-:Y:S01]  /*2ae60*/  IMAD.MOV.U32 R25, RZ, RZ, RZ ;  /* 0x000000ffff197224 */ /* 0x000fe200078e00ff */
[----:B------:R-:W-:Y:S01]  /*2ae70*/  MOV R26, RZ ;  /* 0x000000ff001a7202 */ /* 0x000fe20000000f00 */
[----:B------:R-:W-:-:S07]  /*2ae80*/  IMAD.U32 R24, RZ, RZ, UR6 ;  /* 0x00000006ff187e24 */ /* 0x000fce000f8e00ff */
.L_x_2936:
[----:B------:R-:W-:-:S13]  /*2ae90*/  ISETP.NE.AND P0, PT, R7, RZ, PT ;  /* 0x000000ff0700720c */ /* 0x000fda0003f05270 */
[----:B------:R-:W0:Y:S01]  /*2aea0*/  @!P0 S2R R3, SR_CgaCtaId ;  /* 0x0000000000038919 */ /* 0x000e220000008800 */
[----:B------:R-:W-:-:S04]  /*2aeb0*/  @!P0 MOV R2, 0x400 ;  /* 0x0000040000028802 */ /* 0x000fc80000000f00 */
[----:B0-----:R-:W-:-:S05]  /*2aec0*/  @!P0 LEA R2, R3, R2, 0x18 ;  /* 0x0000000203028211 */ /* 0x001fca00078ec0ff */
[----:B------:R1:W-:Y:S01]  /*2aed0*/  @!P0 STS.128 [R2+0x388d0], R24 ;  /* 0x0388d01802008388 */ /* 0x0003e20000000c00 */
[----:B------:R-:W-:Y:S06]  /*2aee0*/  BAR.ARV 0x5, 0x180 ;  /* 0x0146000000007b1d */ /* 0x000fec0000002000 */
.L_x_2929:
        /* <DEDUP_REMOVED lines=8> */
[C---:B------:R-:W-:Y:S01]  /*2af70*/  IMAD.SHL.U32 R34, R0.reuse, 0x8, RZ ;  /* 0x0000000800227824 */ /* 0x040fe200078e00ff */
[----:B------:R-:W-:Y:S01]  /*2af80*/  LOP3.LUT R4, R0, 0x7f, RZ, 0xc0, !PT ;  /* 0x0000007f00047812 */ /* 0x000fe200078ec0ff */
[----:B------:R-:W-:Y:S01]  /*2af90*/  UMOV UR4, 0x400 ;  /* 0x0000040000047882 */ /* 0x000fe20000000000 */
[----:B------:R-:W-:Y:S01]  /*2afa0*/  BSSY B8, `(.L_x_2937) ;  /* 0x0000703000087945 */ /* 0x000fe20003800000 */
[----:B------:R-:W-:Y:S01]  /*2afb0*/  IMAD.MOV.U32 R30, RZ, RZ, 0x1 ;  /* 0x00000001ff1e7424 */ /* 0x000fe200078e00ff */
[----:B------:R-:W-:Y:S01]  /*2afc0*/  LOP3.LUT R3, R34, 0x1f8, RZ, 0xc0, !PT ;  /* 0x000001f822037812 */ /* 0x000fe200078ec0ff */
[----:B------:R-:W-:Y:S01]  /*2afd0*/  IMAD.MOV.U32 R28, RZ, RZ, RZ ;  /* 0x000000ffff1c7224 */ /* 0x000fe200078e00ff */
[----:B------:R-:W-:Y:S01]  /*2afe0*/  SHF.L.U32 R33, R4, 0x3, RZ ;  /* 0x0000000304217819 */ /* 0x000fe200000006ff */
[----:B------:R-:W-:Y:S01]  /*2aff0*/  IMAD.MOV.U32 R29, RZ, RZ, 0x1 ;  /* 0x00000001ff1d7424 */ /* 0x000fe200078e00ff */
[----:B-1----:R-:W-:Y:S01]  /*2b000*/  LOP3.LUT R2, R3, 0x38, R0, 0x78, !PT ;  /* 0x0000003803027812 */ /* 0x002fe200078e7800 */
[----:B------:R-:W-:Y:S01]  /*2b010*/  IMAD.SHL.U32 R0, R0, 0x10, RZ ;  /* 0x0000001000007824 */ /* 0x000fe200078e00ff */
[----:B------:R-:W-:Y:S01]  /*2b020*/  LOP3.LUT R34, R34, 0x38, RZ, 0xc0, !PT ;  /* 0x0000003822227812 */ /* 0x000fe200078ec0ff */
[----:B------:R-:W-:Y:S01]  /*2b030*/  ULDC.64 UR38, c[0x0][0x198] ;  /* 0x0000660000267ab9 */ /* 0x000fe20000000a00 */
[----:B------:R-:W-:Y:S01]  /*2b040*/  LOP3.LUT R33, R2, 0x200, R33, 0xf8, !PT ;  /* 0x0000020002217812 */ /* 0x000fe200078ef821 */
[----:B------:R-:W-:Y:S01]  /*2b050*/  ULOP3.LUT UR37, UR60, 0x2, URZ, 0xfc, !UPT ;  /* 0x000000023c257892 */ /* 0x000fe2000f8efc3f */
[----:B------:R-:W-:Y:S01]  /*2b060*/  SHF.R.U32.HI R2, RZ, 0x3, R4 ;  /* 0x00000003ff027819 */ /* 0x000fe20000011604 */
[----:B------:R-:W-:Y:S01]  /*2b070*/  ULDC UR36, c[0x0][0xc] ;  /* 0x0000030000247ab9 */ /* 0x000fe20000000800 */
[----:B------:R-:W-:-:S02]  /*2b080*/  MOV R23, RZ ;  /* 0x000000ff00177202 */ /* 0x000fc40000000f00 */
[----:B------:R-:W-:Y:S02]  /*2b090*/  LOP3.LUT R0, R2, 0x70, R0, 0xf8, !PT ;  /* 0x0000007002007812 */ /* 0x000fe400078ef800 */
[C---:B------:R-:W-:Y:S01]  /*2b0a0*/  LOP3.LUT R2, R34.reuse, 0x40, RZ, 0xfc, !PT ;  /* 0x0000004022027812 */ /* 0x040fe200078efcff */
[----:B0-----:R-:W-:Y:S01]  /*2b0b0*/  ULEA UR4, UR5, UR4, 0x18 ;  /* 0x0000000405047291 */ /* 0x001fe2000f8ec03f */
[C---:B------:R-:W-:Y:S02]  /*2b0c0*/  LOP3.LUT R0, R34.reuse, 0x80, RZ, 0xfc, !PT ;  /* 0x0000008022007812 */ /* 0x040fe400078efcff */
[----:B------:R-:W-:-:S03]  /*2b0d0*/  LOP3.LUT R37, R34, 0xc0, RZ, 0xfc, !PT ;  /* 0x000000c022257812 */ /* 0x000fc600078efcff */
[----:B------:R-:W-:-:S04]  /*2b0e0*/  IMAD.U32 R16, RZ, RZ, UR4 ;  /* 0x00000004ff107e24 */ /* 0x000fc8000f8e00ff */
[----:B--2---:R-:W-:-:S07]  /*2b0f0*/  IMAD R36, R33, 0x2, R16 ;  /* 0x0000000221247824 */ /* 0x004fce00078e0210 */
.L_x_3050:
[----:B0-----:R-:W0:Y:S01]  /*2b100*/  LDC.64 R2, c[0x0][0xc88] ;  /* 0x00032200ff027b82 */ /* 0x001e220000000a00 */
[----:B------:R-:W-:Y:S01]  /*2b110*/  ULDC.64 UR4, c[0x0][0x208] ;  /* 0x0000820000047ab9 */ /* 0x000fe20000000a00 */
[----:B0-----:R-:W-:-:S05]  /*2b120*/  IMAD.WIDE R2, R27, 0x4, R2 ;  /* 0x000000041b027825 */ /* 0x001fca00078e0202 */
[----:B------:R-:W2:Y:S01]  /*2b130*/  LDG.E R31, desc[UR4][R2.64] ;  /* 0x00000004021f7981 */ /* 0x000ea2000c1e1900 */
        /* <DEDUP_REMOVED lines=8> */
[----:B------:R-:W-:-:S04]  /*2b1c0*/  ISETP.NE.U32.AND P2, PT, RZ, UR8, PT ;  /* 0x00000008ff007c0c */ /* 0x000fc8000bf45070 */
[----:B------:R-:W-:Y:S02]  /*2b1d0*/  ISETP.NE.AND.EX P2, PT, RZ, UR9, PT, P2 ;  /* 0x00000009ff007c0c */ /* 0x000fe4000bf45320 */
[----:B--2---:R-:W-:-:S05]  /*2b1e0*/  SHF.R.S32.HI R0, RZ, 0x1f, R31 ;  /* 0x0000001fff007819 */ /* 0x004fca000001141f */
[C---:B------:R-:W-:Y:S01]  /*2b1f0*/  @P0 LEA R2, P1, R31.reuse, UR4, 0x2 ;  /* 0x000000041f020c11 */ /* 0x040fe2000f8210ff */
[C---:B------:R-:W-:Y:S01]  /*2b200*/  IMAD.SHL.U32 R17, R31.reuse, 0x4, RZ ;  /* 0x000000041f117824 */ /* 0x040fe200078e00ff */
[C-C-:B------:R-:W-:Y:S01]  /*2b210*/  SHF.L.U64.HI R19, R31.reuse, 0x2, R0.reuse ;  /* 0x000000021f137819 */ /* 0x140fe20000010200 */
[----:B------:R0:W-:Y:S01]  /*2b220*/  STL [R1+0x20], R0 ;  /* 0x0000200001007387 */ /* 0x0001e20000100800 */
[----:B------:R-:W-:Y:S01]  /*2b230*/  @P0 LEA.HI.X R3, R31, UR5, R0, 0x2, P1 ;  /* 0x000000051f030c11 */ /* 0x000fe200088f1400 */
[----:B------:R-:W-:-:S04]  /*2b240*/  ULDC.64 UR4, c[0x0][0xa00] ;  /* 0x0002800000047ab9 */ /* 0x000fc80000000a00 */
[----:B-1----:R1:W2:Y:S01]  /*2b250*/  @P0 LDG.E R12, desc[UR10][R2.64] ;  /* 0x0000000a020c0981 */ /* 0x0022a2000c1e1900 */
[----:B------:R-:W-:Y:S01]  /*2b260*/  ISETP.NE.U32.AND P0, PT, RZ, UR4, PT ;  /* 0x00000004ff007c0c */ /* 0x000fe2000bf05070 */
[----:B------:R-:W-:Y:S01]  /*2b270*/  IMAD.MOV.U32 R35, RZ, RZ, RZ ;  /* 0x000000ffff237224 */ /* 0x000fe200078e00ff */
[----:B------:R-:W-:Y:S01]  /*2b280*/  ISETP.NE.U32.AND P1, PT, RZ, UR6, PT ;  /* 0x00000006ff007c0c */ /* 0x000fe2000bf25070 */
[----:B0-----:R-:W-:Y:S01]  /*2b290*/  IMAD.MOV.U32 R0, RZ, RZ, RZ ;  /* 0x000000ffff007224 */ /* 0x001fe200078e00ff */
[----:B------:R-:W-:Y:S02]  /*2b2a0*/  ISETP.NE.AND.EX P0, PT, RZ, UR5, PT, P0 ;  /* 0x00000005ff007c0c */ /* 0x000fe4000bf05300 */
[----:B------:R-:W-:Y:S02]  /*2b2b0*/  ISETP.NE.AND.EX P1, PT, RZ, UR7, PT, P1 ;  /* 0x00000007ff007c0c */ /* 0x000fe4000bf25310 */
[C---:B------:R-:W-:Y:S02]  /*2b2c0*/  IADD3 R4, P4, R17.reuse, UR6, RZ ;  /* 0x0000000611047c10 */ /* 0x040fe4000ff9e0ff */
[----:B-1----:R-:W-:Y:S01]  /*2b2d0*/  IADD3 R2, P3, R17, UR4, RZ ;  /* 0x0000000411027c10 */ /* 0x002fe2000ff7e0ff */
[----:B------:R-:W-:Y:S01]  /*2b2e0*/  ULDC UR4, c[0x0][0x288] ;  /* 0x0000a20000047ab9 */ /* 0x000fe20000000800 */
[----:B------:R-:W-:-:S02]  /*2b2f0*/  IADD3.X R5, R19, UR7, RZ, P4, !PT ;  /* 0x0000000713057c10 */ /* 0x000fc4000a7fe4ff */
[----:B------:R-:W-:Y:S02]  /*2b300*/  IADD3.X R3, R19, UR5, RZ, P3, !PT ;  /* 0x0000000513037c10 */ /* 0x000fe40009ffe4ff */
[----:B------:R-:W-:Y:S02]  /*2b310*/  @P2 IADD3 R6, P3, R17, UR8, RZ ;  /* 0x0000000811062c10 */ /* 0x000fe4000ff7e0ff */
[----:B------:R-:W-:Y:S01]  /*2b320*/  MOV R8, UR4 ;  /* 0x0000000400087c02 */ /* 0x000fe20008000f00 */
[----:B------:R-:W-:Y:S01]  /*2b330*/  ULDC.64 UR4, c[0x0][0x418] ;  /* 0x0001060000047ab9 */ /* 0x000fe20000000a00 */
[----:B------:R-:W-:Y:S01]  /*2b340*/  @P2 IADD3.X R7, R19, UR9, RZ, P3, !PT ;  /* 0x0000000913072c10 */ /* 0x000fe20009ffe4ff */
[----:B------:R-:W5:Y:S04]  /*2b350*/  @P0 LDG.E R35, desc[UR10][R2.64] ;  /* 0x0000000a02230981 */ /* 0x000f68000c1e1900 */
[----:B---3--:R0:W3:Y:S01]  /*2b360*/  @P2 LDG.E R8, desc[UR10][R6.64] ;  /* 0x0000000a06082981 */ /* 0x0080e2000c1e1900 */
        /* <DEDUP_REMOVED lines=9> */
[----:B---3--:R0:W-:Y:S04]  /*2b400*/  STL [R1+0x1c], R8 ;  /* 0x00001c0801007387 */ /* 0x0081e80000100800 */
[----:B--2---:R1:W-:Y:S01]  /*2b410*/  STL [R1+0x10], R12 ;  /* 0x0000100c01007387 */ /* 0x0043e20000100800 */
[----:B------:R-:W-:Y:S02]  /*2b420*/  IMAD.MOV.U32 R11, RZ, RZ, R8 ;  /* 0x000000ffff0b7224 */ /* 0x000fe400078e0008 */
[----:B0-----:R-:W-:Y:S01]  /*2b430*/  IMAD.U32 R8, RZ, RZ, UR4 ;  /* 0x00000004ff087e24 */ /* 0x001fe2000f8e00ff */
[----:B------:R-:W-:Y:S06]  /*2b440*/  @P2 BRA `(.L_x_2938) ;  /* 0x0000000000182947 */ /* 0x000fec0003800000 */
[----:B------:R-:W-:Y:S05]  /*2b450*/  @!P0 BRA `(.L_x_2938) ;  /* 0x0000000000148947 */ /* 0x000fea0003800000 */
[----:B------:R-:W-:Y:S02]  /*2b460*/  ULDC.64 UR4, c[0x0][0x208] ;  /* 0x0000820000047ab9 */ /* 0x000fe40000000a00 */
[----:B------:R-:W2:Y:S04]  /*2b470*/  LDG.E R10, desc[UR4][R2.64] ;  /* 0x00000004020a7981 */ /* 0x000ea8000c1e1900 */
[----:B------:R-:W2:Y:S02]  /*2b480*/  LDG.E R7, desc[UR4][R2.64+0x4] ;  /* 0x0000040402077981 */ /* 0x000ea4000c1e1900 */
[----:B--2---:R-:W-:-:S05]  /*2b490*/  IADD3 R11, -R10, R7, RZ ;  /* 0x000000070a0b7210 */ /* 0x004fca0007ffe1ff */
[----:B------:R0:W-:Y:S02]  /*2b4a0*/  STL [R1+0x1c], R11 ;  /* 0x00001c0b01007387 */ /* 0x0001e40000100800 */
.L_x_2938:
[----:B------:R-:W-:Y:S01]  /*2b4b0*/  ULDC.64 UR4, c[0x0][0xa20] ;  /* 0x0002880000047ab9 */ /* 0x000fe20000000a00 */
[C---:B------:R-:W-:Y:S01]  /*2b4c0*/  LOP3.LUT R2, R26.reuse, 0xff000000, RZ, 0xc0, !PT ;  /* 0xff0000001a027812 */ /* 0x040fe200078ec0ff */
[----:B------:R-:W-:Y:S01]  /*2b4d0*/  IMAD.MOV.U32 R32, RZ, RZ, R31 ;  /* 0x000000ffff207224 */ /* 0x000fe200078e001f */
[----:B------:R-:W-:Y:S02]  /*2b4e0*/  ISETP.NE.U32.AND P0, PT, RZ, UR4, PT ;  /* 0x00000004ff007c0c */ /* 0x000fe4000bf05070 */
[----:B------:R-:W-:Y:S02]  /*2b4f0*/  SHF.R.U32.HI R2, RZ, 0x8, R2 ;  /* 0x00000008ff027819 */ /* 0x000fe40000011602 */
[----:B------:R-:W-:Y:S02]  /*2b500*/  ISETP.NE.AND.EX P0, PT, RZ, UR5, PT, P0 ;  /* 0x00000005ff007c0c */ /* 0x000fe4000bf05300 */
[C---:B------:R-:W-:Y:S02]  /*2b510*/  LOP3.LUT R7, R26.reuse, 0xff0000, RZ, 0xc0, !PT ;  /* 0x00ff00001a077812 */ /* 0x040fe400078ec0ff */
        /* <DEDUP_REMOVED lines=8> */
.L_x_2939:
[----:B------:R-:W-:Y:S02]  /*2b5a0*/  ULDC.64 UR4, c[0x0][0xa08] ;  /* 0x0002820000047ab9 */ /* 0x000fe40000000a00 */
[----:B------:R-:W-:-:S04]  /*2b5b0*/  ISETP.NE.U32.AND P0, PT, RZ, UR4, PT ;  /* 0x00000004ff007c0c */ /* 0x000fc8000bf05070 */
[----:B------:R-:W-:-:S13]  /*2b5c0*/  ISETP.NE.AND.EX P0, PT, RZ, UR5, PT, P0 ;  /* 0x00000005ff007c0c */ /* 0x000fda000bf05300 */
[----:B------:R-:W-:Y:S05]  /*2b5d0*/  @!P0 BRA `(.L_x_2940) ;  /* 0x0000000000188947 */ /* 0x000fea0003800000 */
[----:B------:R-:W2:Y:S01]  /*2b5e0*/  LDC.64 R2, c[0x0][0xa08] ;  /* 0x00028200ff027b82 */ /* 0x000ea20000000a00 */
[----:B------:R-:W-:Y:S01]  /*2b5f0*/  ULDC.64 UR4, c[0x0][0x208] ;  /* 0x0000820000047ab9 */ /* 0x000fe20000000a00 */
[----:B--2---:R-:W-:-:S05]  /*2b600*/  IMAD.WIDE R2, R32, 0x4, R2 ;  /* 0x0000000420027825 */ /* 0x004fca00078e0202 */
[----:B------:R-:W2:Y:S04]  /*2b610*/  LDG.E R8, desc[UR4][R2.64] ;  /* 0x0000000402087981 */ /* 0x000ea8000c1e1900 */
[----:B------:R-:W2:Y:S02]  /*2b620*/  LDG.E R9, desc[UR4][R2.64+0x4] ;  /* 0x0000040402097981 */ /* 0x000ea4000c1e1900 */
[----:B--2---:R-:W-:-:S07]  /*2b630*/  IMAD.IADD R8, R9, 0x1, -R8 ;  /* 0x0000000109087824 */ /* 0x004fce00078e0a08 */
.L_x_2940:
[----:B------:R-:W-:Y:S01]  /*2b640*/  ULDC.64 UR4, c[0x0][0x208] ;  /* 0x0000820000047ab9 */ /* 0x000fe20000000a00 */
[----:B--2---:R-:W2:Y:S01]  /*2b650*/  LDC R3, c[0x0][0x448] ;  /* 0x00011200ff037b82 */ /* 0x004ea20000000800 */
[----:B------:R-:W3:Y:S04]  /*2b660*/  @P1 LDG.E R2, desc[UR4][R4.64] ;  /* 0x0000000404021981 */ /* 0x000ee8000c1e1900 */
[----:B-1----:R1:W3:Y:S01]  /*2b670*/  @P1 LDG.E R5, desc[UR4][R4.64+0x4] ;  /* 0x0000040404051981 */ /* 0x0022e2000c1e1900 */
[----:B-----5:R-:W-:Y:S01]  /*2b680*/  IMAD.IADD R8, R8, 0x1, -R12 ;  /* 0x0000000108087824 */ /* 0x020fe200078e0a0c */
[----:B------:R-:W-:Y:S01]  /*2b690*/  BSSY B0, `(.L_x_2941) ;  /* 0x0000037000007945 */ /* 0x000fe20003800000 */
[----:B------:R-:W-:Y:S02]  /*2b6a0*/  LOP3.LUT R21, R7, 0xff, RZ, 0xc0, !PT ;  /* 0x000000ff07157812 */ /* 0x000fe400078ec0ff */
[----:B--2---:R-:W-:-:S13]  /*2b6b0*/  ISETP.NE.AND P0, PT, R3, 0x1, PT ;  /* 0x000000010300780c */ /* 0x004fda0003f05270 */
[----:B-1----:R-:W1:Y:S08]  /*2b6c0*/  @P0 LDC R4, c[0x0][0x44c] ;  /* 0x00011300ff040b82 */ /* 0x002e700000000800 */
[----:B------:R-:W2:Y:S01]  /*2b6d0*/  @P0 LDC R3, c[0x0][0x450] ;  /* 0x00011400ff030b82 */ /* 0x000ea20000000800 */
[----:B---3--:R-:W-:Y:S01]  /*2b6e0*/  @P1 IMAD.IADD R6, R5, 0x1, -R2 ;  /* 0x0000000105061824 */ /* 0x008fe200078e0a02 */
[----:B------:R-:W-:-:S05]  /*2b6f0*/  SHF.L.U32 R2, R25, 0x7, RZ ;  /* 0x0000000719027819 */ /* 0x000fca00000006ff */
[----:B------:R-:W-:-:S04]  /*2b700*/  VIADD R2, R2, 0x7f ;  /* 0x0000007f02027836 */ /* 0x000fc80000000000 */
[----:B-1----:R-:W-:-:S05]  /*2b710*/  @P0 IMAD.HI.U32 R4, R2, R4, RZ ;  /* 0x0000000402040227 */ /* 0x002fca00078e00ff */
[----:B--2---:R-:W-:Y:S01]  /*2b720*/  @P0 SHF.R.U32.HI R2, RZ, R3, R4 ;  /* 0x00000003ff020219 */ /* 0x004fe20000011604 */
[----:B------:R-:W-:Y:S01]  /*2b730*/  IMAD.IADD R3, R8, 0x1, R6 ;  /* 0x0000000108037824 */ /* 0x000fe200078e0206 */
[----:B------:R-:W-:-:S04]  /*2b740*/  SHF.R.U32.HI R4, RZ, 0x10, R7 ;  /* 0x00000010ff047819 */ /* 0x000fc80000011607 */
[C---:B------:R-:W-:Y:S01]  /*2b750*/  IADD3 R20, R3.reuse, 0x4f, RZ ;  /* 0x0000004f03147810 */ /* 0x040fe20007ffe0ff */
[----:B------:R1:W-:Y:S01]  /*2b760*/  STL [R1+0x8], R3 ;  /* 0x0000080301007387 */ /* 0x0003e20000100800 */
[----:B------:R-:W-:-:S03]  /*2b770*/  IADD3 R5, R3, 0x50, -R11 ;  /* 0x0000005003057810 */ /* 0x000fc60007ffe80b */
[----:B------:R-:W-:-:S04]  /*2b780*/  IMAD.HI R20, R20, 0x66666667, RZ ;  /* 0x6666666714147827 */ /* 0x000fc800078e02ff */
[----:B------:R-:W-:Y:S01]  /*2b790*/  IMAD.IADD R2, R5, 0x1, R2 ;  /* 0x0000000105027824 */ /* 0x000fe200078e0202 */
[----:B-1----:R-:W-:-:S03]  /*2b7a0*/  SHF.R.U32.HI R3, RZ, 0x1f, R20 ;  /* 0x0000001fff037819 */ /* 0x002fc60000011614 */
[----:B------:R-:W-:Y:S01]  /*2b7b0*/  IMAD.HI R2, R2, 0x66666667, RZ ;  /* 0x6666666702027827 */ /* 0x000fe200078e02ff */
[----:B------:R-:W-:-:S04]  /*2b7c0*/  LEA.HI.SX32 R20, R20, R3, 0x1b ;  /* 0x0000000314147211 */ /* 0x000fc800078fdaff */
[----:B------:R-:W-:-:S04]  /*2b7d0*/  SHF.R.U32.HI R3, RZ, 0x1f, R2 ;  /* 0x0000001fff037819 */ /* 0x000fc80000011602 */
[----:B------:R-:W-:Y:S01]  /*2b7e0*/  LEA.HI.SX32 R3, R2, R3, 0x1b ;  /* 0x0000000302037211 */ /* 0x000fe200078fdaff */
[----:B------:R-:W-:-:S03]  /*2b7f0*/  IMAD.MOV.U32 R2, RZ, RZ, RZ ;  /* 0x000000ffff027224 */ /* 0x000fc600078e00ff */
[----:B------:R-:W-:-:S04]  /*2b800*/  VIMNMX R9, R20, R3, PT ;  /* 0x0000000314097248 */ /* 0x000fc80003fe0100 */
[----:B------:R-:W-:-:S13]  /*2b810*/  ISETP.GE.AND P0, PT, R9, 0x1, PT ;  /* 0x000000010900780c */ /* 0x000fda0003f06270 */
[----:B------:R-:W-:Y:S05]  /*2b820*/  @!P0 BRA `(.L_x_2942) ;  /* 0x0000000000748947 */ /* 0x000fea0003800000 */
[----:B------:R-:W-:Y:S01]  /*2b830*/  ISETP.NE.AND P0, PT, R4, RZ, PT ;  /* 0x000000ff0400720c */ /* 0x000fe20003f05270 */
[----:B------:R-:W-:-:S03]  /*2b840*/  ULDC UR4, c[0x0][0x9f0] ;  /* 0x00027c0000047ab9 */ /* 0x000fc60000000800 */
[----:B------:R-:W-:-:S04]  /*2b850*/  SEL R7, R4, UR4, P0 ;  /* 0x0000000404077c07 */ /* 0x000fc80008000000 */
[----:B------:R-:W-:Y:S02]  /*2b860*/  IABS R10, R7 ;  /* 0x00000007000a7213 */ /* 0x000fe40000000000 */
[----:B0-----:R-:W-:Y:S02]  /*2b870*/  IADD3 R11, R7, -0x1, R9 ;  /* 0xffffffff070b7810 */ /* 0x001fe40007ffe009 */
[----:B------:R-:W0:Y:S08]  /*2b880*/  I2F.RP R2, R10 ;  /* 0x0000000a00027306 */ /* 0x000e300000209400 */
[----:B0-----:R-:W0:Y:S02]  /*2b890*/  MUFU.RCP R2, R2 ;  /* 0x0000000200027308 */ /* 0x001e240000001000 */
[----:B0-----:R-:W-:-:S06]  /*2b8a0*/  VIADD R2, R2, 0xffffffe ;  /* 0x0ffffffe02027836 */ /* 0x001fcc0000000000 */
[----:B------:R0:W1:Y:S02]  /*2b8b0*/  F2I.FTZ.U32.TRUNC.NTZ R3, R2 ;  /* 0x0000000200037305 */ /* 0x000064000021f000 */
[----:B0-----:R-:W-:-:S04]  /*2b8c0*/  LOP3.LUT R2, R11, R7, RZ, 0x3c, !PT ;  /* 0x000000070b027212 */ /* 0x001fc800078e3cff */
[----:B------:R-:W-:Y:S02]  /*2b8d0*/  ISETP.GE.AND P3, PT, R2, RZ, PT ;  /* 0x000000ff0200720c */ /* 0x000fe40003f66270 */
[----:B-1----:R-:W-:-:S05]  /*2b8e0*/  IADD3 R2, RZ, -R3, RZ ;  /* 0x80000003ff027210 */ /* 0x002fca0007ffe0ff */
[----:B------:R-:W-:Y:S02]  /*2b8f0*/  IMAD R12, R2, R10, RZ ;  /* 0x0000000a020c7224 */ /* 0x000fe400078e02ff */
[----:B------:R-:W-:-:S04]  /*2b900*/  IMAD.MOV.U32 R2, RZ, RZ, RZ ;  /* 0x000000ffff027224 */ /* 0x000fc800078e00ff */
[----:B------:R-:W-:Y:S01]  /*2b910*/  IMAD.HI.U32 R12, R3, R12, R2 ;  /* 0x0000000c030c7227 */ /* 0x000fe200078e0002 */
[----:B------:R-:W-:Y:S02]  /*2b920*/  IABS R2, R7 ;  /* 0x0000000700027213 */ /* 0x000fe40000000000 */
[----:B------:R-:W-:-:S03]  /*2b930*/  IABS R3, R11 ;  /* 0x0000000b00037213 */ /* 0x000fc60000000000 */
[----:B------:R-:W-:-:S04]  /*2b940*/  IMAD.MOV R2, RZ, RZ, -R2 ;  /* 0x000000ffff027224 */ /* 0x000fc800078e0a02 */
        /* <DEDUP_REMOVED lines=11> */
.L_x_2942:
[----:B------:R-:W-:Y:S05]  /*2ba00*/  BSYNC B0 ;  /* 0x0000000000007941 */ /* 0x000fea0003800000 */
.L_x_2941:
[-C--:B------:R-:W-:Y:S01]  /*2ba10*/  IMAD R3, R21, R2.reuse, RZ ;  /* 0x0000000215037224 */ /* 0x080fe200078e02ff */
[----:B------:R-:W-:Y:S04]  /*2ba20*/  BSSY B0, `(.L_x_2943) ;  /* 0x0000191000007945 */ /* 0x000fe80003800000 */
        /* <DEDUP_REMOVED lines=9> */
[----:B------:R-:W-:-:S05]  /*2bac0*/  @P0 IADD3 R2, R2, 0x4f, RZ ;  /* 0x0000004f02020810 */ /* 0x000fca0007ffe0ff */
[----:B------:R-:W-:-:S05]  /*2bad0*/  @P0 IMAD.HI R2, R2, 0x66666667, RZ ;  /* 0x6666666702020827 */ /* 0x000fca00078e02ff */
[----:B------:R-:W-:-:S04]  /*2bae0*/  @P0 SHF.R.U32.HI R7, RZ, 0x1f, R2 ;  /* 0x0000001fff070819 */ /* 0x000fc80000011602 */
[----:B------:R-:W-:Y:S02]  /*2baf0*/  @P0 LEA.HI.SX32 R3, R2, R7, 0x1b ;  /* 0x0000000702030211 */ /* 0x000fe400078fdaff */
[----:B------:R-:W-:Y:S02]  /*2bb00*/  PLOP3.LUT P0, PT, PT, PT, PT, 0x80, 0x0 ;  /* 0x000000000000781c */ /* 0x000fe40003f0f070 */
[----:B------:R-:W-:-:S13]  /*2bb10*/  ISETP.GT.AND P2, PT, R3, R6, PT ;  /* 0x000000060300720c */ /* 0x000fda0003f44270 */
[----:B------:R-:W-:Y:S05]  /*2bb20*/  @!P2 BRA `(.L_x_2944) ;  /* 0x000000180000a947 */ /* 0x000fea0003800000 */
[----:B------:R-:W-:Y:S01]  /*2bb30*/  UMOV UR4, 0xffffffff ;  /* 0xffffffff00047882 */ /* 0x000fe20000000000 */
[----:B------:R-:W-:Y:S02]  /*2bb40*/  SEL R2, R32, RZ, !P1 ;  /* 0x000000ff20027207 */ /* 0x000fe40004800000 */
[----:B------:R-:W-:Y:S05]  /*2bb50*/  BRA.DIV UR4, `(.L_x_2945) ;  /* 0x0000008604387947 */ /* 0x000fea000b800000 */
[----:B------:R-:W1:Y:S02]  /*2bb60*/  S2R R7, SR_TID.X ;  /* 0x0000000000077919 */ /* 0x000e640000002100 */
[----:B-1----:R-:W-:-:S04]  /*2bb70*/  SHF.R.U32.HI R7, RZ, 0x5, R7 ;  /* 0x00000005ff077819 */ /* 0x002fc80000011607 */
[----:B------:R-:W-:-:S05]  /*2bb80*/  LOP3.LUT R7, R7, 0x3, RZ, 0xc0, !PT ;  /* 0x0000000307077812 */ /* 0x000fca00078ec0ff */
[----:B------:R1:W2:Y:S02]  /*2bb90*/  SHFL.IDX PT, R14, R7, RZ, 0x1f ;  /* 0x00001fff070e7589 */ /* 0x0002a400000e0000 */
.L_x_3154:
[----:B--2---:R-:W-:Y:S02]  /*2bba0*/  ISETP.NE.AND P0, PT, R14, RZ, PT ;  /* 0x000000ff0e00720c */ /* 0x004fe40003f05270 */
[----:B------:R-:W-:-:S11]  /*2bbb0*/  PLOP3.LUT P6, PT, PT, PT, PT, 0x8, 0x0 ;  /* 0x000000000000781c */ /* 0x000fd60003fce170 */
[----:B------:R-:W-:Y:S05]  /*2bbc0*/  @P0 BRA `(.L_x_2946) ;  /* 0x00000000000c0947 */ /* 0x000fea0003800000 */
[----:B------:R-:W-:-:S03]  /*2bbd0*/  UMOV UR4, 0xffffffff ;  /* 0xffffffff00047882 */ /* 0x000fc60000000000 */
[----:B------:R-:W-:Y:S05]  /*2bbe0*/  BRA.DIV UR4, `(.L_x_2947) ;  /* 0x0000008604487947 */ /* 0x000fea000b800000 */
[----:B------:R-:W-:-:S13]  /*2bbf0*/  ELECT P6, URZ, PT ;  /* 0x00000000003f782f */ /* 0x000fda00038c0000 */
.L_x_2946:
[----:B-1----:R-:W2:Y:S01]  /*2bc00*/  LDL R7, [R1+0x2c] ;  /* 0x00002c0001077983 */ /* 0x002ea20000100800 */
[----:B------:R-:W-:Y:S01]  /*2bc10*/  BSSY B1, `(.L_x_2948) ;  /* 0x0000008000017945 */ /* 0x000fe20003800000 */
[----:B--2---:R-:W-:-:S05]  /*2bc20*/  VIADD R7, R7, 0x1 ;  /* 0x0000000107077836 */ /* 0x004fca0000000000 */
[----:B------:R-:W-:-:S04]  /*2bc30*/  LEA.HI R8, R7, R7, RZ, 0x1 ;  /* 0x0000000707087211 */ /* 0x000fc800078f08ff */
[----:B------:R-:W-:-:S05]  /*2bc40*/  LOP3.LUT R8, R8, 0xfffffffe, RZ, 0xc0, !PT ;  /* 0xfffffffe08087812 */ /* 0x000fca00078ec0ff */
[----:B------:R-:W-:-:S05]  /*2bc50*/  IMAD.IADD R7, R7, 0x1, -R8 ;  /* 0x0000000107077824 */ /* 0x000fca00078e0a08 */
[----:B------:R-:W-:-:S04]  /*2bc60*/  SHF.L.U32 R7, R7, 0x1f, RZ ;  /* 0x0000001f07077819 */ /* 0x000fc800000006ff */
[----:B------:R-:W1:Y:S02]  /*2bc70*/  SYNCS.PHASECHK.TRANS64.TRYWAIT P0, [R16+URZ+0x38820], R7 ;  /* 0x03882007100075a7 */ /* 0x000e64000800017f */
[----:B-1----:R-:W-:Y:S05]  /*2bc80*/  @!P0 BRA `(.L_x_2949) ;  /* 0x0000008400408947 */ /* 0x002fea0003800000 */
.L_x_3157:
[----:B------:R-:W-:Y:S05]  /*2bc90*/  BSYNC B1 ;  /* 0x0000000000017941 */ /* 0x000fea0003800000 */
.L_x_2948:
[----:B------:R-:W-:Y:S04]  /*2bca0*/  BSSY B1, `(.L_x_2950) ;  /* 0x00000ab000017945 */ /* 0x000fe80003800000 */
[----:B------:R-:W-:Y:S05]  /*2bcb0*/  @!P6 BRA `(.L_x_2951) ;  /* 0x0000000800a4e947 */ /* 0x000fea0003800000 */
[----:B0-----:R-:W-:Y:S01]  /*2bcc0*/  LEA R11, R28, R16, 0x3 ;  /* 0x000000101c0b7211 */ /* 0x001fe200078e18ff */
[----:B------:R-:W0:Y:S01]  /*2bcd0*/  S2R R8, SR_TID.X ;  /* 0x0000000000087919 */ /* 0x000e220000002100 */
[----:B------:R-:W-:Y:S01]  /*2bce0*/  SHF.L.U32 R10, R30, 0x1f, RZ ;  /* 0x0000001f1e0a7819 */ /* 0x000fe200000006ff */
[----:B------:R-:W-:Y:S03]  /*2bcf0*/  BSSY B2, `(.L_x_2952) ;  /* 0x0000005000027945 */ /* 0x000fe60003800000 */
[----:B------:R-:W2:Y:S01]  /*2bd00*/  SYNCS.PHASECHK.TRANS64.TRYWAIT P0, [R11+URZ+0x388a0], R10 ;  /* 0x0388a00a0b0075a7 */ /* 0x000ea2000800017f */
[----:B0-----:R-:W-:-:S04]  /*2bd10*/  LOP3.LUT R8, R8, 0x7f, RZ, 0xc0, !PT ;  /* 0x0000007f08087812 */ /* 0x001fc800078ec0ff */
[----:B------:R-:W-:Y:S01]  /*2bd20*/  ISETP.NE.AND P1, PT, R8, RZ, PT ;  /* 0x000000ff0800720c */ /* 0x000fe20003f25270 */
[----:B--2---:R-:W-:-:S12]  /*2bd30*/  @!P0 BRA `(.L_x_2953) ;  /* 0x0000008400288947 */ /* 0x004fd80003800000 */
.L_x_3158:
[----:B------:R-:W-:Y:S05]  /*2bd40*/  BSYNC B2 ;  /* 0x0000000000027941 */ /* 0x000fea0003800000 */
.L_x_2952:
[----:B------:R-:W-:Y:S04]  /*2bd50*/  BSSY B2, `(.L_x_2954) ;  /* 0x0000009000027945 */ /* 0x000fe80003800000 */
[----:B------:R-:W-:Y:S05]  /*2bd60*/  @P1 BRA `(.L_x_2955) ;  /* 0x00000000001c1947 */ /* 0x000fea0003800000 */
[----:B------:R-:W2:Y:S01]  /*2bd70*/  S2R R8, SR_TID.X ;  /* 0x0000000000087919 */ /* 0x000ea20000002100 */
[----:B-1----:R-:W-:-:S04]  /*2bd80*/  IMAD.MOV.U32 R7, RZ, RZ, 0xa000 ;  /* 0x0000a000ff077424 */ /* 0x002fc800078e00ff */
[----:B------:R3:W-:Y:S01]  /*2bd90*/  SYNCS.ARRIVE.TRANS64 RZ, [R11+URZ+0x38890], R7 ;  /* 0x038890070bff79a7 */ /* 0x0007e2000800003f */
[----:B--2---:R-:W-:-:S04]  /*2bda0*/  LOP3.LUT R8, R8, 0x1f, RZ, 0xc0, !PT ;  /* 0x0000001f08087812 */ /* 0x004fc800078ec0ff */
[----:B------:R-:W-:-:S13]  /*2bdb0*/  ISETP.NE.AND P0, PT, R8, RZ, PT ;  /* 0x000000ff0800720c */ /* 0x000fda0003f05270 */
[----:B---3--:R-:W-:Y:S05]  /*2bdc0*/  @!P0 BRA `(.L_x_2955) ;  /* 0x0000000000048947 */ /* 0x008fea0003800000 */
[----:B------:R-:W-:Y:S01]  /*2bdd0*/  BPT.TRAP 0x1 ;  /* 0x000000040000795c */ /* 0x000fe20000300000 */
.L_x_2955:
[----:B------:R-:W-:Y:S05]  /*2bde0*/  BSYNC B2 ;  /* 0x0000000000027941 */ /* 0x000fea0003800000 */
.L_x_2954:
[----:B-1----:R-:W-:Y:S01]  /*2bdf0*/  IMAD.MOV.U32 R7, RZ, RZ, RZ ;  /* 0x000000ffff077224 */ /* 0x002fe200078e00ff */
[----:B------:R-:W-:Y:S01]  /*2be00*/  UIADD3 UR4, UP0, UR38, 0x570, URZ ;  /* 0x0000057026047890 */ /* 0x000fe2000ff1e03f */
[----:B------:R-:W-:Y:S01]  /*2be10*/  IMAD R8, R3, 0x50, R0 ;  /* 0x0000005003087824 */ /* 0x000fe200078e0200 */
[----:B------:R-:W-:Y:S01]  /*2be20*/  PLOP3.LUT P0, PT, PT, PT, PT, 0x80, 0x0 ;  /* 0x000000000000781c */ /* 0x000fe20003f0f070 */
[----:B------:R-:W-:Y:S01]  /*2be30*/  IMAD R9, R28, 0xa000, R16 ;  /* 0x0000a0001c097824 */ /* 0x000fe200078e0210 */
[----:B------:R-:W-:Y:S01]  /*2be40*/  R2UR UR10, R7 ;  /* 0x00000000070a72ca */ /* 0x000fe200000e0000 */
[----:B------:R-:W-:Y:S01]  /*2be50*/  VIADD R8, R8, 0xffffffb0 ;  /* 0xffffffb008087836 */ /* 0x000fe20000000000 */
[----:B------:R-:W-:Y:S01]  /*2be60*/  IADD3 R7, R11, 0x38890, RZ ;  /* 0x000388900b077810 */ /* 0x000fe20007ffe0ff */
[----:B------:R-:W-:Y:S01]  /*2be70*/  VIADD R12, R9, 0x24400 ;  /* 0x00024400090c7836 */ /* 0x000fe20000000000 */
[----:B------:R-:W-:Y:S01]  /*2be80*/  UIADD3.X UR5, URZ, UR39, URZ, UP0, !UPT ;  /* 0x000000273f057290 */ /* 0x000fe200087fe43f */
[----:B------:R-:W-:Y:S01]  /*2be90*/  UMOV UR6, 0x0 ;  /* 0x0000000000067882 */ /* 0x000fe20000000000 */
[----:B------:R-:W-:-:S10]  /*2bea0*/  UMOV UR7, 0x12f00000 ;  /* 0x12f0000000077882 */ /* 0x000fd40000000000 */
.L_x_2956:
        /* <DEDUP_REMOVED lines=16> */
.L_x_2957:
        /* <DEDUP_REMOVED lines=16> */
.L_x_2958:
        /* <DEDUP_REMOVED lines=16> */
.L_x_2959:
        /* <DEDUP_REMOVED lines=13> */
.L_x_3159:
[----:B------:R-:W-:Y:S05]  /*2c280*/  BSYNC B2 ;  /* 0x0000000000027941 */ /* 0x000fea0003800000 */
.L_x_2960:
[----:B------:R-:W-:Y:S01]  /*2c290*/  BSSY B2, `(.L_x_2962) ;  /* 0x000000b000027945 */ /* 0x000fe20003800000 */
[----:B------:R-:W-:Y:S01]  /*2c2a0*/  MOV R12, 0x0 ;  /* 0x00000000000c7802 */ /* 0x000fe20000000f00 */
[----:B------:R-:W-:Y:S02]  /*2c2b0*/  IMAD.MOV.U32 R13, RZ, RZ, 0x12f00000 ;  /* 0x12f00000ff0d7424 */ /* 0x000fe400078e00ff */
[----:B------:R-:W-:Y:S05]  /*2c2c0*/  @P1 BRA `(.L_x_2963) ;  /* 0x00000000001c1947 */ /* 0x000fea0003800000 */
[----:B01----:R-:W0:Y:S01]  /*2c2d0*/  S2R R10, SR_TID.X ;  /* 0x00000000000a7919 */ /* 0x003e220000002100 */
[----:B------:R-:W-:-:S04]  /*2c2e0*/  IMAD.MOV.U32 R7, RZ, RZ, 0xa000 ;  /* 0x0000a000ff077424 */ /* 0x000fc800078e00ff */
[----:B------:R2:W-:Y:S01]  /*2c2f0*/  SYNCS.ARRIVE.TRANS64 RZ, [R11+URZ+0x388b0], R7 ;  /* 0x0388b0070bff79a7 */ /* 0x0005e2000800003f */
[----:B0-----:R-:W-:-:S04]  /*2c300*/  LOP3.LUT R10, R10, 0x1f, RZ, 0xc0, !PT ;  /* 0x0000001f0a0a7812 */ /* 0x001fc800078ec0ff */
[----:B------:R-:W-:-:S13]  /*2c310*/  ISETP.NE.AND P0, PT, R10, RZ, PT ;  /* 0x000000ff0a00720c */ /* 0x000fda0003f05270 */
[----:B--2---:R-:W-:Y:S05]  /*2c320*/  @!P0 BRA `(.L_x_2963) ;  /* 0x0000000000048947 */ /* 0x004fea0003800000 */
[----:B------:R-:W-:Y:S01]  /*2c330*/  BPT.TRAP 0x1 ;  /* 0x000000040000795c */ /* 0x000fe20000300000 */
.L_x_2963:
[----:B------:R-:W-:Y:S05]  /*2c340*/  BSYNC B2 ;  /* 0x0000000000027941 */ /* 0x000fea0003800000 */
.L_x_2962:
[----:B------:R-:W-:Y:S01]  /*2c350*/  R2UR UR6, R12 ;  /* 0x000000000c0672ca */ /* 0x000fe200000e0000 */
[----:B------:R-:W-:Y:S01]  /*2c360*/  IMAD.MOV.U32 R7, RZ, RZ, RZ ;  /* 0x000000ffff077224 */ /* 0x000fe200078e00ff */
[----:B------:R-:W-:Y:S01]  /*2c370*/  R2UR UR7, R13 ;  /* 0x000000000d0772ca */ /* 0x000fe200000e0000 */
[----:B------:R-:W-:Y:S01]  /*2c380*/  UIADD3 UR4, UP0, UR38, 0x670, URZ ;  /* 0x0000067026047890 */ /* 0x000fe2000ff1e03f */
[----:B------:R-:W-:Y:S02]  /*2c390*/  PLOP3.LUT P0, PT, PT, PT, PT, 0x80, 0x0 ;  /* 0x000000000000781c */ /* 0x000fe40003f0f070 */
[----:B------:R-:W-:Y:S01]  /*2c3a0*/  R2UR UR10, R7 ;  /* 0x00000000070a72ca */ /* 0x000fe200000e0000 */
[----:B------:R-:W-:Y:S01]  /*2c3b0*/  VIADD R7, R9, 0x400 ;  /* 0x0000040009077836 */ /* 0x000fe20000000000 */
[----:B01----:R-:W-:Y:S01]  /*2c3c0*/  IADD3 R11, R11, 0x388b0, RZ ;  /* 0x000388b00b0b7810 */ /* 0x003fe20007ffe0ff */
[----:B------:R-:W-:-:S12]  /*2c3d0*/  UIADD3.X UR5, URZ, UR39, URZ, UP0, !UPT ;  /* 0x000000273f057290 */ /* 0x000fd800087fe43f */
.L_x_2964:
        /* <DEDUP_REMOVED lines=15> */
.L_x_2965:
        /* <DEDUP_REMOVED lines=15> */
.L_x_2966:
        /* <DEDUP_REMOVED lines=15> */
.L_x_2967:
        /* <DEDUP_REMOVED lines=9> */
[----:B--2---:R-:W-:Y:S05]  /*2c740*/  @P0 BRA.U.ANY `(.L_x_2967) ;  /* 0xfffffffd00d80947 */ /* 0x004fea000393ffff */
.L_x_2951:
[----:B------:R-:W-:Y:S05]  /*2c750*/  BSYNC B1 ;  /* 0x0000000000017941 */ /* 0x000fea0003800000 */
.L_x_2950:
[----:B0-----:R-:W-:Y:S01]  /*2c760*/  VIADD R11, R3, 0xfffffffe ;  /* 0xfffffffe030b7836 */ /* 0x001fe20000000000 */
        /* <DEDUP_REMOVED lines=8> */
.L_x_2986:
[----:B------:R-:W-:Y:S05]  /*2c7f0*/  YIELD ;  /* 0x0000000000007946 */ /* 0x000fea0003800000 */
[----:B------:R-:W-:Y:S04]  /*2c800*/  BSSY B1, `(.L_x_2968) ;  /* 0x00000aa000017945 */ /* 0x000fe80003800000 */
[----:B------:R-:W-:Y:S05]  /*2c810*/  @!P6 BRA `(.L_x_2969) ;  /* 0x0000000800a0e947 */ /* 0x000fea0003800000 */
[----:B------:R-:W-:Y:S01]  /*2c820*/  IMAD R10, R28, 0x8, R16 ;  /* 0x000000081c0a7824 */ /* 0x000fe200078e0210 */
[----:B------:R-:W-:Y:S01]  /*2c830*/  SHF.L.U32 R9, R30, 0x1f, RZ ;  /* 0x0000001f1e097819 */ /* 0x000fe200000006ff */
[----:B------:R-:W0:Y:S01]  /*2c840*/  S2R R3, SR_TID.X ;  /* 0x0000000000037919 */ /* 0x000e220000002100 */
[----:B------:R-:W-:Y:S02]  /*2c850*/  BSSY B2, `(.L_x_2970) ;  /* 0x0000005000027945 */ /* 0x000fe40003800000 */
[----:B------:R-:W2:Y:S01]  /*2c860*/  SYNCS.PHASECHK.TRANS64.TRYWAIT P1, [R10+URZ+0x388a0], R9 ;  /* 0x0388a0090a0075a7 */ /* 0x000ea2000802017f */
[----:B0-----:R-:W-:-:S04]  /*2c870*/  LOP3.LUT R3, R3, 0x7f, RZ, 0xc0, !PT ;  /* 0x0000007f03037812 */ /* 0x001fc800078ec0ff */
[----:B------:R-:W-:Y:S01]  /*2c880*/  ISETP.NE.AND P2, PT, R3, RZ, PT ;  /* 0x000000ff0300720c */ /* 0x000fe20003f45270 */
[----:B--2---:R-:W-:-:S12]  /*2c890*/  @!P1 BRA `(.L_x_2971) ;  /* 0x0000007800789947 */ /* 0x004fd80003800000 */
.L_x_3160:
[----:B------:R-:W-:Y:S05]  /*2c8a0*/  BSYNC B2 ;  /* 0x0000000000027941 */ /* 0x000fea0003800000 */
.L_x_2970:
[----:B------:R-:W-:Y:S04]  /*2c8b0*/  BSSY B2, `(.L_x_2972) ;  /* 0x0000009000027945 */ /* 0x000fe80003800000 */
[----:B------:R-:W-:Y:S05]  /*2c8c0*/  @P2 BRA `(.L_x_2973) ;  /* 0x00000000001c2947 */ /* 0x000fea0003800000 */
[----:B-1----:R-:W1:Y:S01]  /*2c8d0*/  S2R R7, SR_TID.X ;  /* 0x0000000000077919 */ /* 0x002e620000002100 */
[----:B------:R-:W-:-:S04]  /*2c8e0*/  MOV R3, 0xa000 ;  /* 0x0000a00000037802 */ /* 0x000fc80000000f00 */
[----:B------:R2:W-:Y:S01]  /*2c8f0*/  SYNCS.ARRIVE.TRANS64 RZ, [R10+URZ+0x38890], R3 ;  /* 0x038890030aff79a7 */ /* 0x0005e2000800003f */
[----:B-1----:R-:W-:-:S04]  /*2c900*/  LOP3.LUT R7, R7, 0x1f, RZ, 0xc0, !PT ;  /* 0x0000001f07077812 */ /* 0x002fc800078ec0ff */
[----:B------:R-:W-:-:S13]  /*2c910*/  ISETP.NE.AND P1, PT, R7, RZ, PT ;  /* 0x000000ff0700720c */ /* 0x000fda0003f25270 */
[----:B--2---:R-:W-:Y:S05]  /*2c920*/  @!P1 BRA `(.L_x_2973) ;  /* 0x0000000000049947 */ /* 0x004fea0003800000 */
[----:B------:R-:W-:Y:S01]  /*2c930*/  BPT.TRAP 0x1 ;  /* 0x000000040000795c */ /* 0x000fe20000300000 */
.L_x_2973:
[----:B------:R-:W-:Y:S05]  /*2c940*/  BSYNC B2 ;  /* 0x0000000000027941 */ /* 0x000fea0003800000 */
.L_x_2972:
[----:B------:R-:W-:Y:S01]  /*2c950*/  IMAD.MOV.U32 R14, RZ, RZ, RZ ;  /* 0x000000ffff0e7224 */ /* 0x000fe200078e00ff */
[----:B------:R-:W-:Y:S01]  /*2c960*/  UIADD3 UR4, UP0, UR38, 0x570, URZ ;  /* 0x0000057026047890 */ /* 0x000fe2000ff1e03f */
[----:B------:R-:W-:Y:S01]  /*2c970*/  IMAD R8, R28, 0xa000, R16 ;  /* 0x0000a0001c087824 */ /* 0x000fe200078e0210 */
[----:B------:R-:W-:Y:S01]  /*2c980*/  PLOP3.LUT P1, PT, PT, PT, PT, 0x80, 0x0 ;  /* 0x000000000000781c */ /* 0x000fe20003f2f070 */
[----:B-1----:R-:W-:Y:S01]  /*2c990*/  IMAD R7, R11, 0x50, R0 ;  /* 0x000000500b077824 */ /* 0x002fe200078e0200 */
[----:B------:R-:W-:Y:S01]  /*2c9a0*/  R2UR UR10, R14 ;  /* 0x000000000e0a72ca */ /* 0x000fe200000e0000 */
[----:B------:R-:W-:Y:S01]  /*2c9b0*/  VIADD R3, R10, 0x38890 ;  /* 0x000388900a037836 */ /* 0x000fe20000000000 */
[----:B------:R-:W-:Y:S01]  /*2c9c0*/  UIADD3.X UR5, URZ, UR39, URZ, UP0, !UPT ;  /* 0x000000273f057290 */ /* 0x000fe200087fe43f */
[----:B------:R-:W-:Y:S01]  /*2c9d0*/  VIADD R12, R8, 0x24400 ;  /* 0x00024400080c7836 */ /* 0x000fe20000000000 */
[----:B------:R-:W-:Y:S01]  /*2c9e0*/  UMOV UR6, 0x0 ;  /* 0x0000000000067882 */ /* 0x000fe20000000000 */
[----:B------:R-:W-:-:S10]  /*2c9f0*/  UMOV UR7, 0x12f00000 ;  /* 0x12f0000000077882 */ /* 0x000fd40000000000 */
.L_x_2974:
        /* <DEDUP_REMOVED lines=11> */
[----:B------:R-:W-:Y:S01]  /*2cab0*/  UMOV UR6, 0x0 ;  /* 0x0000000000067882 */ /* 0x000fe20000000000 */
[----:B------:R-:W-:Y:S01]  /*2cac0*/  PLOP3.LUT P1, PT, PT, PT, PT, 0x80, 0x0 ;  /* 0x000000000000781c */ /* 0x000fe20003f2f070 */
[----:B------:R-:W-:Y:S01]  /*2cad0*/  UMOV UR7, 0x12f00000 ;  /* 0x12f0000000077882 */ /* 0x000fe20000000000 */
[----:B------:R-:W-:Y:S01]  /*2cae0*/  R2UR UR10, R12 ;  /* 0x000000000c0a72ca */ /* 0x000fe200000e0000 */
[----:B------:R-:W-:-:S14]  /*2caf0*/  VIADD R12, R8, 0x26c00 ;  /* 0x00026c00080c7836 */ /* 0x000fdc0000000000 */
.L_x_2975:
        /* <DEDUP_REMOVED lines=16> */
.L_x_2976:
        /* <DEDUP_REMOVED lines=16> */
.L_x_2977:
        /* <DEDUP_REMOVED lines=13> */
.L_x_3161:
[----:B------:R-:W-:Y:S05]  /*2cdd0*/  BSYNC B2 ;  /* 0x0000000000027941 */ /* 0x000fea0003800000 */
.L_x_2978:
[----:B------:R-:W-:Y:S01]  /*2cde0*/  BSSY B2, `(.L_x_2980) ;  /* 0x000000b000027945 */ /* 0x000fe20003800000 */
[----:B------:R-:W-:Y:S02]  /*2cdf0*/  IMAD.MOV.U32 R12, RZ, RZ, 0x0 ;  /* 0x00000000ff0c7424 */ /* 0x000fe400078e00ff */
[----:B------:R-:W-:Y:S01]  /*2ce00*/  IMAD.MOV.U32 R13, RZ, RZ, 0x12f00000 ;  /* 0x12f00000ff0d7424 */ /* 0x000fe200078e00ff */
[----:B------:R-:W-:Y:S06]  /*2ce10*/  @P2 BRA `(.L_x_2981) ;  /* 0x00000000001c2947 */ /* 0x000fec0003800000 */
[----:B01----:R-:W0:Y:S01]  /*2ce20*/  S2R R9, SR_TID.X ;  /* 0x0000000000097919 */ /* 0x003e220000002100 */
[----:B------:R-:W-:-:S04]  /*2ce30*/  MOV R3, 0xa000 ;  /* 0x0000a00000037802 */ /* 0x000fc80000000f00 */
[----:B------:R2:W-:Y:S01]  /*2ce40*/  SYNCS.ARRIVE.TRANS64 RZ, [R10+URZ+0x388b0], R3 ;  /* 0x0388b0030aff79a7 */ /* 0x0005e2000800003f */
[----:B0-----:R-:W-:-:S04]  /*2ce50*/  LOP3.LUT R9, R9, 0x1f, RZ, 0xc0, !PT ;  /* 0x0000001f09097812 */ /* 0x001fc800078ec0ff */
[----:B------:R-:W-:-:S13]  /*2ce60*/  ISETP.NE.AND P1, PT, R9, RZ, PT ;  /* 0x000000ff0900720c */ /* 0x000fda0003f25270 */
[----:B--2---:R-:W-:Y:S05]  /*2ce70*/  @!P1 BRA `(.L_x_2981) ;  /* 0x0000000000049947 */ /* 0x004fea0003800000 */
[----:B------:R-:W-:Y:S01]  /*2ce80*/  BPT.TRAP 0x1 ;  /* 0x000000040000795c */ /* 0x000fe20000300000 */
.L_x_2981:
[----:B------:R-:W-:Y:S05]  /*2ce90*/  BSYNC B2 ;  /* 0x0000000000027941 */ /* 0x000fea0003800000 */
.L_x_2980:
[----:B------:R-:W-:Y:S01]  /*2cea0*/  R2UR UR10, R14 ;  /* 0x000000000e0a72ca */ /* 0x000fe200000e0000 */
[----:B------:R-:W-:Y:S01]  /*2ceb0*/  UIADD3 UR4, UP0, UR38, 0x670, URZ ;  /* 0x0000067026047890 */ /* 0x000fe2000ff1e03f */
[----:B------:R-:W-:Y:S01]  /*2cec0*/  R2UR UR6, R12 ;  /* 0x000000000c0672ca */ /* 0x000fe200000e0000 */
[----:B01----:R-:W-:Y:S01]  /*2ced0*/  VIADD R10, R10, 0x388b0 ;  /* 0x000388b00a0a7836 */ /* 0x003fe20000000000 */
[----:B------:R-:W-:Y:S01]  /*2cee0*/  R2UR UR7, R13 ;  /* 0x000000000d0772ca */ /* 0x000fe200000e0000 */
[----:B------:R-:W-:Y:S01]  /*2cef0*/  VIADD R3, R8, 0x400 ;  /* 0x0000040008037836 */ /* 0x000fe20000000000 */
[----:B------:R-:W-:Y:S01]  /*2cf00*/  PLOP3.LUT P1, PT, PT, PT, PT, 0x80, 0x0 ;  /* 0x000000000000781c */ /* 0x000fe20003f2f070 */
[----:B------:R-:W-:-:S12]  /*2cf10*/  UIADD3.X UR5, URZ, UR39, URZ, UP0, !UPT ;  /* 0x000000273f057290 */ /* 0x000fd800087fe43f */
.L_x_2982:
        /* <DEDUP_REMOVED lines=11> */
[----:B------:R-:W-:Y:S02]  /*2cfd0*/  R2UR UR6, R12 ;  /* 0x000000000c0672ca */ /* 0x000fe400000e0000 */
[----:B------:R-:W-:Y:S02]  /*2cfe0*/  R2UR UR7, R13 ;  /* 0x000000000d0772ca */ /* 0x000fe400000e0000 */
[----:B------:R-:W-:Y:S02]  /*2cff0*/  R2UR UR10, R9 ;  /* 0x00000000090a72ca */ /* 0x000fe400000e0000 */
[----:B------:R-:W-:Y:S02]  /*2d000*/  PLOP3.LUT P1, PT, PT, PT, PT, 0x80, 0x0 ;  /* 0x000000000000781c */ /* 0x000fe40003f2f070 */
[----:B------:R-:W-:-:S11]  /*2d010*/  IADD3 R3, R8, 0x2c00, RZ ;  /* 0x00002c0008037810 */ /* 0x000fd60007ffe0ff */
.L_x_2983:
        /* <DEDUP_REMOVED lines=15> */
.L_x_2984:
        /* <DEDUP_REMOVED lines=15> */
.L_x_2985:
        /* <DEDUP_REMOVED lines=10> */
.L_x_2969:
[----:B------:R-:W-:Y:S05]  /*2d2a0*/  BSYNC B1 ;  /* 0x0000000000017941 */ /* 0x000fea0003800000 */
.L_x_2968:
[C---:B------:R-:W-:Y:S01]  /*2d2b0*/  ISETP.GT.AND P2, PT, R11.reuse, R6, PT ;  /* 0x000000060b00720c */ /* 0x040fe20003f44270 */
[----:B------:R-:W-:Y:S01]  /*2d2c0*/  VIADD R28, R28, 0x1 ;  /* 0x000000011c1c7836 */ /* 0x000fe20000000000 */
[----:B------:R-:W-:-:S04]  /*2d2d0*/  IADD3 R11, R11, -0x1, RZ ;  /* 0xffffffff0b0b7810 */ /* 0x000fc80007ffe0ff */
[----:B------:R-:W-:-:S04]  /*2d2e0*/  ISETP.NE.AND P1, PT, R28, 0x2, PT ;  /* 0x000000021c00780c */ /* 0x000fc80003f25270 */
[----:B------:R-:W-:Y:S02]  /*2d2f0*/  SEL R3, RZ, 0x1, P1 ;  /* 0x00000001ff037807 */ /* 0x000fe40000800000 */
[----:B------:R-:W-:Y:S02]  /*2d300*/  SEL R28, R28, RZ, P1 ;  /* 0x000000ff1c1c7207 */ /* 0x000fe40000800000 */
[----:B------:R-:W-:Y:S01]  /*2d310*/  LOP3.LUT R30, R30, R3, RZ, 0x3c, !PT ;  /* 0x000000031e1e7212 */ /* 0x000fe200078e3cff */
[----:B------:R-:W-:Y:S06]  /*2d320*/  @P2 BRA `(.L_x_2986) ;  /* 0xfffffff400302947 */ /* 0x000fec000383ffff */
.L_x_2944:
[----:B------:R-:W-:Y:S05]  /*2d330*/  BSYNC B0 ;  /* 0x0000000000007941 */ /* 0x000fea0003800000 */
.L_x_2943:
[----:B------:R-:W2:Y:S01]  /*2d340*/  LDC R0, c[0x0][0x448] ;  /* 0x00011200ff007b82 */ /* 0x000ea20000000800 */
[----:B------:R-:W-:Y:S01]  /*2d350*/  LEA R2, R25, 0x7f, 0x7 ;  /* 0x0000007f19027811 */ /* 0x000fe200078e38ff */
[----:B------:R-:W-:Y:S06]  /*2d360*/  @!P0 WARPSYNC.ALL ;  /* 0x0000000000008948 */ /* 0x000fec0003800000 */
[----:B------:R-:W-:Y:S01]  /*2d370*/  @!P0 BAR.SYNC.DEFER_BLOCKING 0xc, 0x180 ;  /* 0x0306000000008b1d */ /* 0x000fe20000010000 */
[----:B------:R-:W-:-:S05]  /*2d380*/  ISETP.NE.AND P2, PT, R4, RZ, PT ;  /* 0x000000ff0400720c */ /* 0x000fca0003f45270 */
[----:B------:R-:W-:Y:S08]  /*2d390*/  BSSY B0, `(.L_x_2987) ;  /* 0x0000029000007945 */ /* 0x000ff00003800000 */
[----:B------:R-:W3:Y:S01]  /*2d3a0*/  @!P2 LDC R4, c[0x0][0x9f0] ;  /* 0x00027c00ff04ab82 */ /* 0x000ee20000000800 */
[----:B--2---:R-:W-:-:S13]  /*2d3b0*/  ISETP.NE.AND P1, PT, R0, 0x1, PT ;  /* 0x000000010000780c */ /* 0x004fda0003f25270 */
[----:B------:R-:W2:Y:S08]  /*2d3c0*/  @P1 LDC R3, c[0x0][0x44c] ;  /* 0x00011300ff031b82 */ /* 0x000eb00000000800 */
[----:B------:R-:W4:Y:S01]  /*2d3d0*/  @P1 LDC R0, c[0x0][0x450] ;  /* 0x00011400ff001b82 */ /* 0x000f220000000800 */
[----:B--2---:R-:W-:-:S05]  /*2d3e0*/  @P1 IMAD.HI.U32 R3, R2, R3, RZ ;  /* 0x0000000302031227 */ /* 0x004fca00078e00ff */
[----:B----4-:R-:W-:Y:S01]  /*2d3f0*/  @P1 SHF.R.U32.HI R2, RZ, R0, R3 ;  /* 0x00000000ff021219 */ /* 0x010fe20000011603 */
[----:B------:R-:W-:-:S04]  /*2d400*/  IMAD.MOV.U32 R0, RZ, RZ, RZ ;  /* 0x000000ffff007224 */ /* 0x000fc800078e00ff */
[----:B------:R-:W-:-:S04]  /*2d410*/  IMAD.IADD R2, R5, 0x1, R2 ;  /* 0x0000000105027824 */ /* 0x000fc800078e0202 */
[----:B------:R-:W-:-:S05]  /*2d420*/  IMAD.HI R2, R2, 0x66666667, RZ ;  /* 0x6666666702027827 */ /* 0x000fca00078e02ff */
[----:B------:R-:W-:-:S04]  /*2d430*/  SHF.R.U32.HI R3, RZ, 0x1f, R2 ;  /* 0x0000001fff037819 */ /* 0x000fc80000011602 */
[----:B------:R-:W-:-:S04]  /*2d440*/  LEA.HI.SX32 R3, R2, R3, 0x1b ;  /* 0x0000000302037211 */ /* 0x000fc800078fdaff */
[----:B------:R-:W-:-:S04]  /*2d450*/  VIMNMX R20, R20, R3, PT ;  /* 0x0000000314147248 */ /* 0x000fc80003fe0100 */
[----:B------:R-:W-:-:S13]  /*2d460*/  ISETP.GE.AND P1, PT, R20, 0x1, PT ;  /* 0x000000011400780c */ /* 0x000fda0003f26270 */
[----:B---3--:R-:W-:Y:S05]  /*2d470*/  @!P1 BRA `(.L_x_2988) ;  /* 0x0000000000689947 */ /* 0x008fea0003800000 */
[-C--:B------:R-:W-:Y:S02]  /*2d480*/  IABS R0, R4.reuse ;  /* 0x0000000400007213 */ /* 0x080fe40000000000 */
[----:B------:R-:W-:Y:S02]  /*2d490*/  IABS R6, R4 ;  /* 0x0000000400067213 */ /* 0x000fe40000000000 */
[----:B-1----:R-:W1:Y:S03]  /*2d4a0*/  I2F.RP R7, R0 ;  /* 0x0000000000077306 */ /* 0x002e660000209400 */
[----:B------:R-:W-:-:S05]  /*2d4b0*/  IMAD.MOV R6, RZ, RZ, -R6 ;  /* 0x000000ffff067224 */ /* 0x000fca00078e0a06 */
[----:B-1----:R-:W1:Y:S02]  /*2d4c0*/  MUFU.RCP R7, R7 ;  /* 0x0000000700077308 */ /* 0x002e640000001000 */
[----:B-1----:R-:W-:-:S06]  /*2d4d0*/  VIADD R8, R7, 0xffffffe ;  /* 0x0ffffffe07087836 */ /* 0x002fcc0000000000 */
[----:B------:R-:W1:Y:S02]  /*2d4e0*/  F2I.FTZ.U32.TRUNC.NTZ R3, R8 ;  /* 0x0000000800037305 */ /* 0x000e64000021f000 */
[----:B-1----:R-:W-:-:S05]  /*2d4f0*/  IADD3 R2, RZ, -R3, RZ ;  /* 0x80000003ff027210 */ /* 0x002fca0007ffe0ff */
        /* <DEDUP_REMOVED lines=10> */
[----:B------:R-:W-:Y:S01]  /*2d5a0*/  @!P1 IMAD.IADD R2, R2, 0x1, -R0 ;  /* 0x0000000102029824 */ /* 0x000fe200078e0a00 */
[----:B------:R-:W-:Y:S02]  /*2d5b0*/  @!P1 IADD3 R5, R5, 0x1, RZ ;  /* 0x0000000105059810 */ /* 0x000fe40007ffe0ff */
[----:B------:R-:W-:Y:S02]  /*2d5c0*/  ISETP.NE.AND P1, PT, R4, RZ, PT ;  /* 0x000000ff0400720c */ /* 0x000fe40003f25270 */
[----:B------:R-:W-:-:S13]  /*2d5d0*/  ISETP.GE.U32.AND P0, PT, R2, R0, PT ;  /* 0x000000000200720c */ /* 0x000fda0003f06070 */
[----:B------:R-:W-:-:S04]  /*2d5e0*/  @P0 VIADD R5, R5, 0x1 ;  /* 0x0000000105050836 */ /* 0x000fc80000000000 */
[----:B------:R-:W-:-:S04]  /*2d5f0*/  IMAD.MOV.U32 R0, RZ, RZ, R5 ;  /* 0x000000ffff007224 */ /* 0x000fc800078e0005 */
[----:B------:R-:W-:Y:S01]  /*2d600*/  @!P2 IMAD.MOV R0, RZ, RZ, -R0 ;  /* 0x000000ffff00a224 */ /* 0x000fe200078e0a00 */
[----:B------:R-:W-:-:S07]  /*2d610*/  @!P1 LOP3.LUT R0, RZ, R4, RZ, 0x33, !PT ;  /* 0x00000004ff009212 */ /* 0x000fce00078e33ff */
.L_x_2988:
[----:B------:R-:W-:Y:S05]  /*2d620*/  BSYNC B0 ;  /* 0x0000000000007941 */ /* 0x000fea0003800000 */
.L_x_2987:
[-C--:B------:R-:W-:Y:S01]  /*2d630*/  IMAD R3, R21, R0.reuse, RZ ;  /* 0x0000000015037224 */ /* 0x080fe200078e02ff */
[----:B------:R-:W-:Y:S04]  /*2d640*/  BSSY B7, `(.L_x_2989) ;  /* 0x0000392000077945 */ /* 0x000fe80003800000 */
[----:B------:R-:W-:Y:S01]  /*2d650*/  VIADDMNMX R2, R3, R0, R20, PT ;  /* 0x0000000003027246 */ /* 0x000fe20003800114 */
[----:B------:R2:W-:Y:S03]  /*2d660*/  STL [R1+0xc], R3 ;  /* 0x00000c0301007387 */ /* 0x0005e60000100800 */
[----:B------:R-:W-:Y:S01]  /*2d670*/  ISETP.GT.AND P0, PT, R2, R3, PT ;  /* 0x000000030200720c */ /* 0x000fe20003f04270 */
[----:B------:R2:W-:-:S12]  /*2d680*/  STL [R1+0x28], R2 ;  /* 0x0000280201007387 */ /* 0x0005d80000100800 */
[----:B--2---:R-:W-:Y:S05]  /*2d690*/  @P0 BRA `(.L_x_2990) ;  /* 0x0000000000480947 */ /* 0x004fea0003800000 */
[----:B------:R-:W2:Y:S02]  /*2d6a0*/  S2R R2, SR_TID.X ;  /* 0x0000000000027919 */ /* 0x000ea40000002100 */
[----:B--2---:R-:W-:-:S04]  /*2d6b0*/  LOP3.LUT R2, R2, 0x7f, RZ, 0xc0, !PT ;  /* 0x0000007f02027812 */ /* 0x004fc800078ec0ff */
[----:B------:R-:W-:-:S13]  /*2d6c0*/  ISETP.NE.AND P0, PT, R2, RZ, PT ;  /* 0x000000ff0200720c */ /* 0x000fda0003f05270 */
[----:B------:R-:W-:Y:S05]  /*2d6d0*/  @P0 BRA `(.L_x_2991) ;  /* 0x0000003800200947 */ /* 0x000fea0003800000 */
[----:B------:R-:W2:Y:S01]  /*2d6e0*/  S2R R5, SR_LANEID ;  /* 0x0000000000057919 */ /* 0x000ea20000000000 */
[----:B------:R-:W-:Y:S01]  /*2d6f0*/  VOTEU.ANY UR4, UPT, PT ;  /* 0x0000000000047886 */ /* 0x000fe200038e0100 */
[----:B------:R-:W3:Y:S01]  /*2d700*/  LDC.64 R2, c[0x0][0xc60] ;  /* 0x00031800ff027b82 */ /* 0x000ee20000000a00 */
[----:B------:R-:W2:Y:S01]  /*2d710*/  FLO.U32 R0, UR4 ;  /* 0x0000000400007d00 */ /* 0x000ea200080e0000 */
[----:B------:R-:W-:Y:S01]  /*2d720*/  ULDC.64 UR6, c[0x0][0x208] ;  /* 0x0000820000067ab9 */ /* 0x000fe20000000a00 */
[----:B--2---:R-:W-:-:S06]  /*2d730*/  ISETP.EQ.U32.AND P0, PT, R0, R5, PT ;  /* 0x000000050000720c */ /* 0x004fcc0003f02070 */
[----:B------:R-:W3:Y:S07]  /*2d740*/  POPC R5, UR4 ;  /* 0x0000000400057d09 */ /* 0x000eee0008000000 */
[----:B---3--:R-:W2:Y:S01]  /*2d750*/  @P0 ATOMG.E.ADD.STRONG.GPU PT, R3, desc[UR6][R2.64], R5 ;  /* 0x00000005020309a8 */ /* 0x008ea200081ee1c6 */
[----:B------:R-:W3:Y:S02]  /*2d760*/  S2R R4, SR_LTMASK ;  /* 0x0000000000047919 */ /* 0x000ee40000003900 */
[----:B---3--:R-:W-:-:S04]  /*2d770*/  LOP3.LUT R4, R4, UR4, RZ, 0xc0, !PT ;  /* 0x0000000404047c12 */ /* 0x008fc8000f8ec0ff */
[----:B-1----:R-:W1:Y:S01]  /*2d780*/  POPC R7, R4 ;  /* 0x0000000400077309 */ /* 0x002e620000000000 */
[----:B--2---:R-:W1:Y:S02]  /*2d790*/  SHFL.IDX PT, R0, R3, R0, 0x1f ;  /* 0x00001f0003007589 */ /* 0x004e6400000e0000 */
[----:B-1----:R-:W-:Y:S01]  /*2d7a0*/  IADD3 R24, R0, UR36, R7 ;  /* 0x0000002400187c10 */ /* 0x002fe2000fffe007 */
[----:B------:R-:W-:Y:S06]  /*2d7b0*/  BRA `(.L_x_2991) ;  /* 0x0000003400e87947 */ /* 0x000fec0003800000 */
.L_x_2990:
        /* <DEDUP_REMOVED lines=8> */
[----:B------:R-:W-:Y:S01]  /*2d840*/  IMAD.U32 R4, RZ, RZ, UR6 ;  /* 0x00000006ff047e24 */ /* 0x000fe2000f8e00ff */
[----:B-1----:R-:W-:Y:S01]  /*2d850*/  MOV R7, UR9 ;  /* 0x0000000900077c02 */ /* 0x002fe20008000f00 */
[----:B------:R-:W1:Y:S01]  /*2d860*/  LDC.64 R2, c[0x4][R2] ;  /* 0x0100000002027b82 */ /* 0x000e620000000a00 */
[----:B------:R-:W-:Y:S01]  /*2d870*/  IMAD.U32 R5, RZ, RZ, UR7 ;  /* 0x00000007ff057e24 */ /* 0x000fe2000f8e00ff */
[----:B------:R-:W-:Y:S01]  /*2d880*/  MOV R12, 0x1 ;  /* 0x00000001000c7802 */ /* 0x000fe20000000f00 */
[----:B------:R-:W-:Y:S02]  /*2d890*/  IMAD.U32 R6, RZ, RZ, UR8 ;  /* 0x00000008ff067e24 */ /* 0x000fe4000f8e00ff */
[----:B------:R-:W-:-:S02]  /*2d8a0*/  IMAD.U32 R10, RZ, RZ, UR4 ;  /* 0x00000004ff0a7e24 */ /* 0x000fc4000f8e00ff */
[----:B0-----:R-:W-:Y:S02]  /*2d8b0*/  IMAD.U32 R11, RZ, RZ, UR5 ;  /* 0x00000005ff0b7e24 */ /* 0x001fe4000f8e00ff */
[----:B------:R-:W-:Y:S02]  /*2d8c0*/  IMAD.MOV.U32 R8, RZ, RZ, 0x70 ;  /* 0x00000070ff087424 */ /* 0x000fe400078e00ff */
[----:B------:R-:W-:-:S07]  /*2d8d0*/  IMAD.MOV.U32 R13, RZ, RZ, RZ ;  /* 0x000000ffff0d7224 */ /* 0x000fce00078e00ff */
[----:B------:R-:W-:-:S07]  /*2d8e0*/  LEPC R20, `(.L_x_2993) ;  /* 0x000000001014794e */ /* 0x000fce0000000000 */
[----:B-1----:R-:W-:Y:S05]  /*2d8f0*/  CALL.ABS.NOINC R2 ;  /* 0x0000000002007343 */ /* 0x002fea0003c00000 */
.L_x_2993:
[----:B------:R-:W-:Y:S05]  /*2d900*/  BSYNC B6 ;  /* 0x0000000000067941 */ /* 0x000fea0003800000 */
.L_x_2992:
        /* <DEDUP_REMOVED lines=8> */
[----:B------:R2:W3:Y:S01]  /*2d990*/  LDC.64 R2, c[0x4][R22] ;  /* 0x0100000016027b82 */ /* 0x0004e20000000a00 */
[----:B------:R-:W-:Y:S01]  /*2d9a0*/  IMAD.U32 R4, RZ, RZ, UR6 ;  /* 0x00000006ff047e24 */ /* 0x000fe2000f8e00ff */
[----:B------:R-:W-:Y:S01]  /*2d9b0*/  MOV R5, UR7 ;  /* 0x0000000700057c02 */ /* 0x000fe20008000f00 */
[----:B------:R-:W-:Y:S01]  /*2d9c0*/  IMAD.U32 R6, RZ, RZ, UR8 ;  /* 0x00000008ff067e24 */ /* 0x000fe2000f8e00ff */
[----:B0-----:R-:W-:Y:S01]  /*2d9d0*/  MOV R11, UR5 ;  /* 0x00000005000b7c02 */ /* 0x001fe20008000f00 */
[----:B-1----:R-:W-:Y:S02]  /*2d9e0*/  IMAD.U32 R7, RZ, RZ, UR9 ;  /* 0x00000009ff077e24 */ /* 0x002fe4000f8e00ff */
[----:B------:R-:W-:-:S02]  /*2d9f0*/  IMAD.U32 R10, RZ, RZ, UR4 ;  /* 0x00000004ff0a7e24 */ /* 0x000fc4000f8e00ff */
[----:B------:R-:W-:Y:S02]  /*2da00*/  IMAD.MOV.U32 R8, RZ, RZ, 0x70 ;  /* 0x00000070ff087424 */ /* 0x000fe400078e00ff */
[----:B------:R-:W-:Y:S02]  /*2da10*/  IMAD.MOV.U32 R12, RZ, RZ, 0x1 ;  /* 0x00000001ff0c7424 */ /* 0x000fe400078e00ff */
[----:B--2---:R-:W-:-:S07]  /*2da20*/  IMAD.MOV.U32 R13, RZ, RZ, RZ ;  /* 0x000000ffff0d7224 */ /* 0x004fce00078e00ff */
[----:B------:R-:W-:-:S07]  /*2da30*/  LEPC R20, `(.L_x_2996) ;  /* 0x000000001014794e */ /* 0x000fce0000000000 */
[----:B---3--:R-:W-:Y:S05]  /*2da40*/  CALL.ABS.NOINC R2 ;  /* 0x0000000002007343 */ /* 0x008fea0003c00000 */
.L_x_2996:
[----:B------:R0:W1:Y:S01]  /*2da50*/  LDC.64 R2, c[0x4][R22] ;  /* 0x0100000016027b82 */ /* 0x0000620000000a00 */
[----:B------:R-:W-:Y:S01]  /*2da60*/  ULDC.64 UR4, c[0x4][0xa8] ;  /* 0x01002a0000047ab9 */ /* 0x000fe20000000a00 */
[----:B------:R-:W-:Y:S01]  /*2da70*/  ULDC.64 UR6, c[0x4][0xb0] ;  /* 0x01002c0000067ab9 */ /* 0x000fe20000000a00 */
[----:B------:R-:W-:Y:S01]  /*2da80*/  ULDC.64 UR8, c[0x4][0x18] ;  /* 0x0100060000087ab9 */ /* 0x000fe20000000a00 */
[----:B------:R-:W-:Y:S01]  /*2da90*/  MOV R4, UR4 ;  /* 0x0000000400047c02 */ /* 0x000fe20008000f00 */
[----:B------:R-:W-:Y:S01]  /*2daa0*/  IMAD.U32 R5, RZ, RZ, UR5 ;  /* 0x00000005ff057e24 */ /* 0x000fe2000f8e00ff */
[----:B------:R-:W-:Y:S01]  /*2dab0*/  MOV R10, UR8 ;  /* 0x00000008000a7c02 */ /* 0x000fe20008000f00 */
[----:B------:R-:W-:Y:S01]  /*2dac0*/  IMAD.U32 R6, RZ, RZ, UR6 ;  /* 0x00000006ff067e24 */ /* 0x000fe2000f8e00ff */
[----:B------:R-:W-:Y:S01]  /*2dad0*/  MOV R13, RZ ;  /* 0x000000ff000d7202 */ /* 0x000fe20000000f00 */
[----:B------:R-:W-:Y:S02]  /*2dae0*/  IMAD.U32 R7, RZ, RZ, UR7 ;  /* 0x00000007ff077e24 */ /* 0x000fe4000f8e00ff */
[----:B------:R-:W-:-:S02]  /*2daf0*/  IMAD.U32 R11, RZ, RZ, UR9 ;  /* 0x00000009ff0b7e24 */ /* 0x000fc4000f8e00ff */
[----:B------:R-:W-:Y:S02]  /*2db00*/  IMAD.MOV.U32 R8, RZ, RZ, 0x70 ;  /* 0x00000070ff087424 */ /* 0x000fe400078e00ff */
[----:B0-----:R-:W-:-:S07]  /*2db10*/  IMAD.MOV.U32 R12, RZ, RZ, 0x1 ;  /* 0x00000001ff0c7424 */ /* 0x001fce00078e00ff */
[----:B------:R-:W-:-:S07]  /*2db20*/  LEPC R20, `(.L_x_2995) ;  /* 0x000000001014794e */ /* 0x000fce0000000000 */
[----:B-1----:R-:W-:Y:S05]  /*2db30*/  CALL.ABS.NOINC R2 ;  /* 0x0000000002007343 */ /* 0x002fea0003c00000 */
.L_x_2995:
[----:B------:R-:W-:Y:S05]  /*2db40*/  BSYNC B6 ;  /* 0x0000000000067941 */ /* 0x000fea0003800000 */
.L_x_2994:
[----:B------:R-:W2:Y:S01]  /*2db50*/  LDL R22, [R1+0x28] ;  /* 0x0000280001167983 */ /* 0x000ea20000100800 */
[----:B------:R-:W-:-:S03]  /*2db60*/  ULDC.64 UR4, c[0x0][0x9f8] ;  /* 0x00027e0000047ab9 */ /* 0x000fc60000000a00 */
[----:B-1----:R-:W3:Y:S01]  /*2db70*/  LDL R7, [R1+0x8] ;  /* 0x0000080001077983 */ /* 0x002ee20000100800 */
        /* <DEDUP_REMOVED lines=25> */
[----:B------:R-:W-:Y:S01]  /*2dd10*/  ISETP.GT.U32.OR P0, PT, R20, 0x4f, P0 ;  /* 0x0000004f1400780c */ /* 0x000fe20000704470 */
[----:B----4-:R-:W-:-:S04]  /*2dd20*/  IMAD.IADD R5, R5, 0x1, R21 ;  /* 0x0000000105057824 */ /* 0x010fc800078e0215 */
[----:B0-----:R-:W-:-:S08]  /*2dd30*/  @P1 IMAD.HI.U32 R7, R5, R4, RZ ;  /* 0x0000000405071227 */ /* 0x001fd000078e00ff */
[----:B------:R-:W0:Y:S01]  /*2dd40*/  @!P0 LDC.64 R2, c[0x0][0x428] ;  /* 0x00010a00ff028b82 */ /* 0x000e220000000a00 */
[----:B------:R-:W-:Y:S02]  /*2dd50*/  MOV R4, R5 ;  /* 0x0000000500047202 */ /* 0x000fe40000000f00 */
[----:B-1----:R-:W-:Y:S02]  /*2dd60*/  @P1 SHF.R.U32.HI R4, RZ, R6, R7 ;  /* 0x00000006ff041219 */ /* 0x002fe40000011607 */
[----:B------:R-:W-:-:S03]  /*2dd70*/  SHF.R.S32.HI R8, RZ, 0x1f, R32 ;  /* 0x0000001fff087819 */ /* 0x000fc60000011420 */
[----:B------:R-:W-:-:S04]  /*2dd80*/  IMAD.MOV R6, RZ, RZ, -R4 ;  /* 0x000000ffff067224 */ /* 0x000fc800078e0a04 */
[----:B------:R-:W-:Y:S01]  /*2dd90*/  IMAD R0, R0, R6, R5 ;  /* 0x0000000600007224 */ /* 0x000fe200078e0205 */
[--C-:B------:R-:W-:Y:S01]  /*2dda0*/  @!P0 SHF.R.S32.HI R5, RZ, 0x1f, R4.reuse ;  /* 0x0000001fff058819 */ /* 0x100fe20000011404 */
[-C--:B0-----:R-:W-:Y:S02]  /*2ddb0*/  @!P0 IMAD R6, R8, R2.reuse, RZ ;  /* 0x0000000208068224 */ /* 0x081fe400078e02ff */
[----:B------:R-:W-:-:S04]  /*2ddc0*/  @!P0 IMAD.WIDE.U32 R4, R32, R2, R4 ;  /* 0x0000000220048225 */ /* 0x000fc800078e0004 */
[----:B------:R-:W-:Y:S02]  /*2ddd0*/  @!P0 IMAD R6, R32, R3, R6 ;  /* 0x0000000320068224 */ /* 0x000fe400078e0206 */
[----:B------:R-:W0:Y:S02]  /*2dde0*/  @!P0 LDC.64 R2, c[0x0][0x418] ;  /* 0x00010600ff028b82 */ /* 0x000e240000000a00 */
[----:B------:R-:W-:Y:S01]  /*2ddf0*/  @!P0 IMAD.IADD R6, R5, 0x1, R6 ;  /* 0x0000000105068824 */ /* 0x000fe200078e0206 */
[----:B------:R-:W-:Y:S02]  /*2de00*/  MOV R7, UR37 ;  /* 0x0000002500077c02 */ /* 0x000fe40008000f00 */
        /* <DEDUP_REMOVED lines=23> */
.L_x_3164:
[----:B------:R-:W-:Y:S05]  /*2df80*/  @!P2 BRA `(.L_x_2998) ;  /* 0x000000000004a947 */ /* 0x000fea0003800000 */
[----:B------:R-:W-:Y:S01]  /*2df90*/  BPT.TRAP 0x1 ;  /* 0x000000040000795c */ /* 0x000fe20000300000 */
.L_x_2998:
        /* <DEDUP_REMOVED lines=23> */
.L_x_3165:
[----:B------:R-:W-:Y:S05]  /*2e110*/  BSYNC B0 ;  /* 0x0000000000007941 */ /* 0x000fea0003800000 */
.L_x_2999:
        /* <DEDUP_REMOVED lines=28> */
[----:B------:R-:W-:Y:S01]  /*2e2e0*/  ULDC.64 UR4, c[0x0][0x208] ;  /* 0x0000820000047ab9 */ /* 0x000fe20000000a00 */
[C---:B------:R-:W-:Y:S01]  /*2e2f0*/  LOP3.LUT P4, RZ, R18.reuse, 0x8, RZ, 0xc0, !PT ;  /* 0x0000000812ff7812 */ /* 0x040fe2000788c0ff */
[----:B------:R-:W1:Y:S01]  /*2e300*/  SHFL.IDX PT, R2, R6, RZ, 0x181f ;  /* 0x00181fff06027589 */ /* 0x000e6200000e0000 */
[C---:B------:R-:W-:Y:S02]  /*2e310*/  LOP3.LUT P3, RZ, R18.reuse, 0x4, RZ, 0xc0, !PT ;  /* 0x0000000412ff7812 */ /* 0x040fe4000786c0ff */
[----:B------:R-:W-:Y:S01]  /*2e320*/  LOP3.LUT P2, RZ, R18, 0x2, RZ, 0xc0, !PT ;  /* 0x0000000212ff7812 */ /* 0x000fe2000784c0ff */
[----:B------:R-:W-:Y:S01]  /*2e330*/  SHFL.IDX PT, R8, R6, 0x1, 0x181f ;  /* 0x00381f0006087f89 */ /* 0x000fe200000e0000 */
[----:B------:R-:W-:Y:S02]  /*2e340*/  @P0 LEA R9, R7, R16, 0x1 ;  /* 0x0000001007090211 */ /* 0x000fe400078e08ff */
[----:B0-----:R-:W-:-:S05]  /*2e350*/  @P0 LEA R3, P1, R34, R3, 0x1 ;  /* 0x0000000322030211 */ /* 0x001fca00078208ff */
[----:B-1----:R-:W-:Y:S01]  /*2e360*/  @P0 IMAD.X R2, RZ, RZ, R2, P1 ;  /* 0x000000ffff020224 */ /* 0x002fe200008e0602 */
[----:B------:R-:W-:-:S04]  /*2e370*/  ISETP.GE.AND P1, PT, R4, 0x11, PT ;  /* 0x000000110400780c */ /* 0x000fc80003f26270 */
[----:B------:R-:W-:-:S04]  /*2e380*/  @P0 LOP3.LUT R3, R3, R2, RZ, 0x3c, !PT ;  /* 0x0000000203030212 */ /* 0x000fc800078e3cff */
[----:B------:R-:W-:-:S04]  /*2e390*/  @P0 LOP3.LUT R2, R3, R2, RZ, 0x3c, !PT ;  /* 0x0000000203020212 */ /* 0x000fc800078e3cff */
[----:B------:R-:W-:Y:S01]  /*2e3a0*/  @P0 LOP3.LUT R3, R3, R2, RZ, 0x3c, !PT ;  /* 0x0000000203030212 */ /* 0x000fe200078e3cff */
[----:B------:R-:W-:-:S04]  /*2e3b0*/  @P1 IMAD R21, R7, 0x2, R16 ;  /* 0x0000000207151824 */ /* 0x000fc800078e0210 */
        /* <DEDUP_REMOVED lines=14> */
[----:B------:R-:W-:-:S02]  /*2e4a0*/  @P1 LEA R9, R7, R16, 0x1 ;  /* 0x0000001007091211 */ /* 0x000fc400078e08ff */
        /* <DEDUP_REMOVED lines=18> */
.L_x_3177:
        /* <DEDUP_REMOVED lines=18> */
.L_x_3003:
[----:B------:R-:W-:Y:S05]  /*2e6f0*/  BSYNC B0 ;  /* 0x0000000000007941 */ /* 0x000fea0003800000 */
.L_x_3002:
[----:B------:R-:W-:Y:S01]  /*2e700*/  NOP ;  /* 0x0000000000007918 */ /* 0x000fe20000000000 */
[----:B------:R-:W-:-:S13]  /*2e710*/  PLOP3.LUT P0, PT, PT, PT, PT, 0x80, 0x0 ;  /* 0x000000000000781c */ /* 0x000fda0003f0f070 */
.L_x_3004:
        /* <DEDUP_REMOVED lines=11> */
.L_x_3005:
        /* <DEDUP_REMOVED lines=17> */
[----:B0-----:R-:W-:Y:S02]  /*2e8e0*/  VIADD R2, R16, 0x14400 ;  /* 0x0001440010027836 */ /* 0x001fe40000000000 */
[----:B------:R-:W-:-:S03]  /*2e8f0*/  IMAD.IADD R35, R5, 0x1, R0 ;  /* 0x0000000105237824 */ /* 0x000fc600078e0200 */
[----:B------:R-:W-:-:S13]  /*2e900*/  LOP3.LUT P0, RZ, R2, 0x3ff, RZ, 0xc0, !PT ;  /* 0x000003ff02ff7812 */ /* 0x000fda000780c0ff */
[----:B-1----:R-:W-:Y:S05]  /*2e910*/  @!P0 BRA `(.L_x_3007) ;  /* 0x0000000000408947 */ /* 0x002fea0003800000 */
[----:B------:R-:W-:Y:S01]  /*2e920*/  MOV R2, 0x0 ;  /* 0x0000000000027802 */ /* 0x000fe20000000f00 */
        /* <DEDUP_REMOVED lines=15> */
.L_x_3007:
[----:B------:R-:W-:Y:S05]  /*2ea20*/  BSYNC B6 ;  /* 0x0000000000067941 */ /* 0x000fea0003800000 */
.L_x_3006:
[----:B------:R-:W3:Y:S01]  /*2ea30*/  LDL.LU R20, [R1+0x30] ;  /* 0x0000300001147983 */ /* 0x000ee20000300800 */
[----:B------:R-:W-:Y:S01]  /*2ea40*/  ULDC.64 UR4, c[0x0][0x2d8] ;  /* 0x0000b60000047ab9 */ /* 0x000fe20000000a00 */
[----:B------:R-:W0:Y:S02]  /*2ea50*/  LDC R7, c[0x0][0x448] ;  /* 0x00011200ff077b82 */ /* 0x000e240000000800 */
[----:B------:R-:W4:Y:S04]  /*2ea60*/  LDL.LU.64 R2, [R1+0x20] ;  /* 0x0000200001027983 */ /* 0x000f280000300a00 */
[----:B------:R1:W5:Y:S01]  /*2ea70*/  LDL R9, [R1+0x1c] ;  /* 0x00001c0001097983 */ /* 0x0003620000100800 */
[----:B0-----:R-:W-:-:S13]  /*2ea80*/  ISETP.NE.AND P0, PT, R7, 0x1, PT ;  /* 0x000000010700780c */ /* 0x001fda0003f05270 */
[----:B------:R-:W0:Y:S01]  /*2ea90*/  @P0 LDC R6, c[0x0][0x44c] ;  /* 0x00011300ff060b82 */ /* 0x000e220000000800 */
[C---:B------:R-:W-:Y:S02]  /*2eaa0*/  LOP3.LUT R10, R34.reuse, 0x40, RZ, 0xfc, !PT ;  /* 0x00000040220a7812 */ /* 0x040fe400078efcff */
[----:B--2---:R-:W-:Y:S01]  /*2eab0*/  LOP3.LUT R8, R34, 0x80, RZ, 0xfc, !PT ;  /* 0x0000008022087812 */ /* 0x004fe200078efcff */
[----:B----4-:R-:W-:Y:S02]  /*2eac0*/  IMAD.MOV.U32 R3, RZ, RZ, R35 ;  /* 0x000000ffff037224 */ /* 0x010fe400078e0023 */
        /* <DEDUP_REMOVED lines=14> */
[----:B------:R-:W-:-:S04]  /*2ebb0*/  LOP3.LUT R20, R21, 0x70, R20, 0xf8, !PT ;  /* 0x0000007015147812 */ /* 0x000fc800078ef814 */
[----:B------:R-:W-:-:S05]  /*2ebc0*/  LEA R5, R25, R20, 0x7 ;  /* 0x0000001419057211 */ /* 0x000fca00078e38ff */
        /* <DEDUP_REMOVED lines=20> */
[----:B0-----:R-:W-:Y:S02]  /*2ed10*/  LOP3.LUT R20, R20, 0x7f, RZ, 0xc0, !PT ;  /* 0x0000007f14147812 */ /* 0x001fe400078ec0ff */
[----:B------:R-:W-:Y:S01]  /*2ed20*/  LEA.HI.X R0, R2, UR5, R0, 0x1, P0 ;  /* 0x0000000502007c11 */ /* 0x000fe200080f0c00 */
[----:B------:R-:W-:Y:S01]  /*2ed30*/  UMOV UR5, 0xffffffff ;  /* 0xffffffff00057882 */ /* 0x000fe20000000000 */
[----:B------:R-:W-:-:S02]  /*2ed40*/  ISETP.GE.AND P4, PT, R34, UR4, PT ;  /* 0x0000000422007c0c */ /* 0x000fc4000bf86270 */
[----:B------:R-:W-:Y:S02]  /*2ed50*/  ISETP.GE.AND P3, PT, R10, UR4, PT ;  /* 0x000000040a007c0c */ /* 0x000fe4000bf66270 */
[----:B------:R-:W-:Y:S02]  /*2ed60*/  ISETP.GE.AND P2, PT, R8, UR4, PT ;  /* 0x0000000408007c0c */ /* 0x000fe4000bf46270 */
[----:B------:R-:W-:Y:S02]  /*2ed70*/  ISETP.GE.AND P0, PT, R37, UR4, PT ;  /* 0x0000000425007c0c */ /* 0x000fe4000bf06270 */
[----:B------:R-:W-:Y:S01]  /*2ed80*/  SHF.R.U32.HI R8, RZ, 0x3, R20 ;  /* 0x00000003ff087819 */ /* 0x000fe20000011614 */
[----:B-1----:R-:W-:Y:S10]  /*2ed90*/  BRA.DIV UR5, `(.L_x_3008) ;  /* 0x0000005e057c7947 */ /* 0x002ff4000b800000 */
[----:B------:R-:W0:Y:S01]  /*2eda0*/  SHFL.IDX PT, R3, R4, RZ, 0x181f ;  /* 0x00181fff04037589 */ /* 0x000e2200000e0000 */
[----:B-----5:R-:W-:Y:S01]  /*2edb0*/  IMAD R5, R9, R7, RZ ;  /* 0x0000000709057224 */ /* 0x020fe200078e02ff */
[----:B------:R-:W-:Y:S01]  /*2edc0*/  ULDC.64 UR4, c[0x0][0x208] ;  /* 0x0000820000047ab9 */ /* 0x000fe20000000a00 */
[----:B------:R-:W-:Y:S01]  /*2edd0*/  IMAD R25, R25, 0x80, R8 ;  /* 0x0000008019197824 */ /* 0x000fe200078e0208 */
[----:B------:R-:W1:Y:S04]  /*2ede0*/  SHFL.IDX PT, R2, R0, RZ, 0x181f ;  /* 0x00181fff00027589 */ /* 0x000e6800000e0000 */
[----:B------:R-:W-:Y:S01]  /*2edf0*/  ISETP.GE.AND P1, PT, R25, R5, PT ;  /* 0x000000051900720c */ /* 0x000fe20003f26270 */
[----:B------:R-:W-:-:S12]  /*2ee00*/  SHFL.IDX PT, R14, R4, 0x7, 0x181f ;  /* 0x00f81f00040e7f89 */ /* 0x000fd800000e0000 */
        /* <DEDUP_REMOVED lines=13> */
[----:B------:R-:W-:Y:S01]  /*2eee0*/  @!P1 IMAD.MOV.U32 R2, RZ, RZ, R6 ;  /* 0x000000ffff029224 */ /* 0x000fe200078e0006 */
[----:B------:R-:W-:Y:S01]  /*2eef0*/  IADD3 R6, R25, 0x20, RZ ;  /* 0x0000002019067810 */ /* 0x000fe20007ffe0ff */
        /* <DEDUP_REMOVED lines=65> */
.L_x_3194:
        /* <DEDUP_REMOVED lines=14> */
.L_x_3010:
[----:B------:R-:W-:Y:S05]  /*2f3f0*/  BSYNC B0 ;  /* 0x0000000000007941 */ /* 0x000fea0003800000 */
.L_x_3009:
[----:B------:R-:W-:Y:S01]  /*2f400*/  NOP ;  /* 0x0000000000007918 */ /* 0x000fe20000000000 */
[----:B------:R-:W-:-:S13]  /*2f410*/  PLOP3.LUT P0, PT, PT, PT, PT, 0x80, 0x0 ;  /* 0x000000000000781c */ /* 0x000fda0003f0f070 */
.L_x_3011:
        /* <DEDUP_REMOVED lines=11> */
[----:B------:R-:W-:-:S05]  /*2f4d0*/  LOP3.LUT R0, R0, 0xfffffffe, RZ, 0xc0, !PT ;  /* 0xfffffffe00007812 */ /* 0x000fca00078ec0ff */
[----:B0-----:R-:W-:Y:S01]  /*2f4e0*/  IMAD.IADD R3, R3, 0x1, -R0 ;  /* 0x0000000103037824 */ /* 0x001fe200078e0a00 */
[----:B---3--:R-:W-:-:S04]  /*2f4f0*/  IADD3 R0, R2, -0x2, RZ ;  /* 0xfffffffe02007810 */ /* 0x008fc80007ffe0ff */
[----:B------:R-:W-:Y:S01]  /*2f500*/  SHF.L.U32 R3, R3, 0x1f, RZ ;  /* 0x0000001f03037819 */ /* 0x000fe200000006ff */
[----:B------:R-:W-:Y:S01]  /*2f510*/  NOP ;  /* 0x0000000000007918 */ /* 0x000fe20000000000 */
[----:B------:R0:W-:Y:S01]  /*2f520*/  SYNCS.ARRIVE.TRANS64.A1T0 RZ, [R16+URZ+0x38800], RZ ;  /* 0x038800ff10ff79a7 */ /* 0x0001e2000810003f */
[----:B------:R-:W-:Y:S01]  /*2f530*/  BSSY B0, `(.L_x_3012) ;  /* 0x0000003000007945 */ /* 0x000fe20003800000 */
[----:B------:R-:W2:Y:S03]  /*2f540*/  SYNCS.PHASECHK.TRANS64.TRYWAIT P0, [R16+URZ+0x38820], R3 ;  /* 0x03882003100075a7 */ /* 0x000ea6000800017f */
[----:B0-2---:R-:W-:Y:S05]  /*2f550*/  @!P0 BRA `(.L_x_3013) ;  /* 0x00000060007c8947 */ /* 0x005fea0003800000 */
.L_x_3195:
[----:B------:R-:W-:Y:S05]  /*2f560*/  BSYNC B0 ;  /* 0x0000000000007941 */ /* 0x000fea0003800000 */
.L_x_3012:
        /* <DEDUP_REMOVED lines=8> */
[----:B------:R-:W-:Y:S01]  /*2f5f0*/  ISETP.GE.AND P4, PT, R34, UR4, PT ;  /* 0x0000000422007c0c */ /* 0x000fe2000bf86270 */
[----:B------:R-:W-:Y:S01]  /*2f600*/  IMAD.MOV.U32 R20, RZ, RZ, R29 ;  /* 0x000000ffff147224 */ /* 0x000fe200078e001d */
[----:B------:R-:W-:Y:S01]  /*2f610*/  ISETP.GE.AND P3, PT, R4, UR4, PT ;  /* 0x0000000404007c0c */ /* 0x000fe2000bf66270 */
[----:B------:R-:W-:Y:S01]  /*2f620*/  IMAD.MOV.U32 R31, RZ, RZ, R22 ;  /* 0x000000ffff1f7224 */ /* 0x000fe200078e0016 */
[----:B------:R-:W-:Y:S02]  /*2f630*/  ISETP.GE.AND P2, PT, R2, UR4, PT ;  /* 0x0000000402007c0c */ /* 0x000fe4000bf46270 */
[----:B------:R-:W-:-:S13]  /*2f640*/  ISETP.GE.AND P1, PT, R37, UR4, PT ;  /* 0x0000000425007c0c */ /* 0x000fda000bf26270 */
.L_x_3028:
[----:B------:R-:W1:Y:S01]  /*2f650*/  LDL R5, [R1+0x10] ;  /* 0x0000100001057983 */ /* 0x000e620000100800 */
[----:B------:R-:W2:Y:S03]  /*2f660*/  LDC R11, c[0x0][0x430] ;  /* 0x00010c00ff0b7b82 */ /* 0x000ea60000000800 */
[----:B------:R-:W3:Y:S01]  /*2f670*/  LDL R8, [R1+0x14] ;  /* 0x0000140001087983 */ /* 0x000ee20000100800 */
[----:B------:R-:W4:Y:S01]  /*2f680*/  S2R R2, SR_TID.X ;  /* 0x0000000000027919 */ /* 0x000f220000002100 */
[----:B------:R-:W4:Y:S01]  /*2f690*/  S2R R4, SR_TID.X ;  /* 0x0000000000047919 */ /* 0x000f220000002100 */
[----:B--2---:R-:W-:-:S13]  /*2f6a0*/  ISETP.NE.AND P0, PT, R11, 0x1, PT ;  /* 0x000000010b00780c */ /* 0x004fda0003f05270 */
[----:B0-----:R-:W0:Y:S01]  /*2f6b0*/  @P0 LDC R3, c[0x0][0x434] ;  /* 0x00010d00ff030b82 */ /* 0x001e220000000800 */
[----:B----4-:R-:W-:-:S04]  /*2f6c0*/  LOP3.LUT R2, R2, 0x7f, RZ, 0xc0, !PT ;  /* 0x0000007f02027812 */ /* 0x010fc800078ec0ff */
[----:B------:R-:W-:Y:S02]  /*2f6d0*/  SHF.R.U32.HI R2, RZ, 0x3, R2 ;  /* 0x00000003ff027819 */ /* 0x000fe40000011602 */
[----:B------:R-:W-:-:S04]  /*2f6e0*/  SHF.L.U32 R4, R4, 0x4, RZ ;  /* 0x0000000404047819 */ /* 0x000fc800000006ff */
[----:B------:R-:W-:Y:S02]  /*2f6f0*/  LOP3.LUT R4, R2, 0x70, R4, 0xf8, !PT ;  /* 0x0000007002047812 */ /* 0x000fe400078ef804 */
[----:B------:R-:W2:Y:S02]  /*2f700*/  @P0 LDC R2, c[0x0][0x438] ;  /* 0x00010e00ff020b82 */ /* 0x000ea40000000800 */
[----:B------:R-:W-:Y:S01]  /*2f710*/  ISETP.GT.U32.AND P5, PT, R4, 0x4f, PT ;  /* 0x0000004f0400780c */ /* 0x000fe20003fa4070 */
[----:B------:R-:W-:Y:S01]  /*2f720*/  IMAD.U32 R12, RZ, RZ, UR37 ;  /* 0x00000025ff0c7e24 */ /* 0x000fe2000f8e00ff */
[----:B------:R-:W-:Y:S01]  /*2f730*/  ULDC.64 UR4, c[0x0][0x208] ;  /* 0x0000820000047ab9 */ /* 0x000fe20000000a00 */
[----:B------:R-:W-:Y:S02]  /*2f740*/  VIADD R23, R7, 0x1 ;  /* 0x0000000107177836 */ /* 0x000fe40000000000 */
[----:B------:R-:W-:Y:S02]  /*2f750*/  IMAD.MOV.U32 R22, RZ, RZ, R0 ;  /* 0x000000ffff167224 */ /* 0x000fe400078e0000 */
[----:B-1----:R-:W-:-:S04]  /*2f760*/  IMAD R6, R0, 0x50, R5 ;  /* 0x0000005000067824 */ /* 0x002fc800078e0205 */
[----:B------:R-:W-:Y:S02]  /*2f770*/  IMAD.IADD R6, R4, 0x1, R6 ;  /* 0x0000000104067824 */ /* 0x000fe400078e0206 */
[----:B------:R-:W1:Y:S02]  /*2f780*/  @!P5 LDC.64 R4, c[0x0][0x428] ;  /* 0x00010a00ff04db82 */ /* 0x000e640000000a00 */
[----:B0-----:R-:W-:-:S04]  /*2f790*/  @P0 IMAD.HI.U32 R3, R6, R3, RZ ;  /* 0x0000000306030227 */ /* 0x001fc800078e00ff */
[----:B------:R-:W-:Y:S01]  /*2f7a0*/  IMAD.MOV.U32 R10, RZ, RZ, R6 ;  /* 0x000000ffff0a7224 */ /* 0x000fe200078e0006 */
[----:B--2---:R-:W-:-:S04]  /*2f7b0*/  @P0 SHF.R.U32.HI R10, RZ, R2, R3 ;  /* 0x00000002ff0a0219 */ /* 0x004fc80000011603 */
[--C-:B------:R-:W-:Y:S01]  /*2f7c0*/  @!P5 SHF.R.S32.HI R3, RZ, 0x1f, R10.reuse ;  /* 0x0000001fff03d819 */ /* 0x100fe2000001140a */
[----:B------:R-:W-:-:S04]  /*2f7d0*/  @!P5 IMAD.MOV.U32 R2, RZ, RZ, R10 ;  /* 0x000000ffff02d224 */ /* 0x000fc800078e000a */
[----:B-1----:R-:W-:-:S04]  /*2f7e0*/  @!P5 IMAD.WIDE.U32 R2, R32, R4, R2 ;  /* 0x000000042002d225 */ /* 0x002fc800078e0002 */
[----:B---3--:R-:W-:Y:S02]  /*2f7f0*/  @!P5 IMAD R4, R8, R4, RZ ;  /* 0x000000040804d224 */ /* 0x008fe400078e02ff */
[----:B------:R-:W0:Y:S02]  /*2f800*/  @!P5 LDC.64 R8, c[0x0][0x418] ;  /* 0x00010600ff08db82 */ /* 0x000e240000000a00 */
[----:B------:R-:W-:Y:S01]  /*2f810*/  @!P5 IMAD R5, R32, R5, R4 ;  /* 0x000000052005d224 */ /* 0x000fe200078e0204 */
[----:B------:R-:W-:-:S04]  /*2f820*/  MOV R4, RZ ;  /* 0x000000ff00047202 */ /* 0x000fc80000000f00 */
        /* <DEDUP_REMOVED lines=14> */
.L_x_3016:
[----:B------:R-:W-:Y:S01]  /*2f910*/  IMAD R6, R23, 0x8, R16 ;  /* 0x0000000817067824 */ /* 0x000fe200078e0210 */
[----:B------:R-:W-:Y:S01]  /*2f920*/  SHF.L.U32 R3, R29, 0x1f, RZ ;  /* 0x0000001f1d037819 */ /* 0x000fe200000006ff */
[----:B------:R-:W-:Y:S03]  /*2f930*/  BSSY B1, `(.L_x_3017) ;  /* 0x0000003000017945 */ /* 0x000fe60003800000 */
[----:B------:R-:W0:Y:S02]  /*2f940*/  SYNCS.PHASECHK.TRANS64.TRYWAIT P0, [R6+URZ+0x38840], R3 ;  /* 0x03884003060075a7 */ /* 0x000e24000800017f */
[----:B0-----:R-:W-:Y:S05]  /*2f950*/  @!P0 BRA `(.L_x_3018) ;  /* 0x0000005c00908947 */ /* 0x001fea0003800000 */
.L_x_3196:
[----:B------:R-:W-:Y:S05]  /*2f960*/  BSYNC B1 ;  /* 0x0000000000017941 */ /* 0x000fea0003800000 */
.L_x_3017:
        /* <DEDUP_REMOVED lines=14> */
[----:B------:R-:W-:-:S04]  /*2fa50*/  ULDC.64 UR4, c[0x0][0x308] ;  /* 0x0000c20000047ab9 */ /* 0x000fc80000000a00 */
[----:B------:R-:W-:-:S03]  /*2fa60*/  IADD3 R3, R3, R0, RZ ;  /* 0x0000000003037210 */ /* 0x000fc60007ffe0ff */
        /* <DEDUP_REMOVED lines=8> */
[----:B------:R-:W-:Y:S01]  /*2faf0*/  IMAD.SHL.U32 R0, R34, 0x2, RZ ;  /* 0x0000000222007824 */ /* 0x000fe200078e00ff */
[----:B------:R-:W-:Y:S01]  /*2fb00*/  ULDC.64 UR4, c[0x0][0x208] ;  /* 0x0000820000047ab9 */ /* 0x000fe20000000a00 */
        /* <DEDUP_REMOVED lines=42> */
.L_x_3208:
[----:B------:R-:W-:Y:S01]  /*2fdb0*/  LOP3.LUT R18, R18, 0xffffff7f, RZ, 0xc0, !PT ;  /* 0xffffff7f12127812 */ /* 0x000fe200078ec0ff */
[----:B------:R-:W-:Y:S01]  /*2fdc0*/  ULDC.64 UR4, c[0x0][0x208] ;  /* 0x0000820000047ab9 */ /* 0x000fe20000000a00 */
        /* <DEDUP_REMOVED lines=16> */
.L_x_3020:
[----:B------:R-:W-:Y:S02]  /*2fed0*/  PLOP3.LUT P5, PT, P5, P0, PT, 0xa2, 0x0 ;  /* 0x000000000000781c */ /* 0x000fe40002fa1472 */
[----:B------:R-:W-:-:S08]  /*2fee0*/  @P0 R2UR P5, UR4, R6 ;  /* 0x00000000060402ca */ /* 0x000fd000000a0000 */
[----:B------:R-:W-:-:S05]  /*2fef0*/  @P0 PLOP3.LUT P0, PT, P5, PT, PT, 0x80, 0x0 ;  /* 0x000000000000081c */ /* 0x000fca0002f0f070 */
[----:B------:R-:W-:Y:S01]  /*2ff00*/  @!P5 SYNCS.ARRIVE.TRANS64.RED.A0T1 RZ, [UR4+0x38830], RZ ;  /* 0x038830ffffffd9a7 */ /* 0x000fe20008200404 */
[----:B------:R-:W-:Y:S07]  /*2ff10*/  @!P5 ARRIVES.LDGSTSBAR.64.TRANSCNT [UR4+0x38830] ;  /* 0x03883000ff00d9b0 */ /* 0x000fee0008000a84 */
[----:B------:R-:W-:Y:S05]  /*2ff20*/  @P0 BRA.U.ANY `(.L_x_3020) ;  /* 0xfffffffd00e80947 */ /* 0x000fea000393ffff */
[----:B------:R-:W-:Y:S01]  /*2ff30*/  NOP ;  /* 0x0000000000007918 */ /* 0x000fe20000000000 */
[----:B-1----:R-:W-:-:S04]  /*2ff40*/  MOV R2, UR37 ;  /* 0x0000002500027c02 */ /* 0x002fc80008000f00 */
[----:B------:R-:W-:-:S13]  /*2ff50*/  ISETP.NE.AND P6, PT, R2, 0x3, PT ;  /* 0x000000030200780c */ /* 0x000fda0003fc5270 */
[----:B------:R-:W-:Y:S05]  /*2ff60*/  @!P6 BRA `(.L_x_3021) ;  /* 0x000000000004e947 */ /* 0x000fea0003800000 */
[----:B------:R-:W-:Y:S01]  /*2ff70*/  BPT.TRAP 0x1 ;  /* 0x000000040000795c */ /* 0x000fe20000300000 */
.L_x_3021:
[----:B------:R1:W-:Y:S01]  /*2ff80*/  SYNCS.ARRIVE.TRANS64.A1T0 RZ, [R6+URZ+0x38830], RZ ;  /* 0x038830ff06ff79a7 */ /* 0x0003e2000810003f */
[----:B------:R-:W-:Y:S05]  /*2ff90*/  @!P6 BRA `(.L_x_3022) ;  /* 0x000000000004e947 */ /* 0x000fea0003800000 */
[----:B------:R-:W-:Y:S01]  /*2ffa0*/  BPT.TRAP 0x1 ;  /* 0x000000040000795c */ /* 0x000fe20000300000 */
.L_x_3022:
[----:B------:R-:W-:Y:S01]  /*2ffb0*/  SHF.L.U32 R2, R20, 0x1f, RZ ;  /* 0x0000001f14027819 */ /* 0x000fe200000006ff */
[----:B-1----:R-:W-:Y:S01]  /*2ffc0*/  IMAD R6, R7, 0x8, R16 ;  /* 0x0000000807067824 */ /* 0x002fe200078e0210 */
[----:B------:R-:W-:Y:S03]  /*2ffd0*/  BSSY B1, `(.L_x_3023) ;  /* 0x0000003000017945 */ /* 0x000fe60003800000 */
[----:B------:R-:W1:Y:S02]  /*2ffe0*/  SYNCS.PHASECHK.TRANS64.TRYWAIT P0, [R6+URZ+0x38860], R2 ;  /* 0x03886002060075a7 */ /* 0x000e64000800017f */
[----:B-1----:R-:W-:Y:S05]  /*2fff0*/  @!P0 BRA `(.L_x_3024) ;  /* 0x0000005c00d08947 */ /* 0x002fea0003800000 */
.L_x_3209:
[----:B------:R-:W-:Y:S05]  /*30000*/  BSYNC B1 ;  /* 0x0000000000017941 */ /* 0x000fea0003800000 */
.L_x_3023:
[----:B0-----:R-:W2:Y:S01]  /*30010*/  LDL R8, [R1+0x8] ;  /* 0x0000080001087983 */ /* 0x001ea20000100800 */
        /* <DEDUP_REMOVED lines=9> */
[----:B------:R-:W-:Y:S01]  /*300b0*/  LEA R7, R7, R16, 0x1 ;  /* 0x0000001007077211 */ /* 0x000fe200078e08ff */
        /* <DEDUP_REMOVED lines=51> */
.L_x_3221:
        /* <DEDUP_REMOVED lines=32> */
.L_x_3026:
        /* <DEDUP_REMOVED lines=11> */
.L_x_3027:
[----:B------:R-:W2:Y:S01]  /*306a0*/  LDL R2, [R1+0xc] ;  /* 0x00000c0001027983 */ /* 0x000ea20000100800 */
[----:B------:R3:W-:Y:S01]  /*306b0*/  SYNCS.ARRIVE.TRANS64.A1T0 RZ, [R6+URZ+0x38850], RZ ;  /* 0x038850ff06ff79a7 */ /* 0x0007e2000810003f */
[C---:B------:R-:W-:Y:S01]  /*306c0*/  IADD3 R0, R22.reuse, -0x1, RZ ;  /* 0xffffffff16007810 */ /* 0x040fe20007ffe0ff */
[----:B------:R-:W-:Y:S02]  /*306d0*/  IMAD.MOV.U32 R7, RZ, RZ, R23 ;  /* 0x000000ffff077224 */ /* 0x000fe400078e0017 */
[----:B------:R-:W-:Y:S02]  /*306e0*/  IMAD.MOV.U32 R20, RZ, RZ, R29 ;  /* 0x000000ffff147224 */ /* 0x000fe400078e001d */
[----:B------:R-:W-:Y:S01]  /*306f0*/  IMAD.MOV.U32 R31, RZ, RZ, R22 ;  /* 0x000000ffff1f7224 */ /* 0x000fe200078e0016 */
[----:B--2---:R-:W-:-:S13]  /*30700*/  ISETP.GT.AND P0, PT, R22, R2, PT ;  /* 0x000000021600720c */ /* 0x004fda0003f04270 */
[----:B---3--:R-:W-:Y:S05]  /*30710*/  @P0 BRA `(.L_x_3028) ;  /* 0xffffffec00cc0947 */ /* 0x008fea000383ffff */
.L_x_3015:
[----:B------:R-:W-:Y:S05]  /*30720*/  BSYNC B0 ;  /* 0x0000000000007941 */ /* 0x000fea0003800000 */
.L_x_3014:
        /* <DEDUP_REMOVED lines=15> */
[----:B------:R-:W0:Y:S01]  /*30820*/  POPC R7, R4 ;  /* 0x0000000400077309 */ /* 0x000e220000000000 */
[----:B--2---:R-:W0:Y:S02]  /*30830*/  SHFL.IDX PT, R0, R3, R0, 0x1f ;  /* 0x00001f0003007589 */ /* 0x004e2400000e0000 */
[----:B0-----:R-:W-:-:S07]  /*30840*/  IADD3 R24, R0, UR36, R7 ;  /* 0x0000002400187c10 */ /* 0x001fce000fffe007 */
.L_x_3030:
[----:B------:R-:W-:Y:S05]  /*30850*/  BSYNC B0 ;  /* 0x0000000000007941 */ /* 0x000fea0003800000 */
.L_x_3029:
[----:B------:R-:W-:-:S04]  /*30860*/  MOV R0, UR37 ;  /* 0x0000002500007c02 */ /* 0x000fc80008000f00 */
[----:B------:R-:W-:-:S13]  /*30870*/  ISETP.NE.AND P0, PT, R0, 0x3, PT ;  /* 0x000000030000780c */ /* 0x000fda0003f05270 */
[----:B------:R-:W-:Y:S05]  /*30880*/  @!P0 BRA `(.L_x_3031) ;  /* 0x0000000000048947 */ /* 0x000fea0003800000 */
[----:B------:R-:W-:Y:S01]  /*30890*/  BPT.TRAP 0x1 ;  /* 0x000000040000795c */ /* 0x000fe20000300000 */
.L_x_3031:
[----:B------:R-:W2:Y:S01]  /*308a0*/  LDL.LU R0, [R1+0x8] ;  /* 0x0000080001007983 */ /* 0x000ea20000300800 */
[----:B------:R-:W-:Y:S01]  /*308b0*/  IMAD R4, R23, 0x8, R16 ;  /* 0x0000000817047824 */ /* 0x000fe200078e0210 */
[----:B0-----:R-:W-:Y:S01]  /*308c0*/  SHF.L.U32 R3, R29, 0x1f, RZ ;  /* 0x0000001f1d037819 */ /* 0x001fe200000006ff */
[----:B------:R-:W-:Y:S03]  /*308d0*/  BSSY B0, `(.L_x_3032) ;  /* 0x0000004000007945 */ /* 0x000fe60003800000 */
[----:B------:R-:W0:Y:S01]  /*308e0*/  SYNCS.PHASECHK.TRANS64.TRYWAIT P0, [R4+URZ+0x38860], R3 ;  /* 0x03886003040075a7 */ /* 0x000e22000800017f */
[----:B--2---:R-:W-:Y:S01]  /*308f0*/  IMAD R5, R22, -0x50, R0 ;  /* 0xffffffb016057824 */ /* 0x004fe200078e0200 */
[----:B0-----:R-:W-:Y:S06]  /*30900*/  @!P0 BRA `(.L_x_3033) ;  /* 0x0000005c00808947 */ /* 0x001fec0003800000 */
.L_x_3222:
[----:B------:R-:W-:Y:S05]  /*30910*/  BSYNC B0 ;  /* 0x0000000000007941 */ /* 0x000fea0003800000 */
.L_x_3032:
[----:B------:R-:W2:Y:S01]  /*30920*/  S2R R0, SR_TID.X ;  /* 0x0000000000007919 */ /* 0x000ea20000002100 */
[----:B------:R-:W-:Y:S01]  /*30930*/  UMOV UR4, 0xffffffff ;  /* 0xffffffff00047882 */ /* 0x000fe20000000000 */
[----:B------:R-:W-:Y:S01]  /*30940*/  IMAD R7, R23, 0x5000, R33 ;  /* 0x0000500017077824 */ /* 0x000fe200078e0221 */
        /* <DEDUP_REMOVED lines=54> */
[----:B------:R3:W1:Y:S01]  /*30cb0*/  SHFL.IDX PT, R14, R17, 0x4, 0x181f ;  /* 0x00981f00110e7f89 */ /* 0x00066200000e0000 */
        /* <DEDUP_REMOVED lines=9> */
.L_x_3234:
        /* <DEDUP_REMOVED lines=16> */
.L_x_3035:
[----:B------:R-:W-:Y:S02]  /*30e50*/  PLOP3.LUT P1, PT, P1, P0, PT, 0xa2, 0x0 ;  /* 0x000000000000781c */ /* 0x000fe40000f21472 */
[----:B------:R-:W-:-:S08]  /*30e60*/  @P0 R2UR P1, UR4, R4 ;  /* 0x00000000040402ca */ /* 0x000fd00000020000 */
[----:B------:R-:W-:-:S05]  /*30e70*/  @P0 PLOP3.LUT P0, PT, P1, PT, PT, 0x80, 0x0 ;  /* 0x000000000000081c */ /* 0x000fca0000f0f070 */
[----:B------:R-:W-:Y:S01]  /*30e80*/  @!P1 SYNCS.ARRIVE.TRANS64.RED.A0T1 RZ, [UR4+0x38850], RZ ;  /* 0x038850ffffff99a7 */ /* 0x000fe20008200404 */
[----:B------:R-:W-:Y:S07]  /*30e90*/  @!P1 ARRIVES.LDGSTSBAR.64.TRANSCNT [UR4+0x38850] ;  /* 0x03885000ff0099b0 */ /* 0x000fee0008000a84 */
[----:B------:R-:W-:Y:S05]  /*30ea0*/  @P0 BRA.U.ANY `(.L_x_3035) ;  /* 0xfffffffd00e80947 */ /* 0x000fea000393ffff */
[----:B------:R-:W-:Y:S01]  /*30eb0*/  NOP ;  /* 0x0000000000007918 */ /* 0x000fe20000000000 */
[----:B0-----:R-:W-:-:S05]  /*30ec0*/  IMAD.U32 R0, RZ, RZ, UR37 ;  /* 0x00000025ff007e24 */ /* 0x001fca000f8e00ff */
[----:B------:R-:W-:-:S13]  /*30ed0*/  ISETP.NE.AND P2, PT, R0, 0x3, PT ;  /* 0x000000030000780c */ /* 0x000fda0003f45270 */
[----:B------:R-:W-:Y:S05]  /*30ee0*/  @!P2 BRA `(.L_x_3036) ;  /* 0x000000000004a947 */ /* 0x000fea0003800000 */
[----:B------:R-:W-:Y:S01]  /*30ef0*/  BPT.TRAP 0x1 ;  /* 0x000000040000795c */ /* 0x000fe20000300000 */
.L_x_3036:
[----:B------:R0:W-:Y:S01]  /*30f00*/  SYNCS.ARRIVE.TRANS64.A1T0 RZ, [R4+URZ+0x38850], RZ ;  /* 0x038850ff04ff79a7 */ /* 0x0001e2000810003f */
[----:B------:R-:W-:-:S05]  /*30f10*/  VIADD R23, R23, 0x1 ;  /* 0x0000000117177836 */ /* 0x000fca0000000000 */
[----:B------:R-:W-:-:S04]  /*30f20*/  ISETP.NE.AND P0, PT, R23, 0x2, PT ;  /* 0x000000021700780c */ /* 0x000fc80003f05270 */
[----:B------:R-:W-:Y:S02]  /*30f30*/  SEL R0, RZ, 0x1, P0 ;  /* 0x00000001ff007807 */ /* 0x000fe40000000000 */
[----:B------:R-:W-:Y:S02]  /*30f40*/  SEL R23, R23, RZ, P0 ;  /* 0x000000ff17177207 */ /* 0x000fe40000000000 */
[----:B0-----:R-:W-:-:S07]  /*30f50*/  LOP3.LUT R29, R29, R0, RZ, 0x3c, !PT ;  /* 0x000000001d1d7212 */ /* 0x001fce00078e3cff */
.L_x_2991:
[----:B------:R-:W-:Y:S05]  /*30f60*/  BSYNC B7 ;  /* 0x0000000000077941 */ /* 0x000fea0003800000 */
.L_x_2989:
[----:B------:R-:W-:-:S13]  /*30f70*/  LOP3.LUT P0, RZ, R18, 0x40, RZ, 0xc0, !PT ;  /* 0x0000004012ff7812 */ /* 0x000fda000780c0ff */
[----:B------:R-:W-:Y:S05]  /*30f80*/  @!P0 BRA `(.L_x_3037) ;  /* 0x0000000000248947 */ /* 0x000fea0003800000 */
[----:B------:R-:W-:Y:S05]  /*30f90*/  WARPSYNC.ALL ;  /* 0x0000000000007948 */ /* 0x000fea0003800000 */
[----:B------:R-:W2:Y:S08]  /*30fa0*/  S2UR UR5, SR_CgaCtaId ;  /* 0x00000000000579c3 */ /* 0x000eb00000008800 */
[----:B------:R-:W-:Y:S06]  /*30fb0*/  BAR.SYNC.DEFER_BLOCKING 0x5, 0x180 ;  /* 0x0146000000007b1d */ /* 0x000fec0000010000 */
[----:B------:R-:W-:-:S02]  /*30fc0*/  UMOV UR4, 0x400 ;  /* 0x0000040000047882 */ /* 0x000fc40000000000 */
[----:B--2---:R-:W-:-:S06]  /*30fd0*/  ULEA UR4, UR5, UR4, 0x18 ;  /* 0x0000000405047291 */ /* 0x004fcc000f8ec03f */
[----:B-1----:R-:W-:-:S05]  /*30fe0*/  MOV R16, UR4 ;  /* 0x0000000400107c02 */ /* 0x002fca0008000f00 */
[----:B------:R1:W2:Y:S01]  /*30ff0*/  LDS.128 R24, [R16+0x388d0] ;  /* 0x0388d00010187984 */ /* 0x0002a20000000c00 */
[----:B------:R-:W-:Y:S06]  /*31000*/  BAR.ARV 0x4, 0x180 ;  /* 0x0106000000007b1d */ /* 0x000fec0000002000 */
[----:B------:R-:W-:Y:S05]  /*31010*/  BRA `(.L_x_3038) ;  /* 0x0000000c00e07947 */ /* 0x000fea0003800000 */
.L_x_3037:
[----:B------:R-:W2:Y:S01]  /*31020*/  S2R R8, SR_TID.X ;  /* 0x0000000000087919 */ /* 0x000ea20000002100 */
[----:B------:R-:W-:Y:S01]  /*31030*/  UMOV UR4, 0xffffffff ;  /* 0xffffffff00047882 */ /* 0x000fe20000000000 */
[----:B--2---:R-:W-:-:S04]  /*31040*/  LOP3.LUT R8, R8, 0x1f, RZ, 0xc0, !PT ;  /* 0x0000001f08087812 */ /* 0x004fc800078ec0ff */
[----:B------:R-:W-:Y:S01]  /*31050*/  ISETP.NE.AND P0, PT, R8, 0x1f, PT ;  /* 0x0000001f0800780c */ /* 0x000fe20003f05270 */
[----:B------:R-:W-:-:S12]  /*31060*/  BRA.DIV UR4, `(.L_x_3039) ;  /* 0x0000005e04a87947 */ /* 0x000fd8000b800000 */
[----:B-1----:R-:W-:Y:S01]  /*31070*/  IMAD.IADD R7, R27, 0x1, R8 ;  /* 0x000000011b077824 */ /* 0x002fe200078e0208 */
[----:B------:R-:W-:Y:S01]  /*31080*/  ULDC UR4, c[0x0][0xc3c] ;  /* 0x00030f0000047ab9 */ /* 0x000fe20000000800 */
[----:B------:R-:W-:-:S03]  /*31090*/  ULDC.64 UR6, c[0x0][0x208] ;  /* 0x0000820000067ab9 */ /* 0x000fc60000000a00 */
        /* <DEDUP_REMOVED lines=13> */
[----:B------:R-:W-:Y:S01]  /*31170*/  SHFL.IDX PT, R7, R24, 0x1, 0x1f ;  /* 0x00201f0018077f89 */ /* 0x000fe200000e0000 */
[----:B------:R-:W-:Y:S01]  /*31180*/  ISETP.GE.U32.AND P5, PT, R8, 0x10, PT ;  /* 0x000000100800780c */ /* 0x000fe20003fa6070 */
[----:B---3--:R-:W-:-:S02]  /*31190*/  @!P1 IMAD.MOV.U32 R25, RZ, RZ, R6 ;  /* 0x000000ffff199224 */ /* 0x008fc400078e0006 */
[----:B------:R-:W-:Y:S02]  /*311a0*/  IMAD.MOV.U32 R6, RZ, RZ, RZ ;  /* 0x000000ffff067224 */ /* 0x000fe400078e00ff */
[----:B--2---:R-:W-:Y:S01]  /*311b0*/  @!P1 IMAD.MOV.U32 R4, RZ, RZ, R5 ;  /* 0x000000ffff049224 */ /* 0x004fe200078e0005 */
[----:B------:R-:W-:-:S03]  /*311c0*/  ISETP.NE.AND P1, PT, R8, RZ, PT ;  /* 0x000000ff0800720c */ /* 0x000fc60003f25270 */
[----:B------:R-:W-:-:S05]  /*311d0*/  IMAD R13, R4, R25, RZ ;  /* 0x00000019040d7224 */ /* 0x000fca00078e02ff */
        /* <DEDUP_REMOVED lines=15> */
[----:B------:R1:W2:Y:S02]  /*312d0*/  SHFL.IDX PT, R14, R2, 0x1f, 0x1f ;  /* 0x03e01f00020e7f89 */ /* 0x0002a400000e0000 */
.L_x_3244:
[----:B------:R-:W-:Y:S02]  /*312e0*/  ULDC UR4, c[0x0][0xc38] ;  /* 0x00030e0000047ab9 */ /* 0x000fe40000000800 */
[----:B------:R-:W-:-:S05]  /*312f0*/  MOV R5, UR4 ;  /* 0x0000000400057c02 */ /* 0x000fca0008000f00 */
[----:B--2---:R-:W-:-:S04]  /*31300*/  IMAD R14, R14, R5, RZ ;  /* 0x000000050e0e7224 */ /* 0x004fc800078e02ff */
[----:B------:R-:W-:-:S05]  /*31310*/  IMAD.IADD R7, R7, 0x1, R14 ;  /* 0x0000000107077824 */ /* 0x000fca00078e020e */
[----:B------:R-:W-:-:S13]  /*31320*/  ISETP.GT.AND P6, PT, R7, R0, PT ;  /* 0x000000000700720c */ /* 0x000fda0003fc4270 */
[----:B------:R-:W-:Y:S05]  /*31330*/  @P6 BRA `(.L_x_3040) ;  /* 0x0000000000a86947 */ /* 0x000fea0003800000 */
.L_x_3043:
[----:B-1----:R-:W1:Y:S01]  /*31340*/  LDC R2, c[0x0][0xc3c] ;  /* 0x00030f00ff027b82 */ /* 0x002e620000000800 */
[----:B------:R-:W-:-:S05]  /*31350*/  VIADD R27, R27, 0x1f ;  /* 0x0000001f1b1b7836 */ /* 0x000fca0000000000 */
[----:B-1----:R-:W-:-:S13]  /*31360*/  ISETP.GE.AND P6, PT, R27, R2, PT ;  /* 0x000000021b00720c */ /* 0x002fda0003fc6270 */
[----:B------:R-:W-:Y:S05]  /*31370*/  @P6 BRA `(.L_x_3041) ;  /* 0x0000000800c46947 */ /* 0x000fea0003800000 */
[----:B------:R-:W1:Y:S01]  /*31380*/  S2R R3, SR_TID.X ;  /* 0x0000000000037919 */ /* 0x000e620000002100 */
[----:B------:R-:W-:Y:S01]  /*31390*/  MOV R25, RZ ;  /* 0x000000ff00197202 */ /* 0x000fe20000000f00 */
[----:B------:R-:W-:Y:S01]  /*313a0*/  ULDC.64 UR4, c[0x0][0x208] ;  /* 0x0000820000047ab9 */ /* 0x000fe20000000a00 */
[----:B-1----:R-:W-:-:S05]  /*313b0*/  LOP3.LUT R3, R3, 0x1f, RZ, 0xc0, !PT ;  /* 0x0000001f03037812 */ /* 0x002fca00078ec0ff */
[----:B------:R-:W-:-:S05]  /*313c0*/  IMAD.IADD R9, R27, 0x1, R3 ;  /* 0x000000011b097824 */ /* 0x000fca00078e0203 */
[----:B------:R-:W-:-:S13]  /*313d0*/  ISETP.GE.OR P6, PT, R9, R2, !P0 ;  /* 0x000000020900720c */ /* 0x000fda00047c6670 */
[----:B------:R-:W1:Y:S08]  /*313e0*/  @!P6 LDC.64 R2, c[0x0][0xc80] ;  /* 0x00032000ff02eb82 */ /* 0x000e700000000a00 */
[----:B------:R-:W2:Y:S01]  /*313f0*/  @!P6 LDC.64 R4, c[0x0][0xc78] ;  /* 0x00031e00ff04eb82 */ /* 0x000ea20000000a00 */
[----:B-1----:R-:W-:-:S05]  /*31400*/  @!P6 IMAD.WIDE R2, R9, 0x4, R2 ;  /* 0x000000040902e825 */ /* 0x002fca00078e0202 */
[----:B------:R2:W3:Y:S02]  /*31410*/  @!P6 LDG.E R25, desc[UR4][R2.64] ;  /* 0x000000040219e981 */ /* 0x0004e4000c1e1900 */
[----:B--2---:R-:W-:-:S04]  /*31420*/  @!P6 IMAD.WIDE R2, R9, 0x4, R4 ;  /* 0x000000040902e825 */ /* 0x004fc800078e0204 */
[----:B------:R-:W-:-:S06]  /*31430*/  IMAD.MOV.U32 R4, RZ, RZ, RZ ;  /* 0x000000ffff047224 */ /* 0x000fcc00078e00ff */
[----:B------:R-:W3:Y:S01]  /*31440*/  @!P6 LDG.E R4, desc[UR4][R2.64] ;  /* 0x000000040204e981 */ /* 0x000ee2000c1e1900 */
[----:B------:R-:W-:Y:S01]  /*31450*/  UMOV UR4, 0xffffffff ;  /* 0xffffffff00047882 */ /* 0x000fe20000000000 */
[----:B---3--:R-:W-:Y:S02]  /*31460*/  IMAD R13, R4, R25, RZ ;  /* 0x00000019040d7224 */ /* 0x008fe400078e02ff */
[----:B------:R-:W-:Y:S05]  /*31470*/  BRA.DIV UR4, `(.L_x_3042) ;  /* 0x0000005e04e47947 */ /* 0x000fea000b800000 */
        /* <DEDUP_REMOVED lines=16> */
.L_x_3252:
[----:B------:R-:W-:Y:S02]  /*31580*/  ULDC UR4, c[0x0][0xc38] ;  /* 0x00030e0000047ab9 */ /* 0x000fe40000000800 */
[----:B------:R-:W-:-:S04]  /*31590*/  IMAD.U32 R5, RZ, RZ, UR4 ;  /* 0x00000004ff057e24 */ /* 0x000fc8000f8e00ff */
[----:B--2---:R-:W-:-:S05]  /*315a0*/  IMAD R14, R14, R5, RZ ;  /* 0x000000050e0e7224 */ /* 0x004fca00078e02ff */
[----:B------:R-:W-:-:S04]  /*315b0*/  IADD3 R7, R14, R7, RZ ;  /* 0x000000070e077210 */ /* 0x000fc80007ffe0ff */
[----:B------:R-:W-:-:S13]  /*315c0*/  ISETP.GT.AND P6, PT, R7, R0, PT ;  /* 0x000000000700720c */ /* 0x000fda0003fc4270 */
[----:B------:R-:W-:Y:S05]  /*315d0*/  @!P6 BRA `(.L_x_3043) ;  /* 0xfffffffc0058e947 */ /* 0x000fea000383ffff */
.L_x_3040:
[----:B------:R-:W-:Y:S01]  /*315e0*/  IMAD.IADD R7, R7, 0x1, -R14 ;  /* 0x0000000107077824 */ /* 0x000fe200078e0a0e */
[----:B------:R-:W-:-:S03]  /*315f0*/  UMOV UR4, 0xffffffff ;  /* 0xffffffff00047882 */ /* 0x000fc60000000000 */
[----:B------:R-:W-:-:S05]  /*31600*/  IMAD R3, R2, R5, R7 ;  /* 0x0000000502037224 */ /* 0x000fca00078e0207 */
[----:B------:R-:W-:Y:S01]  /*31610*/  ISETP.GT.AND P6, PT, R3, R0, PT ;  /* 0x000000000300720c */ /* 0x000fe20003fc4270 */
[----:B------:R-:W-:-:S12]  /*31620*/  BRA.DIV UR4, `(.L_x_3044) ;  /* 0x0000006204307947 */ /* 0x000fd8000b800000 */
[----:B------:R-:W-:-:S04]  /*31630*/  VOTE.ANY R3, PT, !P6 ;  /* 0x0000000000037806 */ /* 0x000fc800070e0100 */
[----:B------:R-:W2:Y:S02]  /*31640*/  POPC R12, R3 ;  /* 0x00000003000c7309 */ /* 0x000ea40000000000 */
[----:B--2---:R2:W3:Y:S01]  /*31650*/  SHFL.IDX PT, R25, R25, R12, 0x1f ;  /* 0x00001f0c19197589 */ /* 0x0044e200000e0000 */
[----:B------:R-:W-:-:S03]  /*31660*/  IMAD.IADD R27, R12, 0x1, R27 ;  /* 0x000000010c1b7824 */ /* 0x000fc600078e021b */
[----:B------:R2:W4:Y:S04]  /*31670*/  SHFL.IDX PT, R4, R4, R12, 0x1f ;  /* 0x00001f0c04047589 */ /* 0x00052800000e0000 */
.L_x_3257:
[----:B------:R-:W-:-:S13]  /*31680*/  ISETP.NE.AND P0, PT, R3, RZ, PT ;  /* 0x000000ff0300720c */ /* 0x000fda0003f05270 */
[----:B------:R-:W-:Y:S05]  /*31690*/  @!P0 BRA `(.L_x_3045) ;  /* 0x0000000000108947 */ /* 0x000fea0003800000 */
[----:B------:R-:W-:Y:S01]  /*316a0*/  UMOV UR4, 0xffffffff ;  /* 0xffffffff00047882 */ /* 0x000fe20000000000 */
[----:B--2---:R-:W-:Y:S02]  /*316b0*/  VIADD R12, R12, 0xffffffff ;  /* 0xffffffff0c0c7836 */ /* 0x004fe40000000000 */
[----:B------:R-:W-:Y:S05]  /*316c0*/  BRA.DIV UR4, `(.L_x_3046) ;  /* 0x0000006204647947 */ /* 0x000fea000b800000 */
[----:B------:R2:W0:Y:S02]  /*316d0*/  SHFL.IDX PT, R6, R2, R12, 0x1f ;  /* 0x00001f0c02067589 */ /* 0x00042400000e0000 */
.L_x_3045:
[----:B----4-:R-:W-:Y:S01]  /*316e0*/  ISETP.NE.AND P0, PT, R4, 0x1, PT ;  /* 0x000000010400780c */ /* 0x010fe20003f05270 */
[----:B0-----:R-:W-:-:S05]  /*316f0*/  IMAD R24, R6, R5, R7 ;  /* 0x0000000506187224 */ /* 0x001fca00078e0207 */
[----:B------:R-:W-:-:S07]  /*31700*/  IADD3 R0, R0, -R24, RZ ;  /* 0x8000001800007210 */ /* 0x000fce0007ffe0ff */
[----:B------:R-:W-:Y:S05]  /*31710*/  @!P0 BRA `(.L_x_3047) ;  /* 0x0000000000dc8947 */ /* 0x000fea0003800000 */
[-C--:B---3--:R-:W-:Y:S02]  /*31720*/  IABS R5, R25.reuse ;  /* 0x0000001900057213 */ /* 0x088fe40000000000 */
[----:B------:R-:W-:Y:S02]  /*31730*/  IABS R6, R4 ;  /* 0x0000000400067213 */ /* 0x000fe40000000000 */
[----:B------:R-:W0:Y:S08]  /*31740*/  I2F.RP R7, R5 ;  /* 0x0000000500077306 */ /* 0x000e300000209400 */
[----:B------:R-:W3:Y:S08]  /*31750*/  I2F.RP R8, R6 ;  /* 0x0000000600087306 */ /* 0x000ef00000209400 */
[----:B0-----:R-:W1:Y:S08]  /*31760*/  MUFU.RCP R7, R7 ;  /* 0x0000000700077308 */ /* 0x001e700000001000 */
[----:B---3--:R-:W-:Y:S01]  /*31770*/  MUFU.RCP R8, R8 ;  /* 0x0000000800087308 */ /* 0x008fe20000001000 */
[----:B-12---:R-:W-:Y:S01]  /*31780*/  VIADD R2, R7, 0xffffffe ;  /* 0x0ffffffe07027836 */ /* 0x006fe20000000000 */
[----:B------:R-:W-:-:S06]  /*31790*/  IABS R7, R25 ;  /* 0x0000001900077213 */ /* 0x000fcc0000000000 */
[----:B------:R0:W1:Y:S02]  /*317a0*/  F2I.FTZ.U32.TRUNC.NTZ R3, R2 ;  /* 0x0000000200037305 */ /* 0x000064000021f000 */
[----:B0-----:R-:W-:Y:S02]  /*317b0*/  IMAD.MOV.U32 R2, RZ, RZ, RZ ;  /* 0x000000ffff027224 */ /* 0x001fe400078e00ff */
[----:B-1----:R-:W-:-:S04]  /*317c0*/  IMAD.MOV R10, RZ, RZ, -R3 ;  /* 0x000000ffff0a7224 */ /* 0x002fc800078e0a03 */
[----:B------:R-:W-:-:S04]  /*317d0*/  IMAD R9, R10, R5, RZ ;  /* 0x000000050a097224 */ /* 0x000fc800078e02ff */
[----:B------:R-:W-:Y:S01]  /*317e0*/  IMAD.HI.U32 R3, R3, R9, R2 ;  /* 0x0000000903037227 */ /* 0x000fe200078e0002 */
[----:B------:R-:W-:Y:S02]  /*317f0*/  IABS R2, R0 ;  /* 0x0000000000027213 */ /* 0x000fe40000000000 */
[----:B------:R-:W-:-:S03]  /*31800*/  IADD3 R9, RZ, -R7, RZ ;  /* 0x80000007ff097210 */ /* 0x000fc60007ffe0ff */
[----:B------:R-:W-:-:S04]  /*31810*/  IMAD.HI.U32 R7, R3, R2, RZ ;  /* 0x0000000203077227 */ /* 0x000fc800078e00ff */
[----:B------:R-:W-:Y:S02]  /*31820*/  IMAD R2, R7, R9, R2 ;  /* 0x0000000907027224 */ /* 0x000fe400078e0202 */
[----:B------:R-:W-:-:S03]  /*31830*/  VIADD R3, R8, 0xffffffe ;  /* 0x0ffffffe08037836 */ /* 0x000fc60000000000 */
[----:B------:R-:W-:-:S03]  /*31840*/  ISETP.GT.U32.AND P1, PT, R5, R2, PT ;  /* 0x000000020500720c */ /* 0x000fc60003f24070 */
[----:B------:R-:W0:Y:S10]  /*31850*/  F2I.FTZ.U32.TRUNC.NTZ R3, R3 ;  /* 0x0000000300037305 */ /* 0x000e34000021f000 */
[----:B------:R-:W-:-:S02]  /*31860*/  @!P1 IMAD.IADD R2, R2, 0x1, -R5 ;  /* 0x0000000102029824 */ /* 0x000fc400078e0a05 */
[----:B------:R-:W-:Y:S01]  /*31870*/  @!P1 VIADD R7, R7, 0x1 ;  /* 0x0000000107079836 */ /* 0x000fe20000000000 */
[----:B------:R-:W-:Y:S02]  /*31880*/  ISETP.NE.AND P1, PT, R25, RZ, PT ;  /* 0x000000ff1900720c */ /* 0x000fe40003f25270 */
[----:B------:R-:W-:Y:S01]  /*31890*/  ISETP.GE.U32.AND P0, PT, R2, R5, PT ;  /* 0x000000050200720c */ /* 0x000fe20003f06070 */
[----:B0-----:R-:W-:Y:S01]  /*318a0*/  IMAD.MOV R5, RZ, RZ, -R3 ;  /* 0x000000ffff057224 */ /* 0x001fe200078e0a03 */
[----:B------:R-:W-:-:S03]  /*318b0*/  MOV R2, RZ ;  /* 0x000000ff00027202 */ /* 0x000fc60000000f00 */
[----:B------:R-:W-:-:S04]  /*318c0*/  IMAD R5, R5, R6, RZ ;  /* 0x0000000605057224 */ /* 0x000fc800078e02ff */
[----:B------:R-:W-:Y:S01]  /*318d0*/  IMAD.HI.U32 R5, R3, R5, R2 ;  /* 0x0000000503057227 */ /* 0x000fe200078e0002 */
[----:B------:R-:W-:Y:S02]  /*318e0*/  LOP3.LUT R2, R0, R25, RZ, 0x3c, !PT ;  /* 0x0000001900027212 */ /* 0x000fe400078e3cff */
[----:B------:R-:W-:Y:S01]  /*318f0*/  IABS R3, R4 ;  /* 0x0000000400037213 */ /* 0x000fe20000000000 */
[----:B------:R-:W-:Y:S01]  /*31900*/  @P0 VIADD R7, R7, 0x1 ;  /* 0x0000000107070836 */ /* 0x000fe20000000000 */
[----:B------:R-:W-:Y:S02]  /*31910*/  ISETP.GE.AND P2, PT, R2, RZ, PT ;  /* 0x000000ff0200720c */ /* 0x000fe40003f46270 */
[----:B------:R-:W-:-:S11]  /*31920*/  IADD3 R3, RZ, -R3, RZ ;  /* 0x80000003ff037210 */ /* 0x000fd60007ffe0ff */
[----:B------:R-:W-:Y:S01]  /*31930*/  @!P2 IMAD.MOV R7, RZ, RZ, -R7 ;  /* 0x000000ffff07a224 */ /* 0x000fe200078e0a07 */
[----:B------:R-:W-:-:S04]  /*31940*/  @!P1 LOP3.LUT R7, RZ, R25, RZ, 0x33, !PT ;  /* 0x00000019ff079212 */ /* 0x000fc800078e33ff */
[----:B------:R-:W-:-:S05]  /*31950*/  IABS R2, R7 ;  /* 0x0000000700027213 */ /* 0x000fca0000000000 */
        /* <DEDUP_REMOVED lines=9> */
[----:B------:R-:W-:-:S05]  /*319f0*/  @P0 VIADD R5, R5, 0x1 ;  /* 0x0000000105050836 */ /* 0x000fca0000000000 */
[----:B------:R-:W-:Y:S02]  /*31a00*/  @!P2 IADD3 R5, -R5, RZ, RZ ;  /* 0x000000ff0505a210 */ /* 0x000fe40007ffe1ff */
[----:B------:R-:W-:-:S05]  /*31a10*/  @!P1 LOP3.LUT R5, RZ, R4, RZ, 0x33, !PT ;  /* 0x00000004ff059212 */ /* 0x000fca00078e33ff */
[--C-:B------:R-:W-:Y:S02]  /*31a20*/  IMAD.MOV R2, RZ, RZ, -R5.reuse ;  /* 0x000000ffff027224 */ /* 0x100fe400078e0a05 */
[C---:B------:R-:W-:Y:S02]  /*31a30*/  IMAD R5, R4.reuse, 0x1000000, R5 ;  /* 0x0100000004057824 */ /* 0x040fe400078e0205 */
[--C-:B------:R-:W-:Y:S02]  /*31a40*/  IMAD R4, R4, R2, R7.reuse ;  /* 0x0000000204047224 */ /* 0x100fe400078e0207 */
[----:B------:R-:W-:-:S03]  /*31a50*/  IMAD.MOV R2, RZ, RZ, -R7 ;  /* 0x000000ffff027224 */ /* 0x000fc600078e0a07 */
[----:B------:R-:W-:Y:S01]  /*31a60*/  LEA R26, R4, R5, 0x10 ;  /* 0x00000005041a7211 */ /* 0x000fe200078e80ff */
[----:B------:R-:W-:Y:S01]  /*31a70*/  IMAD R2, R25, R2, R0 ;  /* 0x0000000219027224 */ /* 0x000fe200078e0200 */
[----:B------:R-:W-:Y:S06]  /*31a80*/  BRA `(.L_x_3048) ;  /* 0x0000000000f47947 */ /* 0x000fec0003800000 */
.L_x_3047:
[----:B-12---:R-:W0:Y:S01]  /*31a90*/  LDC.64 R2, c[0x0][0xc90] ;  /* 0x00032400ff027b82 */ /* 0x006e220000000a00 */
[----:B------:R-:W-:Y:S01]  /*31aa0*/  ULDC.64 UR4, c[0x0][0x208] ;  /* 0x0000820000047ab9 */ /* 0x000fe20000000a00 */
[----:B0-----:R-:W-:-:S05]  /*31ab0*/  IMAD.WIDE R2, R27, 0x4, R2 ;  /* 0x000000041b027825 */ /* 0x001fca00078e0202 */
[----:B------:R0:W3:Y:S02]  /*31ac0*/  LDG.E R6, desc[UR4][R2.64] ;  /* 0x0000000402067981 */ /* 0x0000e4000c1e1900 */
[----:B0-----:R-:W-:Y:S02]  /*31ad0*/  IMAD.MOV.U32 R2, RZ, RZ, RZ ;  /* 0x000000ffff027224 */ /* 0x001fe400078e00ff */
[----:B---3--:R-:W-:-:S05]  /*31ae0*/  IMAD R7, R25, R6, RZ ;  /* 0x0000000619077224 */ /* 0x008fca00078e02ff */
        /* <DEDUP_REMOVED lines=35> */
[----:B0-----:R-:W-:-:S05]  /*31d20*/  IADD3 R7, RZ, -R3, RZ ;  /* 0x80000003ff077210 */ /* 0x001fca0007ffe0ff */
[----:B------:R-:W-:-:S04]  /*31d30*/  IMAD R7, R7, R6, RZ ;  /* 0x0000000607077224 */ /* 0x000fc800078e02ff */
[----:B------:R-:W-:Y:S01]  /*31d40*/  IMAD.HI.U32 R2, R3, R7, R2 ;  /* 0x0000000703027227 */ /* 0x000fe200078e0002 */
[----:B------:R-:W-:-:S03]  /*31d50*/  IABS R7, R0 ;  /* 0x0000000000077213 */ /* 0x000fc60000000000 */
[----:B------:R-:W-:Y:S02]  /*31d60*/  IMAD.MOV R3, RZ, RZ, -R8 ;  /* 0x000000ffff037224 */ /* 0x000fe400078e0a08 */
[----:B------:R-:W-:-:S04]  /*31d70*/  IMAD.HI.U32 R2, R2, R7, RZ ;  /* 0x0000000702027227 */ /* 0x000fc800078e00ff */
[----:B------:R-:W-:-:S05]  /*31d80*/  IMAD R3, R2, R3, R7 ;  /* 0x0000000302037224 */ /* 0x000fca00078e0207 */
[----:B------:R-:W-:-:S13]  /*31d90*/  ISETP.GT.U32.AND P1, PT, R6, R3, PT ;  /* 0x000000030600720c */ /* 0x000fda0003f24070 */
[----:B------:R-:W-:Y:S01]  /*31da0*/  @!P1 IMAD.IADD R3, R3, 0x1, -R6 ;  /* 0x0000000103039824 */ /* 0x000fe200078e0a06 */
[----:B------:R-:W-:Y:S02]  /*31db0*/  @!P1 IADD3 R2, R2, 0x1, RZ ;  /* 0x0000000102029810 */ /* 0x000fe40007ffe0ff */
        /* <DEDUP_REMOVED lines=10> */
.L_x_3048:
[----:B------:R-:W-:-:S04]  /*31e60*/  LOP3.LUT R2, RZ, R2, RZ, 0x33, !PT ;  /* 0x00000002ff027212 */ /* 0x000fc800078e33ff */
[----:B------:R-:W-:Y:S01]  /*31e70*/  IADD3 R25, R25, R2, RZ ;  /* 0x0000000219197210 */ /* 0x000fe20007ffe0ff */
[----:B------:R-:W-:Y:S06]  /*31e80*/  BRA `(.L_x_3049) ;  /* 0x00000000001c7947 */ /* 0x000fec0003800000 */
.L_x_3041:
[----:B------:R-:W-:Y:S01]  /*31e90*/  UMOV UR4, URZ ;  /* 0x0000003f00047c82 */ /* 0x000fe20008000000 */
[----:B------:R-:W-:Y:S01]  /*31ea0*/  UMOV UR5, URZ ;  /* 0x0000003f00057c82 */ /* 0x000fe20008000000 */
[----:B------:R-:W-:Y:S01]  /*31eb0*/  ULDC UR6, c[0x0][0xc3c] ;  /* 0x00030f0000067ab9 */ /* 0x000fe20000000800 */
[----:B------:R-:W-:Y:S01]  /*31ec0*/  IMAD.MOV.U32 R24, RZ, RZ, R0 ;  /* 0x000000ffff187224 */ /* 0x000fe200078e0000 */
[----:B------:R-:W-:Y:S01]  /*31ed0*/  MOV R27, UR6 ;  /* 0x00000006001b7c02 */ /* 0x000fe20008000f00 */
[----:B------:R-:W-:Y:S02]  /*31ee0*/  IMAD.U32 R25, RZ, RZ, UR4 ;  /* 0x00000004ff197e24 */ /* 0x000fe4000f8e00ff */
[----:B------:R-:W-:-:S07]  /*31ef0*/  IMAD.U32 R26, RZ, RZ, UR5 ;  /* 0x00000005ff1a7e24 */ /* 0x000fce000f8e00ff */
.L_x_3049:
[----:B------:R-:W1:Y:S01]  /*31f00*/  S2R R0, SR_TID.X ;  /* 0x0000000000007919 */ /* 0x000e620000002100 */
[----:B------:R-:W-:Y:S05]  /*31f10*/  WARPSYNC.ALL ;  /* 0x0000000000007948 */ /* 0x000fea0003800000 */
[----:B------:R-:W-:Y:S01]  /*31f20*/  BAR.SYNC.DEFER_BLOCKING 0x4, 0x180 ;  /* 0x0106000000007b1d */ /* 0x000fe20000010000 */
[----:B-1----:R-:W-:-:S04]  /*31f30*/  LOP3.LUT R0, R0, 0x1f, RZ, 0xc0, !PT ;  /* 0x0000001f00007812 */ /* 0x002fc800078ec0ff */
[----:B------:R-:W-:-:S13]  /*31f40*/  ISETP.NE.AND P0, PT, R0, RZ, PT ;  /* 0x000000ff0000720c */ /* 0x000fda0003f05270 */
[----:B------:R-:W1:Y:S01]  /*31f50*/  @!P0 S2R R3, SR_CgaCtaId ;  /* 0x0000000000038919 */ /* 0x000e620000008800 */
[----:B------:R-:W-:-:S04]  /*31f60*/  @!P0 MOV R0, 0x400 ;  /* 0x0000040000008802 */ /* 0x000fc80000000f00 */
[----:B-1----:R-:W-:-:S05]  /*31f70*/  @!P0 LEA R16, R3, R0, 0x18 ;  /* 0x0000000003108211 */ /* 0x002fca00078ec0ff */
[----:B------:R3:W-:Y:S01]  /*31f80*/  @!P0 STS.128 [R16+0x388d0], R24 ;  /* 0x0388d01810008388 */ /* 0x0007e20000000c00 */
[----:B------:R-:W-:Y:S06]  /*31f90*/  BAR.ARV 0x5, 0x180 ;  /* 0x0146000000007b1d */ /* 0x000fec0000002000 */
.L_x_3038:
[----:B------:R-:W-:Y:S02]  /*31fa0*/  ULDC UR4, c[0x0][0xc3c] ;  /* 0x00030f0000047ab9 */ /* 0x000fe40000000800 */
[----:B--2---:R-:W-:-:S13]  /*31fb0*/  ISETP.GE.AND P0, PT, R27, UR4, PT ;  /* 0x000000041b007c0c */ /* 0x004fda000bf06270 */
[----:B------:R-:W-:Y:S05]  /*31fc0*/  @!P0 BRA `(.L_x_3050) ;  /* 0xffffff90004c8947 */ /* 0x000fea000383ffff */
[----:B------:R-:W-:Y:S05]  /*31fd0*/  BSYNC B8 ;  /* 0x0000000000087941 */ /* 0x000fea0003800000 */
.L_x_2937:
[----:B------:R-:W2:Y:S01]  /*31fe0*/  LDL.LU R0, [R1+0x2c] ;  /* 0x00002c0001007983 */ /* 0x000ea20000300800 */
[----:B------:R-:W-:Y:S01]  /*31ff0*/  BSSY B0, `(.L_x_3051) ;  /* 0x000000b000007945 */ /* 0x000fe20003800000 */
[----:B------:R-:W4:Y:S01]  /*32000*/  S2R R5, SR_CgaCtaId ;  /* 0x0000000000057919 */ /* 0x000f220000008800 */
[----:B--2---:R-:W-:-:S05]  /*32010*/  VIADD R0, R0, 0x1 ;  /* 0x0000000100007836 */ /* 0x004fca0000000000 */
        /* <DEDUP_REMOVED lines=8> */
.L_x_3260:
[----:B------:R-:W-:Y:S05]  /*320a0*/  BSYNC B0 ;  /* 0x0000000000007941 */ /* 0x000fea0003800000 */
.L_x_3051:
[----:B------:R-:W-:-:S03]  /*320b0*/  UMOV UR4, 0xffffffff ;  /* 0xffffffff00047882 */ /* 0x000fc60000000000 */
[----:B------:R-:W-:Y:S05]  /*320c0*/  BRA.DIV UR4, `(.L_x_3053) ;  /* 0x0000005a04207947 */ /* 0x000fea000b800000 */
[----:B-1----:R-:W1:Y:S02]  /*320d0*/  S2R R0, SR_TID.X ;  /* 0x0000000000007919 */ /* 0x002e640000002100 */
[----:B-1----:R-:W-:-:S04]  /*320e0*/  SHF.R.U32.HI R0, RZ, 0x5, R0 ;  /* 0x00000005ff007819 */ /* 0x002fc80000011600 */
[----:B------:R-:W-:-:S05]  /*320f0*/  LOP3.LUT R0, R0, 0x3, RZ, 0xc0, !PT ;  /* 0x0000000300007812 */ /* 0x000fca00078ec0ff */
[----:B------:R1:W2:Y:S02]  /*32100*/  SHFL.IDX PT, R14, R0, RZ, 0x1f ;  /* 0x00001fff000e7589 */ /* 0x0002a400000e0000 */
.L_x_3263:
[----:B--2---:R-:W-:-:S13]  /*32110*/  ISETP.NE.AND P0, PT, R14, RZ, PT ;  /* 0x000000ff0e00720c */ /* 0x004fda0003f05270 */
[----:B------:R-:W-:Y:S05]  /*32120*/  @P0 BRA `(.L_x_2649) ;  /* 0x0000000000880947 */ /* 0x000fea0003800000 */
[----:B------:R-:W-:-:S03]  /*32130*/  UMOV UR4, 0xffffffff ;  /* 0xffffffff00047882 */ /* 0x000fc60000000000 */
[----:B------:R-:W-:Y:S05]  /*32140*/  BRA.DIV UR4, `(.L_x_3054) ;  /* 0x0000005a04347947 */ /* 0x000fea000b800000 */
[----:B------:R-:W-:-:S13]  /*32150*/  ELECT P6, URZ, PT ;  /* 0x00000000003f782f */ /* 0x000fda00038c0000 */
.L_x_3266:
[----:B------:R-:W-:Y:S05]  /*32160*/  @!P6 BRA `(.L_x_2649) ;  /* 0x000000000078e947 */ /* 0x000fea0003800000 */
[----:B------:R-:W-:-:S06]  /*32170*/  ULOP3.LUT UR4, UR60, 0x2, URZ, 0xfc, !UPT ;  /* 0x000000023c047892 */ /* 0x000fcc000f8efc3f */
[----:B-1----:R-:W-:-:S05]  /*32180*/  IMAD.U32 R0, RZ, RZ, UR4 ;  /* 0x00000004ff007e24 */ /* 0x002fca000f8e00ff */
[----:B------:R-:W-:-:S13]  /*32190*/  ISETP.NE.AND P0, PT, R0, 0x3, PT ;  /* 0x000000030000780c */ /* 0x000fda0003f05270 */
[----:B------:R-:W-:Y:S05]  /*321a0*/  @!P0 BRA `(.L_x_3055) ;  /* 0x0000000000048947 */ /* 0x000fea0003800000 */
[----:B------:R-:W-:Y:S01]  /*321b0*/  BPT.TRAP 0x1 ;  /* 0x000000040000795c */ /* 0x000fe20000300000 */
.L_x_3055:
[C---:B------:R-:W-:Y:S01]  /*321c0*/  LEA R3, R23.reuse, R5, 0x3 ;  /* 0x0000000517037211 */ /* 0x040fe200078e18ff */
[----:B------:R-:W-:Y:S01]  /*321d0*/  VIADD R23, R23, 0x1 ;  /* 0x0000000117177836 */ /* 0x000fe20000000000 */
[----:B------:R-:W-:-:S04]  /*321e0*/  SHF.L.U32 R2, R29, 0x1f, RZ ;  /* 0x0000001f1d027819 */ /* 0x000fc800000006ff */
[----:B------:R-:W1:Y:S01]  /*321f0*/  SYNCS.PHASECHK.TRANS64.TRYWAIT P1, [R3+URZ+0x38840], R2 ;  /* 0x03884002030075a7 */ /* 0x000e62000802017f */
[----:B------:R-:W-:-:S04]  /*32200*/  ISETP.NE.AND P2, PT, R23, 0x2, PT ;  /* 0x000000021700780c */ /* 0x000fc80003f45270 */
[----:B------:R-:W-:Y:S01]  /*32210*/  SEL R0, RZ, 0x1, P2 ;  /* 0x00000001ff007807 */ /* 0x000fe20001000000 */
[----:B-1----:R-:W-:Y:S08]  /*32220*/  @!P1 BRA `(.L_x_3056) ;  /* 0x00000058001c9947 */ /* 0x002ff00003800000 */
.L_x_3267:
[----:B------:R-:W-:Y:S02]  /*32230*/  SEL R23, R23, RZ, P2 ;  /* 0x000000ff17177207 */ /* 0x000fe40001000000 */
[----:B------:R-:W-:Y:S01]  /*32240*/  LOP3.LUT R0, R29, R0, RZ, 0x3c, !PT ;  /* 0x000000001d007212 */ /* 0x000fe200078e3cff */
[----:B------:R-:W-:Y:S06]  /*32250*/  @!P0 BRA `(.L_x_3057) ;  /* 0x0000000000048947 */ /* 0x000fec0003800000 */
[----:B------:R-:W-:Y:S01]  /*32260*/  BPT.TRAP 0x1 ;  /* 0x000000040000795c */ /* 0x000fe20000300000 */
.L_x_3057:
[----:B------:R-:W-:Y:S01]  /*32270*/  IMAD R23, R23, 0x8, R5 ;  /* 0x0000000817177824 */ /* 0x000fe200078e0205 */
[----:B------:R-:W-:-:S04]  /*32280*/  SHF.L.U32 R0, R0, 0x1f, RZ ;  /* 0x0000001f00007819 */ /* 0x000fc800000006ff */
[----:B------:R-:W2:Y:S02]  /*32290*/  SYNCS.PHASECHK.TRANS64.TRYWAIT P1, [R23+URZ+0x38840], R0 ;  /* 0x03884000170075a7 */ /* 0x000ea4000802017f */
[----:B--2---:R-:W-:Y:S05]  /*322a0*/  @!P1 BRA `(.L_x_3058) ;  /* 0x0000005800109947 */ /* 0x004fea0003800000 */
.L_x_3268:
[----:B------:R-:W-:Y:S05]  /*322b0*/  @!P0 BRA `(.L_x_3059) ;  /* 0x0000000000048947 */ /* 0x000fea0003800000 */
[----:B------:R-:W-:Y:S01]  /*322c0*/  BPT.TRAP 0x1 ;  /* 0x000000040000795c */ /* 0x000fe20000300000 */
.L_x_3059:
[----:B------:R-:W4:Y:S02]  /*322d0*/  SYNCS.PHASECHK.TRANS64.TRYWAIT P1, [R3+URZ+0x38860], R2 ;  /* 0x03886002030075a7 */ /* 0x000f24000802017f */
[----:B----4-:R-:W-:Y:S05]  /*322e0*/  @!P1 BRA `(.L_x_3060) ;  /* 0x0000005800149947 */ /* 0x010fea0003800000 */
.L_x_3269:
[----:B------:R-:W-:Y:S05]  /*322f0*/  @!P0 BRA `(.L_x_3061) ;  /* 0x0000000000048947 */ /* 0x000fea0003800000 */
[----:B------:R-:W-:Y:S01]  /*32300*/  BPT.TRAP 0x1 ;  /* 0x000000040000795c */ /* 0x000fe20000300000 */
.L_x_3061:
[----:B------:R0:W0:Y:S02]  /*32310*/  SYNCS.PHASECHK.TRANS64.TRYWAIT P0, [R23+URZ+0x38860], R0 ;  /* 0x03886000170075a7 */ /* 0x000024000800017f */
[----:B0-----:R-:W-:Y:S05]  /*32320*/  @!P0 NANOSLEEP.SYNCS 0x989680 ;  /* 0x009896800000895d */ /* 0x001fea0003900000 */
[----:B------:R-:W0:Y:S02]  /*32330*/  @!P0 SYNCS.PHASECHK.TRANS64 P0, [R23+URZ+0x38860], R0 ;  /* 0x03886000170085a7 */ /* 0x000e24000800007f */
[----:B0-----:R-:W-:Y:S05]  /*32340*/  @!P0 BRA `(.L_x_3061) ;  /* 0xfffffffc00f08947 */ /* 0x001fea000383ffff */
.L_x_2649:
[----:B------:R-:W-:Y:S05]  /*32350*/  BSYNC B9 ;  /* 0x0000000000097941 */ /* 0x000fea0003800000 */
.L_x_2646:
[----:B------:R-:W-:Y:S05]  /*32360*/  EXIT ;  /* 0x000000000000794d */ /* 0x000fea0003800000 */
.L_x_2671:
[----:B0-----:R0:W1:Y:S02]  /*32370*/  SYNCS.PHASECHK.TRANS64.TRYWAIT P6, [R88+URZ+0x38890], R89 ;  /* 0x03889059580075a7 */ /* 0x00106400080c017f */
[----:B-1----:R-:W-:Y:S05]  /*32380*/  @!P6 NANOSLEEP.SYNCS 0x989680 ;  /* 0x009896800000e95d */ /* 0x002fea0003900000 */
[----:B------:R-:W1:Y:S02]  /*32390*/  @!P6 SYNCS.PHASECHK.TRANS64 P6, [R88+URZ+0x38890], R89 ;  /* 0x038890595800e5a7 */ /* 0x000e6400080c007f */
[----:B-1----:R-:W-:Y:S05]  /*323a0*/  @!P6 BRA `(.L_x_2671) ;  /* 0xfffffffc00f0e947 */ /* 0x002fea000383ffff */
[----:B------:R-:W-:Y:S05]  /*323b0*/  BRA `(.L_x_3062) ;  /* 0xfffffd1c00e07947 */ /* 0x000fea000383ffff */
.L_x_2672:
        /* <DEDUP_REMOVED lines=8> */
.L_x_3064:
[----:B------:R-:W-:Y:S05]  /*32440*/  BSYNC B1 ;  /* 0x0000000000017941 */ /* 0x000fea0003800000 */
.L_x_3063:
[----:B------:R-:W-:Y:S01]  /*32450*/  MOV R13, R119 ;  /* 0x00000077000d7202 */ /* 0x000fe20000000f00 */
[----:B------:R-:W-:Y:S02]  /*32460*/  IMAD.MOV.U32 R12, RZ, RZ, RZ ;  /* 0x000000ffff0c7224 */ /* 0x000fe400078e00ff */
[----:B------:R-:W-:Y:S02]  /*32470*/  IMAD.MOV.U32 R11, RZ, RZ, 0x181f ;  /* 0x0000181fff0b7424 */ /* 0x000fe400078e00ff */
[----:B------:R-:W-:Y:S02]  /*32480*/  IMAD.MOV.U32 R15, RZ, RZ, -0x1 ;  /* 0xffffffffff0f7424 */ /* 0x000fe400078e00ff */
[----:B------:R-:W-:-:S07]  /*32490*/  IMAD.MOV.U32 R80, RZ, RZ, R14 ;  /* 0x000000ffff507224 */ /* 0x000fce00078e000e */
[----:B------:R-:W-:Y:S05]  /*324a0*/  WARPSYNC.COLLECTIVE R15, `(.L_x_3065) ;  /* 0x000000000f087348 */ /* 0x000fea0003c00000 */
[----:B------:R0:W1:Y:S02]  /*324b0*/  SHFL.IDX P6, R14, R13, R12, R11 ;  /* 0x0000000c0d0e7389 */ /* 0x00006400000c000b */
[----:B01----:R-:W-:Y:S01]  /*324c0*/  ENDCOLLECTIVE ;  /* 0x000000000000791b */ /* 0x003fe20003800000 */
.L_x_3065:
[----:B------:R-:W-:Y:S01]  /*324d0*/  MOV R11, R14 ;  /* 0x0000000e000b7202 */ /* 0x000fe20000000f00 */
[----:B------:R-:W-:Y:S06]  /*324e0*/  BRA `(.L_x_3066) ;  /* 0xfffffd1c00a87947 */ /* 0x000fec000383ffff */
.L_x_2689:
[----:B------:R-:W-:Y:S01]  /*324f0*/  BSSY B1, `(.L_x_3067) ;  /* 0x0000008000017945 */ /* 0x000fe20003800000 */
[----:B0---4-:R-:W-:Y:S01]  /*32500*/  IMAD.MOV.U32 R13, RZ, RZ, R118 ;  /* 0x000000ffff0d7224 */ /* 0x011fe200078e0076 */
[----:B------:R-:W-:Y:S01]  /*32510*/  MOV R15, 0xffffffff ;  /* 0xffffffff000f7802 */ /* 0x000fe20000000f00 */
[----:B------:R-:W-:Y:S02]  /*32520*/  IMAD.MOV.U32 R12, RZ, RZ, 0x1 ;  /* 0x00000001ff0c7424 */ /* 0x000fe400078e00ff */
[----:B---3--:R-:W-:-:S07]  /*32530*/  IMAD.MOV.U32 R11, RZ, RZ, 0x181f ;  /* 0x0000181fff0b7424 */ /* 0x008fce00078e00ff */
[----:B-12---:R-:W-:Y:S05]  /*32540*/  WARPSYNC.COLLECTIVE R15, `(.L_x_3068) ;  /* 0x000000000f087348 */ /* 0x006fea0003c00000 */
[----:B------:R0:W3:Y:S02]  /*32550*/  SHFL.IDX P6, R14, R13, R12, R11 ;  /* 0x0000000c0d0e7389 */ /* 0x0000e400000c000b */
[----:B0123--:R-:W-:Y:S01]  /*32560*/  ENDCOLLECTIVE ;  /* 0x000000000000791b */ /* 0x00ffe20003800000 */
.L_x_3068:
[----:B------:R-:W-:Y:S05]  /*32570*/  BSYNC B1 ;  /* 0x0000000000017941 */ /* 0x000fea0003800000 */
.L_x_3067:
        /* <DEDUP_REMOVED lines=8> */
.L_x_3069:
[----:B------:R-:W-:Y:S01]  /*32600*/  IMAD.MOV.U32 R11, RZ, RZ, R14 ;  /* 0x000000ffff0b7224 */ /* 0x000fe200078e000e */
[----:B------:R-:W-:Y:S06]  /*32610*/  BRA `(.L_x_3070) ;  /* 0xfffffd2800e47947 */ /* 0x000fec000383ffff */
.L_x_2706:
[----:B------:R-:W-:Y:S01]  /*32620*/  BSSY B1, `(.L_x_3071) ;  /* 0x0000008000017945 */ /* 0x000fe20003800000 */
[----:B0---4-:R-:W-:Y:S01]  /*32630*/  IMAD.MOV.U32 R13, RZ, RZ, R118 ;  /* 0x000000ffff0d7224 */ /* 0x011fe200078e0076 */
[----:B------:R-:W-:Y:S01]  /*32640*/  MOV R12, 0x2 ;  /* 0x00000002000c7802 */ /* 0x000fe20000000f00 */
[----:B------:R-:W-:Y:S02]  /*32650*/  IMAD.MOV.U32 R11, RZ, RZ, 0x181f ;  /* 0x0000181fff0b7424 */ /* 0x000fe400078e00ff */
[----:B------:R-:W-:-:S07]  /*32660*/  IMAD.MOV.U32 R15, RZ, RZ, -0x1 ;  /* 0xffffffffff0f7424 */ /* 0x000fce00078e00ff */
[----:B-123--:R-:W-:Y:S05]  /*32670*/  WARPSYNC.COLLECTIVE R15, `(.L_x_3072) ;  /* 0x000000000f087348 */ /* 0x00efea0003c00000 */
[----:B------:R0:W4:Y:S02]  /*32680*/  SHFL.IDX P6, R14, R13, R12, R11 ;  /* 0x0000000c0d0e7389 */ /* 0x00012400000c000b */
[----:B01234-:R-:W-:Y:S01]  /*32690*/  ENDCOLLECTIVE ;  /* 0x000000000000791b */ /* 0x01ffe20003800000 */
.L_x_3072:
[----:B------:R-:W-:Y:S05]  /*326a0*/  BSYNC B1 ;  /* 0x0000000000017941 */ /* 0x000fea0003800000 */
.L_x_3071:
[----:B------:R-:W-:Y:S01]  /*326b0*/  MOV R13, R119 ;  /* 0x00000077000d7202 */ /* 0x000fe20000000f00 */
[----:B------:R-:W-:Y:S02]  /*326c0*/  IMAD.MOV.U32 R12, RZ, RZ, 0x2 ;  /* 0x00000002ff0c7424 */ /* 0x000fe400078e00ff */
[----:B------:R-:W-:Y:S02]  /*326d0*/  IMAD.MOV.U32 R11, RZ, RZ, 0x181f ;  /* 0x0000181fff0b7424 */ /* 0x000fe400078e00ff */
[----:B------:R-:W-:Y:S02]  /*326e0*/  IMAD.MOV.U32 R15, RZ, RZ, -0x1 ;  /* 0xffffffffff0f7424 */ /* 0x000fe400078e00ff */
[----:B------:R-:W-:-:S07]  /*326f0*/  IMAD.MOV.U32 R118, RZ, RZ, R14 ;  /* 0x000000ffff767224 */ /* 0x000fce00078e000e */
[----:B------:R-:W-:Y:S05]  /*32700*/  WARPSYNC.COLLECTIVE R15, `(.L_x_3073) ;  /* 0x000000000f087348 */ /* 0x000fea0003c00000 */
[----:B------:R0:W1:Y:S02]  /*32710*/  SHFL.IDX P6, R14, R13, R12, R11 ;  /* 0x0000000c0d0e7389 */ /* 0x00006400000c000b */
[----:B01----:R-:W-:Y:S01]  /*32720*/  ENDCOLLECTIVE ;  /* 0x000000000000791b */ /* 0x003fe20003800000 */
.L_x_3073:
[----:B------:R-:W-:Y:S01]  /*32730*/  MOV R119, R14 ;  /* 0x0000000e00777202 */ /* 0x000fe20000000f00 */
[----:B------:R-:W-:Y:S06]  /*32740*/  BRA `(.L_x_3074) ;  /* 0xfffffd3800407947 */ /* 0x000fec000383ffff */
.L_x_2730:
[----:B0-----:R0:W1:Y:S02]  /*32750*/  SYNCS.PHASECHK.TRANS64.TRYWAIT P6, [R88+URZ+0x38890], R89 ;  /* 0x03889059580075a7 */ /* 0x00106400080c017f */
[----:B-1----:R-:W-:Y:S05]  /*32760*/  @!P6 NANOSLEEP.SYNCS 0x989680 ;  /* 0x009896800000e95d */ /* 0x002fea0003900000 */
[----:B------:R-:W1:Y:S02]  /*32770*/  @!P6 SYNCS.PHASECHK.TRANS64 P6, [R88+URZ+0x38890], R89 ;  /* 0x038890595800e5a7 */ /* 0x000e6400080c007f */
[----:B-1----:R-:W-:Y:S05]  /*32780*/  @!P6 BRA `(.L_x_2730) ;  /* 0xfffffffc00f0e947 */ /* 0x002fea000383ffff */
[----:B------:R-:W-:Y:S05]  /*32790*/  BRA `(.L_x_3075) ;  /* 0xfffffd5000e47947 */ /* 0x000fea000383ffff */
.L_x_2731:
        /* <DEDUP_REMOVED lines=8> */
.L_x_3077:
[----:B------:R-:W-:Y:S05]  /*32820*/  BSYNC B1 ;  /* 0x0000000000017941 */ /* 0x000fea0003800000 */
.L_x_3076:
[----:B------:R-:W-:Y:S01]  /*32830*/  IMAD.MOV.U32 R13, RZ, RZ, R119 ;  /* 0x000000ffff0d7224 */ /* 0x000fe200078e0077 */
[----:B------:R-:W-:Y:S01]  /*32840*/  MOV R11, 0x181f ;  /* 0x0000181f000b7802 */ /* 0x000fe20000000f00 */
[----:B------:R-:W-:Y:S02]  /*32850*/  IMAD.MOV.U32 R12, RZ, RZ, RZ ;  /* 0x000000ffff0c7224 */ /* 0x000fe400078e00ff */
[----:B------:R-:W-:Y:S02]  /*32860*/  IMAD.MOV.U32 R15, RZ, RZ, -0x1 ;  /* 0xffffffffff0f7424 */ /* 0x000fe400078e00ff */
[----:B------:R-:W-:-:S07]  /*32870*/  IMAD.MOV.U32 R121, RZ, RZ, R14 ;  /* 0x000000ffff797224 */ /* 0x000fce00078e000e */
[----:B------:R-:W-:Y:S05]  /*32880*/  WARPSYNC.COLLECTIVE R15, `(.L_x_3078) ;  /* 0x000000000f087348 */ /* 0x000fea0003c00000 */
[----:B------:R0:W1:Y:S02]  /*32890*/  SHFL.IDX P6, R14, R13, R12, R11 ;  /* 0x0000000c0d0e7389 */ /* 0x00006400000c000b */
[----:B01----:R-:W-:Y:S01]  /*328a0*/  ENDCOLLECTIVE ;  /* 0x000000000000791b */ /* 0x003fe20003800000 */
.L_x_3078:
[----:B------:R-:W-:Y:S01]  /*328b0*/  IMAD.MOV.U32 R11, RZ, RZ, R14 ;  /* 0x000000ffff0b7224 */ /* 0x000fe200078e000e */
[----:B------:R-:W-:Y:S06]  /*328c0*/  BRA `(.L_x_3079) ;  /* 0xfffffd5000b47947 */ /* 0x000fec000383ffff */
.L_x_2740:
        /* <DEDUP_REMOVED lines=8> */
.L_x_3081:
[----:B------:R-:W-:Y:S05]  /*32950*/  BSYNC B1 ;  /* 0x0000000000017941 */ /* 0x000fea0003800000 */
.L_x_3080:
        /* <DEDUP_REMOVED lines=8> */
.L_x_3082:
[----:B------:R-:W-:Y:S01]  /*329e0*/  MOV R11, R14 ;  /* 0x0000000e000b7202 */ /* 0x000fe20000000f00 */
[----:B------:R-:W-:Y:S06]  /*329f0*/  BRA `(.L_x_3083) ;  /* 0xfffffd6000807947 */ /* 0x000fec000383ffff */
.L_x_2749:
[----:B------:R-:W-:Y:S01]  /*32a00*/  BSSY B1, `(.L_x_3084) ;  /* 0x0000008000017945 */ /* 0x000fe20003800000 */
[----:B0--3--:R-:W-:Y:S01]  /*32a10*/  IMAD.MOV.U32 R13, RZ, RZ, R118 ;  /* 0x000000ffff0d7224 */ /* 0x009fe200078e0076 */
[----:B------:R-:W-:Y:S01]  /*32a20*/  MOV R15, 0xffffffff ;  /* 0xffffffff000f7802 */ /* 0x000fe20000000f00 */
[----:B------:R-:W-:Y:S02]  /*32a30*/  IMAD.MOV.U32 R12, RZ, RZ, 0x2 ;  /* 0x00000002ff0c7424 */ /* 0x000fe400078e00ff */
[----:B------:R-:W-:-:S07]  /*32a40*/  IMAD.MOV.U32 R11, RZ, RZ, 0x181f ;  /* 0x0000181fff0b7424 */ /* 0x000fce00078e00ff */
[----:B-12-4-:R-:W-:Y:S05]  /*32a50*/  WARPSYNC.COLLECTIVE R15, `(.L_x_3085) ;  /* 0x000000000f087348 */ /* 0x016fea0003c00000 */
[----:B------:R0:W3:Y:S02]  /*32a60*/  SHFL.IDX P6, R14, R13, R12, R11 ;  /* 0x0000000c0d0e7389 */ /* 0x0000e400000c000b */
[----:B01234-:R-:W-:Y:S01]  /*32a70*/  ENDCOLLECTIVE ;  /* 0x000000000000791b */ /* 0x01ffe20003800000 */
.L_x_3085:
[----:B------:R-:W-:Y:S05]  /*32a80*/  BSYNC B1 ;  /* 0x0000000000017941 */ /* 0x000fea0003800000 */
.L_x_3084:
        /* <DEDUP_REMOVED lines=8> */
.L_x_3086:
[----:B------:R-:W-:Y:S01]  /*32b10*/  IMAD.MOV.U32 R119, RZ, RZ, R14 ;  /* 0x000000ffff777224 */ /* 0x000fe200078e000e */
[----:B------:R-:W-:Y:S06]  /*32b20*/  BRA `(.L_x_3087) ;  /* 0xfffffd7000547947 */ /* 0x000fec000383ffff */
.L_x_2758:
[----:B0-----:R0:W1:Y:S02]  /*32b30*/  SYNCS.PHASECHK.TRANS64.TRYWAIT P3, [R88+URZ+0x38890], R89 ;  /* 0x03889059580075a7 */ /* 0x001064000806017f */
[----:B-1----:R-:W-:Y:S05]  /*32b40*/  @!P3 NANOSLEEP.SYNCS 0x989680 ;  /* 0x009896800000b95d */ /* 0x002fea0003900000 */
[----:B------:R-:W1:Y:S02]  /*32b50*/  @!P3 SYNCS.PHASECHK.TRANS64 P3, [R88+URZ+0x38890], R89 ;  /* 0x038890595800b5a7 */ /* 0x000e64000806007f */
[----:B-1----:R-:W-:Y:S05]  /*32b60*/  @!P3 BRA `(.L_x_2758) ;  /* 0xfffffffc00f0b947 */ /* 0x002fea000383ffff */
[----:B------:R-:W-:Y:S05]  /*32b70*/  BRA `(.L_x_3088) ;  /* 0xfffffd8000787947 */ /* 0x000fea000383ffff */
.L_x_2759:
        /* <DEDUP_REMOVED lines=8> */
.L_x_3090:
[----:B------:R-:W-:Y:S05]  /*32c00*/  BSYNC B1 ;  /* 0x0000000000017941 */ /* 0x000fea0003800000 */
.L_x_3089:
        /* <DEDUP_REMOVED lines=8> */
.L_x_3091:
[----:B------:R-:W-:Y:S01]  /*32c90*/  MOV R11, R14 ;  /* 0x0000000e000b7202 */ /* 0x000fe20000000f00 */
[----:B------:R-:W-:Y:S06]  /*32ca0*/  BRA `(.L_x_3092) ;  /* 0xfffffd8000947947 */ /* 0x000fec000383ffff */
.L_x_2762:
[----:B------:R-:W-:Y:S01]  /*32cb0*/  BSSY B1, `(.L_x_3093) ;  /* 0x0000008000017945 */ /* 0x000fe20003800000 */
[----:B----4-:R-:W-:Y:S01]  /*32cc0*/  IMAD.MOV.U32 R13, RZ, RZ, R35 ;  /* 0x000000ffff0d7224 */ /* 0x010fe200078e0023 */
[----:B------:R-:W-:Y:S01]  /*32cd0*/  MOV R15, 0xffffffff ;  /* 0xffffffff000f7802 */ /* 0x000fe20000000f00 */
[----:B------:R-:W-:Y:S02]  /*32ce0*/  IMAD.MOV.U32 R12, RZ, RZ, 0x1 ;  /* 0x00000001ff0c7424 */ /* 0x000fe400078e00ff */
[----:B---3--:R-:W-:-:S07]  /*32cf0*/  IMAD.MOV.U32 R11, RZ, RZ, 0x181f ;  /* 0x0000181fff0b7424 */ /* 0x008fce00078e00ff */
[----:B012---:R-:W-:Y:S05]  /*32d00*/  WARPSYNC.COLLECTIVE R15, `(.L_x_3094) ;  /* 0x000000000f087348 */ /* 0x007fea0003c00000 */
[----:B------:R3:W4:Y:S02]  /*32d10*/  SHFL.IDX P6, R14, R13, R12, R11 ;  /* 0x0000000c0d0e7389 */ /* 0x00072400000c000b */
[----:B01234-:R-:W-:Y:S01]  /*32d20*/  ENDCOLLECTIVE ;  /* 0x000000000000791b */ /* 0x01ffe20003800000 */
.L_x_3094:
[----:B------:R-:W-:Y:S05]  /*32d30*/  BSYNC B1 ;  /* 0x0000000000017941 */ /* 0x000fea0003800000 */
.L_x_3093:
        /* <DEDUP_REMOVED lines=8> */
.L_x_3095:
[----:B------:R-:W-:Y:S01]  /*32dc0*/  IMAD.MOV.U32 R11, RZ, RZ, R14 ;  /* 0x000000ffff0b7224 */ /* 0x000fe200078e000e */
[----:B------:R-:W-:Y:S06]  /*32dd0*/  BRA `(.L_x_3096) ;  /* 0xfffffd8000bc7947 */ /* 0x000fec000383ffff */
.L_x_2765:
        /* <DEDUP_REMOVED lines=8> */
.L_x_3098:
[----:B------:R-:W-:Y:S05]  /*32e60*/  BSYNC B1 ;  /* 0x0000000000017941 */ /* 0x000fea0003800000 */
.L_x_3097:
        /* <DEDUP_REMOVED lines=8> */
.L_x_3099:
[----:B------:R-:W-:Y:S01]  /*32ef0*/  MOV R34, R14 ;  /* 0x0000000e00227202 */ /* 0x000fe20000000f00 */
[----:B------:R-:W-:Y:S06]  /*32f00*/  BRA `(.L_x_3100) ;  /* 0xfffffd8000e87947 */ /* 0x000fec000383ffff */
.L_x_2769:
[----:B------:R0:W0:Y:S02]  /*32f10*/  SYNCS.PHASECHK.TRANS64.TRYWAIT P0, [R88+URZ+0x388b0], R89 ;  /* 0x0388b059580075a7 */ /* 0x000024000800017f */
[----:B0-----:R-:W-:Y:S05]  /*32f20*/  @!P0 NANOSLEEP.SYNCS 0x989680 ;  /* 0x009896800000895d */ /* 0x001fea0003900000 */
[----:B------:R-:W0:Y:S02]  /*32f30*/  @!P0 SYNCS.PHASECHK.TRANS64 P0, [R88+URZ+0x388b0], R89 ;  /* 0x0388b059580085a7 */ /* 0x000e24000800007f */
[----:B0-----:R-:W-:Y:S05]  /*32f40*/  @!P0 BRA `(.L_x_2769) ;  /* 0xfffffffc00f08947 */ /* 0x001fea000383ffff */
[----:B------:R-:W-:Y:S05]  /*32f50*/  BRA `(.L_x_3101) ;  /* 0xfffffd8400907947 */ /* 0x000fea000383ffff */
.L_x_2791:
[----:B------:R-:W-:Y:S01]  /*32f60*/  BSSY B1, `(.L_x_3102) ;  /* 0x0000008000017945 */ /* 0x000fe20003800000 */
[----:B------:R-:W-:Y:S01]  /*32f70*/  IMAD.MOV.U32 R13, RZ, RZ, R33 ;  /* 0x000000ffff0d7224 */ /* 0x000fe200078e0021 */
[----:B------:R-:W-:Y:S01]  /*32f80*/  MOV R15, 0xffffffff ;  /* 0xffffffff000f7802 */ /* 0x000fe20000000f00 */
[----:B------:R-:W-:Y:S02]  /*32f90*/  IMAD.MOV.U32 R12, RZ, RZ, RZ ;  /* 0x000000ffff0c7224 */ /* 0x000fe400078e00ff */
[----:B------:R-:W-:-:S07]  /*32fa0*/  IMAD.MOV.U32 R11, RZ, RZ, 0x181f ;  /* 0x0000181fff0b7424 */ /* 0x000fce00078e00ff */
[----:B------:R-:W-:Y:S05]  /*32fb0*/  WARPSYNC.COLLECTIVE R15, `(.L_x_3103) ;  /* 0x000000000f087348 */ /* 0x000fea0003c00000 */
[----:B------:R0:W1:Y:S02]  /*32fc0*/  SHFL.IDX P6, R14, R13, R12, R11 ;  /* 0x0000000c0d0e7389 */ /* 0x00006400000c000b */
[----:B01----:R-:W-:Y:S01]  /*32fd0*/  ENDCOLLECTIVE ;  /* 0x000000000000791b */ /* 0x003fe20003800000 */
.L_x_3103:
[----:B------:R-:W-:Y:S05]  /*32fe0*/  BSYNC B1 ;  /* 0x0000000000017941 */ /* 0x000fea0003800000 */
.L_x_3102:
        /* <DEDUP_REMOVED lines=8> */
.L_x_3104:
[----:B------:R-:W-:Y:S02]  /*33070*/  IMAD.MOV.U32 R13, RZ, RZ, R31 ;  /* 0x000000ffff0d7224 */ /* 0x000fe400078e001f */
[----:B------:R-:W-:-:S07]  /*33080*/  IMAD.MOV.U32 R6, RZ, RZ, R14 ;  /* 0x000000ffff067224 */ /* 0x000fce00078e000e */
[----:B------:R-:W-:Y:S05]  /*33090*/  WARPSYNC.COLLECTIVE R15, `(.L_x_3105) ;  /* 0x000000000f087348 */ /* 0x000fea0003c00000 */
[----:B------:R0:W1:Y:S02]  /*330a0*/  SHFL.IDX P6, R14, R13, R12, R11 ;  /* 0x0000000c0d0e7389 */ /* 0x00006400000c000b */
[----:B01----:R-:W-:Y:S01]  /*330b0*/  ENDCOLLECTIVE ;  /* 0x000000000000791b */ /* 0x003fe20003800000 */
.L_x_3105:
[----:B------:R-:W-:Y:S01]  /*330c0*/  IMAD.MOV.U32 R13, RZ, RZ, R30 ;  /* 0x000000ffff0d7224 */ /* 0x000fe200078e001e */
[----:B------:R-:W-:-:S07]  /*330d0*/  MOV R9, R14 ;  /* 0x0000000e00097202 */ /* 0x000fce0000000f00 */
[----:B------:R-:W-:Y:S05]  /*330e0*/  WARPSYNC.COLLECTIVE R15, `(.L_x_3106) ;  /* 0x000000000f087348 */ /* 0x000fea0003c00000 */
[----:B------:R0:W1:Y:S02]  /*330f0*/  SHFL.IDX P6, R14, R13, R12, R11 ;  /* 0x0000000c0d0e7389 */ /* 0x00006400000c000b */
[----:B01----:R-:W-:Y:S01]  /*33100*/  ENDCOLLECTIVE ;  /* 0x000000000000791b */ /* 0x003fe20003800000 */
.L_x_3106:
[----:B------:R-:W-:Y:S01]  /*33110*/  IMAD.MOV.U32 R8, RZ, RZ, R14 ;  /* 0x000000ffff087224 */ /* 0x000fe200078e000e */
[----:B------:R-:W-:Y:S06]  /*33120*/  BRA `(.L_x_3107) ;  /* 0xfffffd9800e07947 */ /* 0x000fec000383ffff */
.L_x_2794:
[----:B------:R-:W-:Y:S01]  /*33130*/  BSSY B1, `(.L_x_3108) ;  /* 0x0000008000017945 */ /* 0x000fe20003800000 */
[----:B------:R-:W-:Y:S01]  /*33140*/  IMAD.MOV.U32 R13, RZ, RZ, R33 ;  /* 0x000000ffff0d7224 */ /* 0x000fe200078e0021 */
[----:B------:R-:W-:Y:S01]  /*33150*/  MOV R12, 0x1 ;  /* 0x00000001000c7802 */ /* 0x000fe20000000f00 */
[----:B------:R-:W-:Y:S02]  /*33160*/  IMAD.MOV.U32 R11, RZ, RZ, 0x181f ;  /* 0x0000181fff0b7424 */ /* 0x000fe400078e00ff */
[----:B------:R-:W-:-:S07]  /*33170*/  IMAD.MOV.U32 R15, RZ, RZ, -0x1 ;  /* 0xffffffffff0f7424 */ /* 0x000fce00078e00ff */
[----:B0--34-:R-:W-:Y:S05]  /*33180*/  WARPSYNC.COLLECTIVE R15, `(.L_x_3109) ;  /* 0x000000000f087348 */ /* 0x019fea0003c00000 */
[----:B------:R1:W2:Y:S02]  /*33190*/  SHFL.IDX P6, R14, R13, R12, R11 ;  /* 0x0000000c0d0e7389 */ /* 0x0002a400000c000b */
[----:B01234-:R-:W-:Y:S01]  /*331a0*/  ENDCOLLECTIVE ;  /* 0x000000000000791b */ /* 0x01ffe20003800000 */
.L_x_3109:
[----:B------:R-:W-:Y:S05]  /*331b0*/  BSYNC B1 ;  /* 0x0000000000017941 */ /* 0x000fea0003800000 */
.L_x_3108:
        /* <DEDUP_REMOVED lines=8> */
.L_x_3110:
[----:B------:R-:W-:Y:S01]  /*33240*/  IMAD.MOV.U32 R13, RZ, RZ, R31 ;  /* 0x000000ffff0d7224 */ /* 0x000fe200078e001f */
[----:B------:R-:W-:-:S07]  /*33250*/  MOV R6, R14 ;  /* 0x0000000e00067202 */ /* 0x000fce0000000f00 */
[----:B------:R-:W-:Y:S05]  /*33260*/  WARPSYNC.COLLECTIVE R15, `(.L_x_3111) ;  /* 0x000000000f087348 */ /* 0x000fea0003c00000 */
[----:B------:R0:W1:Y:S02]  /*33270*/  SHFL.IDX P6, R14, R13, R12, R11 ;  /* 0x0000000c0d0e7389 */ /* 0x00006400000c000b */
[----:B01----:R-:W-:Y:S01]  /*33280*/  ENDCOLLECTIVE ;  /* 0x000000000000791b */ /* 0x003fe20003800000 */
.L_x_3111:
[----:B------:R-:W-:Y:S02]  /*33290*/  IMAD.MOV.U32 R13, RZ, RZ, R30 ;  /* 0x000000ffff0d7224 */ /* 0x000fe400078e001e */
[----:B------:R-:W-:-:S07]  /*332a0*/  IMAD.MOV.U32 R9, RZ, RZ, R14 ;  /* 0x000000ffff097224 */ /* 0x000fce00078e000e */
[----:B------:R-:W-:Y:S05]  /*332b0*/  WARPSYNC.COLLECTIVE R15, `(.L_x_3112) ;  /* 0x000000000f087348 */ /* 0x000fea0003c00000 */
[----:B------:R0:W1:Y:S02]  /*332c0*/  SHFL.IDX P6, R14, R13, R12, R11 ;  /* 0x0000000c0d0e7389 */ /* 0x00006400000c000b */
[----:B01----:R-:W-:Y:S01]  /*332d0*/  ENDCOLLECTIVE ;  /* 0x000000000000791b */ /* 0x003fe20003800000 */
.L_x_3112:
[----:B------:R-:W-:Y:S01]  /*332e0*/  MOV R8, R14 ;  /* 0x0000000e00087202 */ /* 0x000fe20000000f00 */
[----:B------:R-:W-:Y:S06]  /*332f0*/  BRA `(.L_x_3113) ;  /* 0xfffffd9c00fc7947 */ /* 0x000fec000383ffff */
.L_x_2797:
[----:B------:R-:W-:Y:S01]  /*33300*/  BSSY B1, `(.L_x_3114) ;  /* 0x0000008000017945 */ /* 0x000fe20003800000 */
[----:B------:R-:W-:Y:S01]  /*33310*/  IMAD.MOV.U32 R13, RZ, RZ, R33 ;  /* 0x000000ffff0d7224 */ /* 0x000fe200078e0021 */
[----:B------:R-:W-:Y:S01]  /*33320*/  MOV R15, 0xffffffff ;  /* 0xffffffff000f7802 */ /* 0x000fe20000000f00 */
[----:B------:R-:W-:Y:S02]  /*33330*/  IMAD.MOV.U32 R12, RZ, RZ, 0x2 ;  /* 0x00000002ff0c7424 */ /* 0x000fe400078e00ff */
[----:B------:R-:W-:-:S07]  /*33340*/  IMAD.MOV.U32 R11, RZ, RZ, 0x181f ;  /* 0x0000181fff0b7424 */ /* 0x000fce00078e00ff */
[----:B-1-34-:R-:W-:Y:S05]  /*33350*/  WARPSYNC.COLLECTIVE R15, `(.L_x_3115) ;  /* 0x000000000f087348 */ /* 0x01afea0003c00000 */
[----:B------:R0:W2:Y:S02]  /*33360*/  SHFL.IDX P6, R14, R13, R12, R11 ;  /* 0x0000000c0d0e7389 */ /* 0x0000a400000c000b */
[----:B01234-:R-:W-:Y:S01]  /*33370*/  ENDCOLLECTIVE ;  /* 0x000000000000791b */ /* 0x01ffe20003800000 */
.L_x_3115:
[----:B------:R-:W-:Y:S05]  /*33380*/  BSYNC B1 ;  /* 0x0000000000017941 */ /* 0x000fea0003800000 */
.L_x_3114:
        /* <DEDUP_REMOVED lines=8> */
.L_x_3116:
[----:B------:R-:W-:Y:S02]  /*33410*/  IMAD.MOV.U32 R13, RZ, RZ, R31 ;  /* 0x000000ffff0d7224 */ /* 0x000fe400078e001f */
[----:B------:R-:W-:-:S07]  /*33420*/  IMAD.MOV.U32 R6, RZ, RZ, R14 ;  /* 0x000000ffff067224 */ /* 0x000fce00078e000e */
[----:B------:R-:W-:Y:S05]  /*33430*/  WARPSYNC.COLLECTIVE R15, `(.L_x_3117) ;  /* 0x000000000f087348 */ /* 0x000fea0003c00000 */
[----:B------:R0:W1:Y:S02]  /*33440*/  SHFL.IDX P6, R14, R13, R12, R11 ;  /* 0x0000000c0d0e7389 */ /* 0x00006400000c000b */
[----:B01----:R-:W-:Y:S01]  /*33450*/  ENDCOLLECTIVE ;  /* 0x000000000000791b */ /* 0x003fe20003800000 */
.L_x_3117:
[----:B------:R-:W-:Y:S01]  /*33460*/  IMAD.MOV.U32 R13, RZ, RZ, R30 ;  /* 0x000000ffff0d7224 */ /* 0x000fe200078e001e */
[----:B------:R-:W-:-:S07]  /*33470*/  MOV R9, R14 ;  /* 0x0000000e00097202 */ /* 0x000fce0000000f00 */
[----:B------:R-:W-:Y:S05]  /*33480*/  WARPSYNC.COLLECTIVE R15, `(.L_x_3118) ;  /* 0x000000000f087348 */ /* 0x000fea0003c00000 */
[----:B------:R0:W1:Y:S02]  /*33490*/  SHFL.IDX P6, R14, R13, R12, R11 ;  /* 0x0000000c0d0e7389 */ /* 0x00006400000c000b */
[----:B01----:R-:W-:Y:S01]  /*334a0*/  ENDCOLLECTIVE ;  /* 0x000000000000791b */ /* 0x003fe20003800000 */
.L_x_3118:
[----:B------:R-:W-:Y:S01]  /*334b0*/  IMAD.MOV.U32 R8, RZ, RZ, R14 ;  /* 0x000000ffff087224 */ /* 0x000fe200078e000e */
[----:B------:R-:W-:Y:S06]  /*334c0*/  BRA `(.L_x_3119) ;  /* 0xfffffda000fc7947 */ /* 0x000fec000383ffff */
.L_x_2800:
        /* <DEDUP_REMOVED lines=8> */
.L_x_3121:
[----:B------:R-:W-:Y:S05]  /*33550*/  BSYNC B1 ;  /* 0x0000000000017941 */ /* 0x000fea0003800000 */
.L_x_3120:
        /* <DEDUP_REMOVED lines=8> */
.L_x_3122:
[----:B------:R-:W-:Y:S01]  /*335e0*/  IMAD.MOV.U32 R13, RZ, RZ, R31 ;  /* 0x000000ffff0d7224 */ /* 0x000fe200078e001f */
[----:B------:R-:W-:-:S07]  /*335f0*/  MOV R80, R14 ;  /* 0x0000000e00507202 */ /* 0x000fce0000000f00 */
[----:B------:R-:W-:Y:S05]  /*33600*/  WARPSYNC.COLLECTIVE R15, `(.L_x_3123) ;  /* 0x000000000f087348 */ /* 0x000fea0003c00000 */
[----:B------:R0:W1:Y:S02]  /*33610*/  SHFL.IDX P6, R14, R13, R12, R11 ;  /* 0x0000000c0d0e7389 */ /* 0x00006400000c000b */
[----:B01----:R-:W-:Y:S01]  /*33620*/  ENDCOLLECTIVE ;  /* 0x000000000000791b */ /* 0x003fe20003800000 */
.L_x_3123:
[----:B------:R-:W-:Y:S02]  /*33630*/  IMAD.MOV.U32 R13, RZ, RZ, R30 ;  /* 0x000000ffff0d7224 */ /* 0x000fe400078e001e */
[----:B------:R-:W-:-:S07]  /*33640*/  IMAD.MOV.U32 R79, RZ, RZ, R14 ;  /* 0x000000ffff4f7224 */ /* 0x000fce00078e000e */
[----:B------:R-:W-:Y:S05]  /*33650*/  WARPSYNC.COLLECTIVE R15, `(.L_x_3124) ;  /* 0x000000000f087348 */ /* 0x000fea0003c00000 */
[----:B------:R0:W1:Y:S02]  /*33660*/  SHFL.IDX P6, R14, R13, R12, R11 ;  /* 0x0000000c0d0e7389 */ /* 0x00006400000c000b */
[----:B01----:R-:W-:Y:S01]  /*33670*/  ENDCOLLECTIVE ;  /* 0x000000000000791b */ /* 0x003fe20003800000 */
.L_x_3124:
[----:B------:R-:W-:Y:S01]  /*33680*/  MOV R12, R14 ;  /* 0x0000000e000c7202 */ /* 0x000fe20000000f00 */
[----:B------:R-:W-:Y:S06]  /*33690*/  BRA `(.L_x_3125) ;  /* 0xfffffda800047947 */ /* 0x000fec000383ffff */
.L_x_2804:
[----:B0-----:R0:W1:Y:S02]  /*336a0*/  SYNCS.PHASECHK.TRANS64.TRYWAIT P0, [R23+URZ+0x38800], R0 ;  /* 0x03880000170075a7 */ /* 0x001064000800017f */
[----:B-1----:R-:W-:Y:S05]  /*336b0*/  @!P0 NANOSLEEP.SYNCS 0x989680 ;  /* 0x009896800000895d */ /* 0x002fea0003900000 */
[----:B------:R-:W1:Y:S02]  /*336c0*/  @!P0 SYNCS.PHASECHK.TRANS64 P0, [R23+URZ+0x38800], R0 ;  /* 0x03880000170085a7 */ /* 0x000e64000800007f */
[----:B-1----:R-:W-:Y:S05]  /*336d0*/  @!P0 BRA `(.L_x_2804) ;  /* 0xfffffffc00f08947 */ /* 0x002fea000383ffff */
[----:B------:R-:W-:Y:S05]  /*336e0*/  BRA `(.L_x_3126) ;  /* 0xfffffdac00047947 */ /* 0x000fea000383ffff */
.L_x_2836:
        /* <DEDUP_REMOVED lines=8> */
.L_x_3128:
[----:B------:R-:W-:Y:S05]  /*33770*/  BSYNC B1 ;  /* 0x0000000000017941 */ /* 0x000fea0003800000 */
.L_x_3127:
        /* <DEDUP_REMOVED lines=8> */
.L_x_3129:
[----:B------:R-:W-:Y:S02]  /*33800*/  IMAD.MOV.U32 R13, RZ, RZ, R20 ;  /* 0x000000ffff0d7224 */ /* 0x000fe400078e0014 */
[----:B------:R-:W-:-:S07]  /*33810*/  IMAD.MOV.U32 R6, RZ, RZ, R14 ;  /* 0x000000ffff067224 */ /* 0x000fce00078e000e */
[----:B------:R-:W-:Y:S05]  /*33820*/  WARPSYNC.COLLECTIVE R15, `(.L_x_3130) ;  /* 0x000000000f087348 */ /* 0x000fea0003c00000 */
[----:B------:R0:W1:Y:S02]  /*33830*/  SHFL.IDX P6, R14, R13, R12, R11 ;  /* 0x0000000c0d0e7389 */ /* 0x00006400000c000b */
[----:B01----:R-:W-:Y:S01]  /*33840*/  ENDCOLLECTIVE ;  /* 0x000000000000791b */ /* 0x003fe20003800000 */
.L_x_3130:
[----:B------:R-:W-:Y:S01]  /*33850*/  IMAD.MOV.U32 R13, RZ, RZ, R3 ;  /* 0x000000ffff0d7224 */ /* 0x000fe200078e0003 */
[----:B------:R-:W-:-:S07]  /*33860*/  MOV R9, R14 ;  /* 0x0000000e00097202 */ /* 0x000fce0000000f00 */
[----:B------:R-:W-:Y:S05]  /*33870*/  WARPSYNC.COLLECTIVE R15, `(.L_x_3131) ;  /* 0x000000000f087348 */ /* 0x000fea0003c00000 */
[----:B------:R0:W1:Y:S02]  /*33880*/  SHFL.IDX P6, R14, R13, R12, R11 ;  /* 0x0000000c0d0e7389 */ /* 0x00006400000c000b */
[----:B01----:R-:W-:Y:S01]  /*33890*/  ENDCOLLECTIVE ;  /* 0x000000000000791b */ /* 0x003fe20003800000 */
.L_x_3131:
[----:B------:R-:W-:Y:S05]  /*338a0*/  BRA `(.L_x_3132) ;  /* 0xfffffddc004c7947 */ /* 0x000fea000383ffff */
.L_x_2839:
[----:B------:R-:W-:Y:S01]  /*338b0*/  BSSY B1, `(.L_x_3133) ;  /* 0x0000008000017945 */ /* 0x000fe20003800000 */
[----:B------:R-:W-:Y:S01]  /*338c0*/  IMAD.MOV.U32 R13, RZ, RZ, R72 ;  /* 0x000000ffff0d7224 */ /* 0x000fe200078e0048 */
[----:B------:R-:W-:Y:S01]  /*338d0*/  MOV R11, 0x181f ;  /* 0x0000181f000b7802 */ /* 0x000fe20000000f00 */
[----:B------:R-:W-:Y:S02]  /*338e0*/  IMAD.MOV.U32 R12, RZ, RZ, 0x1 ;  /* 0x00000001ff0c7424 */ /* 0x000fe400078e00ff */
[----:B------:R-:W-:-:S07]  /*338f0*/  IMAD.MOV.U32 R15, RZ, RZ, -0x1 ;  /* 0xffffffffff0f7424 */ /* 0x000fce00078e00ff */
[----:B-1--4-:R-:W-:Y:S05]  /*33900*/  WARPSYNC.COLLECTIVE R15, `(.L_x_3134) ;  /* 0x000000000f087348 */ /* 0x012fea0003c00000 */
[----:B------:R0:W2:Y:S02]  /*33910*/  SHFL.IDX P6, R14, R13, R12, R11 ;  /* 0x0000000c0d0e7389 */ /* 0x0000a400000c000b */
[----:B012-4-:R-:W-:Y:S01]  /*33920*/  ENDCOLLECTIVE ;  /* 0x000000000000791b */ /* 0x017fe20003800000 */
.L_x_3134:
[----:B------:R-:W-:Y:S05]  /*33930*/  BSYNC B1 ;  /* 0x0000000000017941 */ /* 0x000fea0003800000 */
.L_x_3133:
        /* <DEDUP_REMOVED lines=8> */
.L_x_3135:
[----:B------:R-:W-:Y:S01]  /*339c0*/  MOV R13, R20 ;  /* 0x00000014000d7202 */ /* 0x000fe20000000f00 */
[----:B------:R-:W-:-:S07]  /*339d0*/  IMAD.MOV.U32 R6, RZ, RZ, R14 ;  /* 0x000000ffff067224 */ /* 0x000fce00078e000e */
[----:B------:R-:W-:Y:S05]  /*339e0*/  WARPSYNC.COLLECTIVE R15, `(.L_x_3136) ;  /* 0x000000000f087348 */ /* 0x000fea0003c00000 */
[----:B------:R0:W1:Y:S02]  /*339f0*/  SHFL.IDX P6, R14, R13, R12, R11 ;  /* 0x0000000c0d0e7389 */ /* 0x00006400000c000b */
[----:B01----:R-:W-:Y:S01]  /*33a00*/  ENDCOLLECTIVE ;  /* 0x000000000000791b */ /* 0x003fe20003800000 */
.L_x_3136:
[----:B------:R-:W-:Y:S02]  /*33a10*/  IMAD.MOV.U32 R13, RZ, RZ, R3 ;  /* 0x000000ffff0d7224 */ /* 0x000fe400078e0003 */
[----:B------:R-:W-:-:S07]  /*33a20*/  IMAD.MOV.U32 R9, RZ, RZ, R14 ;  /* 0x000000ffff097224 */ /* 0x000fce00078e000e */
[----:B------:R-:W-:Y:S05]  /*33a30*/  WARPSYNC.COLLECTIVE R15, `(.L_x_3137) ;  /* 0x000000000f087348 */ /* 0x000fea0003c00000 */
[----:B------:R0:W1:Y:S02]  /*33a40*/  SHFL.IDX P6, R14, R13, R12, R11 ;  /* 0x0000000c0d0e7389 */ /* 0x00006400000c000b */
[----:B01----:R-:W-:Y:S01]  /*33a50*/  ENDCOLLECTIVE ;  /* 0x000000000000791b */ /* 0x003fe20003800000 */
.L_x_3137:
[----:B------:R-:W-:Y:S05]  /*33a60*/  BRA `(.L_x_3138) ;  /* 0xfffffde000187947 */ /* 0x000fea000383ffff */
.L_x_2842:
        /* <DEDUP_REMOVED lines=8> */
.L_x_3140:
[----:B------:R-:W-:Y:S05]  /*33af0*/  BSYNC B1 ;  /* 0x0000000000017941 */ /* 0x000fea0003800000 */
.L_x_3139:
        /* <DEDUP_REMOVED lines=8> */
.L_x_3141:
[----:B------:R-:W-:Y:S01]  /*33b80*/  IMAD.MOV.U32 R13, RZ, RZ, R20 ;  /* 0x000000ffff0d7224 */ /* 0x000fe200078e0014 */
[----:B------:R-:W-:-:S07]  /*33b90*/  MOV R6, R14 ;  /* 0x0000000e00067202 */ /* 0x000fce0000000f00 */
[----:B------:R-:W-:Y:S05]  /*33ba0*/  WARPSYNC.COLLECTIVE R15, `(.L_x_3142) ;  /* 0x000000000f087348 */ /* 0x000fea0003c00000 */
[----:B------:R0:W1:Y:S02]  /*33bb0*/  SHFL.IDX P6, R14, R13, R12, R11 ;  /* 0x0000000c0d0e7389 */ /* 0x00006400000c000b */
[----:B01----:R-:W-:Y:S01]  /*33bc0*/  ENDCOLLECTIVE ;  /* 0x000000000000791b */ /* 0x003fe20003800000 */
.L_x_3142:
[----:B------:R-:W-:Y:S02]  /*33bd0*/  IMAD.MOV.U32 R13, RZ, RZ, R3 ;  /* 0x000000ffff0d7224 */ /* 0x000fe400078e0003 */
[----:B------:R-:W-:-:S07]  /*33be0*/  IMAD.MOV.U32 R9, RZ, RZ, R14 ;  /* 0x000000ffff097224 */ /* 0x000fce00078e000e */
[----:B------:R-:W-:Y:S05]  /*33bf0*/  WARPSYNC.COLLECTIVE R15, `(.L_x_3143) ;  /* 0x000000000f087348 */ /* 0x000fea0003c00000 */
[----:B------:R0:W1:Y:S02]  /*33c00*/  SHFL.IDX P6, R14, R13, R12, R11 ;  /* 0x0000000c0d0e7389 */ /* 0x00006400000c000b */
[----:B01----:R-:W-:Y:S01]  /*33c10*/  ENDCOLLECTIVE ;  /* 0x000000000000791b */ /* 0x003fe20003800000 */
.L_x_3143:
[----:B------:R-:W-:Y:S01]  /*33c20*/  MOV R8, R14 ;  /* 0x0000000e00087202 */ /* 0x000fe20000000f00 */
[----:B------:R-:W-:Y:S06]  /*33c30*/  BRA `(.L_x_3144) ;  /* 0xfffffde000bc7947 */ /* 0x000fec000383ffff */
.L_x_2845:
[----:B------:R-:W-:Y:S01]  /*33c40*/  BSSY B1, `(.L_x_3145) ;  /* 0x0000008000017945 */ /* 0x000fe20003800000 */
[----:B------:R-:W-:Y:S01]  /*33c50*/  IMAD.MOV.U32 R13, RZ, RZ, R72 ;  /* 0x000000ffff0d7224 */ /* 0x000fe200078e0048 */
[----:B------:R-:W-:Y:S01]  /*33c60*/  MOV R15, 0xffffffff ;  /* 0xffffffff000f7802 */ /* 0x000fe20000000f00 */
[----:B------:R-:W-:Y:S02]  /*33c70*/  IMAD.MOV.U32 R12, RZ, RZ, 0x3 ;  /* 0x00000003ff0c7424 */ /* 0x000fe400078e00ff */
[----:B------:R-:W-:-:S07]  /*33c80*/  IMAD.MOV.U32 R11, RZ, RZ, 0x181f ;  /* 0x0000181fff0b7424 */ /* 0x000fce00078e00ff */
[----:B-1--4-:R-:W-:Y:S05]  /*33c90*/  WARPSYNC.COLLECTIVE R15, `(.L_x_3146) ;  /* 0x000000000f087348 */ /* 0x012fea0003c00000 */
[----:B------:R0:W2:Y:S02]  /*33ca0*/  SHFL.IDX P6, R14, R13, R12, R11 ;  /* 0x0000000c0d0e7389 */ /* 0x0000a400000c000b */
[----:B012-4-:R-:W-:Y:S01]  /*33cb0*/  ENDCOLLECTIVE ;  /* 0x000000000000791b */ /* 0x017fe20003800000 */
.L_x_3146:
[----:B------:R-:W-:Y:S05]  /*33cc0*/  BSYNC B1 ;  /* 0x0000000000017941 */ /* 0x000fea0003800000 */
.L_x_3145:
        /* <DEDUP_REMOVED lines=8> */
.L_x_3147:
[----:B------:R-:W-:Y:S02]  /*33d50*/  IMAD.MOV.U32 R13, RZ, RZ, R20 ;  /* 0x000000ffff0d7224 */ /* 0x000fe400078e0014 */
[----:B------:R-:W-:-:S07]  /*33d60*/  IMAD.MOV.U32 R78, RZ, RZ, R14 ;  /* 0x000000ffff4e7224 */ /* 0x000fce00078e000e */
[----:B------:R-:W-:Y:S05]  /*33d70*/  WARPSYNC.COLLECTIVE R15, `(.L_x_3148) ;  /* 0x000000000f087348 */ /* 0x000fea0003c00000 */
[----:B------:R0:W1:Y:S02]  /*33d80*/  SHFL.IDX P6, R14, R13, R12, R11 ;  /* 0x0000000c0d0e7389 */ /* 0x00006400000c000b */
[----:B01----:R-:W-:Y:S01]  /*33d90*/  ENDCOLLECTIVE ;  /* 0x000000000000791b */ /* 0x003fe20003800000 */
.L_x_3148:
[----:B------:R-:W-:Y:S01]  /*33da0*/  IMAD.MOV.U32 R13, RZ, RZ, R3 ;  /* 0x000000ffff0d7224 */ /* 0x000fe200078e0003 */
[----:B------:R-:W-:-:S07]  /*33db0*/  MOV R21, R14 ;  /* 0x0000000e00157202 */ /* 0x000fce0000000f00 */
[----:B------:R-:W-:Y:S05]  /*33dc0*/  WARPSYNC.COLLECTIVE R15, `(.L_x_3149) ;  /* 0x000000000f087348 */ /* 0x000fea0003c00000 */
[----:B------:R0:W1:Y:S02]  /*33dd0*/  SHFL.IDX P6, R14, R13, R12, R11 ;  /* 0x0000000c0d0e7389 */ /* 0x00006400000c000b */
[----:B01----:R-:W-:Y:S01]  /*33de0*/  ENDCOLLECTIVE ;  /* 0x000000000000791b */ /* 0x003fe20003800000 */
.L_x_3149:
[----:B------:R-:W-:Y:S01]  /*33df0*/  IMAD.MOV.U32 R3, RZ, RZ, R14 ;  /* 0x000000ffff037224 */ /* 0x000fe200078e000e */
[----:B------:R-:W-:Y:S06]  /*33e00*/  BRA `(.L_x_3150) ;  /* 0xfffffde400687947 */ /* 0x000fec000383ffff */
.L_x_2849:
[----:B----4-:R4:W0:Y:S02]  /*33e10*/  SYNCS.PHASECHK.TRANS64.TRYWAIT P0, [R23+URZ+0x38800], R0 ;  /* 0x03880000170075a7 */ /* 0x010824000800017f */
[----:B0-----:R-:W-:Y:S05]  /*33e20*/  @!P0 NANOSLEEP.SYNCS 0x989680 ;  /* 0x009896800000895d */ /* 0x001fea0003900000 */
[----:B------:R-:W0:Y:S02]  /*33e30*/  @!P0 SYNCS.PHASECHK.TRANS64 P0, [R23+URZ+0x38800], R0 ;  /* 0x03880000170085a7 */ /* 0x000e24000800007f */
[----:B0-----:R-:W-:Y:S05]  /*33e40*/  @!P0 BRA `(.L_x_2849) ;  /* 0xfffffffc00f08947 */ /* 0x001fea000383ffff */
[----:B------:R-:W-:Y:S05]  /*33e50*/  BRA `(.L_x_3151) ;  /* 0xfffffde800147947 */ /* 0x000fea000383ffff */
.L_x_2867:
[----:B--2---:R2:W4:Y:S02]  /*33e60*/  SYNCS.PHASECHK.TRANS64.TRYWAIT P1, [R0+URZ+0x38830], R3 ;  /* 0x03883003000075a7 */ /* 0x004524000802017f */
[----:B----4-:R-:W-:Y:S05]  /*33e70*/  @!P1 NANOSLEEP.SYNCS 0x989680 ;  /* 0x009896800000995d */ /* 0x010fea0003900000 */
[----:B------:R-:W4:Y:S02]  /*33e80*/  @!P1 SYNCS.PHASECHK.TRANS64 P1, [R0+URZ+0x38830], R3 ;  /* 0x03883003000095a7 */ /* 0x000f24000802007f */
[----:B----4-:R-:W-:Y:S05]  /*33e90*/  @!P1 BRA `(.L_x_2867) ;  /* 0xfffffffc00f09947 */ /* 0x010fea000383ffff */
[----:B------:R-:W-:Y:S05]  /*33ea0*/  BRA `(.L_x_2866) ;  /* 0xfffffe2000687947 */ /* 0x000fea000383ffff */
.L_x_2875:
[----:B-1----:R1:W2:Y:S02]  /*33eb0*/  SYNCS.PHASECHK.TRANS64.TRYWAIT P1, [R10+URZ+0x38830], R3 ;  /* 0x038830030a0075a7 */ /* 0x0022a4000802017f */
[----:B--2---:R-:W-:Y:S05]  /*33ec0*/  @!P1 NANOSLEEP.SYNCS 0x989680 ;  /* 0x009896800000995d */ /* 0x004fea0003900000 */
[----:B------:R-:W2:Y:S02]  /*33ed0*/  @!P1 SYNCS.PHASECHK.TRANS64 P1, [R10+URZ+0x38830], R3 ;  /* 0x038830030a0095a7 */ /* 0x000ea4000802007f */
[----:B--2---:R-:W-:Y:S05]  /*33ee0*/  @!P1 BRA `(.L_x_2875) ;  /* 0xfffffffc00f09947 */ /* 0x004fea000383ffff */
[----:B------:R-:W-:Y:S05]  /*33ef0*/  BRA `(.L_x_2874) ;  /* 0xfffffe6800b07947 */ /* 0x000fea000383ffff */
.L_x_2880:
[----:B---3--:R3:W4:Y:S02]  /*33f00*/  SYNCS.PHASECHK.TRANS64.TRYWAIT P1, [R6+URZ+0x38850], R0 ;  /* 0x03885000060075a7 */ /* 0x008724000802017f */
[----:B----4-:R-:W-:Y:S05]  /*33f10*/  @!P1 NANOSLEEP.SYNCS 0x989680 ;  /* 0x009896800000995d */ /* 0x010fea0003900000 */
[----:B------:R-:W4:Y:S02]  /*33f20*/  @!P1 SYNCS.PHASECHK.TRANS64 P1, [R6+URZ+0x38850], R0 ;  /* 0x03885000060095a7 */ /* 0x000f24000802007f */
[----:B----4-:R-:W-:Y:S05]  /*33f30*/  @!P1 BRA `(.L_x_2880) ;  /* 0xfffffffc00f09947 */ /* 0x010fea000383ffff */
[----:B------:R-:W-:Y:S05]  /*33f40*/  BRA `(.L_x_2879) ;  /* 0xfffffea0006c7947 */ /* 0x000fea000383ffff */
.L_x_2890:
[----:B-1----:R1:W2:Y:S02]  /*33f50*/  SYNCS.PHASECHK.TRANS64.TRYWAIT P1, [R3+URZ+0x38830], R6 ;  /* 0x03883006030075a7 */ /* 0x0022a4000802017f */
[----:B--2---:R-:W-:Y:S05]  /*33f60*/  @!P1 NANOSLEEP.SYNCS 0x989680 ;  /* 0x009896800000995d */ /* 0x004fea0003900000 */
[----:B------:R-:W2:Y:S02]  /*33f70*/  @!P1 SYNCS.PHASECHK.TRANS64 P1, [R3+URZ+0x38830], R6 ;  /* 0x03883006030095a7 */ /* 0x000ea4000802007f */
[----:B--2---:R-:W-:Y:S05]  /*33f80*/  @!P1 BRA `(.L_x_2890) ;  /* 0xfffffffc00f09947 */ /* 0x004fea000383ffff */
[----:B------:R-:W-:Y:S05]  /*33f90*/  BRA `(.L_x_2889) ;  /* 0xfffffeb800a47947 */ /* 0x000fea000383ffff */
.L_x_2895:
[----:B-1----:R1:W2:Y:S02]  /*33fa0*/  SYNCS.PHASECHK.TRANS64.TRYWAIT P1, [R6+URZ+0x38850], R0 ;  /* 0x03885000060075a7 */ /* 0x0022a4000802017f */
[----:B--2---:R-:W-:Y:S05]  /*33fb0*/  @!P1 NANOSLEEP.SYNCS 0x989680 ;  /* 0x009896800000995d */ /* 0x004fea0003900000 */
[----:B------:R-:W2:Y:S02]  /*33fc0*/  @!P1 SYNCS.PHASECHK.TRANS64 P1, [R6+URZ+0x38850], R0 ;  /* 0x03885000060095a7 */ /* 0x000ea4000802007f */
[----:B--2---:R-:W-:Y:S05]  /*33fd0*/  @!P1 BRA `(.L_x_2895) ;  /* 0xfffffffc00f09947 */ /* 0x004fea000383ffff */
[----:B------:R-:W-:Y:S05]  /*33fe0*/  BRA `(.L_x_2894) ;  /* 0xfffffef000647947 */ /* 0x000fea000383ffff */
.L_x_2903:
[----:B-1----:R1:W2:Y:S02]  /*33ff0*/  SYNCS.PHASECHK.TRANS64.TRYWAIT P1, [R10+URZ+0x38850], R0 ;  /* 0x038850000a0075a7 */ /* 0x0022a4000802017f */
[----:B--2---:R-:W-:Y:S05]  /*34000*/  @!P1 NANOSLEEP.SYNCS 0x989680 ;  /* 0x009896800000995d */ /* 0x004fea0003900000 */
[----:B------:R-:W2:Y:S02]  /*34010*/  @!P1 SYNCS.PHASECHK.TRANS64 P1, [R10+URZ+0x38850], R0 ;  /* 0x038850000a0095a7 */ /* 0x000ea4000802007f */
[----:B--2---:R-:W-:Y:S05]  /*34020*/  @!P1 BRA `(.L_x_2903) ;  /* 0xfffffffc00f09947 */ /* 0x004fea000383ffff */
[----:B------:R-:W-:Y:S05]  /*34030*/  BRA `(.L_x_2902) ;  /* 0xffffff0800947947 */ /* 0x000fea000383ffff */
.L_x_2945:
[----:B------:R-:W1:Y:S01]  /*34040*/  S2R R10, SR_TID.X ;  /* 0x00000000000a7919 */ /* 0x000e620000002100 */
[----:B------:R-:W-:Y:S01]  /*34050*/  BSSY B1, `(.L_x_3152) ;  /* 0x000000a000017945 */ /* 0x000fe20003800000 */
[----:B------:R-:W-:Y:S01]  /*34060*/  MOV R12, RZ ;  /* 0x000000ff000c7202 */ /* 0x000fe20000000f00 */
[----:B0-----:R-:W-:Y:S02]  /*34070*/  IMAD.MOV.U32 R11, RZ, RZ, 0x1f ;  /* 0x0000001fff0b7424 */ /* 0x001fe400078e00ff */
[----:B------:R-:W-:Y:S01]  /*34080*/  IMAD.MOV.U32 R15, RZ, RZ, -0x1 ;  /* 0xffffffffff0f7424 */ /* 0x000fe200078e00ff */
[----:B-1----:R-:W-:-:S04]  /*34090*/  SHF.R.U32.HI R10, RZ, 0x5, R10 ;  /* 0x00000005ff0a7819 */ /* 0x002fc8000001160a */
[----:B------:R-:W-:-:S05]  /*340a0*/  LOP3.LUT R10, R10, 0x3, RZ, 0xc0, !PT ;  /* 0x000000030a0a7812 */ /* 0x000fca00078ec0ff */
[----:B------:R-:W-:-:S07]  /*340b0*/  IMAD.MOV.U32 R13, RZ, RZ, R10 ;  /* 0x000000ffff0d7224 */ /* 0x000fce00078e000a */
[----:B------:R-:W-:Y:S05]  /*340c0*/  WARPSYNC.COLLECTIVE R15, `(.L_x_3153) ;  /* 0x000000000f087348 */ /* 0x000fea0003c00000 */
[----:B------:R0:W1:Y:S02]  /*340d0*/  SHFL.IDX P6, R14, R13, R12, R11 ;  /* 0x0000000c0d0e7389 */ /* 0x00006400000c000b */
[----:B01----:R-:W-:Y:S01]  /*340e0*/  ENDCOLLECTIVE ;  /* 0x000000000000791b */ /* 0x003fe20003800000 */
.L_x_3153:
[----:B------:R-:W-:Y:S05]  /*340f0*/  BSYNC B1 ;  /* 0x0000000000017941 */ /* 0x000fea0003800000 */
.L_x_3152:
[----:B------:R-:W-:Y:S05]  /*34100*/  BRA `(.L_x_3154) ;  /* 0xffffff7800a47947 */ /* 0x000fea000383ffff */
.L_x_2947:
[----:B------:R-:W-:Y:S01]  /*34110*/  BSSY B1, `(.L_x_3155) ;  /* 0x0000006000017945 */ /* 0x000fe20003800000 */
[----:B------:R-:W-:-:S07]  /*34120*/  IMAD.MOV.U32 R15, RZ, RZ, -0x1 ;  /* 0xffffffffff0f7424 */ /* 0x000fce00078e00ff */
[----:B01----:R-:W-:Y:S05]  /*34130*/  WARPSYNC.COLLECTIVE R15, `(.L_x_3156) ;  /* 0x000000000f0c7348 */ /* 0x003fea0003c00000 */
[----:B------:R-:W-:Y:S02]  /*34140*/  ELECT P6, UR62, PT ;  /* 0x00000000003e782f */ /* 0x000fe400038c0000 */
[----:B------:R-:W-:Y:S01]  /*34150*/  MOV R14, UR62 ;  /* 0x0000003e000e7c02 */ /* 0x000fe20008000f00 */
[----:B01----:R-:W-:Y:S10]  /*34160*/  ENDCOLLECTIVE ;  /* 0x000000000000791b */ /* 0x003ff40003800000 */
.L_x_3156:
[----:B------:R-:W-:Y:S05]  /*34170*/  BSYNC B1 ;  /* 0x0000000000017941 */ /* 0x000fea0003800000 */
.L_x_3155:
[----:B------:R-:W-:Y:S05]  /*34180*/  BRA `(.L_x_2946) ;  /* 0xffffff78009c7947 */ /* 0x000fea000383ffff */
.L_x_2949:
[----:B-1----:R1:W2:Y:S02]  /*34190*/  SYNCS.PHASECHK.TRANS64.TRYWAIT P0, [R16+URZ+0x38820], R7 ;  /* 0x03882007100075a7 */ /* 0x0022a4000800017f */
[----:B--2---:R-:W-:Y:S05]  /*341a0*/  @!P0 NANOSLEEP.SYNCS 0x989680 ;  /* 0x009896800000895d */ /* 0x004fea0003900000 */
[----:B------:R-:W2:Y:S02]  /*341b0*/  @!P0 SYNCS.PHASECHK.TRANS64 P0, [R16+URZ+0x38820], R7 ;  /* 0x03882007100085a7 */ /* 0x000ea4000800007f */
[----:B--2---:R-:W-:Y:S05]  /*341c0*/  @!P0 BRA `(.L_x_2949) ;  /* 0xfffffffc00f08947 */ /* 0x004fea000383ffff */
[----:B------:R-:W-:Y:S05]  /*341d0*/  BRA `(.L_x_3157) ;  /* 0xffffff7800ac7947 */ /* 0x000fea000383ffff */
.L_x_2953:
[----:B0-----:R0:W2:Y:S02]  /*341e0*/  SYNCS.PHASECHK.TRANS64.TRYWAIT P0, [R11+URZ+0x388a0], R10 ;  /* 0x0388a00a0b0075a7 */ /* 0x0010a4000800017f */
[----:B--2---:R-:W-:Y:S05]  /*341f0*/  @!P0 NANOSLEEP.SYNCS 0x989680 ;  /* 0x009896800000895d */ /* 0x004fea0003900000 */
[----:B------:R-:W2:Y:S02]  /*34200*/  @!P0 SYNCS.PHASECHK.TRANS64 P0, [R11+URZ+0x388a0], R10 ;  /* 0x0388a00a0b0085a7 */ /* 0x000ea4000800007f */
[----:B--2---:R-:W-:Y:S05]  /*34210*/  @!P0 BRA `(.L_x_2953) ;  /* 0xfffffffc00f08947 */ /* 0x004fea000383ffff */
[----:B------:R-:W-:Y:S05]  /*34220*/  BRA `(.L_x_3158) ;  /* 0xffffff7800c47947 */ /* 0x000fea000383ffff */
.L_x_2961:
[----:B-1----:R1:W2:Y:S02]  /*34230*/  SYNCS.PHASECHK.TRANS64.TRYWAIT P0, [R11+URZ+0x388c0], R10 ;  /* 0x0388c00a0b0075a7 */ /* 0x0022a4000800017f */
[----:B--2---:R-:W-:Y:S05]  /*34240*/  @!P0 NANOSLEEP.SYNCS 0x989680 ;  /* 0x009896800000895d */ /* 0x004fea0003900000 */
[----:B------:R-:W2:Y:S02]  /*34250*/  @!P0 SYNCS.PHASECHK.TRANS64 P0, [R11+URZ+0x388c0], R10 ;  /* 0x0388c00a0b0085a7 */ /* 0x000ea4000800007f */
[----:B--2---:R-:W-:Y:S05]  /*34260*/  @!P0 BRA `(.L_x_2961) ;  /* 0xfffffffc00f08947 */ /* 0x004fea000383ffff */
[----:B------:R-:W-:Y:S05]  /*34270*/  BRA `(.L_x_3159) ;  /* 0xffffff8000007947 */ /* 0x000fea000383ffff */
.L_x_2971:
[----:B0-----:R0:W2:Y:S02]  /*34280*/  SYNCS.PHASECHK.TRANS64.TRYWAIT P1, [R10+URZ+0x388a0], R9 ;  /* 0x0388a0090a0075a7 */ /* 0x0010a4000802017f */
[----:B--2---:R-:W-:Y:S05]  /*34290*/  @!P1 NANOSLEEP.SYNCS 0x989680 ;  /* 0x009896800000995d */ /* 0x004fea0003900000 */
[----:B------:R-:W2:Y:S02]  /*342a0*/  @!P1 SYNCS.PHASECHK.TRANS64 P1, [R10+URZ+0x388a0], R9 ;  /* 0x0388a0090a0095a7 */ /* 0x000ea4000802007f */
[----:B--2---:R-:W-:Y:S05]  /*342b0*/  @!P1 BRA `(.L_x_2971) ;  /* 0xfffffffc00f09947 */ /* 0x004fea000383ffff */
[----:B------:R-:W-:Y:S05]  /*342c0*/  BRA `(.L_x_3160) ;  /* 0xffffff8400747947 */ /* 0x000fea000383ffff */
.L_x_2979:
[----:B-1----:R1:W2:Y:S02]  /*342d0*/  SYNCS.PHASECHK.TRANS64.TRYWAIT P1, [R10+URZ+0x388c0], R9 ;  /* 0x0388c0090a0075a7 */ /* 0x0022a4000802017f */
[----:B--2---:R-:W-:Y:S05]  /*342e0*/  @!P1 NANOSLEEP.SYNCS 0x989680 ;  /* 0x009896800000995d */ /* 0x004fea0003900000 */
[----:B------:R-:W2:Y:S02]  /*342f0*/  @!P1 SYNCS.PHASECHK.TRANS64 P1, [R10+URZ+0x388c0], R9 ;  /* 0x0388c0090a0095a7 */ /* 0x000ea4000802007f */
[----:B--2---:R-:W-:Y:S05]  /*34300*/  @!P1 BRA `(.L_x_2979) ;  /* 0xfffffffc00f09947 */ /* 0x004fea000383ffff */
[----:B------:R-:W-:Y:S05]  /*34310*/  BRA `(.L_x_3161) ;  /* 0xffffff8800ac7947 */ /* 0x000fea000383ffff */
.L_x_2997:
        /* <DEDUP_REMOVED lines=11> */
.L_x_3163:
[----:B------:R-:W-:Y:S05]  /*343d0*/  BSYNC B0 ;  /* 0x0000000000007941 */ /* 0x000fea0003800000 */
.L_x_3162:
[----:B------:R-:W-:Y:S05]  /*343e0*/  BRA `(.L_x_3164) ;  /* 0xffffff9800e47947 */ /* 0x000fea000383ffff */
.L_x_3000:
[----:B0-----:R0:W1:Y:S02]  /*343f0*/  SYNCS.PHASECHK.TRANS64.TRYWAIT P0, [R5+URZ+0x38840], R2 ;  /* 0x03884002050075a7 */ /* 0x001064000800017f */
[----:B-1----:R-:W-:Y:S05]  /*34400*/  @!P0 NANOSLEEP.SYNCS 0x989680 ;  /* 0x009896800000895d */ /* 0x002fea0003900000 */
[----:B------:R-:W1:Y:S02]  /*34410*/  @!P0 SYNCS.PHASECHK.TRANS64 P0, [R5+URZ+0x38840], R2 ;  /* 0x03884002050085a7 */ /* 0x000e64000800007f */
[----:B-1----:R-:W-:Y:S05]  /*34420*/  @!P0 BRA `(.L_x_3000) ;  /* 0xfffffffc00f08947 */ /* 0x002fea000383ffff */
[----:B------:R-:W-:Y:S05]  /*34430*/  BRA `(.L_x_3165) ;  /* 0xffffff9c00347947 */ /* 0x000fea000383ffff */
.L_x_3001:
        /* <DEDUP_REMOVED lines=8> */
.L_x_3167:
[----:B------:R-:W-:Y:S05]  /*344c0*/  BSYNC B0 ;  /* 0x0000000000007941 */ /* 0x000fea0003800000 */
.L_x_3166:
[----:B------:R-:W-:Y:S01]  /*344d0*/  IMAD.MOV.U32 R13, RZ, RZ, R0 ;  /* 0x000000ffff0d7224 */ /* 0x000fe200078e0000 */
[----:B------:R-:W-:Y:S01]  /*344e0*/  MOV R15, 0xffffffff ;  /* 0xffffffff000f7802 */ /* 0x000fe20000000f00 */
[----:B------:R-:W-:Y:S01]  /*344f0*/  IMAD.MOV.U32 R12, RZ, RZ, RZ ;  /* 0x000000ffff0c7224 */ /* 0x000fe200078e00ff */
[----:B------:R-:W-:Y:S01]  /*34500*/  MOV R2, R14 ;  /* 0x0000000e00027202 */ /* 0x000fe20000000f00 */
[----:B------:R-:W-:Y:S01]  /*34510*/  IMAD.MOV.U32 R11, RZ, RZ, 0x181f ;  /* 0x0000181fff0b7424 */ /* 0x000fe200078e00ff */
[C---:B------:R-:W-:Y:S01]  /*34520*/  LOP3.LUT P5, RZ, R18.reuse, 0x10, RZ, 0xc0, !PT ;  /* 0x0000001012ff7812 */ /* 0x040fe200078ac0ff */
[----:B------:R-:W-:Y:S01]  /*34530*/  @P0 IMAD R9, R7, 0x2, R16 ;  /* 0x0000000207090824 */ /* 0x000fe200078e0210 */
[----:B------:R-:W-:-:S13]  /*34540*/  LOP3.LUT P4, RZ, R18, 0x8, RZ, 0xc0, !PT ;  /* 0x0000000812ff7812 */ /* 0x000fda000788c0ff */
[----:B------:R-:W-:Y:S05]  /*34550*/  WARPSYNC.COLLECTIVE R15, `(.L_x_3168) ;  /* 0x000000000f087348 */ /* 0x000fea0003c00000 */
[----:B------:R0:W1:Y:S02]  /*34560*/  SHFL.IDX P6, R14, R13, R12, R11 ;  /* 0x0000000c0d0e7389 */ /* 0x00006400000c000b */
[----:B01----:R-:W-:Y:S01]  /*34570*/  ENDCOLLECTIVE ;  /* 0x000000000000791b */ /* 0x003fe20003800000 */
.L_x_3168:
[C---:B------:R-:W-:Y:S01]  /*34580*/  LOP3.LUT P3, RZ, R18.reuse, 0x4, RZ, 0xc0, !PT ;  /* 0x0000000412ff7812 */ /* 0x040fe2000786c0ff */
[----:B------:R-:W-:Y:S01]  /*34590*/  ULDC.64 UR4, c[0x0][0x208] ;  /* 0x0000820000047ab9 */ /* 0x000fe20000000a00 */
[----:B------:R-:W-:Y:S02]  /*345a0*/  LOP3.LUT P2, RZ, R18, 0x2, RZ, 0xc0, !PT ;  /* 0x0000000212ff7812 */ /* 0x000fe4000784c0ff */
[----:B------:R-:W-:Y:S01]  /*345b0*/  MOV R13, R6 ;  /* 0x00000006000d7202 */ /* 0x000fe20000000f00 */
[----:B------:R-:W-:Y:S02]  /*345c0*/  IMAD.MOV.U32 R12, RZ, RZ, 0x1 ;  /* 0x00000001ff0c7424 */ /* 0x000fe400078e00ff */
[----:B------:R-:W-:-:S05]  /*345d0*/  IMAD.MOV.U32 R3, RZ, RZ, R14 ;  /* 0x000000ffff037224 */ /* 0x000fca00078e000e */
[----:B------:R-:W-:-:S05]  /*345e0*/  @P0 LEA R3, P1, R34, R3, 0x1 ;  /* 0x0000000322030211 */ /* 0x000fca00078208ff */
[----:B------:R-:W-:Y:S01]  /*345f0*/  @P0 IMAD.X R2, RZ, RZ, R2, P1 ;  /* 0x000000ffff020224 */ /* 0x000fe200008e0602 */
[----:B------:R-:W-:-:S04]  /*34600*/  ISETP.GE.AND P1, PT, R4, 0x11, PT ;  /* 0x000000110400780c */ /* 0x000fc80003f26270 */
[----:B------:R-:W-:-:S04]  /*34610*/  @P0 LOP3.LUT R3, R3, R2, RZ, 0x3c, !PT ;  /* 0x0000000203030212 */ /* 0x000fc800078e3cff */
[----:B------:R-:W-:-:S04]  /*34620*/  @P0 LOP3.LUT R2, R3, R2, RZ, 0x3c, !PT ;  /* 0x0000000203020212 */ /* 0x000fc800078e3cff */
[----:B------:R-:W-:Y:S01]  /*34630*/  @P0 LOP3.LUT R3, R3, R2, RZ, 0x3c, !PT ;  /* 0x0000000203030212 */ /* 0x000fe200078e3cff */
[----:B------:R-:W-:-:S04]  /*34640*/  @P1 IMAD R21, R7, 0x2, R16 ;  /* 0x0000000207151824 */ /* 0x000fc800078e0210 */
        /* <DEDUP_REMOVED lines=10> */
.L_x_3169:
[----:B------:R-:W-:Y:S02]  /*346f0*/  IMAD.MOV.U32 R13, RZ, RZ, R0 ;  /* 0x000000ffff0d7224 */ /* 0x000fe400078e0000 */
[----:B------:R-:W-:-:S07]  /*34700*/  IMAD.MOV.U32 R8, RZ, RZ, R14 ;  /* 0x000000ffff087224 */ /* 0x000fce00078e000e */
[----:B------:R-:W-:Y:S05]  /*34710*/  WARPSYNC.COLLECTIVE R15, `(.L_x_3170) ;  /* 0x000000000f087348 */ /* 0x000fea0003c00000 */
[----:B------:R0:W1:Y:S02]  /*34720*/  SHFL.IDX P6, R14, R13, R12, R11 ;  /* 0x0000000c0d0e7389 */ /* 0x00006400000c000b */
[----:B01----:R-:W-:Y:S01]  /*34730*/  ENDCOLLECTIVE ;  /* 0x000000000000791b */ /* 0x003fe20003800000 */
.L_x_3170:
[----:B------:R-:W-:Y:S01]  /*34740*/  ULDC.64 UR4, c[0x0][0x208] ;  /* 0x0000820000047ab9 */ /* 0x000fe20000000a00 */
[----:B------:R-:W-:Y:S01]  /*34750*/  IMAD.MOV.U32 R13, RZ, RZ, R6 ;  /* 0x000000ffff0d7224 */ /* 0x000fe200078e0006 */
[----:B------:R-:W-:Y:S02]  /*34760*/  MOV R12, 0x2 ;  /* 0x00000002000c7802 */ /* 0x000fe40000000f00 */
        /* <DEDUP_REMOVED lines=14> */
.L_x_3171:
[----:B------:R-:W-:Y:S02]  /*34850*/  @P1 IMAD R9, R7, 0x2, R16 ;  /* 0x0000000207091824 */ /* 0x000fe400078e0210 */
[----:B------:R-:W-:Y:S02]  /*34860*/  IMAD.MOV.U32 R13, RZ, RZ, R0 ;  /* 0x000000ffff0d7224 */ /* 0x000fe400078e0000 */
[----:B------:R-:W-:-:S07]  /*34870*/  IMAD.MOV.U32 R8, RZ, RZ, R14 ;  /* 0x000000ffff087224 */ /* 0x000fce00078e000e */
[----:B------:R-:W-:Y:S05]  /*34880*/  WARPSYNC.COLLECTIVE R15, `(.L_x_3172) ;  /* 0x000000000f087348 */ /* 0x000fea0003c00000 */
[----:B------:R0:W1:Y:S02]  /*34890*/  SHFL.IDX P6, R14, R13, R12, R11 ;  /* 0x0000000c0d0e7389 */ /* 0x00006400000c000b */
[----:B01----:R-:W-:Y:S01]  /*348a0*/  ENDCOLLECTIVE ;  /* 0x000000000000791b */ /* 0x003fe20003800000 */
.L_x_3172:
[----:B------:R-:W-:Y:S01]  /*348b0*/  ULDC.64 UR4, c[0x0][0x208] ;  /* 0x0000820000047ab9 */ /* 0x000fe20000000a00 */
[----:B------:R-:W-:Y:S02]  /*348c0*/  IMAD.MOV.U32 R13, RZ, RZ, R6 ;  /* 0x000000ffff0d7224 */ /* 0x000fe400078e0006 */
[----:B------:R-:W-:Y:S02]  /*348d0*/  IMAD.MOV.U32 R12, RZ, RZ, 0x3 ;  /* 0x00000003ff0c7424 */ /* 0x000fe400078e00ff */
        /* <DEDUP_REMOVED lines=14> */
.L_x_3173:
[----:B------:R-:W-:Y:S01]  /*349c0*/  @P1 LEA R21, R7, R16, 0x1 ;  /* 0x0000001007151211 */ /* 0x000fe200078e08ff */
[----:B------:R-:W-:Y:S01]  /*349d0*/  IMAD.MOV.U32 R13, RZ, RZ, R0 ;  /* 0x000000ffff0d7224 */ /* 0x000fe200078e0000 */
[----:B------:R-:W-:-:S07]  /*349e0*/  MOV R8, R14 ;  /* 0x0000000e00087202 */ /* 0x000fce0000000f00 */
[----:B------:R-:W-:Y:S05]  /*349f0*/  WARPSYNC.COLLECTIVE R15, `(.L_x_3174) ;  /* 0x000000000f087348 */ /* 0x000fea0003c00000 */
[----:B------:R0:W1:Y:S02]  /*34a00*/  SHFL.IDX P6, R14, R13, R12, R11 ;  /* 0x0000000c0d0e7389 */ /* 0x00006400000c000b */
[----:B01----:R-:W-:Y:S01]  /*34a10*/  ENDCOLLECTIVE ;  /* 0x000000000000791b */ /* 0x003fe20003800000 */
.L_x_3174:
        /* <DEDUP_REMOVED lines=16> */
.L_x_3175:
[----:B------:R-:W-:Y:S01]  /*34b20*/  MOV R13, R0 ;  /* 0x00000000000d7202 */ /* 0x000fe20000000f00 */
[----:B------:R-:W-:-:S07]  /*34b30*/  IMAD.MOV.U32 R8, RZ, RZ, R14 ;  /* 0x000000ffff087224 */ /* 0x000fce00078e000e */
[----:B------:R-:W-:Y:S05]  /*34b40*/  WARPSYNC.COLLECTIVE R15, `(.L_x_3176) ;  /* 0x000000000f087348 */ /* 0x000fea0003c00000 */
[----:B------:R0:W1:Y:S02]  /*34b50*/  SHFL.IDX P6, R14, R13, R12, R11 ;  /* 0x0000000c0d0e7389 */ /* 0x00006400000c000b */
[----:B01----:R-:W-:Y:S01]  /*34b60*/  ENDCOLLECTIVE ;  /* 0x000000000000791b */ /* 0x003fe20003800000 */
.L_x_3176:
[----:B------:R-:W-:Y:S01]  /*34b70*/  IMAD.MOV.U32 R0, RZ, RZ, R14 ;  /* 0x000000ffff007224 */ /* 0x000fe200078e000e */
[----:B------:R-:W-:Y:S06]  /*34b80*/  BRA `(.L_x_3177) ;  /* 0xffffff9800907947 */ /* 0x000fec000383ffff */
.L_x_3008:
[----:B------:R-:W-:Y:S01]  /*34b90*/  IMAD.MOV.U32 R13, RZ, RZ, R0 ;  /* 0x000000ffff0d7224 */ /* 0x000fe200078e0000 */
[----:B------:R-:W-:Y:S01]  /*34ba0*/  MOV R11, 0x181f ;  /* 0x0000181f000b7802 */ /* 0x000fe20000000f00 */
[----:B------:R-:W-:Y:S02]  /*34bb0*/  IMAD.MOV.U32 R12, RZ, RZ, RZ ;  /* 0x000000ffff0c7224 */ /* 0x000fe400078e00ff */
[----:B------:R-:W-:Y:S02]  /*34bc0*/  IMAD.MOV.U32 R15, RZ, RZ, -0x1 ;  /* 0xffffffffff0f7424 */ /* 0x000fe400078e00ff */
[----:B-----5:R-:W-:Y:S02]  /*34bd0*/  IMAD R5, R9, R7, RZ ;  /* 0x0000000709057224 */ /* 0x020fe400078e02ff */
[----:B------:R-:W-:-:S07]  /*34be0*/  IMAD R25, R25, 0x80, R8 ;  /* 0x0000008019197824 */ /* 0x000fce00078e0208 */
[----:B------:R-:W-:Y:S05]  /*34bf0*/  WARPSYNC.COLLECTIVE R15, `(.L_x_3178) ;  /* 0x000000000f087348 */ /* 0x000fea0003c00000 */
[----:B------:R0:W1:Y:S02]  /*34c00*/  SHFL.IDX P6, R14, R13, R12, R11 ;  /* 0x0000000c0d0e7389 */ /* 0x00006400000c000b */
[----:B01----:R-:W-:Y:S01]  /*34c10*/  ENDCOLLECTIVE ;  /* 0x000000000000791b */ /* 0x003fe20003800000 */
.L_x_3178:
[----:B------:R-:W-:Y:S01]  /*34c20*/  ISETP.GE.AND P1, PT, R25, R5, PT ;  /* 0x000000051900720c */ /* 0x000fe20003f26270 */
[----:B------:R-:W-:Y:S02]  /*34c30*/  IMAD.MOV.U32 R13, RZ, RZ, R4 ;  /* 0x000000ffff0d7224 */ /* 0x000fe400078e0004 */
[----:B------:R-:W-:-:S10]  /*34c40*/  IMAD.MOV.U32 R2, RZ, RZ, R14 ;  /* 0x000000ffff027224 */ /* 0x000fd400078e000e */
[----:B------:R-:W-:Y:S05]  /*34c50*/  WARPSYNC.COLLECTIVE R15, `(.L_x_3179) ;  /* 0x000000000f087348 */ /* 0x000fea0003c00000 */
[----:B------:R0:W1:Y:S02]  /*34c60*/  SHFL.IDX P6, R14, R13, R12, R11 ;  /* 0x0000000c0d0e7389 */ /* 0x00006400000c000b */
[----:B01----:R-:W-:Y:S01]  /*34c70*/  ENDCOLLECTIVE ;  /* 0x000000000000791b */ /* 0x003fe20003800000 */
.L_x_3179:
[----:B------:R-:W-:Y:S01]  /*34c80*/  ULDC.64 UR4, c[0x0][0x208] ;  /* 0x0000820000047ab9 */ /* 0x000fe20000000a00 */
[----:B------:R-:W-:Y:S02]  /*34c90*/  IMAD.MOV.U32 R13, RZ, RZ, R0 ;  /* 0x000000ffff0d7224 */ /* 0x000fe400078e0000 */
[----:B------:R-:W-:Y:S01]  /*34ca0*/  IMAD.MOV.U32 R12, RZ, RZ, 0x1 ;  /* 0x00000001ff0c7424 */ /* 0x000fe200078e00ff */
[----:B------:R-:W-:-:S04]  /*34cb0*/  MOV R3, R14 ;  /* 0x0000000e00037202 */ /* 0x000fc80000000f00 */
[----:B------:R-:W-:-:S05]  /*34cc0*/  @!P1 LEA R6, P5, R34, R3, 0x1 ;  /* 0x0000000322069211 */ /* 0x000fca00078a08ff */
[----:B------:R-:W-:Y:S02]  /*34cd0*/  @!P1 IMAD.X R3, RZ, RZ, R2, P5 ;  /* 0x000000ffff039224 */ /* 0x000fe400028e0602 */
[----:B------:R-:W-:Y:S01]  /*34ce0*/  @!P1 IMAD.MOV.U32 R2, RZ, RZ, R6 ;  /* 0x000000ffff029224 */ /* 0x000fe200078e0006 */
[----:B------:R-:W-:-:S04]  /*34cf0*/  IADD3 R6, R25, 0x10, RZ ;  /* 0x0000001019067810 */ /* 0x000fc80007ffe0ff */
        /* <DEDUP_REMOVED lines=11> */
.L_x_3180:
[----:B------:R-:W-:Y:S01]  /*34db0*/  MOV R13, R4 ;  /* 0x00000004000d7202 */ /* 0x000fe20000000f00 */
[----:B------:R-:W-:-:S07]  /*34dc0*/  IMAD.MOV.U32 R2, RZ, RZ, R14 ;  /* 0x000000ffff027224 */ /* 0x000fce00078e000e */
[----:B------:R-:W-:Y:S05]  /*34dd0*/  WARPSYNC.COLLECTIVE R15, `(.L_x_3181) ;  /* 0x000000000f087348 */ /* 0x000fea0003c00000 */
[----:B------:R0:W1:Y:S02]  /*34de0*/  SHFL.IDX P6, R14, R13, R12, R11 ;  /* 0x0000000c0d0e7389 */ /* 0x00006400000c000b */
[----:B01----:R-:W-:Y:S01]  /*34df0*/  ENDCOLLECTIVE ;  /* 0x000000000000791b */ /* 0x003fe20003800000 */
.L_x_3181:
[----:B------:R-:W-:Y:S01]  /*34e00*/  ULDC.64 UR4, c[0x0][0x208] ;  /* 0x0000820000047ab9 */ /* 0x000fe20000000a00 */
[----:B------:R-:W-:Y:S02]  /*34e10*/  IMAD.MOV.U32 R13, RZ, RZ, R0 ;  /* 0x000000ffff0d7224 */ /* 0x000fe400078e0000 */
[----:B------:R-:W-:Y:S02]  /*34e20*/  IMAD.MOV.U32 R12, RZ, RZ, 0x2 ;  /* 0x00000002ff0c7424 */ /* 0x000fe400078e00ff */
[----:B------:R-:W-:-:S05]  /*34e30*/  IMAD.MOV.U32 R3, RZ, RZ, R14 ;  /* 0x000000ffff037224 */ /* 0x000fca00078e000e */
[----:B------:R-:W-:-:S05]  /*34e40*/  @!P1 LEA R6, P5, R34, R3, 0x1 ;  /* 0x0000000322069211 */ /* 0x000fca00078a08ff */
[----:B------:R-:W-:Y:S02]  /*34e50*/  @!P1 IMAD.X R7, RZ, RZ, R2, P5 ;  /* 0x000000ffff079224 */ /* 0x000fe400028e0602 */
[----:B------:R-:W-:Y:S02]  /*34e60*/  @!P1 IMAD.MOV.U32 R2, RZ, RZ, R6 ;  /* 0x000000ffff029224 */ /* 0x000fe400078e0006 */
[----:B------:R-:W-:Y:S01]  /*34e70*/  VIADD R6, R25, 0x20 ;  /* 0x0000002019067836 */ /* 0x000fe20000000000 */
[----:B------:R-:W-:-:S05]  /*34e80*/  @!P1 MOV R3, R7 ;  /* 0x0000000700039202 */ /* 0x000fca0000000f00 */
        /* <DEDUP_REMOVED lines=11> */
.L_x_3182:
[----:B------:R-:W-:Y:S01]  /*34f40*/  IMAD.MOV.U32 R13, RZ, RZ, R4 ;  /* 0x000000ffff0d7224 */ /* 0x000fe200078e0004 */
[----:B------:R-:W-:-:S07]  /*34f50*/  MOV R2, R14 ;  /* 0x0000000e00027202 */ /* 0x000fce0000000f00 */
[----:B------:R-:W-:Y:S05]  /*34f60*/  WARPSYNC.COLLECTIVE R15, `(.L_x_3183) ;  /* 0x000000000f087348 */ /* 0x000fea0003c00000 */
[----:B------:R0:W1:Y:S02]  /*34f70*/  SHFL.IDX P6, R14, R13, R12, R11 ;  /* 0x0000000c0d0e7389 */ /* 0x00006400000c000b */
[----:B01----:R-:W-:Y:S01]  /*34f80*/  ENDCOLLECTIVE ;  /* 0x000000000000791b */ /* 0x003fe20003800000 */
.L_x_3183:
[----:B------:R-:W-:Y:S01]  /*34f90*/  ULDC.64 UR4, c[0x0][0x208] ;  /* 0x0000820000047ab9 */ /* 0x000fe20000000a00 */
[----:B------:R-:W-:Y:S01]  /*34fa0*/  IMAD.MOV.U32 R13, RZ, RZ, R0 ;  /* 0x000000ffff0d7224 */ /* 0x000fe200078e0000 */
[----:B------:R-:W-:Y:S01]  /*34fb0*/  MOV R12, 0x3 ;  /* 0x00000003000c7802 */ /* 0x000fe20000000f00 */
        /* <DEDUP_REMOVED lines=17> */
.L_x_3184:
[----:B------:R-:W-:Y:S02]  /*350d0*/  IMAD.MOV.U32 R13, RZ, RZ, R4 ;  /* 0x000000ffff0d7224 */ /* 0x000fe400078e0004 */
[----:B------:R-:W-:-:S07]  /*350e0*/  IMAD.MOV.U32 R2, RZ, RZ, R14 ;  /* 0x000000ffff027224 */ /* 0x000fce00078e000e */
[----:B------:R-:W-:Y:S05]  /*350f0*/  WARPSYNC.COLLECTIVE R15, `(.L_x_3185) ;  /* 0x000000000f087348 */ /* 0x000fea0003c00000 */
[----:B------:R0:W1:Y:S02]  /*35100*/  SHFL.IDX P6, R14, R13, R12, R11 ;  /* 0x0000000c0d0e7389 */ /* 0x00006400000c000b */
[----:B01----:R-:W-:Y:S01]  /*35110*/  ENDCOLLECTIVE ;  /* 0x000000000000791b */ /* 0x003fe20003800000 */
.L_x_3185:
[----:B------:R-:W-:Y:S01]  /*35120*/  ULDC.64 UR4, c[0x0][0x208] ;  /* 0x0000820000047ab9 */ /* 0x000fe20000000a00 */
[----:B------:R-:W-:Y:S01]  /*35130*/  MOV R13, R0 ;  /* 0x00000000000d7202 */ /* 0x000fe20000000f00 */
[----:B------:R-:W-:Y:S02]  /*35140*/  IMAD.MOV.U32 R12, RZ, RZ, 0x4 ;  /* 0x00000004ff0c7424 */ /* 0x000fe400078e00ff */
[----:B------:R-:W-:-:S05]  /*35150*/  IMAD.MOV.U32 R3, RZ, RZ, R14 ;  /* 0x000000ffff037224 */ /* 0x000fca00078e000e */
[----:B------:R-:W-:-:S04]  /*35160*/  @!P1 LEA R6, P5, R34, R3, 0x1 ;  /* 0x0000000322069211 */ /* 0x000fc800078a08ff */
[----:B------:R-:W-:Y:S01]  /*35170*/  @!P1 IADD3.X R7, RZ, R2, RZ, P5, !PT ;  /* 0x00000002ff079210 */ /* 0x000fe20002ffe4ff */
[----:B------:R-:W-:Y:S02]  /*35180*/  @!P1 IMAD.MOV.U32 R2, RZ, RZ, R6 ;  /* 0x000000ffff029224 */ /* 0x000fe400078e0006 */
        /* <DEDUP_REMOVED lines=13> */
.L_x_3186:
[----:B------:R-:W-:Y:S02]  /*35260*/  IMAD.MOV.U32 R13, RZ, RZ, R4 ;  /* 0x000000ffff0d7224 */ /* 0x000fe400078e0004 */
[----:B------:R-:W-:-:S07]  /*35270*/  IMAD.MOV.U32 R2, RZ, RZ, R14 ;  /* 0x000000ffff027224 */ /* 0x000fce00078e000e */
[----:B------:R-:W-:Y:S05]  /*35280*/  WARPSYNC.COLLECTIVE R15, `(.L_x_3187) ;  /* 0x000000000f087348 */ /* 0x000fea0003c00000 */
[----:B------:R0:W1:Y:S02]  /*35290*/  SHFL.IDX P6, R14, R13, R12, R11 ;  /* 0x0000000c0d0e7389 */ /* 0x00006400000c000b */
[----:B01----:R-:W-:Y:S01]  /*352a0*/  ENDCOLLECTIVE ;  /* 0x000000000000791b */ /* 0x003fe20003800000 */
.L_x_3187:
[----:B------:R-:W-:Y:S01]  /*352b0*/  ULDC.64 UR4, c[0x0][0x208] ;  /* 0x0000820000047ab9 */ /* 0x000fe20000000a00 */
[----:B------:R-:W-:Y:S02]  /*352c0*/  IMAD.MOV.U32 R13, RZ, RZ, R0 ;  /* 0x000000ffff0d7224 */ /* 0x000fe400078e0000 */
[----:B------:R-:W-:Y:S01]  /*352d0*/  IMAD.MOV.U32 R12, RZ, RZ, 0x5 ;  /* 0x00000005ff0c7424 */ /* 0x000fe200078e00ff */
[----:B------:R-:W-:-:S04]  /*352e0*/  MOV R3, R14 ;  /* 0x0000000e00037202 */ /* 0x000fc80000000f00 */
[----:B------:R-:W-:-:S05]  /*352f0*/  @!P1 LEA R6, P5, R34, R3, 0x1 ;  /* 0x0000000322069211 */ /* 0x000fca00078a08ff */
[----:B------:R-:W-:Y:S02]  /*35300*/  @!P1 IMAD.X R7, RZ, RZ, R2, P5 ;  /* 0x000000ffff079224 */ /* 0x000fe400028e0602 */
[----:B------:R-:W-:Y:S01]  /*35310*/  @!P1 IMAD.MOV.U32 R2, RZ, RZ, R6 ;  /* 0x000000ffff029224 */ /* 0x000fe200078e0006 */
[----:B------:R-:W-:Y:S01]  /*35320*/  IADD3 R6, R25, 0x50, RZ ;  /* 0x0000005019067810 */ /* 0x000fe20007ffe0ff */
        /* <DEDUP_REMOVED lines=12> */
.L_x_3188:
[----:B------:R-:W-:Y:S01]  /*353f0*/  MOV R13, R4 ;  /* 0x00000004000d7202 */ /* 0x000fe20000000f00 */
[----:B------:R-:W-:-:S07]  /*35400*/  IMAD.MOV.U32 R2, RZ, RZ, R14 ;  /* 0x000000ffff027224 */ /* 0x000fce00078e000e */
[----:B------:R-:W-:Y:S05]  /*35410*/  WARPSYNC.COLLECTIVE R15, `(.L_x_3189) ;  /* 0x000000000f087348 */ /* 0x000fea0003c00000 */
[----:B------:R0:W1:Y:S02]  /*35420*/  SHFL.IDX P6, R14, R13, R12, R11 ;  /* 0x0000000c0d0e7389 */ /* 0x00006400000c000b */
[----:B01----:R-:W-:Y:S01]  /*35430*/  ENDCOLLECTIVE ;  /* 0x000000000000791b */ /* 0x003fe20003800000 */
.L_x_3189:
        /* <DEDUP_REMOVED lines=20> */
.L_x_3190:
[----:B------:R-:W-:Y:S01]  /*35580*/  IMAD.MOV.U32 R13, RZ, RZ, R4 ;  /* 0x000000ffff0d7224 */ /* 0x000fe200078e0004 */
[----:B------:R-:W-:-:S07]  /*35590*/  MOV R2, R14 ;  /* 0x0000000e00027202 */ /* 0x000fce0000000f00 */
[----:B------:R-:W-:Y:S05]  /*355a0*/  WARPSYNC.COLLECTIVE R15, `(.L_x_3191) ;  /* 0x000000000f087348 */ /* 0x000fea0003c00000 */
[----:B------:R0:W1:Y:S02]  /*355b0*/  SHFL.IDX P6, R14, R13, R12, R11 ;  /* 0x0000000c0d0e7389 */ /* 0x00006400000c000b */
[----:B01----:R-:W-:Y:S01]  /*355c0*/  ENDCOLLECTIVE ;  /* 0x000000000000791b */ /* 0x003fe20003800000 */
.L_x_3191:
[----:B------:R-:W-:Y:S01]  /*355d0*/  ULDC.64 UR4, c[0x0][0x208] ;  /* 0x0000820000047ab9 */ /* 0x000fe20000000a00 */
[----:B------:R-:W-:Y:S02]  /*355e0*/  IMAD.MOV.U32 R13, RZ, RZ, R0 ;  /* 0x000000ffff0d7224 */ /* 0x000fe400078e0000 */
[----:B------:R-:W-:Y:S02]  /*355f0*/  IMAD.MOV.U32 R12, RZ, RZ, 0x7 ;  /* 0x00000007ff0c7424 */ /* 0x000fe400078e00ff */
        /* <DEDUP_REMOVED lines=15> */
.L_x_3192:
[----:B------:R-:W-:Y:S01]  /*356f0*/  IMAD.MOV.U32 R13, RZ, RZ, R4 ;  /* 0x000000ffff0d7224 */ /* 0x000fe200078e0004 */
[----:B------:R-:W-:-:S07]  /*35700*/  MOV R6, R14 ;  /* 0x0000000e00067202 */ /* 0x000fce0000000f00 */
[----:B------:R-:W-:Y:S05]  /*35710*/  WARPSYNC.COLLECTIVE R15, `(.L_x_3193) ;  /* 0x000000000f087348 */ /* 0x000fea0003c00000 */
[----:B------:R0:W1:Y:S02]  /*35720*/  SHFL.IDX P6, R14, R13, R12, R11 ;  /* 0x0000000c0d0e7389 */ /* 0x00006400000c000b */
[----:B01----:R-:W-:Y:S01]  /*35730*/  ENDCOLLECTIVE ;  /* 0x000000000000791b */ /* 0x003fe20003800000 */
.L_x_3193:
[----:B------:R-:W-:Y:S05]  /*35740*/  BRA `(.L_x_3194) ;  /* 0xffffff9800f07947 */ /* 0x000fea000383ffff */
.L_x_3013:
[----:B0-----:R0:W2:Y:S02]  /*35750*/  SYNCS.PHASECHK.TRANS64.TRYWAIT P0, [R16+URZ+0x38820], R3 ;  /* 0x03882003100075a7 */ /* 0x0010a4000800017f */
[----:B--2---:R-:W-:Y:S05]  /*35760*/  @!P0 NANOSLEEP.SYNCS 0x989680 ;  /* 0x009896800000895d */ /* 0x004fea0003900000 */
[----:B------:R-:W2:Y:S02]  /*35770*/  @!P0 SYNCS.PHASECHK.TRANS64 P0, [R16+URZ+0x38820], R3 ;  /* 0x03882003100085a7 */ /* 0x000ea4000800007f */
[----:B--2---:R-:W-:Y:S05]  /*35780*/  @!P0 BRA `(.L_x_3013) ;  /* 0xfffffffc00f08947 */ /* 0x004fea000383ffff */
[----:B------:R-:W-:Y:S05]  /*35790*/  BRA `(.L_x_3195) ;  /* 0xffffff9c00707947 */ /* 0x000fea000383ffff */
.L_x_3018:
[----:B0-----:R0:W1:Y:S02]  /*357a0*/  SYNCS.PHASECHK.TRANS64.TRYWAIT P0, [R6+URZ+0x38840], R3 ;  /* 0x03884003060075a7 */ /* 0x001064000800017f */
[----:B-1----:R-:W-:Y:S05]  /*357b0*/  @!P0 NANOSLEEP.SYNCS 0x989680 ;  /* 0x009896800000895d */ /* 0x002fea0003900000 */
[----:B------:R-:W1:Y:S02]  /*357c0*/  @!P0 SYNCS.PHASECHK.TRANS64 P0, [R6+URZ+0x38840], R3 ;  /* 0x03884003060085a7 */ /* 0x000e64000800007f */
[----:B-1----:R-:W-:Y:S05]  /*357d0*/  @!P0 BRA `(.L_x_3018) ;  /* 0xfffffffc00f08947 */ /* 0x002fea000383ffff */
[----:B------:R-:W-:Y:S05]  /*357e0*/  BRA `(.L_x_3196) ;  /* 0xffffffa0005c7947 */ /* 0x000fea000383ffff */
.L_x_3019:
        /* <DEDUP_REMOVED lines=8> */
.L_x_3198:
[----:B------:R-:W-:Y:S05]  /*35870*/  BSYNC B1 ;  /* 0x0000000000017941 */ /* 0x000fea0003800000 */
.L_x_3197:
[----:B------:R-:W-:Y:S01]  /*35880*/  IMAD.MOV.U32 R13, RZ, RZ, R8 ;  /* 0x000000ffff0d7224 */ /* 0x000fe200078e0008 */
[----:B------:R-:W-:Y:S01]  /*35890*/  MOV R12, RZ ;  /* 0x000000ff000c7202 */ /* 0x000fe20000000f00 */
[----:B------:R-:W-:Y:S01]  /*358a0*/  IMAD.MOV.U32 R11, RZ, RZ, 0x181f ;  /* 0x0000181fff0b7424 */ /* 0x000fe200078e00ff */
[----:B------:R-:W-:Y:S01]  /*358b0*/  LOP3.LUT R18, R18, 0xfffffdff, RZ, 0xc0, !PT ;  /* 0xfffffdff12127812 */ /* 0x000fe200078ec0ff */
[----:B------:R-:W-:Y:S01]  /*358c0*/  IMAD.MOV.U32 R15, RZ, RZ, -0x1 ;  /* 0xffffffffff0f7424 */ /* 0x000fe200078e00ff */
[----:B------:R-:W-:Y:S01]  /*358d0*/  SHF.L.U32 R0, R34, 0x1, RZ ;  /* 0x0000000122007819 */ /* 0x000fe200000006ff */
[----:B------:R-:W-:Y:S01]  /*358e0*/  IMAD.MOV.U32 R3, RZ, RZ, R14 ;  /* 0x000000ffff037224 */ /* 0x000fe200078e000e */
[----:B------:R-:W-:Y:S01]  /*358f0*/  @P3 LOP3.LUT R18, R18, 0x200, RZ, 0xfc, !PT ;  /* 0x0000020012123812 */ /* 0x000fe200078efcff */
[----:B------:R-:W-:-:S07]  /*35900*/  IMAD R9, R9, 0x2, R16 ;  /* 0x0000000209097824 */ /* 0x000fce00078e0210 */
[----:B------:R-:W-:Y:S05]  /*35910*/  WARPSYNC.COLLECTIVE R15, `(.L_x_3199) ;  /* 0x000000000f087348 */ /* 0x000fea0003c00000 */
[----:B------:R0:W1:Y:S02]  /*35920*/  SHFL.IDX P6, R14, R13, R12, R11 ;  /* 0x0000000c0d0e7389 */ /* 0x00006400000c000b */
[----:B01----:R-:W-:Y:S01]  /*35930*/  ENDCOLLECTIVE ;  /* 0x000000000000791b */ /* 0x003fe20003800000 */
.L_x_3199:
[----:B------:R-:W-:Y:S01]  /*35940*/  ULDC.64 UR4, c[0x0][0x208] ;  /* 0x0000820000047ab9 */ /* 0x000fe20000000a00 */
[C---:B------:R-:W-:Y:S02]  /*35950*/  LOP3.LUT P3, RZ, R18.reuse, 0x10, RZ, 0xc0, !PT ;  /* 0x0000001012ff7812 */ /* 0x040fe4000786c0ff */
[----:B------:R-:W-:-:S04]  /*35960*/  LOP3.LUT R18, R18, 0xfffffeff, RZ, 0xc0, !PT ;  /* 0xfffffeff12127812 */ /* 0x000fc800078ec0ff */
[----:B------:R-:W-:-:S04]  /*35970*/  @P2 LOP3.LUT R18, R18, 0x100, RZ, 0xfc, !PT ;  /* 0x0000010012122812 */ /* 0x000fc800078efcff */
[C---:B------:R-:W-:Y:S02]  /*35980*/  LOP3.LUT P2, RZ, R18.reuse, 0x8, RZ, 0xc0, !PT ;  /* 0x0000000812ff7812 */ /* 0x040fe4000784c0ff */
[----:B------:R-:W-:Y:S01]  /*35990*/  LOP3.LUT R18, R18, 0xffffff7f, RZ, 0xc0, !PT ;  /* 0xffffff7f12127812 */ /* 0x000fe200078ec0ff */
[----:B------:R-:W-:Y:S01]  /*359a0*/  IMAD.MOV.U32 R13, RZ, RZ, R10 ;  /* 0x000000ffff0d7224 */ /* 0x000fe200078e000a */
[----:B------:R-:W-:Y:S02]  /*359b0*/  MOV R12, 0x1 ;  /* 0x00000001000c7802 */ /* 0x000fe40000000f00 */
[----:B------:R-:W-:-:S04]  /*359c0*/  @P1 LOP3.LUT R18, R18, 0x80, RZ, 0xfc, !PT ;  /* 0x0000008012121812 */ /* 0x000fc800078efcff */
[----:B------:R-:W-:Y:S01]  /*359d0*/  LOP3.LUT P1, RZ, R18, 0x4, RZ, 0xc0, !PT ;  /* 0x0000000412ff7812 */ /* 0x000fe2000782c0ff */
[----:B------:R-:W-:-:S05]  /*359e0*/  IMAD.MOV.U32 R2, RZ, RZ, R14 ;  /* 0x000000ffff027224 */ /* 0x000fca00078e000e */
        /* <DEDUP_REMOVED lines=12> */
.L_x_3200:
[----:B------:R-:W-:Y:S02]  /*35ab0*/  IMAD.MOV.U32 R13, RZ, RZ, R8 ;  /* 0x000000ffff0d7224 */ /* 0x000fe400078e0008 */
[----:B------:R-:W-:-:S07]  /*35ac0*/  IMAD.MOV.U32 R35, RZ, RZ, R14 ;  /* 0x000000ffff237224 */ /* 0x000fce00078e000e */
[----:B------:R-:W-:Y:S05]  /*35ad0*/  WARPSYNC.COLLECTIVE R15, `(.L_x_3201) ;  /* 0x000000000f087348 */ /* 0x000fea0003c00000 */
[----:B------:R0:W1:Y:S02]  /*35ae0*/  SHFL.IDX P6, R14, R13, R12, R11 ;  /* 0x0000000c0d0e7389 */ /* 0x00006400000c000b */
[----:B01----:R-:W-:Y:S01]  /*35af0*/  ENDCOLLECTIVE ;  /* 0x000000000000791b */ /* 0x003fe20003800000 */
.L_x_3201:
        /* <DEDUP_REMOVED lines=16> */
.L_x_3202:
[----:B------:R-:W-:Y:S01]  /*35c00*/  MOV R13, R8 ;  /* 0x00000008000d7202 */ /* 0x000fe20000000f00 */
[----:B------:R-:W-:-:S07]  /*35c10*/  IMAD.MOV.U32 R35, RZ, RZ, R14 ;  /* 0x000000ffff237224 */ /* 0x000fce00078e000e */
[----:B------:R-:W-:Y:S05]  /*35c20*/  WARPSYNC.COLLECTIVE R15, `(.L_x_3203) ;  /* 0x000000000f087348 */ /* 0x000fea0003c00000 */
[----:B------:R0:W1:Y:S02]  /*35c30*/  SHFL.IDX P6, R14, R13, R12, R11 ;  /* 0x0000000c0d0e7389 */ /* 0x00006400000c000b */
[----:B01----:R-:W-:Y:S01]  /*35c40*/  ENDCOLLECTIVE ;  /* 0x000000000000791b */ /* 0x003fe20003800000 */
.L_x_3203:
[----:B------:R-:W-:Y:S01]  /*35c50*/  ULDC.64 UR4, c[0x0][0x208] ;  /* 0x0000820000047ab9 */ /* 0x000fe20000000a00 */
[----:B------:R-:W-:Y:S01]  /*35c60*/  IMAD.MOV.U32 R13, RZ, RZ, R10 ;  /* 0x000000ffff0d7224 */ /* 0x000fe200078e000a */
[----:B------:R-:W-:Y:S01]  /*35c70*/  MOV R12, 0x3 ;  /* 0x00000003000c7802 */ /* 0x000fe20000000f00 */
        /* <DEDUP_REMOVED lines=13> */
.L_x_3204:
[----:B------:R-:W-:Y:S02]  /*35d50*/  IMAD.MOV.U32 R13, RZ, RZ, R8 ;  /* 0x000000ffff0d7224 */ /* 0x000fe400078e0008 */
[----:B------:R-:W-:-:S07]  /*35d60*/  IMAD.MOV.U32 R35, RZ, RZ, R14 ;  /* 0x000000ffff237224 */ /* 0x000fce00078e000e */
[----:B------:R-:W-:Y:S05]  /*35d70*/  WARPSYNC.COLLECTIVE R15, `(.L_x_3205) ;  /* 0x000000000f087348 */ /* 0x000fea0003c00000 */
[----:B------:R0:W1:Y:S02]  /*35d80*/  SHFL.IDX P6, R14, R13, R12, R11 ;  /* 0x0000000c0d0e7389 */ /* 0x00006400000c000b */
[----:B01----:R-:W-:Y:S01]  /*35d90*/  ENDCOLLECTIVE ;  /* 0x000000000000791b */ /* 0x003fe20003800000 */
.L_x_3205:
        /* <DEDUP_REMOVED lines=19> */
.L_x_3206:
[----:B------:R-:W-:Y:S01]  /*35ed0*/  MOV R13, R8 ;  /* 0x00000008000d7202 */ /* 0x000fe20000000f00 */
[----:B------:R-:W-:-:S07]  /*35ee0*/  IMAD.MOV.U32 R35, RZ, RZ, R14 ;  /* 0x000000ffff237224 */ /* 0x000fce00078e000e */
[----:B------:R-:W-:Y:S05]  /*35ef0*/  WARPSYNC.COLLECTIVE R15, `(.L_x_3207) ;  /* 0x000000000f087348 */ /* 0x000fea0003c00000 */
[----:B------:R0:W1:Y:S02]  /*35f00*/  SHFL.IDX P6, R14, R13, R12, R11 ;  /* 0x0000000c0d0e7389 */ /* 0x00006400000c000b */
[----:B01----:R-:W-:Y:S01]  /*35f10*/  ENDCOLLECTIVE ;  /* 0x000000000000791b */ /* 0x003fe20003800000 */
.L_x_3207:
[----:B------:R-:W-:Y:S01]  /*35f20*/  IMAD.MOV.U32 R2, RZ, RZ, R14 ;  /* 0x000000ffff027224 */ /* 0x000fe200078e000e */
[----:B------:R-:W-:Y:S06]  /*35f30*/  BRA `(.L_x_3208) ;  /* 0xffffff9c009c7947 */ /* 0x000fec000383ffff */
.L_x_3024:
[----:B-1----:R1:W2:Y:S02]  /*35f40*/  SYNCS.PHASECHK.TRANS64.TRYWAIT P0, [R6+URZ+0x38860], R2 ;  /* 0x03886002060075a7 */ /* 0x0022a4000800017f */
[----:B--2---:R-:W-:Y:S05]  /*35f50*/  @!P0 NANOSLEEP.SYNCS 0x989680 ;  /* 0x009896800000895d */ /* 0x004fea0003900000 */
[----:B------:R-:W2:Y:S02]  /*35f60*/  @!P0 SYNCS.PHASECHK.TRANS64 P0, [R6+URZ+0x38860], R2 ;  /* 0x03886002060085a7 */ /* 0x000ea4000800007f */
[----:B--2---:R-:W-:Y:S05]  /*35f70*/  @!P0 BRA `(.L_x_3024) ;  /* 0xfffffffc00f08947 */ /* 0x004fea000383ffff */
[----:B------:R-:W-:Y:S05]  /*35f80*/  BRA `(.L_x_3209) ;  /* 0xffffffa0001c7947 */ /* 0x000fea000383ffff */
.L_x_3025:
[----:B------:R-:W-:Y:S01]  /*35f90*/  BSSY B1, `(.L_x_3210) ;  /* 0x0000008000017945 */ /* 0x000fe20003800000 */
[----:B------:R-:W-:Y:S01]  /*35fa0*/  IMAD.MOV.U32 R13, RZ, RZ, R19 ;  /* 0x000000ffff0d7224 */ /* 0x000fe200078e0013 */
[----:B------:R-:W-:Y:S01]  /*35fb0*/  MOV R11, 0x181f ;  /* 0x0000181f000b7802 */ /* 0x000fe20000000f00 */
[----:B------:R-:W-:Y:S02]  /*35fc0*/  IMAD.MOV.U32 R12, RZ, RZ, RZ ;  /* 0x000000ffff0c7224 */ /* 0x000fe400078e00ff */
[----:B------:R-:W-:-:S07]  /*35fd0*/  IMAD.MOV.U32 R15, RZ, RZ, -0x1 ;  /* 0xffffffffff0f7424 */ /* 0x000fce00078e00ff */
[----:B-1----:R-:W-:Y:S05]  /*35fe0*/  WARPSYNC.COLLECTIVE R15, `(.L_x_3211) ;  /* 0x000000000f087348 */ /* 0x002fea0003c00000 */
[----:B------:R0:W2:Y:S02]  /*35ff0*/  SHFL.IDX P6, R14, R13, R12, R11 ;  /* 0x0000000c0d0e7389 */ /* 0x0000a400000c000b */
[----:B012---:R-:W-:Y:S01]  /*36000*/  ENDCOLLECTIVE ;  /* 0x000000000000791b */ /* 0x007fe20003800000 */
.L_x_3211:
[----:B------:R-:W-:Y:S05]  /*36010*/  BSYNC B1 ;  /* 0x0000000000017941 */ /* 0x000fea0003800000 */
.L_x_3210:
        /* <DEDUP_REMOVED lines=9> */
.L_x_3212:
[----:B------:R-:W-:Y:S01]  /*360b0*/  ULDC.64 UR4, c[0x0][0x208] ;  /* 0x0000820000047ab9 */ /* 0x000fe20000000a00 */
[----:B------:R-:W-:Y:S02]  /*360c0*/  IMAD.MOV.U32 R13, RZ, RZ, R19 ;  /* 0x000000ffff0d7224 */ /* 0x000fe400078e0013 */
[----:B------:R-:W-:Y:S02]  /*360d0*/  IMAD.MOV.U32 R12, RZ, RZ, 0x1 ;  /* 0x00000001ff0c7424 */ /* 0x000fe400078e00ff */
[----:B------:R-:W-:-:S05]  /*360e0*/  IMAD.MOV.U32 R2, RZ, RZ, R14 ;  /* 0x000000ffff027224 */ /* 0x000fca00078e000e */
        /* <DEDUP_REMOVED lines=16> */
.L_x_3213:
[----:B------:R-:W-:Y:S01]  /*361f0*/  IMAD.MOV.U32 R13, RZ, RZ, R17 ;  /* 0x000000ffff0d7224 */ /* 0x000fe200078e0011 */
[----:B------:R-:W-:-:S07]  /*36200*/  MOV R3, R14 ;  /* 0x0000000e00037202 */ /* 0x000fce0000000f00 */
[----:B------:R-:W-:Y:S05]  /*36210*/  WARPSYNC.COLLECTIVE R15, `(.L_x_3214) ;  /* 0x000000000f087348 */ /* 0x000fea0003c00000 */
[----:B------:R0:W1:Y:S02]  /*36220*/  SHFL.IDX P6, R14, R13, R12, R11 ;  /* 0x0000000c0d0e7389 */ /* 0x00006400000c000b */
[----:B01----:R-:W-:Y:S01]  /*36230*/  ENDCOLLECTIVE ;  /* 0x000000000000791b */ /* 0x003fe20003800000 */
.L_x_3214:
        /* <DEDUP_REMOVED lines=20> */
.L_x_3215:
[----:B------:R-:W-:Y:S02]  /*36380*/  IMAD.MOV.U32 R13, RZ, RZ, R17 ;  /* 0x000000ffff0d7224 */ /* 0x000fe400078e0011 */
[----:B------:R-:W-:-:S07]  /*36390*/  IMAD.MOV.U32 R3, RZ, RZ, R14 ;  /* 0x000000ffff037224 */ /* 0x000fce00078e000e */
[----:B------:R-:W-:Y:S05]  /*363a0*/  WARPSYNC.COLLECTIVE R15, `(.L_x_3216) ;  /* 0x000000000f087348 */ /* 0x000fea0003c00000 */
[----:B------:R0:W1:Y:S02]  /*363b0*/  SHFL.IDX P6, R14, R13, R12, R11 ;  /* 0x0000000c0d0e7389 */ /* 0x00006400000c000b */
[----:B01----:R-:W-:Y:S01]  /*363c0*/  ENDCOLLECTIVE ;  /* 0x000000000000791b */ /* 0x003fe20003800000 */
.L_x_3216:
[----:B------:R-:W-:Y:S01]  /*363d0*/  ULDC.64 UR4, c[0x0][0x208] ;  /* 0x0000820000047ab9 */ /* 0x000fe20000000a00 */
[----:B------:R-:W-:Y:S02]  /*363e0*/  IMAD.MOV.U32 R13, RZ, RZ, R19 ;  /* 0x000000ffff0d7224 */ /* 0x000fe400078e0013 */
        /* <DEDUP_REMOVED lines=18> */
.L_x_3217:
[----:B------:R-:W-:Y:S01]  /*36510*/  IMAD.MOV.U32 R13, RZ, RZ, R17 ;  /* 0x000000ffff0d7224 */ /* 0x000fe200078e0011 */
[----:B------:R-:W-:-:S07]  /*36520*/  MOV R3, R14 ;  /* 0x0000000e00037202 */ /* 0x000fce0000000f00 */
[----:B------:R-:W-:Y:S05]  /*36530*/  WARPSYNC.COLLECTIVE R15, `(.L_x_3218) ;  /* 0x000000000f087348 */ /* 0x000fea0003c00000 */
[----:B------:R0:W1:Y:S02]  /*36540*/  SHFL.IDX P6, R14, R13, R12, R11 ;  /* 0x0000000c0d0e7389 */ /* 0x00006400000c000b */
[----:B01----:R-:W-:Y:S01]  /*36550*/  ENDCOLLECTIVE ;  /* 0x000000000000791b */ /* 0x003fe20003800000 */
.L_x_3218:
        /* <DEDUP_REMOVED lines=20> */
.L_x_3219:
[----:B------:R-:W-:Y:S02]  /*366a0*/  IMAD.MOV.U32 R13, RZ, RZ, R17 ;  /* 0x000000ffff0d7224 */ /* 0x000fe400078e0011 */
[----:B------:R-:W-:-:S07]  /*366b0*/  IMAD.MOV.U32 R19, RZ, RZ, R14 ;  /* 0x000000ffff137224 */ /* 0x000fce00078e000e */
[----:B------:R-:W-:Y:S05]  /*366c0*/  WARPSYNC.COLLECTIVE R15, `(.L_x_3220) ;  /* 0x000000000f087348 */ /* 0x000fea0003c00000 */
[----:B------:R0:W1:Y:S02]  /*366d0*/  SHFL.IDX P6, R14, R13, R12, R11 ;  /* 0x0000000c0d0e7389 */ /* 0x00006400000c000b */
[----:B01----:R-:W-:Y:S01]  /*366e0*/  ENDCOLLECTIVE ;  /* 0x000000000000791b */ /* 0x003fe20003800000 */
.L_x_3220:
[----:B------:R-:W-:Y:S01]  /*366f0*/  MOV R2, R14 ;  /* 0x0000000e00027202 */ /* 0x000fe20000000f00 */
[----:B------:R-:W-:Y:S06]  /*36700*/  BRA `(.L_x_3221) ;  /* 0xffffff9c00387947 */ /* 0x000fec000383ffff */
.L_x_3033:
[----:B0-----:R0:W2:Y:S02]  /*36710*/  SYNCS.PHASECHK.TRANS64.TRYWAIT P0, [R4+URZ+0x38860], R3 ;  /* 0x03886003040075a7 */ /* 0x0010a4000800017f */
[----:B--2---:R-:W-:Y:S05]  /*36720*/  @!P0 NANOSLEEP.SYNCS 0x989680 ;  /* 0x009896800000895d */ /* 0x004fea0003900000 */
[----:B------:R-:W2:Y:S02]  /*36730*/  @!P0 SYNCS.PHASECHK.TRANS64 P0, [R4+URZ+0x38860], R3 ;  /* 0x03886003040085a7 */ /* 0x000ea4000800007f */
[----:B--2---:R-:W-:Y:S05]  /*36740*/  @!P0 BRA `(.L_x_3033) ;  /* 0xfffffffc00f08947 */ /* 0x004fea000383ffff */
[----:B------:R-:W-:Y:S05]  /*36750*/  BRA `(.L_x_3222) ;  /* 0xffffffa0006c7947 */ /* 0x000fea000383ffff */
.L_x_3034:
        /* <DEDUP_REMOVED lines=8> */
.L_x_3224:
[----:B------:R-:W-:Y:S05]  /*367e0*/  BSYNC B0 ;  /* 0x0000000000007941 */ /* 0x000fea0003800000 */
.L_x_3223:
[----:B------:R-:W-:Y:S01]  /*367f0*/  IMAD.MOV.U32 R13, RZ, RZ, R17 ;  /* 0x000000ffff0d7224 */ /* 0x000fe200078e0011 */
[----:B------:R-:W-:Y:S01]  /*36800*/  MOV R11, 0x181f ;  /* 0x0000181f000b7802 */ /* 0x000fe20000000f00 */
[----:B------:R-:W-:Y:S01]  /*36810*/  IMAD.MOV.U32 R12, RZ, RZ, RZ ;  /* 0x000000ffff0c7224 */ /* 0x000fe200078e00ff */
        /* <DEDUP_REMOVED lines=8> */
.L_x_3225:
[----:B------:R-:W-:Y:S01]  /*368a0*/  ULDC UR4, c[0x0][0x2f4] ;  /* 0x0000bd0000047ab9 */ /* 0x000fe20000000800 */
[----:B------:R-:W-:Y:S01]  /*368b0*/  ULDC.64 UR6, c[0x0][0x208] ;  /* 0x0000820000067ab9 */ /* 0x000fe20000000a00 */
[----:B------:R-:W-:Y:S02]  /*368c0*/  ISETP.GE.AND P3, PT, R34, UR4, PT ;  /* 0x0000000422007c0c */ /* 0x000fe4000bf66270 */
[----:B------:R-:W-:Y:S02]  /*368d0*/  ISETP.GE.AND P2, PT, R0, UR4, PT ;  /* 0x0000000400007c0c */ /* 0x000fe4000bf46270 */
[----:B------:R-:W-:Y:S02]  /*368e0*/  ISETP.LT.OR P4, PT, R5, 0x1, P3 ;  /* 0x000000010500780c */ /* 0x000fe40001f81670 */
[----:B------:R-:W-:Y:S02]  /*368f0*/  LEA R0, R7, R16, 0x1 ;  /* 0x0000001007007211 */ /* 0x000fe400078e08ff */
[----:B------:R-:W-:Y:S01]  /*36900*/  ISETP.GE.AND P1, PT, R6, UR4, PT ;  /* 0x0000000406007c0c */ /* 0x000fe2000bf26270 */
[----:B------:R-:W-:-:S02]  /*36910*/  IMAD.MOV.U32 R13, RZ, RZ, R19 ;  /* 0x000000ffff0d7224 */ /* 0x000fc400078e0013 */
        /* <DEDUP_REMOVED lines=10> */
[----:B------:R-:W-:-:S04]  /*369c0*/  ISETP.GE.AND P0, PT, R37, UR4, PT ;  /* 0x0000000425007c0c */ /* 0x000fc8000bf06270 */
[----:B------:R0:W-:Y:S01]  /*369d0*/  LDGSTS.E.BYPASS.LTC128B.128 [R0+0x5400], desc[UR6][R2.64+0x100], !P4 ;  /* 0x0540010002007fae */ /* 0x0001e2000e101d46 */
[----:B------:R-:W-:-:S13]  /*369e0*/  ISETP.LT.OR P4, PT, R5, 0x1, P0 ;  /* 0x000000010500780c */ /* 0x000fda0000781670 */
[----:B------:R0:W-:Y:S02]  /*369f0*/  LDGSTS.E.BYPASS.LTC128B.128 [R0+0x7c00], desc[UR6][R2.64+0x180], !P4 ;  /* 0x07c0018002007fae */ /* 0x0001e4000e101d46 */
[----:B0-----:R-:W-:Y:S05]  /*36a00*/  WARPSYNC.COLLECTIVE R15, `(.L_x_3226) ;  /* 0x000000000f087348 */ /* 0x001fea0003c00000 */
[----:B------:R1:W2:Y:S02]  /*36a10*/  SHFL.IDX P6, R14, R13, R12, R11 ;  /* 0x0000000c0d0e7389 */ /* 0x0002a400000c000b */
[----:B012---:R-:W-:Y:S01]  /*36a20*/  ENDCOLLECTIVE ;  /* 0x000000000000791b */ /* 0x007fe20003800000 */
.L_x_3226:
[----:B------:R-:W-:Y:S01]  /*36a30*/  MOV R13, R17 ;  /* 0x00000011000d7202 */ /* 0x000fe20000000f00 */
[----:B------:R-:W-:-:S07]  /*36a40*/  IMAD.MOV.U32 R3, RZ, RZ, R14 ;  /* 0x000000ffff037224 */ /* 0x000fce00078e000e */
[----:B------:R-:W-:Y:S05]  /*36a50*/  WARPSYNC.COLLECTIVE R15, `(.L_x_3227) ;  /* 0x000000000f087348 */ /* 0x000fea0003c00000 */
[----:B------:R0:W1:Y:S02]  /*36a60*/  SHFL.IDX P6, R14, R13, R12, R11 ;  /* 0x0000000c0d0e7389 */ /* 0x00006400000c000b */
[----:B01----:R-:W-:Y:S01]  /*36a70*/  ENDCOLLECTIVE ;  /* 0x000000000000791b */ /* 0x003fe20003800000 */
.L_x_3227:
        /* <DEDUP_REMOVED lines=19> */
.L_x_3228:
[----:B------:R-:W-:Y:S01]  /*36bb0*/  IMAD.MOV.U32 R13, RZ, RZ, R17 ;  /* 0x000000ffff0d7224 */ /* 0x000fe200078e0011 */
[----:B------:R-:W-:-:S07]  /*36bc0*/  MOV R7, R14 ;  /* 0x0000000e00077202 */ /* 0x000fce0000000f00 */
[----:B------:R-:W-:Y:S05]  /*36bd0*/  WARPSYNC.COLLECTIVE R15, `(.L_x_3229) ;  /* 0x000000000f087348 */ /* 0x000fea0003c00000 */
[----:B------:R0:W1:Y:S02]  /*36be0*/  SHFL.IDX P6, R14, R13, R12, R11 ;  /* 0x0000000c0d0e7389 */ /* 0x00006400000c000b */
[----:B01----:R-:W-:Y:S01]  /*36bf0*/  ENDCOLLECTIVE ;  /* 0x000000000000791b */ /* 0x003fe20003800000 */
.L_x_3229:
        /* <DEDUP_REMOVED lines=19> */
.L_x_3230:
[----:B------:R-:W-:Y:S02]  /*36d30*/  IMAD.MOV.U32 R13, RZ, RZ, R17 ;  /* 0x000000ffff0d7224 */ /* 0x000fe400078e0011 */
[----:B------:R-:W-:-:S07]  /*36d40*/  IMAD.MOV.U32 R3, RZ, RZ, R14 ;  /* 0x000000ffff037224 */ /* 0x000fce00078e000e */
[----:B------:R-:W-:Y:S05]  /*36d50*/  WARPSYNC.COLLECTIVE R15, `(.L_x_3231) ;  /* 0x000000000f087348 */ /* 0x000fea0003c00000 */
[----:B------:R0:W1:Y:S02]  /*36d60*/  SHFL.IDX P6, R14, R13, R12, R11 ;  /* 0x0000000c0d0e7389 */ /* 0x00006400000c000b */
[----:B01----:R-:W-:Y:S01]  /*36d70*/  ENDCOLLECTIVE ;  /* 0x000000000000791b */ /* 0x003fe20003800000 */
.L_x_3231:
        /* <DEDUP_REMOVED lines=19> */
.L_x_3232:
[----:B------:R-:W-:Y:S02]  /*36eb0*/  IMAD.MOV.U32 R13, RZ, RZ, R17 ;  /* 0x000000ffff0d7224 */ /* 0x000fe400078e0011 */
[----:B------:R-:W-:-:S07]  /*36ec0*/  IMAD.MOV.U32 R19, RZ, RZ, R14 ;  /* 0x000000ffff137224 */ /* 0x000fce00078e000e */
[----:B------:R-:W-:Y:S05]  /*36ed0*/  WARPSYNC.COLLECTIVE R15, `(.L_x_3233) ;  /* 0x000000000f087348 */ /* 0x000fea0003c00000 */
[----:B------:R0:W1:Y:S02]  /*36ee0*/  SHFL.IDX P6, R14, R13, R12, R11 ;  /* 0x0000000c0d0e7389 */ /* 0x00006400000c000b */
[----:B01----:R-:W-:Y:S01]  /*36ef0*/  ENDCOLLECTIVE ;  /* 0x000000000000791b */ /* 0x003fe20003800000 */
.L_x_3233:
[----:B------:R-:W-:Y:S05]  /*36f00*/  BRA `(.L_x_3234) ;  /* 0xffffff9c00907947 */ /* 0x000fea000383ffff */
.L_x_3039:
[----:B------:R-:W-:Y:S01]  /*36f10*/  BSSY B0, `(.L_x_3235) ;  /* 0x0000008000007945 */ /* 0x000fe20003800000 */
[----:B------:R-:W-:Y:S01]  /*36f20*/  MOV R13, R24 ;  /* 0x00000018000d7202 */ /* 0x000fe20000000f00 */
[----:B------:R-:W-:Y:S02]  /*36f30*/  IMAD.MOV.U32 R12, RZ, RZ, RZ ;  /* 0x000000ffff0c7224 */ /* 0x000fe400078e00ff */
[----:B0-----:R-:W-:Y:S02]  /*36f40*/  IMAD.MOV.U32 R11, RZ, RZ, 0x1f ;  /* 0x0000001fff0b7424 */ /* 0x001fe400078e00ff */
[----:B------:R-:W-:-:S07]  /*36f50*/  IMAD.MOV.U32 R15, RZ, RZ, -0x1 ;  /* 0xffffffffff0f7424 */ /* 0x000fce00078e00ff */
[----:B-1----:R-:W-:Y:S05]  /*36f60*/  WARPSYNC.COLLECTIVE R15, `(.L_x_3236) ;  /* 0x000000000f087348 */ /* 0x002fea0003c00000 */
[----:B------:R0:W2:Y:S02]  /*36f70*/  SHFL.IDX P6, R14, R13, R12, R11 ;  /* 0x0000000c0d0e7389 */ /* 0x0000a400000c000b */
[----:B012---:R-:W-:Y:S01]  /*36f80*/  ENDCOLLECTIVE ;  /* 0x000000000000791b */ /* 0x007fe20003800000 */
.L_x_3236:
[----:B------:R-:W-:Y:S05]  /*36f90*/  BSYNC B0 ;  /* 0x0000000000007941 */ /* 0x000fea0003800000 */
.L_x_3235:
[----:B------:R-:W-:Y:S01]  /*36fa0*/  IMAD.MOV.U32 R13, RZ, RZ, R24 ;  /* 0x000000ffff0d7224 */ /* 0x000fe200078e0018 */
[----:B------:R-:W-:Y:S01]  /*36fb0*/  MOV R15, 0xffffffff ;  /* 0xffffffff000f7802 */ /* 0x000fe20000000f00 */
[----:B------:R-:W-:Y:S01]  /*36fc0*/  IMAD.MOV.U32 R12, RZ, RZ, 0x1 ;  /* 0x00000001ff0c7424 */ /* 0x000fe200078e00ff */
[----:B------:R-:W-:Y:S01]  /*36fd0*/  MOV R0, R14 ;  /* 0x0000000e00007202 */ /* 0x000fe20000000f00 */
[----:B------:R-:W-:Y:S02]  /*36fe0*/  IMAD.MOV.U32 R11, RZ, RZ, 0x1f ;  /* 0x0000001fff0b7424 */ /* 0x000fe400078e00ff */
[----:B------:R-:W-:-:S07]  /*36ff0*/  IMAD.IADD R9, R27, 0x1, R8 ;  /* 0x000000011b097824 */ /* 0x000fce00078e0208 */
[----:B------:R-:W-:Y:S05]  /*37000*/  WARPSYNC.COLLECTIVE R15, `(.L_x_3237) ;  /* 0x000000000f087348 */ /* 0x000fea0003c00000 */
[----:B------:R0:W1:Y:S02]  /*37010*/  SHFL.IDX P6, R14, R13, R12, R11 ;  /* 0x0000000c0d0e7389 */ /* 0x00006400000c000b */
[----:B01----:R-:W-:Y:S01]  /*37020*/  ENDCOLLECTIVE ;  /* 0x000000000000791b */ /* 0x003fe20003800000 */
.L_x_3237:
[----:B------:R-:W-:Y:S01]  /*37030*/  ULDC UR4, c[0x0][0xc3c] ;  /* 0x00030f0000047ab9 */ /* 0x000fe20000000800 */
[----:B------:R-:W-:Y:S01]  /*37040*/  ULDC.64 UR6, c[0x0][0x208] ;  /* 0x0000820000067ab9 */ /* 0x000fe20000000a00 */
        /* <DEDUP_REMOVED lines=14> */
[----:B------:R-:W-:Y:S02]  /*37130*/  ISETP.GE.U32.AND P5, PT, R8, 0x10, PT ;  /* 0x000000100800780c */ /* 0x000fe40003fa6070 */
[----:B--2---:R-:W-:-:S02]  /*37140*/  @!P1 MOV R25, R6 ;  /* 0x0000000600199202 */ /* 0x004fc40000000f00 */
[----:B------:R-:W-:Y:S01]  /*37150*/  MOV R6, RZ ;  /* 0x000000ff00067202 */ /* 0x000fe20000000f00 */
[----:B---3--:R-:W-:Y:S01]  /*37160*/  @!P1 IMAD.MOV.U32 R4, RZ, RZ, R5 ;  /* 0x000000ffff049224 */ /* 0x008fe200078e0005 */
[----:B------:R-:W-:-:S03]  /*37170*/  ISETP.NE.AND P1, PT, R8, RZ, PT ;  /* 0x000000ff0800720c */ /* 0x000fc60003f25270 */
[----:B------:R-:W-:-:S10]  /*37180*/  IMAD R13, R4, R25, RZ ;  /* 0x00000019040d7224 */ /* 0x000fd400078e02ff */
[----:B------:R-:W-:Y:S05]  /*37190*/  WARPSYNC.COLLECTIVE R15, `(.L_x_3238) ;  /* 0x000000000f087348 */ /* 0x000fea0003c00000 */
[----:B------:R0:W1:Y:S02]  /*371a0*/  SHFL.UP P6, R14, R13, R12, R11 ;  /* 0x0400000c0d0e7389 */ /* 0x00006400000c000b */
[----:B01----:R-:W-:Y:S01]  /*371b0*/  ENDCOLLECTIVE ;  /* 0x000000000000791b */ /* 0x003fe20003800000 */
.L_x_3238:
[----:B------:R-:W-:Y:S01]  /*371c0*/  IMAD.MOV.U32 R12, RZ, RZ, 0x2 ;  /* 0x00000002ff0c7424 */ /* 0x000fe200078e00ff */
[----:B------:R-:W-:-:S04]  /*371d0*/  SEL R14, R14, RZ, P1 ;  /* 0x000000ff0e0e7207 */ /* 0x000fc80000800000 */
[----:B------:R-:W-:-:S05]  /*371e0*/  IADD3 R5, R13, R14, RZ ;  /* 0x0000000e0d057210 */ /* 0x000fca0007ffe0ff */
[----:B------:R-:W-:-:S07]  /*371f0*/  IMAD.MOV.U32 R13, RZ, RZ, R5 ;  /* 0x000000ffff0d7224 */ /* 0x000fce00078e0005 */
[----:B------:R-:W-:Y:S05]  /*37200*/  WARPSYNC.COLLECTIVE R15, `(.L_x_3239) ;  /* 0x000000000f087348 */ /* 0x000fea0003c00000 */
[----:B------:R0:W1:Y:S02]  /*37210*/  SHFL.UP P6, R14, R13, R12, R11 ;  /* 0x0400000c0d0e7389 */ /* 0x00006400000c000b */
[----:B01----:R-:W-:Y:S01]  /*37220*/  ENDCOLLECTIVE ;  /* 0x000000000000791b */ /* 0x003fe20003800000 */
.L_x_3239:
[----:B------:R-:W-:Y:S01]  /*37230*/  IMAD.MOV.U32 R12, RZ, RZ, 0x4 ;  /* 0x00000004ff0c7424 */ /* 0x000fe200078e00ff */
[----:B------:R-:W-:-:S05]  /*37240*/  SEL R2, R14, RZ, P2 ;  /* 0x000000ff0e027207 */ /* 0x000fca0001000000 */
[----:B------:R-:W-:-:S05]  /*37250*/  IMAD.IADD R2, R5, 0x1, R2 ;  /* 0x0000000105027824 */ /* 0x000fca00078e0202 */
[----:B------:R-:W-:-:S07]  /*37260*/  MOV R13, R2 ;  /* 0x00000002000d7202 */ /* 0x000fce0000000f00 */
[----:B------:R-:W-:Y:S05]  /*37270*/  WARPSYNC.COLLECTIVE R15, `(.L_x_3240) ;  /* 0x000000000f087348 */ /* 0x000fea0003c00000 */
[----:B------:R0:W1:Y:S02]  /*37280*/  SHFL.UP P6, R14, R13, R12, R11 ;  /* 0x0400000c0d0e7389 */ /* 0x00006400000c000b */
[----:B01----:R-:W-:Y:S01]  /*37290*/  ENDCOLLECTIVE ;  /* 0x000000000000791b */ /* 0x003fe20003800000 */
.L_x_3240:
[----:B------:R-:W-:Y:S02]  /*372a0*/  MOV R12, 0x8 ;  /* 0x00000008000c7802 */ /* 0x000fe40000000f00 */
[----:B------:R-:W-:-:S05]  /*372b0*/  SEL R3, R14, RZ, P3 ;  /* 0x000000ff0e037207 */ /* 0x000fca0001800000 */
[----:B------:R-:W-:-:S04]  /*372c0*/  IMAD.IADD R3, R2, 0x1, R3 ;  /* 0x0000000102037824 */ /* 0x000fc800078e0203 */
[----:B------:R-:W-:-:S07]  /*372d0*/  IMAD.MOV.U32 R13, RZ, RZ, R3 ;  /* 0x000000ffff0d7224 */ /* 0x000fce00078e0003 */
[----:B------:R-:W-:Y:S05]  /*372e0*/  WARPSYNC.COLLECTIVE R15, `(.L_x_3241) ;  /* 0x000000000f087348 */ /* 0x000fea0003c00000 */
[----:B------:R0:W1:Y:S02]  /*372f0*/  SHFL.UP P6, R14, R13, R12, R11 ;  /* 0x0400000c0d0e7389 */ /* 0x00006400000c000b */
[----:B01----:R-:W-:Y:S01]  /*37300*/  ENDCOLLECTIVE ;  /* 0x000000000000791b */ /* 0x003fe20003800000 */
.L_x_3241:
[----:B------:R-:W-:Y:S01]  /*37310*/  IMAD.MOV.U32 R12, RZ, RZ, 0x10 ;  /* 0x00000010ff0c7424 */ /* 0x000fe200078e00ff */
[----:B------:R-:W-:-:S05]  /*37320*/  SEL R14, R14, RZ, P4 ;  /* 0x000000ff0e0e7207 */ /* 0x000fca0002000000 */
[----:B------:R-:W-:-:S04]  /*37330*/  IMAD.IADD R5, R3, 0x1, R14 ;  /* 0x0000000103057824 */ /* 0x000fc800078e020e */
[----:B------:R-:W-:-:S07]  /*37340*/  IMAD.MOV.U32 R13, RZ, RZ, R5 ;  /* 0x000000ffff0d7224 */ /* 0x000fce00078e0005 */
[----:B------:R-:W-:Y:S05]  /*37350*/  WARPSYNC.COLLECTIVE R15, `(.L_x_3242) ;  /* 0x000000000f087348 */ /* 0x000fea0003c00000 */
[----:B------:R0:W1:Y:S02]  /*37360*/  SHFL.UP P6, R14, R13, R12, R11 ;  /* 0x0400000c0d0e7389 */ /* 0x00006400000c000b */
[----:B01----:R-:W-:Y:S01]  /*37370*/  ENDCOLLECTIVE ;  /* 0x000000000000791b */ /* 0x003fe20003800000 */
.L_x_3242:
        /* <DEDUP_REMOVED lines=8> */
.L_x_3243:
[----:B------:R-:W-:Y:S05]  /*37400*/  BRA `(.L_x_3244) ;  /* 0xffffff9c00b47947 */ /* 0x000fea000383ffff */
.L_x_3042:
[----:B------:R-:W-:Y:S01]  /*37410*/  BSSY B0, `(.L_x_3245) ;  /* 0x0000007000007945 */ /* 0x000fe20003800000 */
[----:B------:R-:W-:Y:S02]  /*37420*/  IMAD.MOV.U32 R12, RZ, RZ, 0x1 ;  /* 0x00000001ff0c7424 */ /* 0x000fe400078e00ff */
[----:B0-----:R-:W-:Y:S02]  /*37430*/  IMAD.MOV.U32 R11, RZ, RZ, RZ ;  /* 0x000000ffff0b7224 */ /* 0x001fe400078e00ff */
[----:B------:R-:W-:-:S07]  /*37440*/  IMAD.MOV.U32 R15, RZ, RZ, -0x1 ;  /* 0xffffffffff0f7424 */ /* 0x000fce00078e00ff */
[----:B------:R-:W-:Y:S05]  /*37450*/  WARPSYNC.COLLECTIVE R15, `(.L_x_3246) ;  /* 0x000000000f087348 */ /* 0x000fea0003c00000 */
[----:B------:R0:W1:Y:S02]  /*37460*/  SHFL.UP P6, R14, R13, R12, R11 ;  /* 0x0400000c0d0e7389 */ /* 0x00006400000c000b */
[----:B01----:R-:W-:Y:S01]  /*37470*/  ENDCOLLECTIVE ;  /* 0x000000000000791b */ /* 0x003fe20003800000 */
.L_x_3246:
[----:B------:R-:W-:Y:S05]  /*37480*/  BSYNC B0 ;  /* 0x0000000000007941 */ /* 0x000fea0003800000 */
.L_x_3245:
        /* <DEDUP_REMOVED lines=8> */
.L_x_3247:
[----:B------:R-:W-:Y:S01]  /*37510*/  IMAD.MOV.U32 R12, RZ, RZ, 0x4 ;  /* 0x00000004ff0c7424 */ /* 0x000fe200078e00ff */
[----:B------:R-:W-:-:S04]  /*37520*/  SEL R2, R14, RZ, P2 ;  /* 0x000000ff0e027207 */ /* 0x000fc80001000000 */
[----:B------:R-:W-:-:S05]  /*37530*/  IADD3 R2, R13, R2, RZ ;  /* 0x000000020d027210 */ /* 0x000fca0007ffe0ff */
[----:B------:R-:W-:-:S07]  /*37540*/  IMAD.MOV.U32 R13, RZ, RZ, R2 ;  /* 0x000000ffff0d7224 */ /* 0x000fce00078e0002 */
[----:B------:R-:W-:Y:S05]  /*37550*/  WARPSYNC.COLLECTIVE R15, `(.L_x_3248) ;  /* 0x000000000f087348 */ /* 0x000fea0003c00000 */
[----:B------:R0:W1:Y:S02]  /*37560*/  SHFL.UP P6, R14, R13, R12, R11 ;  /* 0x0400000c0d0e7389 */ /* 0x00006400000c000b */
[----:B01----:R-:W-:Y:S01]  /*37570*/  ENDCOLLECTIVE ;  /* 0x000000000000791b */ /* 0x003fe20003800000 */
.L_x_3248:
[----:B------:R-:W-:Y:S01]  /*37580*/  IMAD.MOV.U32 R12, RZ, RZ, 0x8 ;  /* 0x00000008ff0c7424 */ /* 0x000fe200078e00ff */
[----:B------:R-:W-:-:S05]  /*37590*/  SEL R3, R14, RZ, P3 ;  /* 0x000000ff0e037207 */ /* 0x000fca0001800000 */
[----:B------:R-:W-:-:S05]  /*375a0*/  IMAD.IADD R3, R2, 0x1, R3 ;  /* 0x0000000102037824 */ /* 0x000fca00078e0203 */
[----:B------:R-:W-:-:S07]  /*375b0*/  MOV R13, R3 ;  /* 0x00000003000d7202 */ /* 0x000fce0000000f00 */
[----:B------:R-:W-:Y:S05]  /*375c0*/  WARPSYNC.COLLECTIVE R15, `(.L_x_3249) ;  /* 0x000000000f087348 */ /* 0x000fea0003c00000 */
[----:B------:R0:W1:Y:S02]  /*375d0*/  SHFL.UP P6, R14, R13, R12, R11 ;  /* 0x0400000c0d0e7389 */ /* 0x00006400000c000b */
[----:B01----:R-:W-:Y:S01]  /*375e0*/  ENDCOLLECTIVE ;  /* 0x000000000000791b */ /* 0x003fe20003800000 */
.L_x_3249:
[----:B------:R-:W-:Y:S02]  /*375f0*/  MOV R12, 0x10 ;  /* 0x00000010000c7802 */ /* 0x000fe40000000f00 */
[----:B------:R-:W-:-:S05]  /*37600*/  SEL R14, R14, RZ, P4 ;  /* 0x000000ff0e0e7207 */ /* 0x000fca0002000000 */
[----:B------:R-:W-:-:S04]  /*37610*/  IMAD.IADD R5, R3, 0x1, R14 ;  /* 0x0000000103057824 */ /* 0x000fc800078e020e */
[----:B------:R-:W-:-:S07]  /*37620*/  IMAD.MOV.U32 R13, RZ, RZ, R5 ;  /* 0x000000ffff0d7224 */ /* 0x000fce00078e0005 */
[----:B------:R-:W-:Y:S05]  /*37630*/  WARPSYNC.COLLECTIVE R15, `(.L_x_3250) ;  /* 0x000000000f087348 */ /* 0x000fea0003c00000 */
[----:B------:R0:W1:Y:S02]  /*37640*/  SHFL.UP P6, R14, R13, R12, R11 ;  /* 0x0400000c0d0e7389 */ /* 0x00006400000c000b */
[----:B01----:R-:W-:Y:S01]  /*37650*/  ENDCOLLECTIVE ;  /* 0x000000000000791b */ /* 0x003fe20003800000 */
.L_x_3250:
[----:B------:R-:W-:Y:S01]  /*37660*/  IMAD.MOV.U32 R12, RZ, RZ, 0x1f ;  /* 0x0000001fff0c7424 */ /* 0x000fe200078e00ff */
[----:B------:R-:W-:Y:S02]  /*37670*/  MOV R11, 0x1f ;  /* 0x0000001f000b7802 */ /* 0x000fe40000000f00 */
[----:B------:R-:W-:-:S05]  /*37680*/  SEL R2, R14, RZ, P5 ;  /* 0x000000ff0e027207 */ /* 0x000fca0002800000 */
[----:B------:R-:W-:-:S04]  /*37690*/  IMAD.IADD R2, R5, 0x1, R2 ;  /* 0x0000000105027824 */ /* 0x000fc800078e0202 */
[----:B------:R-:W-:-:S07]  /*376a0*/  IMAD.MOV.U32 R13, RZ, RZ, R2 ;  /* 0x000000ffff0d7224 */ /* 0x000fce00078e0002 */
[----:B------:R-:W-:Y:S05]  /*376b0*/  WARPSYNC.COLLECTIVE R15, `(.L_x_3251) ;  /* 0x000000000f087348 */ /* 0x000fea0003c00000 */
[----:B------:R0:W1:Y:S02]  /*376c0*/  SHFL.IDX P6, R14, R13, R12, R11 ;  /* 0x0000000c0d0e7389 */ /* 0x00006400000c000b */
[----:B01----:R-:W-:Y:S01]  /*376d0*/  ENDCOLLECTIVE ;  /* 0x000000000000791b */ /* 0x003fe20003800000 */
.L_x_3251:
[----:B------:R-:W-:Y:S05]  /*376e0*/  BRA `(.L_x_3252) ;  /* 0xffffff9c00a47947 */ /* 0x000fea000383ffff */
.L_x_3044:
[----:B------:R-:W-:Y:S01]  /*376f0*/  BSSY B0, `(.L_x_3253) ;  /* 0x0000006000007945 */ /* 0x000fe20003800000 */
[----:B------:R-:W-:Y:S01]  /*37700*/  PLOP3.LUT P6, PT, P6, PT, PT, 0x8, 0x0 ;  /* 0x000000000000781c */ /* 0x000fe200037ce170 */
[----:B------:R-:W-:-:S12]  /*37710*/  IMAD.MOV.U32 R15, RZ, RZ, -0x1 ;  /* 0xffffffffff0f7424 */ /* 0x000fd800078e00ff */
[----:B01----:R-:W-:Y:S05]  /*37720*/  WARPSYNC.COLLECTIVE R15, `(.L_x_3254) ;  /* 0x000000000f087348 */ /* 0x003fea0003c00000 */
[----:B------:R-:W-:Y:S01]  /*37730*/  VOTE.ANY R14, PT, P6 ;  /* 0x00000000000e7806 */ /* 0x000fe200030e0100 */
[----:B01----:R-:W-:Y:S06]  /*37740*/  ENDCOLLECTIVE ;  /* 0x000000000000791b */ /* 0x003fec0003800000 */
.L_x_3254:
[----:B------:R-:W-:Y:S05]  /*37750*/  BSYNC B0 ;  /* 0x0000000000007941 */ /* 0x000fea0003800000 */
.L_x_3253:
[----:B------:R-:W-:Y:S01]  /*37760*/  IMAD.MOV.U32 R3, RZ, RZ, R14 ;  /* 0x000000ffff037224 */ /* 0x000fe200078e000e */
[----:B------:R-:W-:Y:S01]  /*37770*/  MOV R11, 0x1f ;  /* 0x0000001f000b7802 */ /* 0x000fe20000000f00 */
[----:B------:R-:W-:Y:S02]  /*37780*/  IMAD.MOV.U32 R13, RZ, RZ, R25 ;  /* 0x000000ffff0d7224 */ /* 0x000fe400078e0019 */
[----:B------:R0:W1:Y:S01]  /*37790*/  POPC R12, R3 ;  /* 0x00000003000c7309 */ /* 0x0000620000000000 */
[----:B------:R-:W-:-:S07]  /*377a0*/  IMAD.MOV.U32 R15, RZ, RZ, -0x1 ;  /* 0xffffffffff0f7424 */ /* 0x000fce00078e00ff */
[----:B01----:R-:W-:Y:S05]  /*377b0*/  WARPSYNC.COLLECTIVE R15, `(.L_x_3255) ;  /* 0x000000000f087348 */ /* 0x003fea0003c00000 */
[----:B-1----:R1:W2:Y:S02]  /*377c0*/  SHFL.IDX P6, R14, R13, R12, R11 ;  /* 0x0000000c0d0e7389 */ /* 0x0022a400000c000b */
[----:B012---:R-:W-:Y:S01]  /*377d0*/  ENDCOLLECTIVE ;  /* 0x000000000000791b */ /* 0x007fe20003800000 */
.L_x_3255:
[----:B------:R-:W-:Y:S02]  /*377e0*/  IMAD.IADD R27, R12, 0x1, R27 ;  /* 0x000000010c1b7824 */ /* 0x000fe400078e021b */
[----:B------:R-:W-:Y:S02]  /*377f0*/  IMAD.MOV.U32 R13, RZ, RZ, R4 ;  /* 0x000000ffff0d7224 */ /* 0x000fe400078e0004 */
[----:B------:R-:W-:-:S07]  /*37800*/  IMAD.MOV.U32 R25, RZ, RZ, R14 ;  /* 0x000000ffff197224 */ /* 0x000fce00078e000e */
[----:B------:R-:W-:Y:S05]  /*37810*/  WARPSYNC.COLLECTIVE R15, `(.L_x_3256) ;  /* 0x000000000f087348 */ /* 0x000fea0003c00000 */
[----:B------:R0:W1:Y:S02]  /*37820*/  SHFL.IDX P6, R14, R13, R12, R11 ;  /* 0x0000000c0d0e7389 */ /* 0x00006400000c000b */
[----:B01----:R-:W-:Y:S01]  /*37830*/  ENDCOLLECTIVE ;  /* 0x000000000000791b */ /* 0x003fe20003800000 */
.L_x_3256:
[----:B------:R-:W-:Y:S01]  /*37840*/  MOV R4, R14 ;  /* 0x0000000e00047202 */ /* 0x000fe20000000f00 */
[----:B------:R-:W-:Y:S06]  /*37850*/  BRA `(.L_x_3257) ;  /* 0xffffff9c00887947 */ /* 0x000fec000383ffff */
.L_x_3046:
[----:B------:R-:W-:Y:S01]  /*37860*/  BSSY B0, `(.L_x_3258) ;  /* 0x0000007000007945 */ /* 0x000fe20003800000 */
[----:B------:R-:W-:Y:S01]  /*37870*/  IMAD.MOV.U32 R13, RZ, RZ, R2 ;  /* 0x000000ffff0d7224 */ /* 0x000fe200078e0002 */
[----:B------:R-:W-:Y:S01]  /*37880*/  MOV R15, 0xffffffff ;  /* 0xffffffff000f7802 */ /* 0x000fe20000000f00 */
[----:B0-----:R-:W-:-:S07]  /*37890*/  IMAD.MOV.U32 R11, RZ, RZ, 0x1f ;  /* 0x0000001fff0b7424 */ /* 0x001fce00078e00ff */
[----:B-1-34-:R-:W-:Y:S05]  /*378a0*/  WARPSYNC.COLLECTIVE R15, `(.L_x_3259) ;  /* 0x000000000f087348 */ /* 0x01afea0003c00000 */
[----:B------:R0:W2:Y:S02]  /*378b0*/  SHFL.IDX P6, R14, R13, R12, R11 ;  /* 0x0000000c0d0e7389 */ /* 0x0000a400000c000b */
[----:B01234-:R-:W-:Y:S01]  /*378c0*/  ENDCOLLECTIVE ;  /* 0x000000000000791b */ /* 0x01ffe20003800000 */
.L_x_3259:
[----:B------:R-:W-:Y:S05]  /*378d0*/  BSYNC B0 ;  /* 0x0000000000007941 */ /* 0x000fea0003800000 */
.L_x_3258:
[----:B------:R-:W-:Y:S01]  /*378e0*/  IMAD.MOV.U32 R6, RZ, RZ, R14 ;  /* 0x000000ffff067224 */ /* 0x000fe200078e000e */
[----:B------:R-:W-:Y:S06]  /*378f0*/  BRA `(.L_x_3045) ;  /* 0xffffff9c00787947 */ /* 0x000fec000383ffff */
.L_x_3052:
[----:B-1----:R1:W2:Y:S02]  /*37900*/  SYNCS.PHASECHK.TRANS64.TRYWAIT P0, [R5+URZ+0x38820], R0 ;  /* 0x03882000050075a7 */ /* 0x0022a4000800017f */
[----:B--2---:R-:W-:Y:S05]  /*37910*/  @!P0 NANOSLEEP.SYNCS 0x989680 ;  /* 0x009896800000895d */ /* 0x004fea0003900000 */
[----:B------:R-:W2:Y:S02]  /*37920*/  @!P0 SYNCS.PHASECHK.TRANS64 P0, [R5+URZ+0x38820], R0 ;  /* 0x03882000050085a7 */ /* 0x000ea4000800007f */
[----:B--2---:R-:W-:Y:S05]  /*37930*/  @!P0 BRA `(.L_x_3052) ;  /* 0xfffffffc00f08947 */ /* 0x004fea000383ffff */
[----:B------:R-:W-:Y:S05]  /*37940*/  BRA `(.L_x_3260) ;  /* 0xffffffa400d47947 */ /* 0x000fea000383ffff */
.L_x_3053:
[----:B------:R-:W2:Y:S01]  /*37950*/  S2R R2, SR_TID.X ;  /* 0x0000000000027919 */ /* 0x000ea20000002100 */
[----:B------:R-:W-:Y:S01]  /*37960*/  BSSY B0, `(.L_x_3261) ;  /* 0x000000a000007945 */ /* 0x000fe20003800000 */
[----:B------:R-:W-:Y:S01]  /*37970*/  IMAD.MOV.U32 R12, RZ, RZ, RZ ;  /* 0x000000ffff0c7224 */ /* 0x000fe200078e00ff */
[----:B0-----:R-:W-:Y:S01]  /*37980*/  MOV R11, 0x1f ;  /* 0x0000001f000b7802 */ /* 0x001fe20000000f00 */
[----:B------:R-:W-:Y:S01]  /*37990*/  IMAD.MOV.U32 R15, RZ, RZ, -0x1 ;  /* 0xffffffffff0f7424 */ /* 0x000fe200078e00ff */
[----:B--2---:R-:W-:-:S04]  /*379a0*/  SHF.R.U32.HI R2, RZ, 0x5, R2 ;  /* 0x00000005ff027819 */ /* 0x004fc80000011602 */
[----:B------:R-:W-:-:S05]  /*379b0*/  LOP3.LUT R2, R2, 0x3, RZ, 0xc0, !PT ;  /* 0x0000000302027812 */ /* 0x000fca00078ec0ff */
[----:B------:R-:W-:-:S07]  /*379c0*/  IMAD.MOV.U32 R13, RZ, RZ, R2 ;  /* 0x000000ffff0d7224 */ /* 0x000fce00078e0002 */
[----:B-1-3--:R-:W-:Y:S05]  /*379d0*/  WARPSYNC.COLLECTIVE R15, `(.L_x_3262) ;  /* 0x000000000f087348 */ /* 0x00afea0003c00000 */
[----:B------:R0:W2:Y:S02]  /*379e0*/  SHFL.IDX P6, R14, R13, R12, R11 ;  /* 0x0000000c0d0e7389 */ /* 0x0000a400000c000b */
[----:B0123--:R-:W-:Y:S01]  /*379f0*/  ENDCOLLECTIVE ;  /* 0x000000000000791b */ /* 0x00ffe20003800000 */
.L_x_3262:
[----:B------:R-:W-:Y:S05]  /*37a00*/  BSYNC B0 ;  /* 0x0000000000007941 */ /* 0x000fea0003800000 */
.L_x_3261:
[----:B------:R-:W-:Y:S05]  /*37a10*/  BRA `(.L_x_3263) ;  /* 0xffffffa400bc7947 */ /* 0x000fea000383ffff */
.L_x_3054:
[----:B------:R-:W-:Y:S01]  /*37a20*/  BSSY B0, `(.L_x_3264) ;  /* 0x0000006000007945 */ /* 0x000fe20003800000 */
[----:B------:R-:W-:-:S07]  /*37a30*/  IMAD.MOV.U32 R15, RZ, RZ, -0x1 ;  /* 0xffffffffff0f7424 */ /* 0x000fce00078e00ff */
[----:B01-3--:R-:W-:Y:S05]  /*37a40*/  WARPSYNC.COLLECTIVE R15, `(.L_x_3265) ;  /* 0x000000000f0c7348 */ /* 0x00bfea0003c00000 */
[----:B------:R-:W-:Y:S02]  /*37a50*/  ELECT P6, UR62, PT ;  /* 0x00000000003e782f */ /* 0x000fe400038c0000 */
[----:B------:R-:W-:Y:S01]  /*37a60*/  MOV R14, UR62 ;  /* 0x0000003e000e7c02 */ /* 0x000fe20008000f00 */
[----:B01-3--:R-:W-:Y:S10]  /*37a70*/  ENDCOLLECTIVE ;  /* 0x000000000000791b */ /* 0x00bff40003800000 */
.L_x_3265:
[----:B------:R-:W-:Y:S05]  /*37a80*/  BSYNC B0 ;  /* 0x0000000000007941 */ /* 0x000fea0003800000 */
.L_x_3264:
[----:B------:R-:W-:Y:S05]  /*37a90*/  BRA `(.L_x_3266) ;  /* 0xffffffa400b07947 */ /* 0x000fea000383ffff */
.L_x_3056:
[----:B-1----:R1:W2:Y:S02]  /*37aa0*/  SYNCS.PHASECHK.TRANS64.TRYWAIT P1, [R3+URZ+0x38840], R2 ;  /* 0x03884002030075a7 */ /* 0x0022a4000802017f */
[----:B--2---:R-:W-:Y:S05]  /*37ab0*/  @!P1 NANOSLEEP.SYNCS 0x989680 ;  /* 0x009896800000995d */ /* 0x004fea0003900000 */
[----:B------:R-:W2:Y:S02]  /*37ac0*/  @!P1 SYNCS.PHASECHK.TRANS64 P1, [R3+URZ+0x38840], R2 ;  /* 0x03884002030095a7 */ /* 0x000ea4000802007f */
[----:B--2---:R-:W-:Y:S05]  /*37ad0*/  @!P1 BRA `(.L_x_3056) ;  /* 0xfffffffc00f09947 */ /* 0x004fea000383ffff */
[----:B------:R-:W-:Y:S05]  /*37ae0*/  BRA `(.L_x_3267) ;  /* 0xffffffa400d07947 */ /* 0x000fea000383ffff */
.L_x_3058:
[----:B--2---:R2:W4:Y:S02]  /*37af0*/  SYNCS.PHASECHK.TRANS64.TRYWAIT P1, [R23+URZ+0x38840], R0 ;  /* 0x03884000170075a7 */ /* 0x004524000802017f */
[----:B----4-:R-:W-:Y:S05]  /*37b00*/  @!P1 NANOSLEEP.SYNCS 0x989680 ;  /* 0x009896800000995d */ /* 0x010fea0003900000 */
[----:B------:R-:W4:Y:S02]  /*37b10*/  @!P1 SYNCS.PHASECHK.TRANS64 P1, [R23+URZ+0x38840], R0 ;  /* 0x03884000170095a7 */ /* 0x000f24000802007f */
[----:B----4-:R-:W-:Y:S05]  /*37b20*/  @!P1 BRA `(.L_x_3058) ;  /* 0xfffffffc00f09947 */ /* 0x010fea000383ffff */
[----:B------:R-:W-:Y:S05]  /*37b30*/  BRA `(.L_x_3268) ;  /* 0xffffffa400dc7947 */ /* 0x000fea000383ffff */
.L_x_3060:
[----:B----4-:R4:W0:Y:S02]  /*37b40*/  SYNCS.PHASECHK.TRANS64.TRYWAIT P1, [R3+URZ+0x38860], R2 ;  /* 0x03886002030075a7 */ /* 0x010824000802017f */
[----:B0-----:R-:W-:Y:S05]  /*37b50*/  @!P1 NANOSLEEP.SYNCS 0x989680 ;  /* 0x009896800000995d */ /* 0x001fea0003900000 */
[----:B------:R-:W0:Y:S02]  /*37b60*/  @!P1 SYNCS.PHASECHK.TRANS64 P1, [R3+URZ+0x38860], R2 ;  /* 0x03886002030095a7 */ /* 0x000e24000802007f */
[----:B0-----:R-:W-:Y:S05]  /*37b70*/  @!P1 BRA `(.L_x_3060) ;  /* 0xfffffffc00f09947 */ /* 0x001fea000383ffff */
[----:B------:R-:W-:Y:S05]  /*37b80*/  BRA `(.L_x_3269) ;  /* 0xffffffa400d87947 */ /* 0x000fea000383ffff */
.L_x_3270:
        /* <DEDUP_REMOVED lines=15> */
.L_x_3279:


//--------------------- .nv.global.init           --------------------------
	.section	.nv.global.init,"aw",@progbits
.nv.global.init:
	.type		$str$23,@object
	.size		$str$23,($str$24 - $str$23)
$str$23:
        /*0000*/ 	.byte	0x28, 0x61, 0x64, 0x64, 0x72, 0x65, 0x73, 0x73, 0x20, 0x26, 0x20, 0x6d, 0x61, 0x73, 0x6b, 0x29
        /*0010*/ 	.byte	0x20, 0x3d, 0x3d, 0x20, 0x30, 0x00
	.type		$str$24,@object
	.size		$str$24,(__unnamed_9 - $str$24)
$str$24:
        /*0016*/ 	.byte	0x2f, 0x74, 0x6d, 0x70, 0x2f, 0x6f, 0x73, 0x73, 0x5f, 0x6b, 0x65, 0x72, 0x6e, 0x65, 0x6c, 0x73
        /*0026*/ 	.byte	0x5f, 0x73, 0x72, 0x63, 0x2f, 0x66, 0x6c, 0x61, 0x73, 0x68, 0x5f, 0x61, 0x74, 0x74, 0x65, 0x6e
        /*0036*/ 	.byte	0x74, 0x69, 0x6f, 0x6e, 0x2f, 0x63, 0x73, 0x72, 0x63, 0x2f, 0x63, 0x75, 0x74, 0x6c, 0x61, 0x73
        /*0046*/ 	.byte	0x73, 0x2f, 0x69, 0x6e, 0x63, 0x6c, 0x75, 0x64, 0x65, 0x2f, 0x63, 0x75, 0x74, 0x65, 0x2f, 0x70
        /*0056*/ 	.byte	0x6f, 0x69, 0x6e, 0x74, 0x65, 0x72, 0x5f, 0x66, 0x6c, 0x61, 0x67, 0x67, 0x65, 0x64, 0x2e, 0x68
        /*0066*/ 	.byte	0x70, 0x70, 0x00
	.type		__unnamed_9,@object
	.size		__unnamed_9,(__unnamed_5 - __unnamed_9)
__unnamed_9:
        /* <DEDUP_REMOVED lines=23> */
        /*01d9*/ 	.byte	0x3a, 0x43, 0x3c, 0x30, 0x3e, 0x3e, 0x3e, 0x3e, 0x3e, 0x20, 0x26, 0x5d, 0x00
	.type		__unnamed_5,@object
	.size		__unnamed_5,(__unnamed_4 - __unnamed_5)
__unnamed_5:
        /* <DEDUP_REMOVED lines=24> */
	.type		__unnamed_4,@object
	.size		__unnamed_4,(__unnamed_7 - __unnamed_4)
__unnamed_4:
        /* <DEDUP_REMOVED lines=24> */
	.type		__unnamed_7,@object
	.size		__unnamed_7,(__unnamed_8 - __unnamed_7)
__unnamed_7:
        /* <DEDUP_REMOVED lines=28> */
        /*06a6*/ 	.byte	0x36, 0x33, 0x38, 0x34, 0x3e, 0x3e, 0x3e, 0x3e, 0x3e, 0x5d, 0x00
	.type		__unnamed_8,@object
	.size		__unnamed_8,(__unnamed_3 - __unnamed_8)
__unnamed_8:
        /* <DEDUP_REMOVED lines=29> */
	.type		__unnamed_3,@object
	.size		__unnamed_3,(__unnamed_2 - __unnamed_3)
__unnamed_3:
        /* <DEDUP_REMOVED lines=29> */
	.type		__unnamed_2,@object
	.size		__unnamed_2,(__unnamed_6 - __unnamed_2)
__unnamed_2:
        /* <DEDUP_REMOVED lines=29> */
	.type		__unnamed_6,@object
	.size		__unnamed_6,(__unnamed_1 - __unnamed_6)
__unnamed_6:
        /* <DEDUP_REMOVED lines=29> */
	.type		__unnamed_1,@object
	.size		__unnamed_1,(.L_0 - __unnamed_1)
__unnamed_1:
        /* <DEDUP_REMOVED lines=28> */
        /*0fa1*/ 	.byte	0x32, 0x30, 0x34, 0x38, 0x30, 0x3e, 0x3e, 0x3e, 0x3e, 0x3e, 0x20, 0x26, 0x5d, 0x00
.L_0:


//--------------------- .nv.shared._ZN7cutlass13device_kernelIN5flash11enable_sm90INS1_16FlashAttnFwdSm90INS1_25CollectiveMainloopFwdSm90ILi2EN4cute5tupleIJNS5_1CILi1EEES8_S8_EEENS6_IJNS7_ILi128EEENS7_ILi80EEENS7_ILi256EEEEEELi256ENS_6half_tEfNS_4arch4Sm90ELb0ELb0ELb0ELb0ELb1ELb0ELb0ELb1ELb1ELb1ELb1ELb0EEENS1_21CollectiveEpilogueFwdINS6_IJSA_SC_SB_EEES9_SE_SG_Li256ELb0ELb1ELb1ELb0EEENS1_19SingleTileSchedulerILb0ELb1ELb1ELi128EEEEEEEEEvNT_6ParamsE --------------------------
	.section	.nv.shared._ZN7cutlass13device_kernelIN5flash11enable_sm90INS1_16FlashAttnFwdSm90INS1_25CollectiveMainloopFwdSm90ILi2EN4cute5tupleIJNS5_1CILi1EEES8_S8_EEENS6_IJNS7_ILi128EEENS7_ILi80EEENS7_ILi256EEEEEELi256ENS_6half_tEfNS_4arch4Sm90ELb0ELb0ELb0ELb0ELb1ELb0ELb0ELb1ELb1ELb1ELb1ELb0EEENS1_21CollectiveEpilogueFwdINS6_IJSA_SC_SB_EEES9_SE_SG_Li256ELb0ELb1ELb1ELb0EEENS1_19SingleTileSchedulerILb0ELb1ELb1ELi128EEEEEEEEEvNT_6ParamsE,"aw",@nobits
	.sectionflags	@""
	.align	16
	.zero		1024


//--------------------- .nv.shared.reserved.0     --------------------------
	.section	.nv.shared.reserved.0,"aw",@nobits
	.weak		__nv_reservedSMEM_offset_0_alias
	.size		__nv_reservedSMEM_offset_0_alias, 0, 0
	.other		__nv_reservedSMEM_offset_0_alias,@"STO_CUDA_RESERVED_SHARED STV_DEFAULT"
__nv_reservedSMEM_offset_0_alias:
	.zero		0


//--------------------- .nv.global                --------------------------
	.section	.nv.global,"aw",@nobits
.nv.global:
	.type		_ZN78_INTERNAL_435ebb03_42_flash_fwd_hdim256_fp16_paged_split_sm90_cu_e763cb1e_32334cute1_E,@object
	.size		_ZN78_INTERNAL_435ebb03_42_flash_fwd_hdim256_fp16_paged_split_sm90_cu_e763cb1e_32334cute1_E,(_ZN78_INTERNAL_435ebb03_42_flash_fwd_hdim256_fp16_paged_split_sm90_cu_e763cb1e_32334cuda3std3__45__cpo6cbeginE - _ZN78_INTERNAL_435ebb03_42_flash_fwd_hdim256_fp16_paged_split_sm90_cu_e763cb1e_32334cute1_E)
_ZN78_INTERNAL_435ebb03_42_flash_fwd_hdim256_fp16_paged_split_sm90_cu_e763cb1e_32334cute1_E:
	.zero		1
	.type		_ZN78_INTERNAL_435ebb03_42_flash_fwd_hdim256_fp16_paged_split_sm90_cu_e763cb1e_32334cuda3std3__45__cpo6cbeginE,@object
	.size		_ZN78_INTERNAL_435ebb03_42_flash_fwd_hdim256_fp16_paged_split_sm90_cu_e763cb1e_32334cuda3std3__45__cpo6cbeginE,(_ZN78_INTERNAL_435ebb03_42_flash_fwd_hdim256_fp16_paged_split_sm90_cu_e763cb1e_32334cuda3std3__48in_placeE - _ZN78_INTERNAL_435ebb03_42_flash_fwd_hdim256_fp16_paged_split_sm90_cu_e763cb1e_32334cuda3std3__45__cpo6cbeginE)
_ZN78_INTERNAL_435ebb03_42_flash_fwd_hdim256_fp16_paged_split_sm90_cu_e763cb1e_32334cuda3std3__45__cpo6cbeginE:
	.zero		1
	.type		_ZN78_INTERNAL_435ebb03_42_flash_fwd_hdim256_fp16_paged_split_sm90_cu_e763cb1e_32334cuda3std3__48in_placeE,@object
	.size		_ZN78_INTERNAL_435ebb03_42_flash_fwd_hdim256_fp16_paged_split_sm90_cu_e763cb1e_32334cuda3std3__48in_placeE,(_ZN78_INTERNAL_435ebb03_42_flash_fwd_hdim256_fp16_paged_split_sm90_cu_e763cb1e_32334cuda3std6ranges3__45__cpo9iter_moveE - _ZN78_INTERNAL_435ebb03_42_flash_fwd_hdim256_fp16_paged_split_sm90_cu_e763cb1e_32334cuda3std3__48in_placeE)
_ZN78_INTERNAL_435ebb03_42_flash_fwd_hdim256_fp16_paged_split_sm90_cu_e763cb1e_32334cuda3std3__48in_placeE:
	.zero		1
	.type		_ZN78_INTERNAL_435ebb03_42_flash_fwd_hdim256_fp16_paged_split_sm90_cu_e763cb1e_32334cuda3std6ranges3__45__cpo9iter_moveE,@object
	.size		_ZN78_INTERNAL_435ebb03_42_flash_fwd_hdim256_fp16_paged_split_sm90_cu_e763cb1e_32334cuda3std6ranges3__45__cpo9iter_moveE,(_ZN78_INTERNAL_435ebb03_42_flash_fwd_hdim256_fp16_paged_split_sm90_cu_e763cb1e_32334cuda3std3__45__cpo5beginE - _ZN78_INTERNAL_435ebb03_42_flash_fwd_hdim256_fp16_paged_split_sm90_cu_e763cb1e_32334cuda3std6ranges3__45__cpo9iter_moveE)
_ZN78_INTERNAL_435ebb03_42_flash_fwd_hdim256_fp16_paged_split_sm90_cu_e763cb1e_32334cuda3std6ranges3__45__cpo9iter_moveE:
	.zero		1
	.type		_ZN78_INTERNAL_435ebb03_42_flash_fwd_hdim256_fp16_paged_split_sm90_cu_e763cb1e_32334cuda3std3__45__cpo5beginE,@object
	.size		_ZN78_INTERNAL_435ebb03_42_flash_fwd_hdim256_fp16_paged_split_sm90_cu_e763cb1e_32334cuda3std3__45__cpo5beginE,(_ZN78_INTERNAL_435ebb03_42_flash_fwd_hdim256_fp16_paged_split_sm90_cu_e763cb1e_32334cuda3std3__480_GLOBAL__N__435ebb03_42_flash_fwd_hdim256_fp16_paged_split_sm90_cu_e763cb1e_32336ignoreE - _ZN78_INTERNAL_435ebb03_42_flash_fwd_hdim256_fp16_paged_split_sm90_cu_e763cb1e_32334cuda3std3__45__cpo5beginE)
_ZN78_INTERNAL_435ebb03_42_flash_fwd_hdim256_fp16_paged_split_sm90_cu_e763cb1e_32334cuda3std3__45__cpo5beginE:
	.zero		1
	.type		_ZN78_INTERNAL_435ebb03_42_flash_fwd_hdim256_fp16_paged_split_sm90_cu_e763cb1e_32334cuda3std3__480_GLOBAL__N__435ebb03_42_flash_fwd_hdim256_fp16_paged_split_sm90_cu_e763cb1e_32336ignoreE,@object
	.size		_ZN78_INTERNAL_435ebb03_42_flash_fwd_hdim256_fp16_paged_split_sm90_cu_e763cb1e_32334cuda3std3__480_GLOBAL__N__435ebb03_42_flash_fwd_hdim256_fp16_paged_split_sm90_cu_e763cb1e_32336ignoreE,(_ZN78_INTERNAL_435ebb03_42_flash_fwd_hdim256_fp16_paged_split_sm90_cu_e763cb1e_32334cute7productE - _ZN78_INTERNAL_435ebb03_42_flash_fwd_hdim256_fp16_paged_split_sm90_cu_e763cb1e_32334cuda3std3__480_GLOBAL__N__435ebb03_42_flash_fwd_hdim256_fp16_paged_split_sm90_cu_e763cb1e_32336ignoreE)
_ZN78_INTERNAL_435ebb03_42_flash_fwd_hdim256_fp16_paged_split_sm90_cu_e763cb1e_32334cuda3std3__480_GLOBAL__N__435ebb03_42_flash_fwd_hdim256_fp16_paged_split_sm90_cu_e763cb1e_32336ignoreE:
	.zero		1
	.type		_ZN78_INTERNAL_435ebb03_42_flash_fwd_hdim256_fp16_paged_split_sm90_cu_e763cb1e_32334cute7productE,@object
	.size		_ZN78_INTERNAL_435ebb03_42_flash_fwd_hdim256_fp16_paged_split_sm90_cu_e763cb1e_32334cute7productE,(_ZN78_INTERNAL_435ebb03_42_flash_fwd_hdim256_fp16_paged_split_sm90_cu_e763cb1e_32334cuda3std3__45__cpo3endE - _ZN78_INTERNAL_435ebb03_42_flash_fwd_hdim256_fp16_paged_split_sm90_cu_e763cb1e_32334cute7productE)
_ZN78_INTERNAL_435ebb03_42_flash_fwd_hdim256_fp16_paged_split_sm90_cu_e763cb1e_32334cute7productE:
	.zero		1
	.type		_ZN78_INTERNAL_435ebb03_42_flash_fwd_hdim256_fp16_paged_split_sm90_cu_e763cb1e_32334cuda3std3__45__cpo3endE,@object
	.size		_ZN78_INTERNAL_435ebb03_42_flash_fwd_hdim256_fp16_paged_split_sm90_cu_e763cb1e_32334cuda3std3__45__cpo3endE,(_ZN78_INTERNAL_435ebb03_42_flash_fwd_hdim256_fp16_paged_split_sm90_cu_e763cb1e_32334cuda3std3__419piecewise_constructE - _ZN78_INTERNAL_435ebb03_42_flash_fwd_hdim256_fp16_paged_split_sm90_cu_e763cb1e_32334cuda3std3__45__cpo3endE)
_ZN78_INTERNAL_435ebb03_42_flash_fwd_hdim256_fp16_paged_split_sm90_cu_e763cb1e_32334cuda3std3__45__cpo3endE:
	.zero		1
	.type		_ZN78_INTERNAL_435ebb03_42_flash_fwd_hdim256_fp16_paged_split_sm90_cu_e763cb1e_32334cuda3std3__419piecewise_constructE,@object
	.size		_ZN78_INTERNAL_435ebb03_42_flash_fwd_hdim256_fp16_paged_split_sm90_cu_e763cb1e_32334cuda3std3__419piecewise_constructE,(_ZN78_INTERNAL_435ebb03_42_flash_fwd_hdim256_fp16_paged_split_sm90_cu_e763cb1e_32334cuda3std3__45__cpo4cendE - _ZN78_INTERNAL_435ebb03_42_flash_fwd_hdim256_fp16_paged_split_sm90_cu_e763cb1e_32334cuda3std3__419piecewise_constructE)
_ZN78_INTERNAL_435ebb03_42_flash_fwd_hdim256_fp16_paged_split_sm90_cu_e763cb1e_32334cuda3std3__419piecewise_constructE:
	.zero		1
	.type		_ZN78_INTERNAL_435ebb03_42_flash_fwd_hdim256_fp16_paged_split_sm90_cu_e763cb1e_32334cuda3std3__45__cpo4cendE,@object
	.size		_ZN78_INTERNAL_435ebb03_42_flash_fwd_hdim256_fp16_paged_split_sm90_cu_e763cb1e_32334cuda3std3__45__cpo4cendE,(_ZN78_INTERNAL_435ebb03_42_flash_fwd_hdim256_fp16_paged_split_sm90_cu_e763cb1e_32334cuda3std6ranges3__45__cpo4swapE - _ZN78_INTERNAL_435ebb03_42_flash_fwd_hdim256_fp16_paged_split_sm90_cu_e763cb1e_32334cuda3std3__45__cpo4cendE)
_ZN78_INTERNAL_435ebb03_42_flash_fwd_hdim256_fp16_paged_split_sm90_cu_e763cb1e_32334cuda3std3__45__cpo4cendE:
	.zero		1
	.type		_ZN78_INTERNAL_435ebb03_42_flash_fwd_hdim256_fp16_paged_split_sm90_cu_e763cb1e_32334cuda3std6ranges3__45__cpo4swapE,@object
	.size		_ZN78_INTERNAL_435ebb03_42_flash_fwd_hdim256_fp16_paged_split_sm90_cu_e763cb1e_32334cuda3std6ranges3__45__cpo4swapE,(.L_16 - _ZN78_INTERNAL_435ebb03_42_flash_fwd_hdim256_fp16_paged_split_sm90_cu_e763cb1e_32334cuda3std6ranges3__45__cpo4swapE)
_ZN78_INTERNAL_435ebb03_42_flash_fwd_hdim256_fp16_paged_split_sm90_cu_e763cb1e_32334cuda3std6ranges3__45__cpo4swapE:
	.zero		1
.L_16:


//--------------------- .nv.shared._ZN7cutlass13device_kernelIN5flash11enable_sm90INS1_16FlashAttnFwdSm90INS1_25CollectiveMainloopFwdSm90ILi2EN4cute5tupleIJNS5_1CILi1EEES8_S8_EEENS6_IJNS7_ILi128EEENS7_ILi80EEENS7_ILi256EEEEEELi256ENS_6half_tEfNS_4arch4Sm90ELb0ELb0ELb0ELb1ELb1ELb0ELb0ELb1ELb1ELb1ELb1ELb0EEENS1_21CollectiveEpilogueFwdINS6_IJSA_SC_SB_EEES9_SE_SG_Li256ELb1ELb1ELb1ELb0EEENS1_36VarlenDynamicPersistentTileSchedulerILi128ELi80ELi256ELi128ELb1ELb1ELb1ELb0ELb1ELb1EEEEEEEEEvNT_6ParamsE --------------------------
	.section	.nv.shared._ZN7cutlass13device_kernelIN5flash11enable_sm90INS1_16FlashAttnFwdSm90INS1_25CollectiveMainloopFwdSm90ILi2EN4cute5tupleIJNS5_1CILi1EEES8_S8_EEENS6_IJNS7_ILi128EEENS7_ILi80EEENS7_ILi256EEEEEELi256ENS_6half_tEfNS_4arch4Sm90ELb0ELb0ELb0ELb1ELb1ELb0ELb0ELb1ELb1ELb1ELb1ELb0EEENS1_21CollectiveEpilogueFwdINS6_IJSA_SC_SB_EEES9_SE_SG_Li256ELb1ELb1ELb1ELb0EEENS1_36VarlenDynamicPersistentTileSchedulerILi128ELi80ELi256ELi128ELb1ELb1ELb1ELb0ELb1ELb1EEEEEEEEEvNT_6ParamsE,"aw",@nobits
	.sectionflags	@""
	.align	16
	.zero		1024


//--------------------- .nv.shared._ZN7cutlass13device_kernelIN5flash11enable_sm90INS1_16FlashAttnFwdSm90INS1_25CollectiveMainloopFwdSm90ILi2EN4cute5tupleIJNS5_1CILi1EEES8_S8_EEENS6_IJNS7_ILi128EEENS7_ILi80EEENS7_ILi256EEEEEELi256ENS_6half_tEfNS_4arch4Sm90ELb0ELb0ELb0ELb1ELb1ELb1ELb0ELb1ELb1ELb1ELb1ELb0EEENS1_21CollectiveEpilogueFwdINS6_IJSA_SC_SB_EEES9_SE_SG_Li256ELb1ELb1ELb1ELb0EEENS1_36VarlenDynamicPersistentTileSchedulerILi128ELi80ELi256ELi128ELb1ELb1ELb1ELb0ELb1ELb1EEEEEEEEEvNT_6ParamsE --------------------------
	.section	.nv.shared._ZN7cutlass13device_kernelIN5flash11enable_sm90INS1_16FlashAttnFwdSm90INS1_25CollectiveMainloopFwdSm90ILi2EN4cute5tupleIJNS5_1CILi1EEES8_S8_EEENS6_IJNS7_ILi128EEENS7_ILi80EEENS7_ILi256EEEEEELi256ENS_6half_tEfNS_4arch4Sm90ELb0ELb0ELb0ELb1ELb1ELb1ELb0ELb1ELb1ELb1ELb1ELb0EEENS1_21CollectiveEpilogueFwdINS6_IJSA_SC_SB_EEES9_SE_SG_Li256ELb1ELb1ELb1ELb0EEENS1_36VarlenDynamicPersistentTileSchedulerILi128ELi80ELi256ELi128ELb1ELb1ELb1ELb0ELb1ELb1EEEEEEEEEvNT_6ParamsE,"aw",@nobits
	.sectionflags	@""
	.align	16
	.zero		1024


//--------------------- .nv.shared._ZN7cutlass13device_kernelIN5flash11enable_sm90INS1_16FlashAttnFwdSm90INS1_25CollectiveMainloopFwdSm90ILi2EN4cute5tupleIJNS5_1CILi1EEES8_S8_EEENS6_IJNS7_ILi128EEENS7_ILi64EEENS7_ILi256EEEEEELi256ENS_6half_tEfNS_4arch4Sm90ELb0ELb1ELb0ELb0ELb1ELb0ELb0ELb1ELb1ELb1ELb1ELb0EEENS1_21CollectiveEpilogueFwdINS6_IJSA_SC_SB_EEES9_SE_SG_Li256ELb0ELb1ELb1ELb0EEENS1_19SingleTileSchedulerILb0ELb1ELb1ELi128EEEEEEEEEvNT_6ParamsE --------------------------
	.section	.nv.shared._ZN7cutlass13device_kernelIN5flash11enable_sm90INS1_16FlashAttnFwdSm90INS1_25CollectiveMainloopFwdSm90ILi2EN4cute5tupleIJNS5_1CILi1EEES8_S8_EEENS6_IJNS7_ILi128EEENS7_ILi64EEENS7_ILi256EEEEEELi256ENS_6half_tEfNS_4arch4Sm90ELb0ELb1ELb0ELb0ELb1ELb0ELb0ELb1ELb1ELb1ELb1ELb0EEENS1_21CollectiveEpilogueFwdINS6_IJSA_SC_SB_EEES9_SE_SG_Li256ELb0ELb1ELb1ELb0EEENS1_19SingleTileSchedulerILb0ELb1ELb1ELi128EEEEEEEEEvNT_6ParamsE,"aw",@nobits
	.sectionflags	@""
	.align	16
	.zero		1024


//--------------------- .nv.shared._ZN7cutlass13device_kernelIN5flash11enable_sm90INS1_16FlashAttnFwdSm90INS1_25CollectiveMainloopFwdSm90ILi2EN4cute5tupleIJNS5_1CILi1EEES8_S8_EEENS6_IJNS7_ILi128EEENS7_ILi64EEENS7_ILi256EEEEEELi256ENS_6half_tEfNS_4arch4Sm90ELb0ELb1ELb0ELb1ELb1ELb0ELb0ELb1ELb1ELb1ELb1ELb0EEENS1_21CollectiveEpilogueFwdINS6_IJSA_SC_SB_EEES9_SE_SG_Li256ELb1ELb1ELb1ELb0EEENS1_36VarlenDynamicPersistentTileSchedulerILi128ELi64ELi256ELi128ELb1ELb1ELb1ELb1ELb0ELb1EEEEEEEEEvNT_6ParamsE --------------------------
	.section	.nv.shared._ZN7cutlass13device_kernelIN5flash11enable_sm90INS1_16FlashAttnFwdSm90INS1_25CollectiveMainloopFwdSm90ILi2EN4cute5tupleIJNS5_1CILi1EEES8_S8_EEENS6_IJNS7_ILi128EEENS7_ILi64EEENS7_ILi256EEEEEELi256ENS_6half_tEfNS_4arch4Sm90ELb0ELb1ELb0ELb1ELb1ELb0ELb0ELb1ELb1ELb1ELb1ELb0EEENS1_21CollectiveEpilogueFwdINS6_IJSA_SC_SB_EEES9_SE_SG_Li256ELb1ELb1ELb1ELb0EEENS1_36VarlenDynamicPersistentTileSchedulerILi128ELi64ELi256ELi128ELb1ELb1ELb1ELb1ELb0ELb1EEEEEEEEEvNT_6ParamsE,"aw",@nobits
	.sectionflags	@""
	.align	16
	.zero		1024


//--------------------- .nv.shared._ZN7cutlass13device_kernelIN5flash11enable_sm90INS1_16FlashAttnFwdSm90INS1_25CollectiveMainloopFwdSm90ILi2EN4cute5tupleIJNS5_1CILi1EEES8_S8_EEENS6_IJNS7_ILi128EEENS7_ILi64EEENS7_ILi256EEEEEELi256ENS_6half_tEfNS_4arch4Sm90ELb0ELb1ELb0ELb1ELb1ELb1ELb0ELb1ELb1ELb1ELb1ELb0EEENS1_21CollectiveEpilogueFwdINS6_IJSA_SC_SB_EEES9_SE_SG_Li256ELb1ELb1ELb1ELb0EEENS1_36VarlenDynamicPersistentTileSchedulerILi128ELi64ELi256ELi128ELb1ELb1ELb1ELb1ELb0ELb1EEEEEEEEEvNT_6ParamsE --------------------------
	.section	.nv.shared._ZN7cutlass13device_kernelIN5flash11enable_sm90INS1_16FlashAttnFwdSm90INS1_25CollectiveMainloopFwdSm90ILi2EN4cute5tupleIJNS5_1CILi1EEES8_S8_EEENS6_IJNS7_ILi128EEENS7_ILi64EEENS7_ILi256EEEEEELi256ENS_6half_tEfNS_4arch4Sm90ELb0ELb1ELb0ELb1ELb1ELb1ELb0ELb1ELb1ELb1ELb1ELb0EEENS1_21CollectiveEpilogueFwdINS6_IJSA_SC_SB_EEES9_SE_SG_Li256ELb1ELb1ELb1ELb0EEENS1_36VarlenDynamicPersistentTileSchedulerILi128ELi64ELi256ELi128ELb1ELb1ELb1ELb1ELb0ELb1EEEEEEEEEvNT_6ParamsE,"aw",@nobits
	.sectionflags	@""
	.align	16
	.zero		1024


//--------------------- .nv.shared._ZN7cutlass13device_kernelIN5flash11enable_sm90INS1_16FlashAttnFwdSm90INS1_25CollectiveMainloopFwdSm90ILi2EN4cute5tupleIJNS5_1CILi1EEES8_S8_EEENS6_IJNS7_ILi128EEENS7_ILi80EEENS7_ILi256EEEEEELi256ENS_6half_tEfNS_4arch4Sm90ELb1ELb0ELb0ELb0ELb1ELb0ELb0ELb1ELb1ELb1ELb1ELb0EEENS1_21CollectiveEpilogueFwdINS6_IJSA_SC_SB_EEES9_SE_SG_Li256ELb0ELb1ELb1ELb0EEENS1_19SingleTileSchedulerILb0ELb1ELb1ELi128EEEEEEEEEvNT_6ParamsE --------------------------
	.section	.nv.shared._ZN7cutlass13device_kernelIN5flash11enable_sm90INS1_16FlashAttnFwdSm90INS1_25CollectiveMainloopFwdSm90ILi2EN4cute5tupleIJNS5_1CILi1EEES8_S8_EEENS6_IJNS7_ILi128EEENS7_ILi80EEENS7_ILi256EEEEEELi256ENS_6half_tEfNS_4arch4Sm90ELb1ELb0ELb0ELb0ELb1ELb0ELb0ELb1ELb1ELb1ELb1ELb0EEENS1_21CollectiveEpilogueFwdINS6_IJSA_SC_SB_EEES9_SE_SG_Li256ELb0ELb1ELb1ELb0EEENS1_19SingleTileSchedulerILb0ELb1ELb1ELi128EEEEEEEEEvNT_6ParamsE,"aw",@nobits
	.sectionflags	@""
	.align	16
	.zero		1024


//--------------------- .nv.shared._ZN7cutlass13device_kernelIN5flash11enable_sm90INS1_16FlashAttnFwdSm90INS1_25CollectiveMainloopFwdSm90ILi2EN4cute5tupleIJNS5_1CILi1EEES8_S8_EEENS6_IJNS7_ILi128EEENS7_ILi80EEENS7_ILi256EEEEEELi256ENS_6half_tEfNS_4arch4Sm90ELb1ELb0ELb0ELb1ELb1ELb0ELb0ELb1ELb1ELb1ELb1ELb0EEENS1_21CollectiveEpilogueFwdINS6_IJSA_SC_SB_EEES9_SE_SG_Li256ELb1ELb1ELb1ELb0EEENS1_36VarlenDynamicPersistentTileSchedulerILi128ELi80ELi256ELi128ELb1ELb1ELb1ELb1ELb1ELb1EEEEEEEEEvNT_6ParamsE --------------------------
	.section	.nv.shared._ZN7cutlass13device_kernelIN5flash11enable_sm90INS1_16FlashAttnFwdSm90INS1_25CollectiveMainloopFwdSm90ILi2EN4cute5tupleIJNS5_1CILi1EEES8_S8_EEENS6_IJNS7_ILi128EEENS7_ILi80EEENS7_ILi256EEEEEELi256ENS_6half_tEfNS_4arch4Sm90ELb1ELb0ELb0ELb1ELb1ELb0ELb0ELb1ELb1ELb1ELb1ELb0EEENS1_21CollectiveEpilogueFwdINS6_IJSA_SC_SB_EEES9_SE_SG_Li256ELb1ELb1ELb1ELb0EEENS1_36VarlenDynamicPersistentTileSchedulerILi128ELi80ELi256ELi128ELb1ELb1ELb1ELb1ELb1ELb1EEEEEEEEEvNT_6ParamsE,"aw",@nobits
	.sectionflags	@""
	.align	16
	.zero		1024


//--------------------- .nv.shared._ZN7cutlass13device_kernelIN5flash11enable_sm90INS1_16FlashAttnFwdSm90INS1_25CollectiveMainloopFwdSm90ILi2EN4cute5tupleIJNS5_1CILi1EEES8_S8_EEENS6_IJNS7_ILi128EEENS7_ILi80EEENS7_ILi256EEEEEELi256ENS_6half_tEfNS_4arch4Sm90ELb1ELb0ELb0ELb1ELb1ELb1ELb0ELb1ELb1ELb1ELb1ELb0EEENS1_21CollectiveEpilogueFwdINS6_IJSA_SC_SB_EEES9_SE_SG_Li256ELb1ELb1ELb1ELb0EEENS1_36VarlenDynamicPersistentTileSchedulerILi128ELi80ELi256ELi128ELb1ELb1ELb1ELb1ELb1ELb1EEEEEEEEEvNT_6ParamsE --------------------------
	.section	.nv.shared._ZN7cutlass13device_kernelIN5flash11enable_sm90INS1_16FlashAttnFwdSm90INS1_25CollectiveMainloopFwdSm90ILi2EN4cute5tupleIJNS5_1CILi1EEES8_S8_EEENS6_IJNS7_ILi128EEENS7_ILi80EEENS7_ILi256EEEEEELi256ENS_6half_tEfNS_4arch4Sm90ELb1ELb0ELb0ELb1ELb1ELb1ELb0ELb1ELb1ELb1ELb1ELb0EEENS1_21CollectiveEpilogueFwdINS6_IJSA_SC_SB_EEES9_SE_SG_Li256ELb1ELb1ELb1ELb0EEENS1_36VarlenDynamicPersistentTileSchedulerILi128ELi80ELi256ELi128ELb1ELb1ELb1ELb1ELb1ELb1EEEEEEEEEvNT_6ParamsE,"aw",@nobits
	.sectionflags	@""
	.align	16
	.zero		1024


//--------------------- .nv.constant0._ZN7cutlass13device_kernelIN5flash11enable_sm90INS1_16FlashAttnFwdSm90INS1_25CollectiveMainloopFwdSm90ILi2EN4cute5tupleIJNS5_1CILi1EEES8_S8_EEENS6_IJNS7_ILi128EEENS7_ILi80EEENS7_ILi256EEEEEELi256ENS_6half_tEfNS_4arch4Sm90ELb0ELb0ELb0ELb0ELb1ELb0ELb0ELb1ELb1ELb1ELb1ELb0EEENS1_21CollectiveEpilogueFwdINS6_IJSA_SC_SB_EEES9_SE_SG_Li256ELb0ELb1ELb1ELb0EEENS1_19SingleTileSchedulerILb0ELb1ELb1ELi128EEEEEEEEEvNT_6ParamsE --------------------------
	.section	.nv.constant0._ZN7cutlass13device_kernelIN5flash11enable_sm90INS1_16FlashAttnFwdSm90INS1_25CollectiveMainloopFwdSm90ILi2EN4cute5tupleIJNS5_1CILi1EEES8_S8_EEENS6_IJNS7_ILi128EEENS7_ILi80EEENS7_ILi256EEEEEELi256ENS_6half_tEfNS_4arch4Sm90ELb0ELb0ELb0ELb0ELb1ELb0ELb0ELb1ELb1ELb1ELb1ELb0EEENS1_21CollectiveEpilogueFwdINS6_IJSA_SC_SB_EEES9_SE_SG_Li256ELb0ELb1ELb1ELb0EEENS1_19SingleTileSchedulerILb0ELb1ELb1ELi128EEEEEEEEEvNT_6ParamsE,"a",@progbits
	.sectionflags	@""
	.align	4
.nv.constant0._ZN7cutlass13device_kernelIN5flash11enable_sm90INS1_16FlashAttnFwdSm90INS1_25CollectiveMainloopFwdSm90ILi2EN4cute5tupleIJNS5_1CILi1EEES8_S8_EEENS6_IJNS7_ILi128EEENS7_ILi80EEENS7_ILi256EEEEEELi256ENS_6half_tEfNS_4arch4Sm90ELb0ELb0ELb0ELb0ELb1ELb0ELb0ELb1ELb1ELb1ELb1ELb0EEENS1_21CollectiveEpilogueFwdINS6_IJSA_SC_SB_EEES9_SE_SG_Li256ELb0ELb1ELb1ELb0EEENS1_19SingleTileSchedulerILb0ELb1ELb1ELi128EEEEEEEEEvNT_6ParamsE:
	.zero		3200


//--------------------- .nv.constant0._ZN7cutlass13device_kernelIN5flash11enable_sm90INS1_16FlashAttnFwdSm90INS1_25CollectiveMainloopFwdSm90ILi2EN4cute5tupleIJNS5_1CILi1EEES8_S8_EEENS6_IJNS7_ILi128EEENS7_ILi80EEENS7_ILi256EEEEEELi256ENS_6half_tEfNS_4arch4Sm90ELb0ELb0ELb0ELb1ELb1ELb0ELb0ELb1ELb1ELb1ELb1ELb0EEENS1_21CollectiveEpilogueFwdINS6_IJSA_SC_SB_EEES9_SE_SG_Li256ELb1ELb1ELb1ELb0EEENS1_36VarlenDynamicPersistentTileSchedulerILi128ELi80ELi256ELi128ELb1ELb1ELb1ELb0ELb1ELb1EEEEEEEEEvNT_6ParamsE --------------------------
	.section	.nv.constant0._ZN7cutlass13device_kernelIN5flash11enable_sm90INS1_16FlashAttnFwdSm90INS1_25CollectiveMainloopFwdSm90ILi2EN4cute5tupleIJNS5_1CILi1EEES8_S8_EEENS6_IJNS7_ILi128EEENS7_ILi80EEENS7_ILi256EEEEEELi256ENS_6half_tEfNS_4arch4Sm90ELb0ELb0ELb0ELb1ELb1ELb0ELb0ELb1ELb1ELb1ELb1ELb0EEENS1_21CollectiveEpilogueFwdINS6_IJSA_SC_SB_EEES9_SE_SG_Li256ELb1ELb1ELb1ELb0EEENS1_36VarlenDynamicPersistentTileSchedulerILi128ELi80ELi256ELi128ELb1ELb1ELb1ELb0ELb1ELb1EEEEEEEEEvNT_6ParamsE,"a",@progbits
	.sectionflags	@""
	.align	4
.nv.constant0._ZN7cutlass13device_kernelIN5flash11enable_sm90INS1_16FlashAttnFwdSm90INS1_25CollectiveMainloopFwdSm90ILi2EN4cute5tupleIJNS5_1CILi1EEES8_S8_EEENS6_IJNS7_ILi128EEENS7_ILi80EEENS7_ILi256EEEEEELi256ENS_6half_tEfNS_4arch4Sm90ELb0ELb0ELb0ELb1ELb1ELb0ELb0ELb1ELb1ELb1ELb1ELb0EEENS1_21CollectiveEpilogueFwdINS6_IJSA_SC_SB_EEES9_SE_SG_Li256ELb1ELb1ELb1ELb0EEENS1_36VarlenDynamicPersistentTileSchedulerILi128ELi80ELi256ELi128ELb1ELb1ELb1ELb0ELb1ELb1EEEEEEEEEvNT_6ParamsE:
	.zero		3328


//--------------------- .nv.constant0._ZN7cutlass13device_kernelIN5flash11enable_sm90INS1_16FlashAttnFwdSm90INS1_25CollectiveMainloopFwdSm90ILi2EN4cute5tupleIJNS5_1CILi1EEES8_S8_EEENS6_IJNS7_ILi128EEENS7_ILi80EEENS7_ILi256EEEEEELi256ENS_6half_tEfNS_4arch4Sm90ELb0ELb0ELb0ELb1ELb1ELb1ELb0ELb1ELb1ELb1ELb1ELb0EEENS1_21CollectiveEpilogueFwdINS6_IJSA_SC_SB_EEES9_SE_SG_Li256ELb1ELb1ELb1ELb0EEENS1_36VarlenDynamicPersistentTileSchedulerILi128ELi80ELi256ELi128ELb1ELb1ELb1ELb0ELb1ELb1EEEEEEEEEvNT_6ParamsE --------------------------
	.section	.nv.constant0._ZN7cutlass13device_kernelIN5flash11enable_sm90INS1_16FlashAttnFwdSm90INS1_25CollectiveMainloopFwdSm90ILi2EN4cute5tupleIJNS5_1CILi1EEES8_S8_EEENS6_IJNS7_ILi128EEENS7_ILi80EEENS7_ILi256EEEEEELi256ENS_6half_tEfNS_4arch4Sm90ELb0ELb0ELb0ELb1ELb1ELb1ELb0ELb1ELb1ELb1ELb1ELb0EEENS1_21CollectiveEpilogueFwdINS6_IJSA_SC_SB_EEES9_SE_SG_Li256ELb1ELb1ELb1ELb0EEENS1_36VarlenDynamicPersistentTileSchedulerILi128ELi80ELi256ELi128ELb1ELb1ELb1ELb0ELb1ELb1EEEEEEEEEvNT_6ParamsE,"a",@progbits
	.sectionflags	@""
	.align	4
.nv.constant0._ZN7cutlass13device_kernelIN5flash11enable_sm90INS1_16FlashAttnFwdSm90INS1_25CollectiveMainloopFwdSm90ILi2EN4cute5tupleIJNS5_1CILi1EEES8_S8_EEENS6_IJNS7_ILi128EEENS7_ILi80EEENS7_ILi256EEEEEELi256ENS_6half_tEfNS_4arch4Sm90ELb0ELb0ELb0ELb1ELb1ELb1ELb0ELb1ELb1ELb1ELb1ELb0EEENS1_21CollectiveEpilogueFwdINS6_IJSA_SC_SB_EEES9_SE_SG_Li256ELb1ELb1ELb1ELb0EEENS1_36VarlenDynamicPersistentTileSchedulerILi128ELi80ELi256ELi128ELb1ELb1ELb1ELb0ELb1ELb1EEEEEEEEEvNT_6ParamsE:
	.zero		3328


//--------------------- .nv.constant0._ZN7cutlass13device_kernelIN5flash11enable_sm90INS1_16FlashAttnFwdSm90INS1_25CollectiveMainloopFwdSm90ILi2EN4cute5tupleIJNS5_1CILi1EEES8_S8_EEENS6_IJNS7_ILi128EEENS7_ILi64EEENS7_ILi256EEEEEELi256ENS_6half_tEfNS_4arch4Sm90ELb0ELb1ELb0ELb0ELb1ELb0ELb0ELb1ELb1ELb1ELb1ELb0EEENS1_21CollectiveEpilogueFwdINS6_IJSA_SC_SB_EEES9_SE_SG_Li256ELb0ELb1ELb1ELb0EEENS1_19SingleTileSchedulerILb0ELb1ELb1ELi128EEEEEEEEEvNT_6ParamsE --------------------------
	.section	.nv.constant0._ZN7cutlass13device_kernelIN5flash11enable_sm90INS1_16FlashAttnFwdSm90INS1_25CollectiveMainloopFwdSm90ILi2EN4cute5tupleIJNS5_1CILi1EEES8_S8_EEENS6_IJNS7_ILi128EEENS7_ILi64EEENS7_ILi256EEEEEELi256ENS_6half_tEfNS_4arch4Sm90ELb0ELb1ELb0ELb0ELb1ELb0ELb0ELb1ELb1ELb1ELb1ELb0EEENS1_21CollectiveEpilogueFwdINS6_IJSA_SC_SB_EEES9_SE_SG_Li256ELb0ELb1ELb1ELb0EEENS1_19SingleTileSchedulerILb0ELb1ELb1ELi128EEEEEEEEEvNT_6ParamsE,"a",@progbits
	.sectionflags	@""
	.align	4
.nv.constant0._ZN7cutlass13device_kernelIN5flash11enable_sm90INS1_16FlashAttnFwdSm90INS1_25CollectiveMainloopFwdSm90ILi2EN4cute5tupleIJNS5_1CILi1EEES8_S8_EEENS6_IJNS7_ILi128EEENS7_ILi64EEENS7_ILi256EEEEEELi256ENS_6half_tEfNS_4arch4Sm90ELb0ELb1ELb0ELb0ELb1ELb0ELb0ELb1ELb1ELb1ELb1ELb0EEENS1_21CollectiveEpilogueFwdINS6_IJSA_SC_SB_EEES9_SE_SG_Li256ELb0ELb1ELb1ELb0EEENS1_19SingleTileSchedulerILb0ELb1ELb1ELi128EEEEEEEEEvNT_6ParamsE:
	.zero		3200


//--------------------- .nv.constant0._ZN7cutlass13device_kernelIN5flash11enable_sm90INS1_16FlashAttnFwdSm90INS1_25CollectiveMainloopFwdSm90ILi2EN4cute5tupleIJNS5_1CILi1EEES8_S8_EEENS6_IJNS7_ILi128EEENS7_ILi64EEENS7_ILi256EEEEEELi256ENS_6half_tEfNS_4arch4Sm90ELb0ELb1ELb0ELb1ELb1ELb0ELb0ELb1ELb1ELb1ELb1ELb0EEENS1_21CollectiveEpilogueFwdINS6_IJSA_SC_SB_EEES9_SE_SG_Li256ELb1ELb1ELb1ELb0EEENS1_36VarlenDynamicPersistentTileSchedulerILi128ELi64ELi256ELi128ELb1ELb1ELb1ELb1ELb0ELb1EEEEEEEEEvNT_6ParamsE --------------------------
	.section	.nv.constant0._ZN7cutlass13device_kernelIN5flash11enable_sm90INS1_16FlashAttnFwdSm90INS1_25CollectiveMainloopFwdSm90ILi2EN4cute5tupleIJNS5_1CILi1EEES8_S8_EEENS6_IJNS7_ILi128EEENS7_ILi64EEENS7_ILi256EEEEEELi256ENS_6half_tEfNS_4arch4Sm90ELb0ELb1ELb0ELb1ELb1ELb0ELb0ELb1ELb1ELb1ELb1ELb0EEENS1_21CollectiveEpilogueFwdINS6_IJSA_SC_SB_EEES9_SE_SG_Li256ELb1ELb1ELb1ELb0EEENS1_36VarlenDynamicPersistentTileSchedulerILi128ELi64ELi256ELi128ELb1ELb1ELb1ELb1ELb0ELb1EEEEEEEEEvNT_6ParamsE,"a",@progbits
	.sectionflags	@""
	.align	4
.nv.constant0._ZN7cutlass13device_kernelIN5flash11enable_sm90INS1_16FlashAttnFwdSm90INS1_25CollectiveMainloopFwdSm90ILi2EN4cute5tupleIJNS5_1CILi1EEES8_S8_EEENS6_IJNS7_ILi128EEENS7_ILi64EEENS7_ILi256EEEEEELi256ENS_6half_tEfNS_4arch4Sm90ELb0ELb1ELb0ELb1ELb1ELb0ELb0ELb1ELb1ELb1ELb1ELb0EEENS1_21CollectiveEpilogueFwdINS6_IJSA_SC_SB_EEES9_SE_SG_Li256ELb1ELb1ELb1ELb0EEENS1_36VarlenDynamicPersistentTileSchedulerILi128ELi64ELi256ELi128ELb1ELb1ELb1ELb1ELb0ELb1EEEEEEEEEvNT_6ParamsE:
	.zero		3328


//--------------------- .nv.constant0._ZN7cutlass13device_kernelIN5flash11enable_sm90INS1_16FlashAttnFwdSm90INS1_25CollectiveMainloopFwdSm90ILi2EN4cute5tupleIJNS5_1CILi1EEES8_S8_EEENS6_IJNS7_ILi128EEENS7_ILi64EEENS7_ILi256EEEEEELi256ENS_6half_tEfNS_4arch4Sm90ELb0ELb1ELb0ELb1ELb1ELb1ELb0ELb1ELb1ELb1ELb1ELb0EEENS1_21CollectiveEpilogueFwdINS6_IJSA_SC_SB_EEES9_SE_SG_Li256ELb1ELb1ELb1ELb0EEENS1_36VarlenDynamicPersistentTileSchedulerILi128ELi64ELi256ELi128ELb1ELb1ELb1ELb1ELb0ELb1EEEEEEEEEvNT_6ParamsE --------------------------
	.section	.nv.constant0._ZN7cutlass13device_kernelIN5flash11enable_sm90INS1_16FlashAttnFwdSm90INS1_25CollectiveMainloopFwdSm90ILi2EN4cute5tupleIJNS5_1CILi1EEES8_S8_EEENS6_IJNS7_ILi128EEENS7_ILi64EEENS7_ILi256EEEEEELi256ENS_6half_tEfNS_4arch4Sm90ELb0ELb1ELb0ELb1ELb1ELb1ELb0ELb1ELb1ELb1ELb1ELb0EEENS1_21CollectiveEpilogueFwdINS6_IJSA_SC_SB_EEES9_SE_SG_Li256ELb1ELb1ELb1ELb0EEENS1_36VarlenDynamicPersistentTileSchedulerILi128ELi64ELi256ELi128ELb1ELb1ELb1ELb1ELb0ELb1EEEEEEEEEvNT_6ParamsE,"a",@progbits
	.sectionflags	@""
	.align	4
.nv.constant0._ZN7cutlass13device_kernelIN5flash11enable_sm90INS1_16FlashAttnFwdSm90INS1_25CollectiveMainloopFwdSm90ILi2EN4cute5tupleIJNS5_1CILi1EEES8_S8_EEENS6_IJNS7_ILi128EEENS7_ILi64EEENS7_ILi256EEEEEELi256ENS_6half_tEfNS_4arch4Sm90ELb0ELb1ELb0ELb1ELb1ELb1ELb0ELb1ELb1ELb1ELb1ELb0EEENS1_21CollectiveEpilogueFwdINS6_IJSA_SC_SB_EEES9_SE_SG_Li256ELb1ELb1ELb1ELb0EEENS1_36VarlenDynamicPersistentTileSchedulerILi128ELi64ELi256ELi128ELb1ELb1ELb1ELb1ELb0ELb1EEEEEEEEEvNT_6ParamsE:
	.zero		3328


//--------------------- .nv.constant0._ZN7cutlass13device_kernelIN5flash11enable_sm90INS1_16FlashAttnFwdSm90INS1_25CollectiveMainloopFwdSm90ILi2EN4cute5tupleIJNS5_1CILi1EEES8_S8_EEENS6_IJNS7_ILi128EEENS7_ILi80EEENS7_ILi256EEEEEELi256ENS_6half_tEfNS_4arch4Sm90ELb1ELb0ELb0ELb0ELb1ELb0ELb0ELb1ELb1ELb1ELb1ELb0EEENS1_21CollectiveEpilogueFwdINS6_IJSA_SC_SB_EEES9_SE_SG_Li256ELb0ELb1ELb1ELb0EEENS1_19SingleTileSchedulerILb0ELb1ELb1ELi128EEEEEEEEEvNT_6ParamsE --------------------------
	.section	.nv.constant0._ZN7cutlass13device_kernelIN5flash11enable_sm90INS1_16FlashAttnFwdSm90INS1_25CollectiveMainloopFwdSm90ILi2EN4cute5tupleIJNS5_1CILi1EEES8_S8_EEENS6_IJNS7_ILi128EEENS7_ILi80EEENS7_ILi256EEEEEELi256ENS_6half_tEfNS_4arch4Sm90ELb1ELb0ELb0ELb0ELb1ELb0ELb0ELb1ELb1ELb1ELb1ELb0EEENS1_21CollectiveEpilogueFwdINS6_IJSA_SC_SB_EEES9_SE_SG_Li256ELb0ELb1ELb1ELb0EEENS1_19SingleTileSchedulerILb0ELb1ELb1ELi128EEEEEEEEEvNT_6ParamsE,"a",@progbits
	.sectionflags	@""
	.align	4
.nv.constant0._ZN7cutlass13device_kernelIN5flash11enable_sm90INS1_16FlashAttnFwdSm90INS1_25CollectiveMainloopFwdSm90ILi2EN4cute5tupleIJNS5_1CILi1EEES8_S8_EEENS6_IJNS7_ILi128EEENS7_ILi80EEENS7_ILi256EEEEEELi256ENS_6half_tEfNS_4arch4Sm90ELb1ELb0ELb0ELb0ELb1ELb0ELb0ELb1ELb1ELb1ELb1ELb0EEENS1_21CollectiveEpilogueFwdINS6_IJSA_SC_SB_EEES9_SE_SG_Li256ELb0ELb1ELb1ELb0EEENS1_19SingleTileSchedulerILb0ELb1ELb1ELi128EEEEEEEEEvNT_6ParamsE:
	.zero		3200


//--------------------- .nv.constant0._ZN7cutlass13device_kernelIN5flash11enable_sm90INS1_16FlashAttnFwdSm90INS1_25CollectiveMainloopFwdSm90ILi2EN4cute5tupleIJNS5_1CILi1EEES8_S8_EEENS6_IJNS7_ILi128EEENS7_ILi80EEENS7_ILi256EEEEEELi256ENS_6half_tEfNS_4arch4Sm90ELb1ELb0ELb0ELb1ELb1ELb0ELb0ELb1ELb1ELb1ELb1ELb0EEENS1_21CollectiveEpilogueFwdINS6_IJSA_SC_SB_EEES9_SE_SG_Li256ELb1ELb1ELb1ELb0EEENS1_36VarlenDynamicPersistentTileSchedulerILi128ELi80ELi256ELi128ELb1ELb1ELb1ELb1ELb1ELb1EEEEEEEEEvNT_6ParamsE --------------------------
	.section	.nv.constant0._ZN7cutlass13device_kernelIN5flash11enable_sm90INS1_16FlashAttnFwdSm90INS1_25CollectiveMainloopFwdSm90ILi2EN4cute5tupleIJNS5_1CILi1EEES8_S8_EEENS6_IJNS7_ILi128EEENS7_ILi80EEENS7_ILi256EEEEEELi256ENS_6half_tEfNS_4arch4Sm90ELb1ELb0ELb0ELb1ELb1ELb0ELb0ELb1ELb1ELb1ELb1ELb0EEENS1_21CollectiveEpilogueFwdINS6_IJSA_SC_SB_EEES9_SE_SG_Li256ELb1ELb1ELb1ELb0EEENS1_36VarlenDynamicPersistentTileSchedulerILi128ELi80ELi256ELi128ELb1ELb1ELb1ELb1ELb1ELb1EEEEEEEEEvNT_6ParamsE,"a",@progbits
	.sectionflags	@""
	.align	4
.nv.constant0._ZN7cutlass13device_kernelIN5flash11enable_sm90INS1_16FlashAttnFwdSm90INS1_25CollectiveMainloopFwdSm90ILi2EN4cute5tupleIJNS5_1CILi1EEES8_S8_EEENS6_IJNS7_ILi128EEENS7_ILi80EEENS7_ILi256EEEEEELi256ENS_6half_tEfNS_4arch4Sm90ELb1ELb0ELb0ELb1ELb1ELb0ELb0ELb1ELb1ELb1ELb1ELb0EEENS1_21CollectiveEpilogueFwdINS6_IJSA_SC_SB_EEES9_SE_SG_Li256ELb1ELb1ELb1ELb0EEENS1_36VarlenDynamicPersistentTileSchedulerILi128ELi80ELi256ELi128ELb1ELb1ELb1ELb1ELb1ELb1EEEEEEEEEvNT_6ParamsE:
	.zero		3328


//--------------------- .nv.constant0._ZN7cutlass13device_kernelIN5flash11enable_sm90INS1_16FlashAttnFwdSm90INS1_25CollectiveMainloopFwdSm90ILi2EN4cute5tupleIJNS5_1CILi1EEES8_S8_EEENS6_IJNS7_ILi128EEENS7_ILi80EEENS7_ILi256EEEEEELi256ENS_6half_tEfNS_4arch4Sm90ELb1ELb0ELb0ELb1ELb1ELb1ELb0ELb1ELb1ELb1ELb1ELb0EEENS1_21CollectiveEpilogueFwdINS6_IJSA_SC_SB_EEES9_SE_SG_Li256ELb1ELb1ELb1ELb0EEENS1_36VarlenDynamicPersistentTileSchedulerILi128ELi80ELi256ELi128ELb1ELb1ELb1ELb1ELb1ELb1EEEEEEEEEvNT_6ParamsE --------------------------
	.section	.nv.constant0._ZN7cutlass13device_kernelIN5flash11enable_sm90INS1_16FlashAttnFwdSm90INS1_25CollectiveMainloopFwdSm90ILi2EN4cute5tupleIJNS5_1CILi1EEES8_S8_EEENS6_IJNS7_ILi128EEENS7_ILi80EEENS7_ILi256EEEEEELi256ENS_6half_tEfNS_4arch4Sm90ELb1ELb0ELb0ELb1ELb1ELb1ELb0ELb1ELb1ELb1ELb1ELb0EEENS1_21CollectiveEpilogueFwdINS6_IJSA_SC_SB_EEES9_SE_SG_Li256ELb1ELb1ELb1ELb0EEENS1_36VarlenDynamicPersistentTileSchedulerILi128ELi80ELi256ELi128ELb1ELb1ELb1ELb1ELb1ELb1EEEEEEEEEvNT_6ParamsE,"a",@progbits
	.sectionflags	@""
	.align	4
.nv.constant0._ZN7cutlass13device_kernelIN5flash11enable_sm90INS1_16FlashAttnFwdSm90INS1_25CollectiveMainloopFwdSm90ILi2EN4cute5tupleIJNS5_1CILi1EEES8_S8_EEENS6_IJNS7_ILi128EEENS7_ILi80EEENS7_ILi256EEEEEELi256ENS_6half_tEfNS_4arch4Sm90ELb1ELb0ELb0ELb1ELb1ELb1ELb0ELb1ELb1ELb1ELb1ELb0EEENS1_21CollectiveEpilogueFwdINS6_IJSA_SC_SB_EEES9_SE_SG_Li256ELb1ELb1ELb1ELb0EEENS1_36VarlenDynamicPersistentTileSchedulerILi128ELi80ELi256ELi128ELb1ELb1ELb1ELb1ELb1ELb1EEEEEEEEEvNT_6ParamsE:
	.zero		3328


//--------------------- SYMBOLS --------------------------

	.type		.nv.reservedSmem.offset0,@object
	.size		.nv.reservedSmem.offset0,0x4
	.type		__assertfail,@function
